	.target	sm_90a

	.elftype	@"ET_EXEC"


//--------------------- .note.nv.tkinfo           --------------------------
	.section	.note.nv.tkinfo,"",@"SHT_NOTE"
	.sectionflags	@"SHF_NOTE_NV_TKINFO"
	.tkinfo
        /*0018*/ 	.word	0x00000002
        /*0030*/ 	.string	""
        /*0030*/ 	.string	"ptxas"
        /*0030*/ 	.string	"Cuda compilation tools, release 13.0, V13.0.88"
        /*0030*/ 	.string	"Build cuda_13.0.r13.0/compiler.36424714_0"
        /*0030*/ 	.string	"-arch sm_90a -m 64 "



//--------------------- .note.nv.cuinfo           --------------------------
	.section	.note.nv.cuinfo,"",@"SHT_NOTE"
	.sectionflags	@"SHF_NOTE_NV_CUINFO"
        /*0018*/ 	.short	0x0002
        /*001a*/ 	.short	0x005a
        /*001c*/ 	.short	0x0082
	.zero		2


//--------------------- .nv.info                  --------------------------
	.section	.nv.info,"",@"SHT_CUDA_INFO"
	.align	4


	//----- nvinfo : EIATTR_REGCOUNT
	.align		4
        /*0000*/ 	.byte	0x04, 0x2f
        /*0002*/ 	.short	(.L_27 - .L_26)
	.align		4
.L_26:
        /*0004*/ 	.word	index@(_ZN7cutlass13device_kernelIN5flash11enable_sm90INS1_16FlashAttnFwdSm90INS1_25CollectiveMainloopFwdSm90ILi2EN4cute5tupleIJNS5_1CILi1EEES8_S8_EEENS6_IJNS7_ILi128EEENS7_ILi160EEENS7_ILi192EEEEEELi128ENS_12float_e4m3_tEfNS_4arch4Sm90ELb1ELb0ELb1ELb1ELb0ELb1ELb0ELb1ELb1ELb1ELb0ELb0EEENS1_21CollectiveEpilogueFwdINS6_IJSA_SA_SB_EEES9_NS_10bfloat16_tESG_Li256ELb1ELb1ELb0ELb1EEENS1_36VarlenDynamicPersistentTileSchedulerILi128ELi160ELi256ELi128ELb0ELb1ELb1ELb1ELb1ELb1EEEEEEEEEvNT_6ParamsE)
        /*0008*/ 	.word	0x000000a8


	//----- nvinfo : EIATTR_FRAME_SIZE
	.align		4
.L_27:
        /*000c*/ 	.byte	0x04, 0x11
        /*000e*/ 	.short	(.L_29 - .L_28)
	.align		4
.L_28:
        /*0010*/ 	.word	index@(_ZN7cutlass13device_kernelIN5flash11enable_sm90INS1_16FlashAttnFwdSm90INS1_25CollectiveMainloopFwdSm90ILi2EN4cute5tupleIJNS5_1CILi1EEES8_S8_EEENS6_IJNS7_ILi128EEENS7_ILi160EEENS7_ILi192EEEEEELi128ENS_12float_e4m3_tEfNS_4arch4Sm90ELb1ELb0ELb1ELb1ELb0ELb1ELb0ELb1ELb1ELb1ELb0ELb0EEENS1_21CollectiveEpilogueFwdINS6_IJSA_SA_SB_EEES9_NS_10bfloat16_tESG_Li256ELb1ELb1ELb0ELb1EEENS1_36VarlenDynamicPersistentTileSchedulerILi128ELi160ELi256ELi128ELb0ELb1ELb1ELb1ELb1ELb1EEEEEEEEEvNT_6ParamsE)
        /*0014*/ 	.word	0x00000060


	//----- nvinfo : EIATTR_REGCOUNT
	.align		4
.L_29:
        /*0018*/ 	.byte	0x04, 0x2f
        /*001a*/ 	.short	(.L_31 - .L_30)
	.align		4
.L_30:
        /*001c*/ 	.word	index@(_ZN7cutlass13device_kernelIN5flash11enable_sm90INS1_16FlashAttnFwdSm90INS1_25CollectiveMainloopFwdSm90ILi2EN4cute5tupleIJNS5_1CILi1EEES8_S8_EEENS6_IJNS7_ILi128EEENS7_ILi160EEENS7_ILi192EEEEEELi128ENS_12float_e4m3_tEfNS_4arch4Sm90ELb1ELb0ELb1ELb1ELb0ELb0ELb0ELb1ELb1ELb1ELb0ELb0EEENS1_21CollectiveEpilogueFwdINS6_IJSA_SA_SB_EEES9_NS_10bfloat16_tESG_Li256ELb1ELb1ELb0ELb1EEENS1_36VarlenDynamicPersistentTileSchedulerILi128ELi160ELi256ELi128ELb0ELb1ELb1ELb1ELb1ELb1EEEEEEEEEvNT_6ParamsE)
        /*0020*/ 	.word	0x000000a8


	//----- nvinfo : EIATTR_FRAME_SIZE
	.align		4
.L_31:
        /*0024*/ 	.byte	0x04, 0x11
        /*0026*/ 	.short	(.L_33 - .L_32)
	.align		4
.L_32:
        /*0028*/ 	.word	index@(_ZN7cutlass13device_kernelIN5flash11enable_sm90INS1_16FlashAttnFwdSm90INS1_25CollectiveMainloopFwdSm90ILi2EN4cute5tupleIJNS5_1CILi1EEES8_S8_EEENS6_IJNS7_ILi128EEENS7_ILi160EEENS7_ILi192EEEEEELi128ENS_12float_e4m3_tEfNS_4arch4Sm90ELb1ELb0ELb1ELb1ELb0ELb0ELb0ELb1ELb1ELb1ELb0ELb0EEENS1_21CollectiveEpilogueFwdINS6_IJSA_SA_SB_EEES9_NS_10bfloat16_tESG_Li256ELb1ELb1ELb0ELb1EEENS1_36VarlenDynamicPersistentTileSchedulerILi128ELi160ELi256ELi128ELb0ELb1ELb1ELb1ELb1ELb1EEEEEEEEEvNT_6ParamsE)
        /*002c*/ 	.word	0x00000038


	//----- nvinfo : EIATTR_REGCOUNT
	.align		4
.L_33:
        /*0030*/ 	.byte	0x04, 0x2f
        /*0032*/ 	.short	(.L_35 - .L_34)
	.align		4
.L_34:
        /*0034*/ 	.word	index@(_ZN7cutlass13device_kernelIN5flash11enable_sm90INS1_16FlashAttnFwdSm90INS1_25CollectiveMainloopFwdSm90ILi2EN4cute5tupleIJNS5_1CILi1EEES8_S8_EEENS6_IJNS7_ILi128EEENS7_ILi160EEENS7_ILi192EEEEEELi128ENS_12float_e4m3_tEfNS_4arch4Sm90ELb1ELb0ELb1ELb0ELb0ELb0ELb0ELb1ELb1ELb1ELb0ELb0EEENS1_21CollectiveEpilogueFwdINS6_IJSA_SA_SB_EEES9_NS_10bfloat16_tESG_Li256ELb0ELb1ELb0ELb1EEENS1_30DynamicPersistentTileSchedulerILi256ELi128ELb0ELb1ELb1EEEEEEEEEvNT_6ParamsE)
        /*0038*/ 	.word	0x000000a8


	//----- nvinfo : EIATTR_FRAME_SIZE
	.align		4
.L_35:
        /*003c*/ 	.byte	0x04, 0x11
        /*003e*/ 	.short	(.L_37 - .L_36)
	.align		4
.L_36:
        /*0040*/ 	.word	index@(_ZN7cutlass13device_kernelIN5flash11enable_sm90INS1_16FlashAttnFwdSm90INS1_25CollectiveMainloopFwdSm90ILi2EN4cute5tupleIJNS5_1CILi1EEES8_S8_EEENS6_IJNS7_ILi128EEENS7_ILi160EEENS7_ILi192EEEEEELi128ENS_12float_e4m3_tEfNS_4arch4Sm90ELb1ELb0ELb1ELb0ELb0ELb0ELb0ELb1ELb1ELb1ELb0ELb0EEENS1_21CollectiveEpilogueFwdINS6_IJSA_SA_SB_EEES9_NS_10bfloat16_tESG_Li256ELb0ELb1ELb0ELb1EEENS1_30DynamicPersistentTileSchedulerILi256ELi128ELb0ELb1ELb1EEEEEEEEEvNT_6ParamsE)
        /*0044*/ 	.word	0x00000028


	//----- nvinfo : EIATTR_REGCOUNT
	.align		4
.L_37:
        /*0048*/ 	.byte	0x04, 0x2f
        /*004a*/ 	.short	(.L_39 - .L_38)
	.align		4
.L_38:
        /*004c*/ 	.word	index@(_ZN7cutlass13device_kernelIN5flash11enable_sm90INS1_16FlashAttnFwdSm90INS1_25CollectiveMainloopFwdSm90ILi2EN4cute5tupleIJNS5_1CILi1EEES8_S8_EEENS6_IJNS7_ILi128EEESA_NS7_ILi192EEEEEELi128ENS_12float_e4m3_tEfNS_4arch4Sm90ELb0ELb1ELb1ELb1ELb0ELb1ELb0ELb1ELb1ELb1ELb0ELb0EEENS1_21CollectiveEpilogueFwdINS6_IJSA_SA_SA_EEES9_NS_10bfloat16_tESF_Li256ELb1ELb1ELb0ELb1EEENS1_36VarlenDynamicPersistentTileSchedulerILi128ELi128ELi256ELi128ELb0ELb1ELb1ELb1ELb0ELb1EEEEEEEEEvNT_6ParamsE)
        /*0050*/ 	.word	0x000000a8


	//----- nvinfo : EIATTR_FRAME_SIZE
	.align		4
.L_39:
        /*0054*/ 	.byte	0x04, 0x11
        /*0056*/ 	.short	(.L_41 - .L_40)
	.align		4
.L_40:
        /*0058*/ 	.word	index@(_ZN7cutlass13device_kernelIN5flash11enable_sm90INS1_16FlashAttnFwdSm90INS1_25CollectiveMainloopFwdSm90ILi2EN4cute5tupleIJNS5_1CILi1EEES8_S8_EEENS6_IJNS7_ILi128EEESA_NS7_ILi192EEEEEELi128ENS_12float_e4m3_tEfNS_4arch4Sm90ELb0ELb1ELb1ELb1ELb0ELb1ELb0ELb1ELb1ELb1ELb0ELb0EEENS1_21CollectiveEpilogueFwdINS6_IJSA_SA_SA_EEES9_NS_10bfloat16_tESF_Li256ELb1ELb1ELb0ELb1EEENS1_36VarlenDynamicPersistentTileSchedulerILi128ELi128ELi256ELi128ELb0ELb1ELb1ELb1ELb0ELb1EEEEEEEEEvNT_6ParamsE)
        /*005c*/ 	.word	0x00000060


	//----- nvinfo : EIATTR_REGCOUNT
	.align		4
.L_41:
        /*0060*/ 	.byte	0x04, 0x2f
        /*0062*/ 	.short	(.L_43 - .L_42)
	.align		4
.L_42:
        /*0064*/ 	.word	index@(_ZN7cutlass13device_kernelIN5flash11enable_sm90INS1_16FlashAttnFwdSm90INS1_25CollectiveMainloopFwdSm90ILi2EN4cute5tupleIJNS5_1CILi1EEES8_S8_EEENS6_IJNS7_ILi128EEESA_NS7_ILi192EEEEEELi128ENS_12float_e4m3_tEfNS_4arch4Sm90ELb0ELb1ELb1ELb1ELb0ELb0ELb0ELb1ELb1ELb1ELb0ELb0EEENS1_21CollectiveEpilogueFwdINS6_IJSA_SA_SA_EEES9_NS_10bfloat16_tESF_Li256ELb1ELb1ELb0ELb1EEENS1_36VarlenDynamicPersistentTileSchedulerILi128ELi128ELi256ELi128ELb0ELb1ELb1ELb1ELb0ELb1EEEEEEEEEvNT_6ParamsE)
        /*0068*/ 	.word	0x000000a8


	//----- nvinfo : EIATTR_FRAME_SIZE
	.align		4
.L_43:
        /*006c*/ 	.byte	0x04, 0x11
        /*006e*/ 	.short	(.L_45 - .L_44)
	.align		4
.L_44:
        /*0070*/ 	.word	index@(_ZN7cutlass13device_kernelIN5flash11enable_sm90INS1_16FlashAttnFwdSm90INS1_25CollectiveMainloopFwdSm90ILi2EN4cute5tupleIJNS5_1CILi1EEES8_S8_EEENS6_IJNS7_ILi128EEESA_NS7_ILi192EEEEEELi128ENS_12float_e4m3_tEfNS_4arch4Sm90ELb0ELb1ELb1ELb1ELb0ELb0ELb0ELb1ELb1ELb1ELb0ELb0EEENS1_21CollectiveEpilogueFwdINS6_IJSA_SA_SA_EEES9_NS_10bfloat16_tESF_Li256ELb1ELb1ELb0ELb1EEENS1_36VarlenDynamicPersistentTileSchedulerILi128ELi128ELi256ELi128ELb0ELb1ELb1ELb1ELb0ELb1EEEEEEEEEvNT_6ParamsE)
        /*0074*/ 	.word	0x00000038


	//----- nvinfo : EIATTR_REGCOUNT
	.align		4
.L_45:
        /*0078*/ 	.byte	0x04, 0x2f
        /*007a*/ 	.short	(.L_47 - .L_46)
	.align		4
.L_46:
        /*007c*/ 	.word	index@(_ZN7cutlass13device_kernelIN5flash11enable_sm90INS1_16FlashAttnFwdSm90INS1_25CollectiveMainloopFwdSm90ILi2EN4cute5tupleIJNS5_1CILi1EEES8_S8_EEENS6_IJNS7_ILi128EEESA_NS7_ILi192EEEEEELi128ENS_12float_e4m3_tEfNS_4arch4Sm90ELb0ELb1ELb1ELb0ELb0ELb0ELb0ELb1ELb1ELb1ELb0ELb0EEENS1_21CollectiveEpilogueFwdINS6_IJSA_SA_SA_EEES9_NS_10bfloat16_tESF_Li256ELb0ELb1ELb0ELb1EEENS1_30DynamicPersistentTileSchedulerILi256ELi128ELb0ELb1ELb1EEEEEEEEEvNT_6ParamsE)
        /*0080*/ 	.word	0x000000a8


	//----- nvinfo : EIATTR_FRAME_SIZE
	.align		4
.L_47:
        /*0084*/ 	.byte	0x04, 0x11
        /*0086*/ 	.short	(.L_49 - .L_48)
	.align		4
.L_48:
        /*0088*/ 	.word	index@(_ZN7cutlass13device_kernelIN5flash11enable_sm90INS1_16FlashAttnFwdSm90INS1_25CollectiveMainloopFwdSm90ILi2EN4cute5tupleIJNS5_1CILi1EEES8_S8_EEENS6_IJNS7_ILi128EEESA_NS7_ILi192EEEEEELi128ENS_12float_e4m3_tEfNS_4arch4Sm90ELb0ELb1ELb1ELb0ELb0ELb0ELb0ELb1ELb1ELb1ELb0ELb0EEENS1_21CollectiveEpilogueFwdINS6_IJSA_SA_SA_EEES9_NS_10bfloat16_tESF_Li256ELb0ELb1ELb0ELb1EEENS1_30DynamicPersistentTileSchedulerILi256ELi128ELb0ELb1ELb1EEEEEEEEEvNT_6ParamsE)
        /*008c*/ 	.word	0x00000030


	//----- nvinfo : EIATTR_REGCOUNT
	.align		4
.L_49:
        /*0090*/ 	.byte	0x04, 0x2f
        /*0092*/ 	.short	(.L_51 - .L_50)
	.align		4
.L_50:
        /*0094*/ 	.word	index@(_ZN7cutlass13device_kernelIN5flash11enable_sm90INS1_16FlashAttnFwdSm90INS1_25CollectiveMainloopFwdSm90ILi2EN4cute5tupleIJNS5_1CILi1EEES8_S8_EEENS6_IJNS7_ILi128EEENS7_ILi160EEENS7_ILi192EEEEEELi128ENS_12float_e4m3_tEfNS_4arch4Sm90ELb0ELb0ELb1ELb1ELb0ELb1ELb0ELb1ELb1ELb1ELb0ELb0EEENS1_21CollectiveEpilogueFwdINS6_IJSA_SA_SB_EEES9_NS_10bfloat16_tESG_Li256ELb1ELb1ELb0ELb1EEENS1_36VarlenDynamicPersistentTileSchedulerILi128ELi160ELi256ELi128ELb0ELb1ELb1ELb0ELb1ELb1EEEEEEEEEvNT_6ParamsE)
        /*0098*/ 	.word	0x000000a8


	//----- nvinfo : EIATTR_FRAME_SIZE
	.align		4
.L_51:
        /*009c*/ 	.byte	0x04, 0x11
        /*009e*/ 	.short	(.L_53 - .L_52)
	.align		4
.L_52:
        /*00a0*/ 	.word	index@(_ZN7cutlass13device_kernelIN5flash11enable_sm90INS1_16FlashAttnFwdSm90INS1_25CollectiveMainloopFwdSm90ILi2EN4cute5tupleIJNS5_1CILi1EEES8_S8_EEENS6_IJNS7_ILi128EEENS7_ILi160EEENS7_ILi192EEEEEELi128ENS_12float_e4m3_tEfNS_4arch4Sm90ELb0ELb0ELb1ELb1ELb0ELb1ELb0ELb1ELb1ELb1ELb0ELb0EEENS1_21CollectiveEpilogueFwdINS6_IJSA_SA_SB_EEES9_NS_10bfloat16_tESG_Li256ELb1ELb1ELb0ELb1EEENS1_36VarlenDynamicPersistentTileSchedulerILi128ELi160ELi256ELi128ELb0ELb1ELb1ELb0ELb1ELb1EEEEEEEEEvNT_6ParamsE)
        /*00a4*/ 	.word	0x00000060


	//----- nvinfo : EIATTR_REGCOUNT
	.align		4
.L_53:
        /*00a8*/ 	.byte	0x04, 0x2f
        /*00aa*/ 	.short	(.L_55 - .L_54)
	.align		4
.L_54:
        /*00ac*/ 	.word	index@(_ZN7cutlass13device_kernelIN5flash11enable_sm90INS1_16FlashAttnFwdSm90INS1_25CollectiveMainloopFwdSm90ILi2EN4cute5tupleIJNS5_1CILi1EEES8_S8_EEENS6_IJNS7_ILi128EEENS7_ILi160EEENS7_ILi192EEEEEELi128ENS_12float_e4m3_tEfNS_4arch4Sm90ELb0ELb0ELb1ELb1ELb0ELb0ELb0ELb1ELb1ELb1ELb0ELb0EEENS1_21CollectiveEpilogueFwdINS6_IJSA_SA_SB_EEES9_NS_10bfloat16_tESG_Li256ELb1ELb1ELb0ELb1EEENS1_36VarlenDynamicPersistentTileSchedulerILi128ELi160ELi256ELi128ELb0ELb1ELb1ELb0ELb1ELb1EEEEEEEEEvNT_6ParamsE)
        /*00b0*/ 	.word	0x000000a8


	//----- nvinfo : EIATTR_FRAME_SIZE
	.align		4
.L_55:
        /*00b4*/ 	.byte	0x04, 0x11
        /*00b6*/ 	.short	(.L_57 - .L_56)
	.align		4
.L_56:
        /*00b8*/ 	.word	index@(_ZN7cutlass13device_kernelIN5flash11enable_sm90INS1_16FlashAttnFwdSm90INS1_25CollectiveMainloopFwdSm90ILi2EN4cute5tupleIJNS5_1CILi1EEES8_S8_EEENS6_IJNS7_ILi128EEENS7_ILi160EEENS7_ILi192EEEEEELi128ENS_12float_e4m3_tEfNS_4arch4Sm90ELb0ELb0ELb1ELb1ELb0ELb0ELb0ELb1ELb1ELb1ELb0ELb0EEENS1_21CollectiveEpilogueFwdINS6_IJSA_SA_SB_EEES9_NS_10bfloat16_tESG_Li256ELb1ELb1ELb0ELb1EEENS1_36VarlenDynamicPersistentTileSchedulerILi128ELi160ELi256ELi128ELb0ELb1ELb1ELb0ELb1ELb1EEEEEEEEEvNT_6ParamsE)
        /*00bc*/ 	.word	0x00000028


	//----- nvinfo : EIATTR_REGCOUNT
	.align		4
.L_57:
        /*00c0*/ 	.byte	0x04, 0x2f
        /*00c2*/ 	.short	(.L_59 - .L_58)
	.align		4
.L_58:
        /*00c4*/ 	.word	index@(_ZN7cutlass13device_kernelIN5flash11enable_sm90INS1_16FlashAttnFwdSm90INS1_25CollectiveMainloopFwdSm90ILi2EN4cute5tupleIJNS5_1CILi2EEENS7_ILi1EEES9_EEENS6_IJNS7_ILi128EEENS7_ILi160EEENS7_ILi192EEEEEELi128ENS_12float_e4m3_tEfNS_4arch4Sm90ELb0ELb0ELb1ELb0ELb0ELb0ELb0ELb1ELb1ELb1ELb0ELb0EEENS1_21CollectiveEpilogueFwdINS6_IJSB_SB_SC_EEESA_NS_10bfloat16_tESH_Li256ELb0ELb1ELb0ELb1EEENS1_29StaticPersistentTileSchedulerILb0EEEEEEEEEvNT_6ParamsE)
        /*00c8*/ 	.word	0x000000a8


	//----- nvinfo : EIATTR_FRAME_SIZE
	.align		4
.L_59:
        /*00cc*/ 	.byte	0x04, 0x11
        /*00ce*/ 	.short	(.L_61 - .L_60)
	.align		4
.L_60:
        /*00d0*/ 	.word	index@(_ZN7cutlass13device_kernelIN5flash11enable_sm90INS1_16FlashAttnFwdSm90INS1_25CollectiveMainloopFwdSm90ILi2EN4cute5tupleIJNS5_1CILi2EEENS7_ILi1EEES9_EEENS6_IJNS7_ILi128EEENS7_ILi160EEENS7_ILi192EEEEEELi128ENS_12float_e4m3_tEfNS_4arch4Sm90ELb0ELb0ELb1ELb0ELb0ELb0ELb0ELb1ELb1ELb1ELb0ELb0EEENS1_21CollectiveEpilogueFwdINS6_IJSB_SB_SC_EEESA_NS_10bfloat16_tESH_Li256ELb0ELb1ELb0ELb1EEENS1_29StaticPersistentTileSchedulerILb0EEEEEEEEEvNT_6ParamsE)
        /*00d4*/ 	.word	0x00000028


	//----- nvinfo : EIATTR_REGCOUNT
	.align		4
.L_61:
        /*00d8*/ 	.byte	0x04, 0x2f
        /*00da*/ 	.short	(.L_63 - .L_62)
	.align		4
.L_62:
        /*00dc*/ 	.word	index@(_ZN7cutlass13device_kernelIN5flash11enable_sm90INS1_16FlashAttnFwdSm90INS1_25CollectiveMainloopFwdSm90ILi2EN4cute5tupleIJNS5_1CILi1EEES8_S8_EEENS6_IJNS7_ILi128EEENS7_ILi160EEENS7_ILi192EEEEEELi128ENS_12float_e4m3_tEfNS_4arch4Sm90ELb0ELb0ELb1ELb0ELb0ELb0ELb0ELb1ELb1ELb1ELb0ELb0EEENS1_21CollectiveEpilogueFwdINS6_IJSA_SA_SB_EEES9_NS_10bfloat16_tESG_Li256ELb0ELb1ELb0ELb1EEENS1_29StaticPersistentTileSchedulerILb0EEEEEEEEEvNT_6ParamsE)
        /*00e0*/ 	.word	0x000000a8


	//----- nvinfo : EIATTR_FRAME_SIZE
	.align		4
.L_63:
        /*00e4*/ 	.byte	0x04, 0x11
        /*00e6*/ 	.short	(.L_65 - .L_64)
	.align		4
.L_64:
        /*00e8*/ 	.word	index@(_ZN7cutlass13device_kernelIN5flash11enable_sm90INS1_16FlashAttnFwdSm90INS1_25CollectiveMainloopFwdSm90ILi2EN4cute5tupleIJNS5_1CILi1EEES8_S8_EEENS6_IJNS7_ILi128EEENS7_ILi160EEENS7_ILi192EEEEEELi128ENS_12float_e4m3_tEfNS_4arch4Sm90ELb0ELb0ELb1ELb0ELb0ELb0ELb0ELb1ELb1ELb1ELb0ELb0EEENS1_21CollectiveEpilogueFwdINS6_IJSA_SA_SB_EEES9_NS_10bfloat16_tESG_Li256ELb0ELb1ELb0ELb1EEENS1_29StaticPersistentTileSchedulerILb0EEEEEEEEEvNT_6ParamsE)
        /*00ec*/ 	.word	0x00000020


	//----- nvinfo : EIATTR_MIN_STACK_SIZE
	.align		4
.L_65:
        /*00f0*/ 	.byte	0x04, 0x12
        /*00f2*/ 	.short	(.L_67 - .L_66)
	.align		4
.L_66:
        /*00f4*/ 	.word	index@(_ZN7cutlass13device_kernelIN5flash11enable_sm90INS1_16FlashAttnFwdSm90INS1_25CollectiveMainloopFwdSm90ILi2EN4cute5tupleIJNS5_1CILi1EEES8_S8_EEENS6_IJNS7_ILi128EEENS7_ILi160EEENS7_ILi192EEEEEELi128ENS_12float_e4m3_tEfNS_4arch4Sm90ELb0ELb0ELb1ELb0ELb0ELb0ELb0ELb1ELb1ELb1ELb0ELb0EEENS1_21CollectiveEpilogueFwdINS6_IJSA_SA_SB_EEES9_NS_10bfloat16_tESG_Li256ELb0ELb1ELb0ELb1EEENS1_29StaticPersistentTileSchedulerILb0EEEEEEEEEvNT_6ParamsE)
        /*00f8*/ 	.word	0x00000020


	//----- nvinfo : EIATTR_MIN_STACK_SIZE
	.align		4
.L_67:
        /*00fc*/ 	.byte	0x04, 0x12
        /*00fe*/ 	.short	(.L_69 - .L_68)
	.align		4
.L_68:
        /*0100*/ 	.word	index@(_ZN7cutlass13device_kernelIN5flash11enable_sm90INS1_16FlashAttnFwdSm90INS1_25CollectiveMainloopFwdSm90ILi2EN4cute5tupleIJNS5_1CILi2EEENS7_ILi1EEES9_EEENS6_IJNS7_ILi128EEENS7_ILi160EEENS7_ILi192EEEEEELi128ENS_12float_e4m3_tEfNS_4arch4Sm90ELb0ELb0ELb1ELb0ELb0ELb0ELb0ELb1ELb1ELb1ELb0ELb0EEENS1_21CollectiveEpilogueFwdINS6_IJSB_SB_SC_EEESA_NS_10bfloat16_tESH_Li256ELb0ELb1ELb0ELb1EEENS1_29StaticPersistentTileSchedulerILb0EEEEEEEEEvNT_6ParamsE)
        /*0104*/ 	.word	0x00000028


	//----- nvinfo : EIATTR_MIN_STACK_SIZE
	.align		4
.L_69:
        /*0108*/ 	.byte	0x04, 0x12
        /*010a*/ 	.short	(.L_71 - .L_70)
	.align		4
.L_70:
        /*010c*/ 	.word	index@(_ZN7cutlass13device_kernelIN5flash11enable_sm90INS1_16FlashAttnFwdSm90INS1_25CollectiveMainloopFwdSm90ILi2EN4cute5tupleIJNS5_1CILi1EEES8_S8_EEENS6_IJNS7_ILi128EEENS7_ILi160EEENS7_ILi192EEEEEELi128ENS_12float_e4m3_tEfNS_4arch4Sm90ELb0ELb0ELb1ELb1ELb0ELb0ELb0ELb1ELb1ELb1ELb0ELb0EEENS1_21CollectiveEpilogueFwdINS6_IJSA_SA_SB_EEES9_NS_10bfloat16_tESG_Li256ELb1ELb1ELb0ELb1EEENS1_36VarlenDynamicPersistentTileSchedulerILi128ELi160ELi256ELi128ELb0ELb1ELb1ELb0ELb1ELb1EEEEEEEEEvNT_6ParamsE)
        /*0110*/ 	.word	0x00000028


	//----- nvinfo : EIATTR_MIN_STACK_SIZE
	.align		4
.L_71:
        /*0114*/ 	.byte	0x04, 0x12
        /*0116*/ 	.short	(.L_73 - .L_72)
	.align		4
.L_72:
        /*0118*/ 	.word	index@(_ZN7cutlass13device_kernelIN5flash11enable_sm90INS1_16FlashAttnFwdSm90INS1_25CollectiveMainloopFwdSm90ILi2EN4cute5tupleIJNS5_1CILi1EEES8_S8_EEENS6_IJNS7_ILi128EEENS7_ILi160EEENS7_ILi192EEEEEELi128ENS_12float_e4m3_tEfNS_4arch4Sm90ELb0ELb0ELb1ELb1ELb0ELb1ELb0ELb1ELb1ELb1ELb0ELb0EEENS1_21CollectiveEpilogueFwdINS6_IJSA_SA_SB_EEES9_NS_10bfloat16_tESG_Li256ELb1ELb1ELb0ELb1EEENS1_36VarlenDynamicPersistentTileSchedulerILi128ELi160ELi256ELi128ELb0ELb1ELb1ELb0ELb1ELb1EEEEEEEEEvNT_6ParamsE)
        /*011c*/ 	.word	0x00000060


	//----- nvinfo : EIATTR_MIN_STACK_SIZE
	.align		4
.L_73:
        /*0120*/ 	.byte	0x04, 0x12
        /*0122*/ 	.short	(.L_75 - .L_74)
	.align		4
.L_74:
        /*0124*/ 	.word	index@(_ZN7cutlass13device_kernelIN5flash11enable_sm90INS1_16FlashAttnFwdSm90INS1_25CollectiveMainloopFwdSm90ILi2EN4cute5tupleIJNS5_1CILi1EEES8_S8_EEENS6_IJNS7_ILi128EEESA_NS7_ILi192EEEEEELi128ENS_12float_e4m3_tEfNS_4arch4Sm90ELb0ELb1ELb1ELb0ELb0ELb0ELb0ELb1ELb1ELb1ELb0ELb0EEENS1_21CollectiveEpilogueFwdINS6_IJSA_SA_SA_EEES9_NS_10bfloat16_tESF_Li256ELb0ELb1ELb0ELb1EEENS1_30DynamicPersistentTileSchedulerILi256ELi128ELb0ELb1ELb1EEEEEEEEEvNT_6ParamsE)
        /*0128*/ 	.word	0x00000030


	//----- nvinfo : EIATTR_MIN_STACK_SIZE
	.align		4
.L_75:
        /*012c*/ 	.byte	0x04, 0x12
        /*012e*/ 	.short	(.L_77 - .L_76)
	.align		4
.L_76:
        /*0130*/ 	.word	index@(_ZN7cutlass13device_kernelIN5flash11enable_sm90INS1_16FlashAttnFwdSm90INS1_25CollectiveMainloopFwdSm90ILi2EN4cute5tupleIJNS5_1CILi1EEES8_S8_EEENS6_IJNS7_ILi128EEESA_NS7_ILi192EEEEEELi128ENS_12float_e4m3_tEfNS_4arch4Sm90ELb0ELb1ELb1ELb1ELb0ELb0ELb0ELb1ELb1ELb1ELb0ELb0EEENS1_21CollectiveEpilogueFwdINS6_IJSA_SA_SA_EEES9_NS_10bfloat16_tESF_Li256ELb1ELb1ELb0ELb1EEENS1_36VarlenDynamicPersistentTileSchedulerILi128ELi128ELi256ELi128ELb0ELb1ELb1ELb1ELb0ELb1EEEEEEEEEvNT_6ParamsE)
        /*0134*/ 	.word	0x00000038


	//----- nvinfo : EIATTR_MIN_STACK_SIZE
	.align		4
.L_77:
        /*0138*/ 	.byte	0x04, 0x12
        /*013a*/ 	.short	(.L_79 - .L_78)
	.align		4
.L_78:
        /*013c*/ 	.word	index@(_ZN7cutlass13device_kernelIN5flash11enable_sm90INS1_16FlashAttnFwdSm90INS1_25CollectiveMainloopFwdSm90ILi2EN4cute5tupleIJNS5_1CILi1EEES8_S8_EEENS6_IJNS7_ILi128EEESA_NS7_ILi192EEEEEELi128ENS_12float_e4m3_tEfNS_4arch4Sm90ELb0ELb1ELb1ELb1ELb0ELb1ELb0ELb1ELb1ELb1ELb0ELb0EEENS1_21CollectiveEpilogueFwdINS6_IJSA_SA_SA_EEES9_NS_10bfloat16_tESF_Li256ELb1ELb1ELb0ELb1EEENS1_36VarlenDynamicPersistentTileSchedulerILi128ELi128ELi256ELi128ELb0ELb1ELb1ELb1ELb0ELb1EEEEEEEEEvNT_6ParamsE)
        /*0140*/ 	.word	0x00000060


	//----- nvinfo : EIATTR_MIN_STACK_SIZE
	.align		4
.L_79:
        /*0144*/ 	.byte	0x04, 0x12
        /*0146*/ 	.short	(.L_81 - .L_80)
	.align		4
.L_80:
        /*0148*/ 	.word	index@(_ZN7cutlass13device_kernelIN5flash11enable_sm90INS1_16FlashAttnFwdSm90INS1_25CollectiveMainloopFwdSm90ILi2EN4cute5tupleIJNS5_1CILi1EEES8_S8_EEENS6_IJNS7_ILi128EEENS7_ILi160EEENS7_ILi192EEEEEELi128ENS_12float_e4m3_tEfNS_4arch4Sm90ELb1ELb0ELb1ELb0ELb0ELb0ELb0ELb1ELb1ELb1ELb0ELb0EEENS1_21CollectiveEpilogueFwdINS6_IJSA_SA_SB_EEES9_NS_10bfloat16_tESG_Li256ELb0ELb1ELb0ELb1EEENS1_30DynamicPersistentTileSchedulerILi256ELi128ELb0ELb1ELb1EEEEEEEEEvNT_6ParamsE)
        /*014c*/ 	.word	0x00000028


	//----- nvinfo : EIATTR_MIN_STACK_SIZE
	.align		4
.L_81:
        /*0150*/ 	.byte	0x04, 0x12
        /*0152*/ 	.short	(.L_83 - .L_82)
	.align		4
.L_82:
        /*0154*/ 	.word	index@(_ZN7cutlass13device_kernelIN5flash11enable_sm90INS1_16FlashAttnFwdSm90INS1_25CollectiveMainloopFwdSm90ILi2EN4cute5tupleIJNS5_1CILi1EEES8_S8_EEENS6_IJNS7_ILi128EEENS7_ILi160EEENS7_ILi192EEEEEELi128ENS_12float_e4m3_tEfNS_4arch4Sm90ELb1ELb0ELb1ELb1ELb0ELb0ELb0ELb1ELb1ELb1ELb0ELb0EEENS1_21CollectiveEpilogueFwdINS6_IJSA_SA_SB_EEES9_NS_10bfloat16_tESG_Li256ELb1ELb1ELb0ELb1EEENS1_36VarlenDynamicPersistentTileSchedulerILi128ELi160ELi256ELi128ELb0ELb1ELb1ELb1ELb1ELb1EEEEEEEEEvNT_6ParamsE)
        /*0158*/ 	.word	0x00000038


	//----- nvinfo : EIATTR_MIN_STACK_SIZE
	.align		4
.L_83:
        /*015c*/ 	.byte	0x04, 0x12
        /*015e*/ 	.short	(.L_85 - .L_84)
	.align		4
.L_84:
        /*0160*/ 	.word	index@(_ZN7cutlass13device_kernelIN5flash11enable_sm90INS1_16FlashAttnFwdSm90INS1_25CollectiveMainloopFwdSm90ILi2EN4cute5tupleIJNS5_1CILi1EEES8_S8_EEENS6_IJNS7_ILi128EEENS7_ILi160EEENS7_ILi192EEEEEELi128ENS_12float_e4m3_tEfNS_4arch4Sm90ELb1ELb0ELb1ELb1ELb0ELb1ELb0ELb1ELb1ELb1ELb0ELb0EEENS1_21CollectiveEpilogueFwdINS6_IJSA_SA_SB_EEES9_NS_10bfloat16_tESG_Li256ELb1ELb1ELb0ELb1EEENS1_36VarlenDynamicPersistentTileSchedulerILi128ELi160ELi256ELi128ELb0ELb1ELb1ELb1ELb1ELb1EEEEEEEEEvNT_6ParamsE)
        /*0164*/ 	.word	0x00000060
.L_85:


//--------------------- .nv.compat                --------------------------
	.section	.nv.compat,"",@"SHT_CUDA_COMPAT_INFO"
	.align	4
        /*0000*/ 	.byte	0x02, 0x09, 0x01, 0x00, 0x02, 0x02, 0x04, 0x00, 0x02, 0x05, 0x05, 0x00, 0x03, 0x07, 0x01, 0x01
        /*0010*/ 	.byte	0x02, 0x03, 0x01, 0x00, 0x02, 0x06, 0x01, 0x00, 0x04, 0x0b, 0x08, 0x00, 0x00, 0x00, 0x00, 0x00
        /*0020*/ 	.byte	0x00, 0x00, 0x00, 0x00


//--------------------- .nv.info._ZN7cutlass13device_kernelIN5flash11enable_sm90INS1_16FlashAttnFwdSm90INS1_25CollectiveMainloopFwdSm90ILi2EN4cute5tupleIJNS5_1CILi1EEES8_S8_EEENS6_IJNS7_ILi128EEENS7_ILi160EEENS7_ILi192EEEEEELi128ENS_12float_e4m3_tEfNS_4arch4Sm90ELb0ELb0ELb1ELb0ELb0ELb0ELb0ELb1ELb1ELb1ELb0ELb0EEENS1_21CollectiveEpilogueFwdINS6_IJSA_SA_SB_EEES9_NS_10bfloat16_tESG_Li256ELb0ELb1ELb0ELb1EEENS1_29StaticPersistentTileSchedulerILb0EEEEEEEEEvNT_6ParamsE --------------------------
	.section	.nv.info._ZN7cutlass13device_kernelIN5flash11enable_sm90INS1_16FlashAttnFwdSm90INS1_25CollectiveMainloopFwdSm90ILi2EN4cute5tupleIJNS5_1CILi1EEES8_S8_EEENS6_IJNS7_ILi128EEENS7_ILi160EEENS7_ILi192EEEEEELi128ENS_12float_e4m3_tEfNS_4arch4Sm90ELb0ELb0ELb1ELb0ELb0ELb0ELb0ELb1ELb1ELb1ELb0ELb0EEENS1_21CollectiveEpilogueFwdINS6_IJSA_SA_SB_EEES9_NS_10bfloat16_tESG_Li256ELb0ELb1ELb0ELb1EEENS1_29StaticPersistentTileSchedulerILb0EEEEEEEEEvNT_6ParamsE,"",@"SHT_CUDA_INFO"
	.sectionflags	@""
	.align	4


	//----- nvinfo : EIATTR_CUDA_API_VERSION
	.align		4
        /*0000*/ 	.byte	0x04, 0x37
        /*0002*/ 	.short	(.L_87 - .L_86)
.L_86:
        /*0004*/ 	.word	0x00000082


	//----- nvinfo : EIATTR_KPARAM_INFO
	.align		4
.L_87:
        /*0008*/ 	.byte	0x04, 0x17
        /*000a*/ 	.short	(.L_89 - .L_88)
.L_88:
        /*000c*/ 	.word	0x00000000
        /*0010*/ 	.short	0x0000
        /*0012*/ 	.short	0x0070
        /*0014*/ 	.byte	0x00, 0xf0, 0x01, 0x28


	//----- nvinfo : EIATTR_SPARSE_MMA_MASK
	.align		4
.L_89:
        /*0018*/ 	.byte	0x03, 0x50
        /*001a*/ 	.short	0x0000


	//----- nvinfo : EIATTR_MAXREG_COUNT
	.align		4
        /*001c*/ 	.byte	0x03, 0x1b
        /*001e*/ 	.short	0x00a8


	//----- nvinfo : EIATTR_NUM_BARRIERS
	.align		4
        /*0020*/ 	.byte	0x02, 0x4c
        /*0022*/ 	.byte	0x10
	.zero		1


	//----- nvinfo : EIATTR_EXTERNS
	.align		4
        /*0024*/ 	.byte	0x04, 0x0f
        /*0026*/ 	.short	(.L_91 - .L_90)


	//   ....[0]....
	.align		4
.L_90:
        /*0028*/ 	.word	index@(__assertfail)


	//----- nvinfo : EIATTR_ANNOTATIONS
	.align		4
.L_91:
        /*002c*/ 	.byte	0x04, 0x55
        /*002e*/ 	.short	(.L_93 - .L_92)


	//   ....[0]....
.L_92:
        /*0030*/ 	.word	0x00000001
        /*0034*/ 	.byte	0x00, 0xad, 0x00, 0x00, 0x01, 0x00, 0x00, 0x00, 0x00, 0xaf, 0x00, 0x00, 0x01, 0x00, 0x00, 0x00
        /* <DEDUP_REMOVED lines=13> */
        /*0114*/ 	.byte	0x60, 0xe1, 0x00, 0x00


	//----- nvinfo : EIATTR_MERCURY_ISA_VERSION
	.align		4
.L_93:
        /*0118*/ 	.byte	0x03, 0x5f
        /*011a*/ 	.short	0x0101


	//----- nvinfo : EIATTR_INT_WARP_WIDE_INSTR_OFFSETS
	.align		4
        /*011c*/ 	.byte	0x04, 0x31
        /*011e*/ 	.short	(.L_95 - .L_94)


	//   ....[0]....
.L_94:
        /*0120*/ 	.word	0x00000130


	//   ....[1]....
        /*0124*/ 	.word	0x00000170


	//   ....[2]....
        /*0128*/ 	.word	0x000001e0


	//----- nvinfo : EIATTR_COOP_GROUP_MASK_REGIDS
	.align		4
.L_95:
        /*012c*/ 	.byte	0x04, 0x29
        /*012e*/ 	.short	(.L_97 - .L_96)


	//   ....[0]....
.L_96:
        /*0130*/ 	.word	0xffffffff


	//   ....[1]....
        /*0134*/ 	.word	0xffffffff


	//   ....[2]....
        /*0138*/ 	.word	0xffffffff


	//   ....[3]....
        /*013c*/ 	.word	0xffffffff


	//   ....[4]....
        /*0140*/ 	.word	0xffffffff


	//   ....[5]....
        /*0144*/ 	.word	0xffffffff


	//   ....[6]....
        /*0148*/ 	.word	0xffffffff


	//   ....[7]....
        /*014c*/ 	.word	0xffffffff


	//   ....[8]....
        /*0150*/ 	.word	0xffffffff


	//   ....[9]....
        /*0154*/ 	.word	0xffffffff


	//   ....[10]....
        /*0158*/ 	.word	0xffffffff


	//   ....[11]....
        /*015c*/ 	.word	0xffffffff


	//   ....[12]....
        /*0160*/ 	.word	0xffffffff


	//   ....[13]....
        /*0164*/ 	.word	0xffffffff


	//   ....[14]....
        /*0168*/ 	.word	0xffffffff


	//   ....[15]....
        /*016c*/ 	.word	0xffffffff


	//   ....[16]....
        /*0170*/ 	.word	0xffffffff


	//   ....[17]....
        /*0174*/ 	.word	0xffffffff


	//   ....[18]....
        /*0178*/ 	.word	0xffffffff


	//   ....[19]....
        /*017c*/ 	.word	0xffffffff


	//   ....[20]....
        /*0180*/ 	.word	0xffffffff


	//   ....[21]....
        /*0184*/ 	.word	0xffffffff


	//   ....[22]....
        /*0188*/ 	.word	0xffffffff


	//   ....[23]....
        /*018c*/ 	.word	0xffffffff


	//   ....[24]....
        /*0190*/ 	.word	0xffffffff


	//   ....[25]....
        /*0194*/ 	.word	0xffffffff


	//   ....[26]....
        /*0198*/ 	.word	0xffffffff


	//   ....[27]....
        /*019c*/ 	.word	0xffffffff


	//   ....[28]....
        /*01a0*/ 	.word	0xffffffff


	//   ....[29]....
        /*01a4*/ 	.word	0xffffffff


	//   ....[30]....
        /*01a8*/ 	.word	0xffffffff


	//   ....[31]....
        /*01ac*/ 	.word	0xffffffff


	//   ....[32]....
        /*01b0*/ 	.word	0xffffffff


	//   ....[33]....
        /*01b4*/ 	.word	0xffffffff


	//   ....[34]....
        /*01b8*/ 	.word	0xffffffff


	//   ....[35]....
        /*01bc*/ 	.word	0xffffffff


	//   ....[36]....
        /*01c0*/ 	.word	0xffffffff


	//   ....[37]....
        /*01c4*/ 	.word	0xffffffff


	//   ....[38]....
        /*01c8*/ 	.word	0xffffffff


	//   ....[39]....
        /*01cc*/ 	.word	0xffffffff


	//   ....[40]....
        /*01d0*/ 	.word	0xffffffff


	//   ....[41]....
        /*01d4*/ 	.word	0xffffffff


	//   ....[42]....
        /*01d8*/ 	.word	0xffffffff


	//   ....[43]....
        /*01dc*/ 	.word	0xffffffff


	//   ....[44]....
        /*01e0*/ 	.word	0xffffffff


	//   ....[45]....
        /*01e4*/ 	.word	0xffffffff


	//   ....[46]....
        /*01e8*/ 	.word	0xffffffff


	//   ....[47]....
        /*01ec*/ 	.word	0xffffffff


	//   ....[48]....
        /*01f0*/ 	.word	0xffffffff


	//   ....[49]....
        /*01f4*/ 	.word	0xffffffff


	//   ....[50]....
        /*01f8*/ 	.word	0xffffffff


	//   ....[51]....
        /*01fc*/ 	.word	0xffffffff


	//   ....[52]....
        /*0200*/ 	.word	0xffffffff


	//   ....[53]....
        /*0204*/ 	.word	0xffffffff


	//   ....[54]....
        /*0208*/ 	.word	0xffffffff


	//   ....[55]....
        /*020c*/ 	.word	0xffffffff


	//   ....[56]....
        /*0210*/ 	.word	0xffffffff


	//   ....[57]....
        /*0214*/ 	.word	0xffffffff


	//   ....[58]....
        /*0218*/ 	.word	0xffffffff


	//   ....[59]....
        /*021c*/ 	.word	0xffffffff


	//   ....[60]....
        /*0220*/ 	.word	0xffffffff


	//   ....[61]....
        /*0224*/ 	.word	0xffffffff


	//   ....[62]....
        /*0228*/ 	.word	0xffffffff


	//   ....[63]....
        /*022c*/ 	.word	0xffffffff


	//   ....[64]....
        /*0230*/ 	.word	0xffffffff


	//   ....[65]....
        /*0234*/ 	.word	0xffffffff


	//   ....[66]....
        /*0238*/ 	.word	0xffffffff


	//   ....[67]....
        /*023c*/ 	.word	0xffffffff


	//   ....[68]....
        /*0240*/ 	.word	0xffffffff


	//   ....[69]....
        /*0244*/ 	.word	0xffffffff


	//   ....[70]....
        /*0248*/ 	.word	0xffffffff


	//   ....[71]....
        /*024c*/ 	.word	0xffffffff


	//   ....[72]....
        /*0250*/ 	.word	0xffffffff


	//   ....[73]....
        /*0254*/ 	.word	0xffffffff


	//   ....[74]....
        /*0258*/ 	.word	0x0500000f


	//   ....[75]....
        /*025c*/ 	.word	0x0500000f


	//   ....[76]....
        /*0260*/ 	.word	0x0500000f


	//   ....[77]....
        /*0264*/ 	.word	0x0500000f


	//   ....[78]....
        /*0268*/ 	.word	0x0500000f


	//   ....[79]....
        /*026c*/ 	.word	0x0500000f


	//   ....[80]....
        /*0270*/ 	.word	0x0500000f


	//   ....[81]....
        /*0274*/ 	.word	0x0500000f


	//   ....[82]....
        /*0278*/ 	.word	0x0500000f


	//----- nvinfo : EIATTR_COOP_GROUP_INSTR_OFFSETS
	.align		4
.L_97:
        /*027c*/ 	.byte	0x04, 0x28
        /*027e*/ 	.short	(.L_99 - .L_98)


	//   ....[0]....
.L_98:
        /*0280*/ 	.word	0x00000070


	//   ....[1]....
        /*0284*/ 	.word	0x00000140


	//   ....[2]....
        /*0288*/ 	.word	0x00000190


	//   ....[3]....
        /*028c*/ 	.word	0x000003c0


	//   ....[4]....
        /*0290*/ 	.word	0x00000520


	//   ....[5]....
        /*0294*/ 	.word	0x00000640


	//   ....[6]....
        /*0298*/ 	.word	0x000007a0


	//   ....[7]....
        /*029c*/ 	.word	0x00000da0


	//   ....[8]....
        /*02a0*/ 	.word	0x000036e0


	//   ....[9]....
        /*02a4*/ 	.word	0x00003790


	//   ....[10]....
        /*02a8*/ 	.word	0x00003b40


	//   ....[11]....
        /*02ac*/ 	.word	0x00003c40


	//   ....[12]....
        /*02b0*/ 	.word	0x00007000


	//   ....[13]....
        /*02b4*/ 	.word	0x00007030


	//   ....[14]....
        /*02b8*/ 	.word	0x00007050


	//   ....[15]....
        /*02bc*/ 	.word	0x00007070


	//   ....[16]....
        /*02c0*/ 	.word	0x00008ba0


	//   ....[17]....
        /*02c4*/ 	.word	0x00008bb0


	//   ....[18]....
        /*02c8*/ 	.word	0x00008c30


	//   ....[19]....
        /*02cc*/ 	.word	0x00008c40


	//   ....[20]....
        /*02d0*/ 	.word	0x00009df0


	//   ....[21]....
        /*02d4*/ 	.word	0x00009e30


	//   ....[22]....
        /*02d8*/ 	.word	0x00009e70


	//   ....[23]....
        /*02dc*/ 	.word	0x00009eb0


	//   ....[24]....
        /*02e0*/ 	.word	0x00009ee0


	//   ....[25]....
        /*02e4*/ 	.word	0x00009f10


	//   ....[26]....
        /*02e8*/ 	.word	0x00009f40


	//   ....[27]....
        /*02ec*/ 	.word	0x00009f70


	//   ....[28]....
        /*02f0*/ 	.word	0x00009fb0


	//   ....[29]....
        /*02f4*/ 	.word	0x00009fd0


	//   ....[30]....
        /*02f8*/ 	.word	0x0000a000


	//   ....[31]....
        /*02fc*/ 	.word	0x0000a040


	//   ....[32]....
        /*0300*/ 	.word	0x0000a0a0


	//   ....[33]....
        /*0304*/ 	.word	0x0000a0b0


	//   ....[34]....
        /*0308*/ 	.word	0x0000a0c0


	//   ....[35]....
        /*030c*/ 	.word	0x0000a0f0


	//   ....[36]....
        /*0310*/ 	.word	0x0000a120


	//   ....[37]....
        /*0314*/ 	.word	0x0000a130


	//   ....[38]....
        /*0318*/ 	.word	0x0000a140


	//   ....[39]....
        /*031c*/ 	.word	0x0000a150


	//   ....[40]....
        /*0320*/ 	.word	0x0000a160


	//   ....[41]....
        /*0324*/ 	.word	0x0000a170


	//   ....[42]....
        /*0328*/ 	.word	0x0000a180


	//   ....[43]....
        /*032c*/ 	.word	0x0000a190


	//   ....[44]....
        /*0330*/ 	.word	0x0000a1a0


	//   ....[45]....
        /*0334*/ 	.word	0x0000a1b0


	//   ....[46]....
        /*0338*/ 	.word	0x0000a1c0


	//   ....[47]....
        /*033c*/ 	.word	0x0000a1d0


	//   ....[48]....
        /*0340*/ 	.word	0x0000a1e0


	//   ....[49]....
        /*0344*/ 	.word	0x0000a1f0


	//   ....[50]....
        /*0348*/ 	.word	0x0000a200


	//   ....[51]....
        /*034c*/ 	.word	0x0000a220


	//   ....[52]....
        /*0350*/ 	.word	0x0000a370


	//   ....[53]....
        /*0354*/ 	.word	0x0000a3a0


	//   ....[54]....
        /*0358*/ 	.word	0x0000a490


	//   ....[55]....
        /*035c*/ 	.word	0x0000a4a0


	//   ....[56]....
        /*0360*/ 	.word	0x0000a8b0


	//   ....[57]....
        /*0364*/ 	.word	0x0000a8f0


	//   ....[58]....
        /*0368*/ 	.word	0x0000a9c0


	//   ....[59]....
        /*036c*/ 	.word	0x0000a9e0


	//   ....[60]....
        /*0370*/ 	.word	0x0000aa90


	//   ....[61]....
        /*0374*/ 	.word	0x0000aab0


	//   ....[62]....
        /*0378*/ 	.word	0x0000ab70


	//   ....[63]....
        /*037c*/ 	.word	0x0000abb0


	//   ....[64]....
        /*0380*/ 	.word	0x0000b840


	//   ....[65]....
        /*0384*/ 	.word	0x0000c440


	//   ....[66]....
        /*0388*/ 	.word	0x0000c470


	//   ....[67]....
        /*038c*/ 	.word	0x0000c540


	//   ....[68]....
        /*0390*/ 	.word	0x0000c560


	//   ....[69]....
        /*0394*/ 	.word	0x0000c600


	//   ....[70]....
        /*0398*/ 	.word	0x0000c620


	//   ....[71]....
        /*039c*/ 	.word	0x0000c630


	//   ....[72]....
        /*03a0*/ 	.word	0x0000c6c0


	//   ....[73]....
        /*03a4*/ 	.word	0x0000e0b0


	//   ....[74]....
        /*03a8*/ 	.word	0x0000e5b0


	//   ....[75]....
        /*03ac*/ 	.word	0x0000e760


	//   ....[76]....
        /*03b0*/ 	.word	0x0000e7b0


	//   ....[77]....
        /*03b4*/ 	.word	0x0000e850


	//   ....[78]....
        /*03b8*/ 	.word	0x0000e960


	//   ....[79]....
        /*03bc*/ 	.word	0x0000e9c0


	//   ....[80]....
        /*03c0*/ 	.word	0x0000eae0


	//   ....[81]....
        /*03c4*/ 	.word	0x0000eb40


	//   ....[82]....
        /*03c8*/ 	.word	0x0000ebe0


	//----- nvinfo : EIATTR_REG_RECONFIG
	.align		4
.L_99:
        /*03cc*/ 	.byte	0x01, 0x54
	.zero		2


	//----- nvinfo : EIATTR_SYSCALL_OFFSETS
	.align		4
        /*03d0*/ 	.byte	0x04, 0x46
        /*03d2*/ 	.short	(.L_101 - .L_100)


	//   ....[0]....
.L_100:
        /*03d4*/ 	.word	0x00001100


	//   ....[1]....
        /*03d8*/ 	.word	0x0000b2f0


	//   ....[2]....
        /*03dc*/ 	.word	0x0000b430


	//   ....[3]....
        /*03e0*/ 	.word	0x0000b570


	//   ....[4]....
        /*03e4*/ 	.word	0x0000b690


	//   ....[5]....
        /*03e8*/ 	.word	0x0000c040


	//----- nvinfo : EIATTR_MBARRIER_INSTR_OFFSETS
	.align		4
.L_101:
        /*03ec*/ 	.byte	0x04, 0x39
        /*03ee*/ 	.short	(.L_103 - .L_102)


	//   ....[0]....
.L_102:
        /*03f0*/ 	.word	0x00000270
        /*03f4*/ 	.word	0x000000ff
        /*03f8*/ 	.word	0x00029800
        /*03fc*/ 	.short	0x0100
        /*03fe*/ 	.byte	0x08
	.zero		1


	//   ....[1]....
        /*0400*/ 	.word	0x00000280
        /*0404*/ 	.word	0x000000ff
        /*0408*/ 	.word	0x00029820
        /*040c*/ 	.short	0x0100
        /*040e*/ 	.byte	0x08
	.zero		1


	//   ....[2]....
        /*0410*/ 	.word	0x00000370
        /*0414*/ 	.word	0x000000ff
        /*0418*/ 	.word	0x00029830
        /*041c*/ 	.short	0x0100
        /*041e*/ 	.byte	0x08
	.zero		1


	//   ....[3]....
        /*0420*/ 	.word	0x00000380
        /*0424*/ 	.word	0x000000ff
        /*0428*/ 	.word	0x00029840
        /*042c*/ 	.short	0x0100
        /*042e*/ 	.byte	0x08
	.zero		1


	//   ....[4]....
        /*0430*/ 	.word	0x00000390
        /*0434*/ 	.word	0x000000ff
        /*0438*/ 	.word	0x00029838
        /*043c*/ 	.short	0x0100
        /*043e*/ 	.byte	0x08
	.zero		1


	//   ....[5]....
        /*0440*/ 	.word	0x000003a0
        /*0444*/ 	.word	0x000000ff
        /*0448*/ 	.word	0x00029848
        /*044c*/ 	.short	0x0100
        /*044e*/ 	.byte	0x08
	.zero		1


	//   ....[6]....
        /*0450*/ 	.word	0x000004d0
        /*0454*/ 	.word	0x000000ff
        /*0458*/ 	.word	0x00029850
        /*045c*/ 	.short	0x0100
        /*045e*/ 	.byte	0x08
	.zero		1


	//   ....[7]....
        /*0460*/ 	.word	0x000004e0
        /*0464*/ 	.word	0x000000ff
        /*0468*/ 	.word	0x00029860
        /*046c*/ 	.short	0x0100
        /*046e*/ 	.byte	0x08
	.zero		1


	//   ....[8]....
        /*0470*/ 	.word	0x000004f0
        /*0474*/ 	.word	0x000000ff
        /*0478*/ 	.word	0x00029858
        /*047c*/ 	.short	0x0100
        /*047e*/ 	.byte	0x08
	.zero		1


	//   ....[9]....
        /*0480*/ 	.word	0x00000500
        /*0484*/ 	.word	0x000000ff
        /*0488*/ 	.word	0x00029868
        /*048c*/ 	.short	0x0100
        /*048e*/ 	.byte	0x08
	.zero		1


	//   ....[10]....
        /*0490*/ 	.word	0x000005f0
        /*0494*/ 	.word	0x000000ff
        /*0498*/ 	.word	0x00029870
        /*049c*/ 	.short	0x0100
        /*049e*/ 	.byte	0x06
	.zero		1


	//   ....[11]....
        /*04a0*/ 	.word	0x00000600
        /*04a4*/ 	.word	0x000000ff
        /*04a8*/ 	.word	0x00029880
        /*04ac*/ 	.short	0x0100
        /*04ae*/ 	.byte	0x06
	.zero		1


	//   ....[12]....
        /*04b0*/ 	.word	0x00000610
        /*04b4*/ 	.word	0x000000ff
        /*04b8*/ 	.word	0x00029878
        /*04bc*/ 	.short	0x0100
        /*04be*/ 	.byte	0x06
	.zero		1


	//   ....[13]....
        /*04c0*/ 	.word	0x00000620
        /*04c4*/ 	.word	0x000000ff
        /*04c8*/ 	.word	0x00029888
        /*04cc*/ 	.short	0x0100
        /*04ce*/ 	.byte	0x06
	.zero		1


	//   ....[14]....
        /*04d0*/ 	.word	0x00000750
        /*04d4*/ 	.word	0x000000ff
        /*04d8*/ 	.word	0x00029890
        /*04dc*/ 	.short	0x0100
        /*04de*/ 	.byte	0x08
	.zero		1


	//   ....[15]....
        /*04e0*/ 	.word	0x00000760
        /*04e4*/ 	.word	0x000000ff
        /*04e8*/ 	.word	0x000298a0
        /*04ec*/ 	.short	0x0100
        /*04ee*/ 	.byte	0x08
	.zero		1


	//   ....[16]....
        /*04f0*/ 	.word	0x00000770
        /*04f4*/ 	.word	0x000000ff
        /*04f8*/ 	.word	0x00029898
        /*04fc*/ 	.short	0x0100
        /*04fe*/ 	.byte	0x08
	.zero		1


	//   ....[17]....
        /*0500*/ 	.word	0x00000780
        /*0504*/ 	.word	0x000000ff
        /*0508*/ 	.word	0x000298a8
        /*050c*/ 	.short	0x0100
        /*050e*/ 	.byte	0x08
	.zero		1


	//   ....[18]....
        /*0510*/ 	.word	0x000008b0
        /*0514*/ 	.word	0x000000ff
        /*0518*/ 	.word	0x000298b0
        /*051c*/ 	.short	0x0100
        /*051e*/ 	.byte	0x08
	.zero		1


	//   ....[19]....
        /*0520*/ 	.word	0x000008c0
        /*0524*/ 	.word	0x000000ff
        /*0528*/ 	.word	0x000298c0
        /*052c*/ 	.short	0x0100
        /*052e*/ 	.byte	0x08
	.zero		1


	//   ....[20]....
        /*0530*/ 	.word	0x000008d0
        /*0534*/ 	.word	0x000000ff
        /*0538*/ 	.word	0x000298b8
        /*053c*/ 	.short	0x0100
        /*053e*/ 	.byte	0x08
	.zero		1


	//   ....[21]....
        /*0540*/ 	.word	0x000008e0
        /*0544*/ 	.word	0x000000ff
        /*0548*/ 	.word	0x000298c8
        /*054c*/ 	.short	0x0100
        /*054e*/ 	.byte	0x08
	.zero		1


	//   ....[22]....
        /*0550*/ 	.word	0x00001490
        /*0554*/ 	.word	0x000000ff
        /*0558*/ 	.word	0x00029800
        /*055c*/ 	.short	0x010a
        /*055e*/ 	.byte	0x27
	.zero		1


	//   ....[23]....
        /*0560*/ 	.word	0x00001530
        /*0564*/ 	.word	0x00000003
        /*0568*/ 	.word	0x00029830
        /*056c*/ 	.short	0x010a
        /*056e*/ 	.byte	0x3f
	.zero		1


	//   ....[24]....
        /*0570*/ 	.word	0x000015a0
        /*0574*/ 	.word	0x00000003
        /*0578*/ 	.word	0x00029830
        /*057c*/ 	.short	0x010a
        /*057e*/ 	.byte	0x3f
	.zero		1


	//   ....[25]....
        /*0580*/ 	.word	0x00003be0
        /*0584*/ 	.word	0x00000003
        /*0588*/ 	.word	0x00000000
        /*058c*/ 	.short	0x0101
        /*058e*/ 	.byte	0x3f
	.zero		1


	//   ....[26]....
        /*0590*/ 	.word	0x00005260
        /*0594*/ 	.word	0x000000ff
        /*0598*/ 	.word	0x00029830
        /*059c*/ 	.short	0x010a
        /*059e*/ 	.byte	0x06
	.zero		1


	//   ....[27]....
        /*05a0*/ 	.word	0x000052a0
        /*05a4*/ 	.word	0x000000ff
        /*05a8*/ 	.word	0x00029830
        /*05ac*/ 	.short	0x010a
        /*05ae*/ 	.byte	0x06
	.zero		1


	//   ....[28]....
        /*05b0*/ 	.word	0x00005ec0
        /*05b4*/ 	.word	0x000000ff
        /*05b8*/ 	.word	0x00029850
        /*05bc*/ 	.short	0x010a
        /*05be*/ 	.byte	0x06
	.zero		1


	//   ....[29]....
        /*05c0*/ 	.word	0x00005f00
        /*05c4*/ 	.word	0x000000ff
        /*05c8*/ 	.word	0x00029850
        /*05cc*/ 	.short	0x010a
        /*05ce*/ 	.byte	0x06
	.zero		1


	//   ....[30]....
        /*05d0*/ 	.word	0x00007fd0
        /*05d4*/ 	.word	0x00000004
        /*05d8*/ 	.word	0x00000000
        /*05dc*/ 	.short	0x0101
        /*05de*/ 	.byte	0x3f
	.zero		1


	//   ....[31]....
        /*05e0*/ 	.word	0x000081e0
        /*05e4*/ 	.word	0x000000ff
        /*05e8*/ 	.word	0x00000000
        /*05ec*/ 	.short	0x0101
        /*05ee*/ 	.byte	0x06
	.zero		1


	//   ....[32]....
        /*05f0*/ 	.word	0x00008860
        /*05f4*/ 	.word	0x000000ff
        /*05f8*/ 	.word	0x00029850
        /*05fc*/ 	.short	0x010a
        /*05fe*/ 	.byte	0x04
	.zero		1


	//   ....[33]....
        /*0600*/ 	.word	0x000088a0
        /*0604*/ 	.word	0x000000ff
        /*0608*/ 	.word	0x00029850
        /*060c*/ 	.short	0x010a
        /*060e*/ 	.byte	0x04
	.zero		1


	//   ....[34]....
        /*0610*/ 	.word	0x000095a0
        /*0614*/ 	.word	0x000000ff
        /*0618*/ 	.word	0x00000000
        /*061c*/ 	.short	0x0101
        /*061e*/ 	.byte	0x04
	.zero		1


	//   ....[35]....
        /*0620*/ 	.word	0x0000a8d0
        /*0624*/ 	.word	0x000000ff
        /*0628*/ 	.word	0x00000000
        /*062c*/ 	.short	0x0101
        /*062e*/ 	.byte	0x27
	.zero		1


	//   ....[36]....
        /*0630*/ 	.word	0x0000bab0
        /*0634*/ 	.word	0x00000002
        /*0638*/ 	.word	0x00029880
        /*063c*/ 	.short	0x010a
        /*063e*/ 	.byte	0x3f
	.zero		1


	//   ....[37]....
        /*0640*/ 	.word	0x0000bc30
        /*0644*/ 	.word	0x00000002
        /*0648*/ 	.word	0x00029840
        /*064c*/ 	.short	0x010a
        /*064e*/ 	.byte	0x3f
	.zero		1


	//   ....[38]....
        /*0650*/ 	.word	0x0000c7a0
        /*0654*/ 	.word	0x000000ff
        /*0658*/ 	.word	0x00029800
        /*065c*/ 	.short	0x0107
        /*065e*/ 	.byte	0x29
	.zero		1


	//   ....[39]....
        /*0660*/ 	.word	0x0000c7f0
        /*0664*/ 	.word	0x000000ff
        /*0668*/ 	.word	0x00029800
        /*066c*/ 	.short	0x0101
        /*066e*/ 	.byte	0x29
	.zero		1


	//   ....[40]....
        /*0670*/ 	.word	0x0000c820
        /*0674*/ 	.word	0x000000ff
        /*0678*/ 	.word	0x00029820
        /*067c*/ 	.short	0x010a
        /*067e*/ 	.byte	0x29
	.zero		1


	//   ....[41]....
        /*0680*/ 	.word	0x0000cb20
        /*0684*/ 	.word	0x00000006
        /*0688*/ 	.word	0x00029880
        /*068c*/ 	.short	0x010a
        /*068e*/ 	.byte	0x3f
	.zero		1


	//   ....[42]....
        /*0690*/ 	.word	0x0000cd50
        /*0694*/ 	.word	0x00000006
        /*0698*/ 	.word	0x00029840
        /*069c*/ 	.short	0x010a
        /*069e*/ 	.byte	0x3f
	.zero		1


	//   ....[43]....
        /*06a0*/ 	.word	0x0000d210
        /*06a4*/ 	.word	0x00000012
        /*06a8*/ 	.word	0x00029870
        /*06ac*/ 	.short	0x010a
        /*06ae*/ 	.byte	0x3f
	.zero		1


	//   ....[44]....
        /*06b0*/ 	.word	0x0000d280
        /*06b4*/ 	.word	0x00000012
        /*06b8*/ 	.word	0x00029860
        /*06bc*/ 	.short	0x010a
        /*06be*/ 	.byte	0x3f
	.zero		1


	//   ....[45]....
        /*06c0*/ 	.word	0x0000d7b0
        /*06c4*/ 	.word	0x00000012
        /*06c8*/ 	.word	0x00029850
        /*06cc*/ 	.short	0x0101
        /*06ce*/ 	.byte	0x3f
	.zero		1


	//   ....[46]....
        /*06d0*/ 	.word	0x0000d820
        /*06d4*/ 	.word	0x00000012
        /*06d8*/ 	.word	0x00000000
        /*06dc*/ 	.short	0x0101
        /*06de*/ 	.byte	0x3f
	.zero		1


	//   ....[47]....
        /*06e0*/ 	.word	0x0000d920
        /*06e4*/ 	.word	0x00000010
        /*06e8*/ 	.word	0x00029870
        /*06ec*/ 	.short	0x010a
        /*06ee*/ 	.byte	0x3f
	.zero		1


	//   ....[48]....
        /*06f0*/ 	.word	0x0000d990
        /*06f4*/ 	.word	0x00000010
        /*06f8*/ 	.word	0x00029860
        /*06fc*/ 	.short	0x010a
        /*06fe*/ 	.byte	0x3f
	.zero		1


	//   ....[49]....
        /*0700*/ 	.word	0x0000ded0
        /*0704*/ 	.word	0x00000010
        /*0708*/ 	.word	0x00029850
        /*070c*/ 	.short	0x0101
        /*070e*/ 	.byte	0x3f
	.zero		1


	//   ....[50]....
        /*0710*/ 	.word	0x0000df60
        /*0714*/ 	.word	0x00000000
        /*0718*/ 	.word	0x00000000
        /*071c*/ 	.short	0x0101
        /*071e*/ 	.byte	0x3f
	.zero		1


	//   ....[51]....
        /*0720*/ 	.word	0x0000e060
        /*0724*/ 	.word	0x00000008
        /*0728*/ 	.word	0x00029820
        /*072c*/ 	.short	0x010a
        /*072e*/ 	.byte	0x3f
	.zero		1


	//   ....[52]....
        /*0730*/ 	.word	0x0000e1e0
        /*0734*/ 	.word	0x00000005
        /*0738*/ 	.word	0x00000000
        /*073c*/ 	.short	0x010a
        /*073e*/ 	.byte	0x3f
	.zero		1


	//   ....[53]....
        /*0740*/ 	.word	0x0000e230
        /*0744*/ 	.word	0x00000007
        /*0748*/ 	.word	0x00000000
        /*074c*/ 	.short	0x010a
        /*074e*/ 	.byte	0x3f
	.zero		1


	//   ....[54]....
        /*0750*/ 	.word	0x0000e280
        /*0754*/ 	.word	0x00000011
        /*0758*/ 	.word	0x00029860
        /*075c*/ 	.short	0x010a
        /*075e*/ 	.byte	0x3f
	.zero		1


	//   ....[55]....
        /*0760*/ 	.word	0x0000e2d0
        /*0764*/ 	.word	0x00000003
        /*0768*/ 	.word	0x00029860
        /*076c*/ 	.short	0x010a
        /*076e*/ 	.byte	0x3f
	.zero		1


	//   ....[56]....
        /*0770*/ 	.word	0x0000e310
        /*0774*/ 	.word	0x00000011
        /*0778*/ 	.word	0x00029880
        /*077c*/ 	.short	0x010a
        /*077e*/ 	.byte	0x3f
	.zero		1


	//   ....[57]....
        /*0780*/ 	.word	0x0000e330
        /*0784*/ 	.word	0x00000003
        /*0788*/ 	.word	0x00029880
        /*078c*/ 	.short	0x010a
        /*078e*/ 	.byte	0x3f
	.zero		1


	//   ....[58]....
        /*0790*/ 	.word	0x0000e3a0
        /*0794*/ 	.word	0x00000003
        /*0798*/ 	.word	0x00029800
        /*079c*/ 	.short	0x010a
        /*079e*/ 	.byte	0x3f
	.zero		1


	//   ....[59]....
        /*07a0*/ 	.word	0x0000e3f0
        /*07a4*/ 	.word	0x00000003
        /*07a8*/ 	.word	0x00029830
        /*07ac*/ 	.short	0x010a
        /*07ae*/ 	.byte	0x3f
	.zero		1


	//   ....[60]....
        /*07b0*/ 	.word	0x0000e450
        /*07b4*/ 	.word	0x00000008
        /*07b8*/ 	.word	0x00029830
        /*07bc*/ 	.short	0x010a
        /*07be*/ 	.byte	0x3f
	.zero		1


	//   ....[61]....
        /*07c0*/ 	.word	0x0000e4b0
        /*07c4*/ 	.word	0x00000008
        /*07c8*/ 	.word	0x00029850
        /*07cc*/ 	.short	0x010a
        /*07ce*/ 	.byte	0x3f
	.zero		1


	//   ....[62]....
        /*07d0*/ 	.word	0x0000e510
        /*07d4*/ 	.word	0x00000003
        /*07d8*/ 	.word	0x00029850
        /*07dc*/ 	.short	0x010a
        /*07de*/ 	.byte	0x3f
	.zero		1


	//   ....[63]....
        /*07e0*/ 	.word	0x0000e660
        /*07e4*/ 	.word	0x00000002
        /*07e8*/ 	.word	0x00029880
        /*07ec*/ 	.short	0x010a
        /*07ee*/ 	.byte	0x3f
	.zero		1


	//   ....[64]....
        /*07f0*/ 	.word	0x0000e6b0
        /*07f4*/ 	.word	0x00000002
        /*07f8*/ 	.word	0x00029840
        /*07fc*/ 	.short	0x010a
        /*07fe*/ 	.byte	0x3f
	.zero		1


	//   ....[65]....
        /*0800*/ 	.word	0x0000ec90
        /*0804*/ 	.word	0x00000003
        /*0808*/ 	.word	0x00029820
        /*080c*/ 	.short	0x010a
        /*080e*/ 	.byte	0x3f
	.zero		1


	//   ....[66]....
        /*0810*/ 	.word	0x0000ece0
        /*0814*/ 	.word	0x00000006
        /*0818*/ 	.word	0x00029880
        /*081c*/ 	.short	0x010a
        /*081e*/ 	.byte	0x3f
	.zero		1


	//   ....[67]....
        /*0820*/ 	.word	0x0000ed30
        /*0824*/ 	.word	0x00000006
        /*0828*/ 	.word	0x00029840
        /*082c*/ 	.short	0x010a
        /*082e*/ 	.byte	0x3f
	.zero		1


	//   ....[68]....
        /*0830*/ 	.word	0x0000ed80
        /*0834*/ 	.word	0x00000012
        /*0838*/ 	.word	0x00029870
        /*083c*/ 	.short	0x010a
        /*083e*/ 	.byte	0x3f
	.zero		1


	//   ....[69]....
        /*0840*/ 	.word	0x0000edd0
        /*0844*/ 	.word	0x00000012
        /*0848*/ 	.word	0x00029860
        /*084c*/ 	.short	0x010a
        /*084e*/ 	.byte	0x3f
	.zero		1


	//   ....[70]....
        /*0850*/ 	.word	0x0000ee20
        /*0854*/ 	.word	0x00000010
        /*0858*/ 	.word	0x00029870
        /*085c*/ 	.short	0x010a
        /*085e*/ 	.byte	0x3f
	.zero		1


	//   ....[71]....
        /*0860*/ 	.word	0x0000ee70
        /*0864*/ 	.word	0x00000010
        /*0868*/ 	.word	0x00029860
        /*086c*/ 	.short	0x010a
        /*086e*/ 	.byte	0x3f
	.zero		1


	//   ....[72]....
        /*0870*/ 	.word	0x0000eec0
        /*0874*/ 	.word	0x00000008
        /*0878*/ 	.word	0x00029820
        /*087c*/ 	.short	0x010a
        /*087e*/ 	.byte	0x3f
	.zero		1


	//   ....[73]....
        /*0880*/ 	.word	0x0000ef10
        /*0884*/ 	.word	0x00000005
        /*0888*/ 	.word	0x00000000
        /*088c*/ 	.short	0x010a
        /*088e*/ 	.byte	0x3f
	.zero		1


	//   ....[74]....
        /*0890*/ 	.word	0x0000ef60
        /*0894*/ 	.word	0x00000007
        /*0898*/ 	.word	0x00000000
        /*089c*/ 	.short	0x010a
        /*089e*/ 	.byte	0x3f
	.zero		1


	//   ....[75]....
        /*08a0*/ 	.word	0x0000efb0
        /*08a4*/ 	.word	0x00000011
        /*08a8*/ 	.word	0x00029860
        /*08ac*/ 	.short	0x010a
        /*08ae*/ 	.byte	0x3f
	.zero		1


	//   ....[76]....
        /*08b0*/ 	.word	0x0000f000
        /*08b4*/ 	.word	0x00000003
        /*08b8*/ 	.word	0x00029860
        /*08bc*/ 	.short	0x010a
        /*08be*/ 	.byte	0x3f
	.zero		1


	//   ....[77]....
        /*08c0*/ 	.word	0x0000f050
        /*08c4*/ 	.word	0x00000011
        /*08c8*/ 	.word	0x00029880
        /*08cc*/ 	.short	0x010a
        /*08ce*/ 	.byte	0x3f
	.zero		1


	//----- nvinfo : EIATTR_NUM_MBARRIERS
	.align		4
.L_103:
        /*08d0*/ 	.byte	0x03, 0x38
        /*08d2*/ 	.short	0x0016


	//----- nvinfo : EIATTR_EXIT_INSTR_OFFSETS
	.align		4
        /*08d4*/ 	.byte	0x04, 0x1c
        /*08d6*/ 	.short	(.L_105 - .L_104)


	//   ....[0]....
.L_104:
        /*08d8*/ 	.word	0x00000a30


	//   ....[1]....
        /*08dc*/ 	.word	0x0000ac90


	//   ....[2]....
        /*08e0*/ 	.word	0x0000e0d0


	//   ....[3]....
        /*08e4*/ 	.word	0x0000e380


	//----- nvinfo : EIATTR_MAX_THREADS
	.align		4
.L_105:
        /*08e8*/ 	.byte	0x04, 0x05
        /*08ea*/ 	.short	(.L_107 - .L_106)
.L_106:
        /*08ec*/ 	.word	0x00000180
        /*08f0*/ 	.word	0x00000001
        /*08f4*/ 	.word	0x00000001


	//----- nvinfo : EIATTR_CRS_STACK_SIZE
	.align		4
.L_107:
        /*08f8*/ 	.byte	0x04, 0x1e
        /*08fa*/ 	.short	(.L_109 - .L_108)
.L_108:
        /*08fc*/ 	.word	0x00000000


	//----- nvinfo : EIATTR_CBANK_PARAM_SIZE
	.align		4
.L_109:
        /*0900*/ 	.byte	0x03, 0x19
        /*0902*/ 	.short	0x0a70


	//----- nvinfo : EIATTR_PARAM_CBANK
	.align		4
        /*0904*/ 	.byte	0x04, 0x0a
        /*0906*/ 	.short	(.L_111 - .L_110)
	.align		4
.L_110:
        /*0908*/ 	.word	index@(.nv.constant0._ZN7cutlass13device_kernelIN5flash11enable_sm90INS1_16FlashAttnFwdSm90INS1_25CollectiveMainloopFwdSm90ILi2EN4cute5tupleIJNS5_1CILi1EEES8_S8_EEENS6_IJNS7_ILi128EEENS7_ILi160EEENS7_ILi192EEEEEELi128ENS_12float_e4m3_tEfNS_4arch4Sm90ELb0ELb0ELb1ELb0ELb0ELb0ELb0ELb1ELb1ELb1ELb0ELb0EEENS1_21CollectiveEpilogueFwdINS6_IJSA_SA_SB_EEES9_NS_10bfloat16_tESG_Li256ELb0ELb1ELb0ELb1EEENS1_29StaticPersistentTileSchedulerILb0EEEEEEEEEvNT_6ParamsE)
        /*090c*/ 	.short	0x0210
        /*090e*/ 	.short	0x0a70


	//----- nvinfo : EIATTR_SW_WAR
	.align		4
.L_111:
        /*0910*/ 	.byte	0x04, 0x36
        /*0912*/ 	.short	(.L_113 - .L_112)
.L_112:
        /*0914*/ 	.word	0x00000008
.L_113:


//--------------------- .nv.info._ZN7cutlass13device_kernelIN5flash11enable_sm90INS1_16FlashAttnFwdSm90INS1_25CollectiveMainloopFwdSm90ILi2EN4cute5tupleIJNS5_1CILi2EEENS7_ILi1EEES9_EEENS6_IJNS7_ILi128EEENS7_ILi160EEENS7_ILi192EEEEEELi128ENS_12float_e4m3_tEfNS_4arch4Sm90ELb0ELb0ELb1ELb0ELb0ELb0ELb0ELb1ELb1ELb1ELb0ELb0EEENS1_21CollectiveEpilogueFwdINS6_IJSB_SB_SC_EEESA_NS_10bfloat16_tESH_Li256ELb0ELb1ELb0ELb1EEENS1_29StaticPersistentTileSchedulerILb0EEEEEEEEEvNT_6ParamsE --------------------------
	.section	.nv.info._ZN7cutlass13device_kernelIN5flash11enable_sm90INS1_16FlashAttnFwdSm90INS1_25CollectiveMainloopFwdSm90ILi2EN4cute5tupleIJNS5_1CILi2EEENS7_ILi1EEES9_EEENS6_IJNS7_ILi128EEENS7_ILi160EEENS7_ILi192EEEEEELi128ENS_12float_e4m3_tEfNS_4arch4Sm90ELb0ELb0ELb1ELb0ELb0ELb0ELb0ELb1ELb1ELb1ELb0ELb0EEENS1_21CollectiveEpilogueFwdINS6_IJSB_SB_SC_EEESA_NS_10bfloat16_tESH_Li256ELb0ELb1ELb0ELb1EEENS1_29StaticPersistentTileSchedulerILb0EEEEEEEEEvNT_6ParamsE,"",@"SHT_CUDA_INFO"
	.sectionflags	@""
	.align	4


	//----- nvinfo : EIATTR_CUDA_API_VERSION
	.align		4
        /*0000*/ 	.byte	0x04, 0x37
        /*0002*/ 	.short	(.L_115 - .L_114)
.L_114:
        /*0004*/ 	.word	0x00000082


	//----- nvinfo : EIATTR_KPARAM_INFO
	.align		4
.L_115:
        /*0008*/ 	.byte	0x04, 0x17
        /*000a*/ 	.short	(.L_117 - .L_116)
.L_116:
        /*000c*/ 	.word	0x00000000
        /*0010*/ 	.short	0x0000
        /*0012*/ 	.short	0x0070
        /*0014*/ 	.byte	0x00, 0xf0, 0x01, 0x28


	//----- nvinfo : EIATTR_SPARSE_MMA_MASK
	.align		4
.L_117:
        /*0018*/ 	.byte	0x03, 0x50
        /*001a*/ 	.short	0x0000


	//----- nvinfo : EIATTR_MAXREG_COUNT
	.align		4
        /*001c*/ 	.byte	0x03, 0x1b
        /*001e*/ 	.short	0x00a8


	//----- nvinfo : EIATTR_NUM_BARRIERS
	.align		4
        /*0020*/ 	.byte	0x02, 0x4c
        /*0022*/ 	.byte	0x10
	.zero		1


	//----- nvinfo : EIATTR_EXTERNS
	.align		4
        /*0024*/ 	.byte	0x04, 0x0f
        /*0026*/ 	.short	(.L_119 - .L_118)


	//   ....[0]....
	.align		4
.L_118:
        /*0028*/ 	.word	index@(__assertfail)


	//----- nvinfo : EIATTR_ANNOTATIONS
	.align		4
.L_119:
        /*002c*/ 	.byte	0x04, 0x55
        /*002e*/ 	.short	(.L_121 - .L_120)


	//   ....[0]....
.L_120:
        /* <DEDUP_REMOVED lines=16> */
        /*0124*/ 	.byte	0x10, 0xe4, 0x00, 0x00, 0x01, 0x00, 0x00, 0x00, 0x90, 0xe5, 0x00, 0x00


	//----- nvinfo : EIATTR_MERCURY_ISA_VERSION
	.align		4
.L_121:
        /*0130*/ 	.byte	0x03, 0x5f
        /*0132*/ 	.short	0x0101


	//----- nvinfo : EIATTR_INT_WARP_WIDE_INSTR_OFFSETS
	.align		4
        /*0134*/ 	.byte	0x04, 0x31
        /*0136*/ 	.short	(.L_123 - .L_122)


	//   ....[0]....
.L_122:
        /*0138*/ 	.word	0x00000130


	//   ....[1]....
        /*013c*/ 	.word	0x00000170


	//   ....[2]....
        /*0140*/ 	.word	0x000001e0


	//----- nvinfo : EIATTR_COOP_GROUP_MASK_REGIDS
	.align		4
.L_123:
        /*0144*/ 	.byte	0x04, 0x29
        /*0146*/ 	.short	(.L_125 - .L_124)


	//   ....[0]....
.L_124:
        /*0148*/ 	.word	0xffffffff


	//   ....[1]....
        /*014c*/ 	.word	0xffffffff


	//   ....[2]....
        /*0150*/ 	.word	0xffffffff


	//   ....[3]....
        /*0154*/ 	.word	0xffffffff


	//   ....[4]....
        /*0158*/ 	.word	0xffffffff


	//   ....[5]....
        /*015c*/ 	.word	0xffffffff


	//   ....[6]....
        /*0160*/ 	.word	0xffffffff


	//   ....[7]....
        /*0164*/ 	.word	0xffffffff


	//   ....[8]....
        /*0168*/ 	.word	0xffffffff


	//   ....[9]....
        /*016c*/ 	.word	0xffffffff


	//   ....[10]....
        /*0170*/ 	.word	0xffffffff


	//   ....[11]....
        /*0174*/ 	.word	0xffffffff


	//   ....[12]....
        /*0178*/ 	.word	0xffffffff


	//   ....[13]....
        /*017c*/ 	.word	0xffffffff


	//   ....[14]....
        /*0180*/ 	.word	0xffffffff


	//   ....[15]....
        /*0184*/ 	.word	0xffffffff


	//   ....[16]....
        /*0188*/ 	.word	0xffffffff


	//   ....[17]....
        /*018c*/ 	.word	0xffffffff


	//   ....[18]....
        /*0190*/ 	.word	0xffffffff


	//   ....[19]....
        /*0194*/ 	.word	0xffffffff


	//   ....[20]....
        /*0198*/ 	.word	0xffffffff


	//   ....[21]....
        /*019c*/ 	.word	0xffffffff


	//   ....[22]....
        /*01a0*/ 	.word	0xffffffff


	//   ....[23]....
        /*01a4*/ 	.word	0xffffffff


	//   ....[24]....
        /*01a8*/ 	.word	0xffffffff


	//   ....[25]....
        /*01ac*/ 	.word	0xffffffff


	//   ....[26]....
        /*01b0*/ 	.word	0xffffffff


	//   ....[27]....
        /*01b4*/ 	.word	0xffffffff


	//   ....[28]....
        /*01b8*/ 	.word	0xffffffff


	//   ....[29]....
        /*01bc*/ 	.word	0xffffffff


	//   ....[30]....
        /*01c0*/ 	.word	0xffffffff


	//   ....[31]....
        /*01c4*/ 	.word	0xffffffff


	//   ....[32]....
        /*01c8*/ 	.word	0xffffffff


	//   ....[33]....
        /*01cc*/ 	.word	0xffffffff


	//   ....[34]....
        /*01d0*/ 	.word	0xffffffff


	//   ....[35]....
        /*01d4*/ 	.word	0xffffffff


	//   ....[36]....
        /*01d8*/ 	.word	0xffffffff


	//   ....[37]....
        /*01dc*/ 	.word	0xffffffff


	//   ....[38]....
        /*01e0*/ 	.word	0xffffffff


	//   ....[39]....
        /*01e4*/ 	.word	0xffffffff


	//   ....[40]....
        /*01e8*/ 	.word	0xffffffff


	//   ....[41]....
        /*01ec*/ 	.word	0xffffffff


	//   ....[42]....
        /*01f0*/ 	.word	0xffffffff


	//   ....[43]....
        /*01f4*/ 	.word	0xffffffff


	//   ....[44]....
        /*01f8*/ 	.word	0xffffffff


	//   ....[45]....
        /*01fc*/ 	.word	0xffffffff


	//   ....[46]....
        /*0200*/ 	.word	0xffffffff


	//   ....[47]....
        /*0204*/ 	.word	0xffffffff


	//   ....[48]....
        /*0208*/ 	.word	0xffffffff


	//   ....[49]....
        /*020c*/ 	.word	0xffffffff


	//   ....[50]....
        /*0210*/ 	.word	0xffffffff


	//   ....[51]....
        /*0214*/ 	.word	0xffffffff


	//   ....[52]....
        /*0218*/ 	.word	0xffffffff


	//   ....[53]....
        /*021c*/ 	.word	0xffffffff


	//   ....[54]....
        /*0220*/ 	.word	0xffffffff


	//   ....[55]....
        /*0224*/ 	.word	0xffffffff


	//   ....[56]....
        /*0228*/ 	.word	0xffffffff


	//   ....[57]....
        /*022c*/ 	.word	0xffffffff


	//   ....[58]....
        /*0230*/ 	.word	0xffffffff


	//   ....[59]....
        /*0234*/ 	.word	0xffffffff


	//   ....[60]....
        /*0238*/ 	.word	0xffffffff


	//   ....[61]....
        /*023c*/ 	.word	0xffffffff


	//   ....[62]....
        /*0240*/ 	.word	0xffffffff


	//   ....[63]....
        /*0244*/ 	.word	0xffffffff


	//   ....[64]....
        /*0248*/ 	.word	0xffffffff


	//   ....[65]....
        /*024c*/ 	.word	0xffffffff


	//   ....[66]....
        /*0250*/ 	.word	0xffffffff


	//   ....[67]....
        /*0254*/ 	.word	0xffffffff


	//   ....[68]....
        /*0258*/ 	.word	0xffffffff


	//   ....[69]....
        /*025c*/ 	.word	0xffffffff


	//   ....[70]....
        /*0260*/ 	.word	0xffffffff


	//   ....[71]....
        /*0264*/ 	.word	0xffffffff


	//   ....[72]....
        /*0268*/ 	.word	0xffffffff


	//   ....[73]....
        /*026c*/ 	.word	0xffffffff


	//   ....[74]....
        /*0270*/ 	.word	0xffffffff


	//   ....[75]....
        /*0274*/ 	.word	0x0500000f


	//   ....[76]....
        /*0278*/ 	.word	0x0500000f


	//   ....[77]....
        /*027c*/ 	.word	0x0500000f


	//   ....[78]....
        /*0280*/ 	.word	0x0500000f


	//   ....[79]....
        /*0284*/ 	.word	0x0500000f


	//   ....[80]....
        /*0288*/ 	.word	0x0500000f


	//   ....[81]....
        /*028c*/ 	.word	0x0500000f


	//   ....[82]....
        /*0290*/ 	.word	0x0500000f


	//   ....[83]....
        /*0294*/ 	.word	0x0500000f


	//----- nvinfo : EIATTR_COOP_GROUP_INSTR_OFFSETS
	.align		4
.L_125:
        /*0298*/ 	.byte	0x04, 0x28
        /*029a*/ 	.short	(.L_127 - .L_126)


	//   ....[0]....
.L_126:
        /*029c*/ 	.word	0x00000070


	//   ....[1]....
        /*02a0*/ 	.word	0x00000140


	//   ....[2]....
        /*02a4*/ 	.word	0x00000190


	//   ....[3]....
        /*02a8*/ 	.word	0x000003d0


	//   ....[4]....
        /*02ac*/ 	.word	0x000005f0


	//   ....[5]....
        /*02b0*/ 	.word	0x00000820


	//   ....[6]....
        /*02b4*/ 	.word	0x00000aa0


	//   ....[7]....
        /*02b8*/ 	.word	0x00000de0


	//   ....[8]....
        /*02bc*/ 	.word	0x000012c0


	//   ....[9]....
        /*02c0*/ 	.word	0x00003b90


	//   ....[10]....
        /*02c4*/ 	.word	0x00003c30


	//   ....[11]....
        /*02c8*/ 	.word	0x00004210


	//   ....[12]....
        /*02cc*/ 	.word	0x00004280


	//   ....[13]....
        /*02d0*/ 	.word	0x00007240


	//   ....[14]....
        /*02d4*/ 	.word	0x00007270


	//   ....[15]....
        /*02d8*/ 	.word	0x000072a0


	//   ....[16]....
        /*02dc*/ 	.word	0x000072b0


	//   ....[17]....
        /*02e0*/ 	.word	0x00008dc0


	//   ....[18]....
        /*02e4*/ 	.word	0x00008dd0


	//   ....[19]....
        /*02e8*/ 	.word	0x00008e50


	//   ....[20]....
        /*02ec*/ 	.word	0x00008e60


	//   ....[21]....
        /*02f0*/ 	.word	0x0000a120


	//   ....[22]....
        /*02f4*/ 	.word	0x0000a160


	//   ....[23]....
        /*02f8*/ 	.word	0x0000a180


	//   ....[24]....
        /*02fc*/ 	.word	0x0000a190


	//   ....[25]....
        /*0300*/ 	.word	0x0000a1a0


	//   ....[26]....
        /*0304*/ 	.word	0x0000a1b0


	//   ....[27]....
        /*0308*/ 	.word	0x0000a1c0


	//   ....[28]....
        /*030c*/ 	.word	0x0000a1d0


	//   ....[29]....
        /*0310*/ 	.word	0x0000a1e0


	//   ....[30]....
        /*0314*/ 	.word	0x0000a210


	//   ....[31]....
        /*0318*/ 	.word	0x0000a260


	//   ....[32]....
        /*031c*/ 	.word	0x0000a290


	//   ....[33]....
        /*0320*/ 	.word	0x0000a2c0


	//   ....[34]....
        /*0324*/ 	.word	0x0000a2d0


	//   ....[35]....
        /*0328*/ 	.word	0x0000a2e0


	//   ....[36]....
        /*032c*/ 	.word	0x0000a2f0


	//   ....[37]....
        /*0330*/ 	.word	0x0000a300


	//   ....[38]....
        /*0334*/ 	.word	0x0000a330


	//   ....[39]....
        /*0338*/ 	.word	0x0000a360


	//   ....[40]....
        /*033c*/ 	.word	0x0000a370


	//   ....[41]....
        /*0340*/ 	.word	0x0000a380


	//   ....[42]....
        /*0344*/ 	.word	0x0000a390


	//   ....[43]....
        /*0348*/ 	.word	0x0000a3a0


	//   ....[44]....
        /*034c*/ 	.word	0x0000a3b0


	//   ....[45]....
        /*0350*/ 	.word	0x0000a3c0


	//   ....[46]....
        /*0354*/ 	.word	0x0000a3d0


	//   ....[47]....
        /*0358*/ 	.word	0x0000a3e0


	//   ....[48]....
        /*035c*/ 	.word	0x0000a3f0


	//   ....[49]....
        /*0360*/ 	.word	0x0000a400


	//   ....[50]....
        /*0364*/ 	.word	0x0000a410


	//   ....[51]....
        /*0368*/ 	.word	0x0000a430


	//   ....[52]....
        /*036c*/ 	.word	0x0000a440


	//   ....[53]....
        /*0370*/ 	.word	0x0000a560


	//   ....[54]....
        /*0374*/ 	.word	0x0000a590


	//   ....[55]....
        /*0378*/ 	.word	0x0000a650


	//   ....[56]....
        /*037c*/ 	.word	0x0000a6a0


	//   ....[57]....
        /*0380*/ 	.word	0x0000ab10


	//   ....[58]....
        /*0384*/ 	.word	0x0000ab40


	//   ....[59]....
        /*0388*/ 	.word	0x0000ac10


	//   ....[60]....
        /*038c*/ 	.word	0x0000ac30


	//   ....[61]....
        /*0390*/ 	.word	0x0000ace0


	//   ....[62]....
        /*0394*/ 	.word	0x0000ad00


	//   ....[63]....
        /*0398*/ 	.word	0x0000adc0


	//   ....[64]....
        /*039c*/ 	.word	0x0000ae00


	//   ....[65]....
        /*03a0*/ 	.word	0x0000bb00


	//   ....[66]....
        /*03a4*/ 	.word	0x0000c7c0


	//   ....[67]....
        /*03a8*/ 	.word	0x0000c7f0


	//   ....[68]....
        /*03ac*/ 	.word	0x0000c8d0


	//   ....[69]....
        /*03b0*/ 	.word	0x0000c8e0


	//   ....[70]....
        /*03b4*/ 	.word	0x0000c970


	//   ....[71]....
        /*03b8*/ 	.word	0x0000c980


	//   ....[72]....
        /*03bc*/ 	.word	0x0000c990


	//   ....[73]....
        /*03c0*/ 	.word	0x0000c9a0


	//   ....[74]....
        /*03c4*/ 	.word	0x0000e4e0


	//   ....[75]....
        /*03c8*/ 	.word	0x0000e9e0


	//   ....[76]....
        /*03cc*/ 	.word	0x0000eb90


	//   ....[77]....
        /*03d0*/ 	.word	0x0000ebf0


	//   ....[78]....
        /*03d4*/ 	.word	0x0000ec80


	//   ....[79]....
        /*03d8*/ 	.word	0x0000ed90


	//   ....[80]....
        /*03dc*/ 	.word	0x0000edf0


	//   ....[81]....
        /*03e0*/ 	.word	0x0000eef0


	//   ....[82]....
        /*03e4*/ 	.word	0x0000ef50


	//   ....[83]....
        /*03e8*/ 	.word	0x0000f030


	//----- nvinfo : EIATTR_REG_RECONFIG
	.align		4
.L_127:
        /*03ec*/ 	.byte	0x01, 0x54
	.zero		2


	//----- nvinfo : EIATTR_SYSCALL_OFFSETS
	.align		4
        /*03f0*/ 	.byte	0x04, 0x46
        /*03f2*/ 	.short	(.L_129 - .L_128)


	//   ....[0]....
.L_128:
        /*03f4*/ 	.word	0x00001620


	//   ....[1]....
        /*03f8*/ 	.word	0x0000b5b0


	//   ....[2]....
        /*03fc*/ 	.word	0x0000b710


	//   ....[3]....
        /*0400*/ 	.word	0x0000b850


	//   ....[4]....
        /*0404*/ 	.word	0x0000b970


	//   ....[5]....
        /*0408*/ 	.word	0x0000c3c0


	//----- nvinfo : EIATTR_MBARRIER_INSTR_OFFSETS
	.align		4
.L_129:
        /*040c*/ 	.byte	0x04, 0x39
        /*040e*/ 	.short	(.L_131 - .L_130)


	//   ....[0]....
.L_130:
        /*0410*/ 	.word	0x00000270
        /*0414*/ 	.word	0x000000ff
        /*0418*/ 	.word	0x00029800
        /*041c*/ 	.short	0x0100
        /*041e*/ 	.byte	0x08
	.zero		1


	//   ....[1]....
        /*0420*/ 	.word	0x00000280
        /*0424*/ 	.word	0x000000ff
        /*0428*/ 	.word	0x00029820
        /*042c*/ 	.short	0x0100
        /*042e*/ 	.byte	0x08
	.zero		1


	//   ....[2]....
        /*0430*/ 	.word	0x00000370
        /*0434*/ 	.word	0x000000ff
        /*0438*/ 	.word	0x00029830
        /*043c*/ 	.short	0x0100
        /*043e*/ 	.byte	0x08
	.zero		1


	//   ....[3]....
        /*0440*/ 	.word	0x00000380
        /*0444*/ 	.word	0x000000ff
        /*0448*/ 	.word	0x00029840
        /*044c*/ 	.short	0x0100
        /*044e*/ 	.byte	0x08
	.zero		1


	//   ....[4]....
        /*0450*/ 	.word	0x00000390
        /*0454*/ 	.word	0x000000ff
        /*0458*/ 	.word	0x00029838
        /*045c*/ 	.short	0x0100
        /*045e*/ 	.byte	0x08
	.zero		1


	//   ....[5]....
        /*0460*/ 	.word	0x000003a0
        /*0464*/ 	.word	0x000000ff
        /*0468*/ 	.word	0x00029848
        /*046c*/ 	.short	0x0100
        /*046e*/ 	.byte	0x08
	.zero		1


	//   ....[6]....
        /*0470*/ 	.word	0x000005a0
        /*0474*/ 	.word	0x000000ff
        /*0478*/ 	.word	0x00029850
        /*047c*/ 	.short	0x0100
        /*047e*/ 	.byte	0x08
	.zero		1


	//   ....[7]....
        /*0480*/ 	.word	0x000005b0
        /*0484*/ 	.word	0x000000ff
        /*0488*/ 	.word	0x00029860
        /*048c*/ 	.short	0x0100
        /*048e*/ 	.byte	0x08
	.zero		1


	//   ....[8]....
        /*0490*/ 	.word	0x000005c0
        /*0494*/ 	.word	0x000000ff
        /*0498*/ 	.word	0x00029858
        /*049c*/ 	.short	0x0100
        /*049e*/ 	.byte	0x08
	.zero		1


	//   ....[9]....
        /*04a0*/ 	.word	0x000005d0
        /*04a4*/ 	.word	0x000000ff
        /*04a8*/ 	.word	0x00029868
        /*04ac*/ 	.short	0x0100
        /*04ae*/ 	.byte	0x08
	.zero		1


	//   ....[10]....
        /*04b0*/ 	.word	0x000007d0
        /*04b4*/ 	.word	0x000000ff
        /*04b8*/ 	.word	0x00029870
        /*04bc*/ 	.short	0x0100
        /*04be*/ 	.byte	0x08
	.zero		1


	//   ....[11]....
        /*04c0*/ 	.word	0x000007e0
        /*04c4*/ 	.word	0x000000ff
        /*04c8*/ 	.word	0x00029880
        /*04cc*/ 	.short	0x0100
        /*04ce*/ 	.byte	0x08
	.zero		1


	//   ....[12]....
        /*04d0*/ 	.word	0x000007f0
        /*04d4*/ 	.word	0x000000ff
        /*04d8*/ 	.word	0x00029878
        /*04dc*/ 	.short	0x0100
        /*04de*/ 	.byte	0x08
	.zero		1


	//   ....[13]....
        /*04e0*/ 	.word	0x00000800
        /*04e4*/ 	.word	0x000000ff
        /*04e8*/ 	.word	0x00029888
        /*04ec*/ 	.short	0x0100
        /*04ee*/ 	.byte	0x08
	.zero		1


	//   ....[14]....
        /*04f0*/ 	.word	0x00000a50
        /*04f4*/ 	.word	0x000000ff
        /*04f8*/ 	.word	0x00029890
        /*04fc*/ 	.short	0x0100
        /*04fe*/ 	.byte	0x08
	.zero		1


	//   ....[15]....
        /*0500*/ 	.word	0x00000a60
        /*0504*/ 	.word	0x000000ff
        /*0508*/ 	.word	0x000298a0
        /*050c*/ 	.short	0x0100
        /*050e*/ 	.byte	0x08
	.zero		1


	//   ....[16]....
        /*0510*/ 	.word	0x00000a70
        /*0514*/ 	.word	0x000000ff
        /*0518*/ 	.word	0x00029898
        /*051c*/ 	.short	0x0100
        /*051e*/ 	.byte	0x08
	.zero		1


	//   ....[17]....
        /*0520*/ 	.word	0x00000a80
        /*0524*/ 	.word	0x000000ff
        /*0528*/ 	.word	0x000298a8
        /*052c*/ 	.short	0x0100
        /*052e*/ 	.byte	0x08
	.zero		1


	//   ....[18]....
        /*0530*/ 	.word	0x00000d30
        /*0534*/ 	.word	0x000000ff
        /*0538*/ 	.word	0x000298b0
        /*053c*/ 	.short	0x0100
        /*053e*/ 	.byte	0x08
	.zero		1


	//   ....[19]....
        /*0540*/ 	.word	0x00000d40
        /*0544*/ 	.word	0x000000ff
        /*0548*/ 	.word	0x000298c0
        /*054c*/ 	.short	0x0100
        /*054e*/ 	.byte	0x08
	.zero		1


	//   ....[20]....
        /*0550*/ 	.word	0x00000d50
        /*0554*/ 	.word	0x000000ff
        /*0558*/ 	.word	0x000298b8
        /*055c*/ 	.short	0x0100
        /*055e*/ 	.byte	0x08
	.zero		1


	//   ....[21]....
        /*0560*/ 	.word	0x00000d60
        /*0564*/ 	.word	0x000000ff
        /*0568*/ 	.word	0x000298c8
        /*056c*/ 	.short	0x0100
        /*056e*/ 	.byte	0x08
	.zero		1


	//   ....[22]....
        /*0570*/ 	.word	0x000019b0
        /*0574*/ 	.word	0x000000ff
        /*0578*/ 	.word	0x00029800
        /*057c*/ 	.short	0x010a
        /*057e*/ 	.byte	0x27
	.zero		1


	//   ....[23]....
        /*0580*/ 	.word	0x00001a50
        /*0584*/ 	.word	0x00000003
        /*0588*/ 	.word	0x00029830
        /*058c*/ 	.short	0x010a
        /*058e*/ 	.byte	0x3f
	.zero		1


	//   ....[24]....
        /*0590*/ 	.word	0x00001a90
        /*0594*/ 	.word	0x00000003
        /*0598*/ 	.word	0x00029830
        /*059c*/ 	.short	0x010a
        /*059e*/ 	.byte	0x3f
	.zero		1


	//   ....[25]....
        /*05a0*/ 	.word	0x00004570
        /*05a4*/ 	.word	0x00000003
        /*05a8*/ 	.word	0x00000000
        /*05ac*/ 	.short	0x0101
        /*05ae*/ 	.byte	0x3f
	.zero		1


	//   ....[26]....
        /*05b0*/ 	.word	0x00005420
        /*05b4*/ 	.word	0x000000ff
        /*05b8*/ 	.word	0x00029830
        /*05bc*/ 	.short	0x010a
        /*05be*/ 	.byte	0x06
	.zero		1


	//   ....[27]....
        /*05c0*/ 	.word	0x00005460
        /*05c4*/ 	.word	0x000000ff
        /*05c8*/ 	.word	0x00029830
        /*05cc*/ 	.short	0x010a
        /*05ce*/ 	.byte	0x06
	.zero		1


	//   ....[28]....
        /*05d0*/ 	.word	0x000060a0
        /*05d4*/ 	.word	0x000000ff
        /*05d8*/ 	.word	0x00029850
        /*05dc*/ 	.short	0x010a
        /*05de*/ 	.byte	0x06
	.zero		1


	//   ....[29]....
        /*05e0*/ 	.word	0x000060e0
        /*05e4*/ 	.word	0x000000ff
        /*05e8*/ 	.word	0x00029850
        /*05ec*/ 	.short	0x010a
        /*05ee*/ 	.byte	0x06
	.zero		1


	//   ....[30]....
        /*05f0*/ 	.word	0x000081a0
        /*05f4*/ 	.word	0x0000009b
        /*05f8*/ 	.word	0x00000000
        /*05fc*/ 	.short	0x0101
        /*05fe*/ 	.byte	0x3f
	.zero		1


	//   ....[31]....
        /*0600*/ 	.word	0x000083f0
        /*0604*/ 	.word	0x000000ff
        /*0608*/ 	.word	0x00000000
        /*060c*/ 	.short	0x0101
        /*060e*/ 	.byte	0x06
	.zero		1


	//   ....[32]....
        /*0610*/ 	.word	0x00008a80
        /*0614*/ 	.word	0x000000ff
        /*0618*/ 	.word	0x00029850
        /*061c*/ 	.short	0x010a
        /*061e*/ 	.byte	0x04
	.zero		1


	//   ....[33]....
        /*0620*/ 	.word	0x00008ac0
        /*0624*/ 	.word	0x000000ff
        /*0628*/ 	.word	0x00029850
        /*062c*/ 	.short	0x010a
        /*062e*/ 	.byte	0x04
	.zero		1


	//   ....[34]....
        /*0630*/ 	.word	0x000097a0
        /*0634*/ 	.word	0x000000ff
        /*0638*/ 	.word	0x00000000
        /*063c*/ 	.short	0x0101
        /*063e*/ 	.byte	0x04
	.zero		1


	//   ....[35]....
        /*0640*/ 	.word	0x0000aaf0
        /*0644*/ 	.word	0x000000ff
        /*0648*/ 	.word	0x00000000
        /*064c*/ 	.short	0x0101
        /*064e*/ 	.byte	0x04
	.zero		1


	//   ....[36]....
        /*0650*/ 	.word	0x0000ab50
        /*0654*/ 	.word	0x000000ff
        /*0658*/ 	.word	0x00000000
        /*065c*/ 	.short	0x0101
        /*065e*/ 	.byte	0x27
	.zero		1


	//   ....[37]....
        /*0660*/ 	.word	0x0000bd10
        /*0664*/ 	.word	0x00000002
        /*0668*/ 	.word	0x00029880
        /*066c*/ 	.short	0x010a
        /*066e*/ 	.byte	0x3f
	.zero		1


	//   ....[38]....
        /*0670*/ 	.word	0x0000bf50
        /*0674*/ 	.word	0x00000002
        /*0678*/ 	.word	0x00029840
        /*067c*/ 	.short	0x010a
        /*067e*/ 	.byte	0x3f
	.zero		1


	//   ....[39]....
        /*0680*/ 	.word	0x0000cae0
        /*0684*/ 	.word	0x000000ff
        /*0688*/ 	.word	0x00029800
        /*068c*/ 	.short	0x0107
        /*068e*/ 	.byte	0x29
	.zero		1


	//   ....[40]....
        /*0690*/ 	.word	0x0000cb30
        /*0694*/ 	.word	0x000000ff
        /*0698*/ 	.word	0x00029800
        /*069c*/ 	.short	0x0101
        /*069e*/ 	.byte	0x29
	.zero		1


	//   ....[41]....
        /*06a0*/ 	.word	0x0000cb60
        /*06a4*/ 	.word	0x000000ff
        /*06a8*/ 	.word	0x00029820
        /*06ac*/ 	.short	0x010a
        /*06ae*/ 	.byte	0x29
	.zero		1


	//   ....[42]....
        /*06b0*/ 	.word	0x0000ce20
        /*06b4*/ 	.word	0x00000006
        /*06b8*/ 	.word	0x00029880
        /*06bc*/ 	.short	0x010a
        /*06be*/ 	.byte	0x3f
	.zero		1


	//   ....[43]....
        /*06c0*/ 	.word	0x0000d110
        /*06c4*/ 	.word	0x00000006
        /*06c8*/ 	.word	0x00029840
        /*06cc*/ 	.short	0x010a
        /*06ce*/ 	.byte	0x3f
	.zero		1


	//   ....[44]....
        /*06d0*/ 	.word	0x0000d640
        /*06d4*/ 	.word	0x00000012
        /*06d8*/ 	.word	0x00029870
        /*06dc*/ 	.short	0x010a
        /*06de*/ 	.byte	0x3f
	.zero		1


	//   ....[45]....
        /*06e0*/ 	.word	0x0000d6b0
        /*06e4*/ 	.word	0x00000012
        /*06e8*/ 	.word	0x00029860
        /*06ec*/ 	.short	0x010a
        /*06ee*/ 	.byte	0x3f
	.zero		1


	//   ....[46]....
        /*06f0*/ 	.word	0x0000dba0
        /*06f4*/ 	.word	0x00000012
        /*06f8*/ 	.word	0x00029850
        /*06fc*/ 	.short	0x0101
        /*06fe*/ 	.byte	0x3f
	.zero		1


	//   ....[47]....
        /*0700*/ 	.word	0x0000dc30
        /*0704*/ 	.word	0x00000012
        /*0708*/ 	.word	0x00000000
        /*070c*/ 	.short	0x0101
        /*070e*/ 	.byte	0x3f
	.zero		1


	//   ....[48]....
        /*0710*/ 	.word	0x0000dd50
        /*0714*/ 	.word	0x00000010
        /*0718*/ 	.word	0x00029870
        /*071c*/ 	.short	0x010a
        /*071e*/ 	.byte	0x3f
	.zero		1


	//   ....[49]....
        /*0720*/ 	.word	0x0000ddc0
        /*0724*/ 	.word	0x00000010
        /*0728*/ 	.word	0x00029860
        /*072c*/ 	.short	0x010a
        /*072e*/ 	.byte	0x3f
	.zero		1


	//   ....[50]....
        /*0730*/ 	.word	0x0000e2c0
        /*0734*/ 	.word	0x00000010
        /*0738*/ 	.word	0x00029850
        /*073c*/ 	.short	0x0101
        /*073e*/ 	.byte	0x3f
	.zero		1


	//   ....[51]....
        /*0740*/ 	.word	0x0000e350
        /*0744*/ 	.word	0x00000010
        /*0748*/ 	.word	0x00000000
        /*074c*/ 	.short	0x0101
        /*074e*/ 	.byte	0x3f
	.zero		1


	//   ....[52]....
        /*0750*/ 	.word	0x0000e490
        /*0754*/ 	.word	0x00000008
        /*0758*/ 	.word	0x00029820
        /*075c*/ 	.short	0x010a
        /*075e*/ 	.byte	0x3f
	.zero		1


	//   ....[53]....
        /*0760*/ 	.word	0x0000e610
        /*0764*/ 	.word	0x00000005
        /*0768*/ 	.word	0x00000000
        /*076c*/ 	.short	0x010a
        /*076e*/ 	.byte	0x3f
	.zero		1


	//   ....[54]....
        /*0770*/ 	.word	0x0000e660
        /*0774*/ 	.word	0x00000007
        /*0778*/ 	.word	0x00000000
        /*077c*/ 	.short	0x010a
        /*077e*/ 	.byte	0x3f
	.zero		1


	//   ....[55]....
        /*0780*/ 	.word	0x0000e6b0
        /*0784*/ 	.word	0x00000011
        /*0788*/ 	.word	0x00029860
        /*078c*/ 	.short	0x010a
        /*078e*/ 	.byte	0x3f
	.zero		1


	//   ....[56]....
        /*0790*/ 	.word	0x0000e700
        /*0794*/ 	.word	0x00000003
        /*0798*/ 	.word	0x00029860
        /*079c*/ 	.short	0x010a
        /*079e*/ 	.byte	0x3f
	.zero		1


	//   ....[57]....
        /*07a0*/ 	.word	0x0000e740
        /*07a4*/ 	.word	0x00000011
        /*07a8*/ 	.word	0x00029880
        /*07ac*/ 	.short	0x010a
        /*07ae*/ 	.byte	0x3f
	.zero		1


	//   ....[58]....
        /*07b0*/ 	.word	0x0000e760
        /*07b4*/ 	.word	0x00000003
        /*07b8*/ 	.word	0x00029880
        /*07bc*/ 	.short	0x010a
        /*07be*/ 	.byte	0x3f
	.zero		1


	//   ....[59]....
        /*07c0*/ 	.word	0x0000e7d0
        /*07c4*/ 	.word	0x00000003
        /*07c8*/ 	.word	0x00029800
        /*07cc*/ 	.short	0x010a
        /*07ce*/ 	.byte	0x3f
	.zero		1


	//   ....[60]....
        /*07d0*/ 	.word	0x0000e820
        /*07d4*/ 	.word	0x00000003
        /*07d8*/ 	.word	0x00029830
        /*07dc*/ 	.short	0x010a
        /*07de*/ 	.byte	0x3f
	.zero		1


	//   ....[61]....
        /*07e0*/ 	.word	0x0000e880
        /*07e4*/ 	.word	0x00000008
        /*07e8*/ 	.word	0x00029830
        /*07ec*/ 	.short	0x010a
        /*07ee*/ 	.byte	0x3f
	.zero		1


	//   ....[62]....
        /*07f0*/ 	.word	0x0000e8e0
        /*07f4*/ 	.word	0x00000008
        /*07f8*/ 	.word	0x00029850
        /*07fc*/ 	.short	0x010a
        /*07fe*/ 	.byte	0x3f
	.zero		1


	//   ....[63]....
        /*0800*/ 	.word	0x0000e940
        /*0804*/ 	.word	0x00000003
        /*0808*/ 	.word	0x00029850
        /*080c*/ 	.short	0x010a
        /*080e*/ 	.byte	0x3f
	.zero		1


	//   ....[64]....
        /*0810*/ 	.word	0x0000ea90
        /*0814*/ 	.word	0x00000002
        /*0818*/ 	.word	0x00029880
        /*081c*/ 	.short	0x010a
        /*081e*/ 	.byte	0x3f
	.zero		1


	//   ....[65]....
        /*0820*/ 	.word	0x0000eae0
        /*0824*/ 	.word	0x00000002
        /*0828*/ 	.word	0x00029840
        /*082c*/ 	.short	0x010a
        /*082e*/ 	.byte	0x3f
	.zero		1


	//   ....[66]....
        /*0830*/ 	.word	0x0000f080
        /*0834*/ 	.word	0x00000002
        /*0838*/ 	.word	0x00029820
        /*083c*/ 	.short	0x010a
        /*083e*/ 	.byte	0x3f
	.zero		1


	//   ....[67]....
        /*0840*/ 	.word	0x0000f0d0
        /*0844*/ 	.word	0x00000006
        /*0848*/ 	.word	0x00029880
        /*084c*/ 	.short	0x010a
        /*084e*/ 	.byte	0x3f
	.zero		1


	//   ....[68]....
        /*0850*/ 	.word	0x0000f120
        /*0854*/ 	.word	0x00000006
        /*0858*/ 	.word	0x00029840
        /*085c*/ 	.short	0x010a
        /*085e*/ 	.byte	0x3f
	.zero		1


	//   ....[69]....
        /*0860*/ 	.word	0x0000f170
        /*0864*/ 	.word	0x00000012
        /*0868*/ 	.word	0x00029870
        /*086c*/ 	.short	0x010a
        /*086e*/ 	.byte	0x3f
	.zero		1


	//   ....[70]....
        /*0870*/ 	.word	0x0000f1c0
        /*0874*/ 	.word	0x00000012
        /*0878*/ 	.word	0x00029860
        /*087c*/ 	.short	0x010a
        /*087e*/ 	.byte	0x3f
	.zero		1


	//   ....[71]....
        /*0880*/ 	.word	0x0000f210
        /*0884*/ 	.word	0x00000010
        /*0888*/ 	.word	0x00029870
        /*088c*/ 	.short	0x010a
        /*088e*/ 	.byte	0x3f
	.zero		1


	//   ....[72]....
        /*0890*/ 	.word	0x0000f260
        /*0894*/ 	.word	0x00000010
        /*0898*/ 	.word	0x00029860
        /*089c*/ 	.short	0x010a
        /*089e*/ 	.byte	0x3f
	.zero		1


	//   ....[73]....
        /*08a0*/ 	.word	0x0000f2b0
        /*08a4*/ 	.word	0x00000008
        /*08a8*/ 	.word	0x00029820
        /*08ac*/ 	.short	0x010a
        /*08ae*/ 	.byte	0x3f
	.zero		1


	//   ....[74]....
        /*08b0*/ 	.word	0x0000f300
        /*08b4*/ 	.word	0x00000005
        /*08b8*/ 	.word	0x00000000
        /*08bc*/ 	.short	0x010a
        /*08be*/ 	.byte	0x3f
	.zero		1


	//   ....[75]....
        /*08c0*/ 	.word	0x0000f350
        /*08c4*/ 	.word	0x00000007
        /*08c8*/ 	.word	0x00000000
        /*08cc*/ 	.short	0x010a
        /*08ce*/ 	.byte	0x3f
	.zero		1


	//   ....[76]....
        /*08d0*/ 	.word	0x0000f3a0
        /*08d4*/ 	.word	0x00000011
        /*08d8*/ 	.word	0x00029860
        /*08dc*/ 	.short	0x010a
        /*08de*/ 	.byte	0x3f
	.zero		1


	//   ....[77]....
        /*08e0*/ 	.word	0x0000f3f0
        /*08e4*/ 	.word	0x00000003
        /*08e8*/ 	.word	0x00029860
        /*08ec*/ 	.short	0x010a
        /*08ee*/ 	.byte	0x3f
	.zero		1


	//   ....[78]....
        /*08f0*/ 	.word	0x0000f440
        /*08f4*/ 	.word	0x00000011
        /*08f8*/ 	.word	0x00029880
        /*08fc*/ 	.short	0x010a
        /*08fe*/ 	.byte	0x3f
	.zero		1


	//----- nvinfo : EIATTR_NUM_MBARRIERS
	.align		4
.L_131:
        /*0900*/ 	.byte	0x03, 0x38
        /*0902*/ 	.short	0x0016


	//----- nvinfo : EIATTR_EXIT_INSTR_OFFSETS
	.align		4
        /*0904*/ 	.byte	0x04, 0x1c
        /*0906*/ 	.short	(.L_133 - .L_132)


	//   ....[0]....
.L_132:
        /*0908*/ 	.word	0x00000f50


	//   ....[1]....
        /*090c*/ 	.word	0x0000aee0


	//   ....[2]....
        /*0910*/ 	.word	0x0000e500


	//   ....[3]....
        /*0914*/ 	.word	0x0000e7b0


	//----- nvinfo : EIATTR_MAX_THREADS
	.align		4
.L_133:
        /*0918*/ 	.byte	0x04, 0x05
        /*091a*/ 	.short	(.L_135 - .L_134)
.L_134:
        /*091c*/ 	.word	0x00000180
        /*0920*/ 	.word	0x00000001
        /*0924*/ 	.word	0x00000001


	//----- nvinfo : EIATTR_CRS_STACK_SIZE
	.align		4
.L_135:
        /*0928*/ 	.byte	0x04, 0x1e
        /*092a*/ 	.short	(.L_137 - .L_136)
.L_136:
        /*092c*/ 	.word	0x00000000


	//----- nvinfo : EIATTR_CBANK_PARAM_SIZE
	.align		4
.L_137:
        /*0930*/ 	.byte	0x03, 0x19
        /*0932*/ 	.short	0x0a70


	//----- nvinfo : EIATTR_PARAM_CBANK
	.align		4
        /*0934*/ 	.byte	0x04, 0x0a
        /*0936*/ 	.short	(.L_139 - .L_138)
	.align		4
.L_138:
        /*0938*/ 	.word	index@(.nv.constant0._ZN7cutlass13device_kernelIN5flash11enable_sm90INS1_16FlashAttnFwdSm90INS1_25CollectiveMainloopFwdSm90ILi2EN4cute5tupleIJNS5_1CILi2EEENS7_ILi1EEES9_EEENS6_IJNS7_ILi128EEENS7_ILi160EEENS7_ILi192EEEEEELi128ENS_12float_e4m3_tEfNS_4arch4Sm90ELb0ELb0ELb1ELb0ELb0ELb0ELb0ELb1ELb1ELb1ELb0ELb0EEENS1_21CollectiveEpilogueFwdINS6_IJSB_SB_SC_EEESA_NS_10bfloat16_tESH_Li256ELb0ELb1ELb0ELb1EEENS1_29StaticPersistentTileSchedulerILb0EEEEEEEEEvNT_6ParamsE)
        /*093c*/ 	.short	0x0210
        /*093e*/ 	.short	0x0a70


	//----- nvinfo : EIATTR_SW_WAR
	.align		4
.L_139:
        /*0940*/ 	.byte	0x04, 0x36
        /*0942*/ 	.short	(.L_141 - .L_140)
.L_140:
        /*0944*/ 	.word	0x00000008
.L_141:


//--------------------- .nv.info._ZN7cutlass13device_kernelIN5flash11enable_sm90INS1_16FlashAttnFwdSm90INS1_25CollectiveMainloopFwdSm90ILi2EN4cute5tupleIJNS5_1CILi1EEES8_S8_EEENS6_IJNS7_ILi128EEENS7_ILi160EEENS7_ILi192EEEEEELi128ENS_12float_e4m3_tEfNS_4arch4Sm90ELb0ELb0ELb1ELb1ELb0ELb0ELb0ELb1ELb1ELb1ELb0ELb0EEENS1_21CollectiveEpilogueFwdINS6_IJSA_SA_SB_EEES9_NS_10bfloat16_tESG_Li256ELb1ELb1ELb0ELb1EEENS1_36VarlenDynamicPersistentTileSchedulerILi128ELi160ELi256ELi128ELb0ELb1ELb1ELb0ELb1ELb1EEEEEEEEEvNT_6ParamsE --------------------------
	.section	.nv.info._ZN7cutlass13device_kernelIN5flash11enable_sm90INS1_16FlashAttnFwdSm90INS1_25CollectiveMainloopFwdSm90ILi2EN4cute5tupleIJNS5_1CILi1EEES8_S8_EEENS6_IJNS7_ILi128EEENS7_ILi160EEENS7_ILi192EEEEEELi128ENS_12float_e4m3_tEfNS_4arch4Sm90ELb0ELb0ELb1ELb1ELb0ELb0ELb0ELb1ELb1ELb1ELb0ELb0EEENS1_21CollectiveEpilogueFwdINS6_IJSA_SA_SB_EEES9_NS_10bfloat16_tESG_Li256ELb1ELb1ELb0ELb1EEENS1_36VarlenDynamicPersistentTileSchedulerILi128ELi160ELi256ELi128ELb0ELb1ELb1ELb0ELb1ELb1EEEEEEEEEvNT_6ParamsE,"",@"SHT_CUDA_INFO"
	.sectionflags	@""
	.align	4


	//----- nvinfo : EIATTR_CUDA_API_VERSION
	.align		4
        /*0000*/ 	.byte	0x04, 0x37
        /*0002*/ 	.short	(.L_143 - .L_142)
.L_142:
        /*0004*/ 	.word	0x00000082


	//----- nvinfo : EIATTR_KPARAM_INFO
	.align		4
.L_143:
        /*0008*/ 	.byte	0x04, 0x17
        /*000a*/ 	.short	(.L_145 - .L_144)
.L_144:
        /*000c*/ 	.word	0x00000000
        /*0010*/ 	.short	0x0000
        /*0012*/ 	.short	0x0070
        /*0014*/ 	.byte	0x00, 0xf0, 0x01, 0x2a


	//----- nvinfo : EIATTR_SPARSE_MMA_MASK
	.align		4
.L_145:
        /*0018*/ 	.byte	0x03, 0x50
        /*001a*/ 	.short	0x0000


	//----- nvinfo : EIATTR_MAXREG_COUNT
	.align		4
        /*001c*/ 	.byte	0x03, 0x1b
        /*001e*/ 	.short	0x00a8


	//----- nvinfo : EIATTR_NUM_BARRIERS
	.align		4
        /*0020*/ 	.byte	0x02, 0x4c
        /*0022*/ 	.byte	0x10
	.zero		1


	//----- nvinfo : EIATTR_EXTERNS
	.align		4
        /*0024*/ 	.byte	0x04, 0x0f
        /*0026*/ 	.short	(.L_147 - .L_146)


	//   ....[0]....
	.align		4
.L_146:
        /*0028*/ 	.word	index@(__assertfail)


	//----- nvinfo : EIATTR_ANNOTATIONS
	.align		4
.L_147:
        /*002c*/ 	.byte	0x04, 0x55
        /*002e*/ 	.short	(.L_149 - .L_148)


	//   ....[0]....
.L_148:
        /* <DEDUP_REMOVED lines=31> */


	//----- nvinfo : EIATTR_MERCURY_ISA_VERSION
	.align		4
.L_149:
        /*0208*/ 	.byte	0x03, 0x5f
        /*020a*/ 	.short	0x0101


	//----- nvinfo : EIATTR_UNUSED_LOAD_BYTE_OFFSET
	.align		4
        /*020c*/ 	.byte	0x04, 0x44
        /*020e*/ 	.short	(.L_151 - .L_150)


	//   ....[0]....
.L_150:
        /*0210*/ 	.word	0x00000a40
        /*0214*/ 	.word	0x0000fff0


	//   ....[1]....
        /*0218*/ 	.word	0x00009960
        /*021c*/ 	.word	0x0000fff0


	//----- nvinfo : EIATTR_INT_WARP_WIDE_INSTR_OFFSETS
	.align		4
.L_151:
        /*0220*/ 	.byte	0x04, 0x31
        /*0222*/ 	.short	(.L_153 - .L_152)


	//   ....[0]....
.L_152:
        /*0224*/ 	.word	0x00000130


	//   ....[1]....
        /*0228*/ 	.word	0x00000170


	//   ....[2]....
        /*022c*/ 	.word	0x000001e0


	//   ....[3]....
        /*0230*/ 	.word	0x0000d4b0


	//   ....[4]....
        /*0234*/ 	.word	0x0000d540


	//   ....[5]....
        /*0238*/ 	.word	0x0000fe30


	//   ....[6]....
        /*023c*/ 	.word	0x0000fec0


	//----- nvinfo : EIATTR_COOP_GROUP_MASK_REGIDS
	.align		4
.L_153:
        /*0240*/ 	.byte	0x04, 0x29
        /*0242*/ 	.short	(.L_155 - .L_154)


	//   ....[0]....
.L_154:
        /*0244*/ 	.word	0xffffffff


	//   ....[1]....
        /*0248*/ 	.word	0xffffffff


	//   ....[2]....
        /*024c*/ 	.word	0xffffffff


	//   ....[3]....
        /*0250*/ 	.word	0xffffffff


	//   ....[4]....
        /*0254*/ 	.word	0xffffffff


	//   ....[5]....
        /*0258*/ 	.word	0xffffffff


	//   ....[6]....
        /*025c*/ 	.word	0xffffffff


	//   ....[7]....
        /*0260*/ 	.word	0xffffffff


	//   ....[8]....
        /*0264*/ 	.word	0xffffffff


	//   ....[9]....
        /*0268*/ 	.word	0xffffffff


	//   ....[10]....
        /*026c*/ 	.word	0xffffffff


	//   ....[11]....
        /*0270*/ 	.word	0xffffffff


	//   ....[12]....
        /*0274*/ 	.word	0xffffffff


	//   ....[13]....
        /*0278*/ 	.word	0xffffffff


	//   ....[14]....
        /*027c*/ 	.word	0xffffffff


	//   ....[15]....
        /*0280*/ 	.word	0xffffffff


	//   ....[16]....
        /*0284*/ 	.word	0xffffffff


	//   ....[17]....
        /*0288*/ 	.word	0xffffffff


	//   ....[18]....
        /*028c*/ 	.word	0xffffffff


	//   ....[19]....
        /*0290*/ 	.word	0xffffffff


	//   ....[20]....
        /*0294*/ 	.word	0xffffffff


	//   ....[21]....
        /*0298*/ 	.word	0xffffffff


	//   ....[22]....
        /*029c*/ 	.word	0xffffffff


	//   ....[23]....
        /*02a0*/ 	.word	0xffffffff


	//   ....[24]....
        /*02a4*/ 	.word	0xffffffff


	//   ....[25]....
        /*02a8*/ 	.word	0xffffffff


	//   ....[26]....
        /*02ac*/ 	.word	0xffffffff


	//   ....[27]....
        /*02b0*/ 	.word	0xffffffff


	//   ....[28]....
        /*02b4*/ 	.word	0xffffffff


	//   ....[29]....
        /*02b8*/ 	.word	0xffffffff


	//   ....[30]....
        /*02bc*/ 	.word	0xffffffff


	//   ....[31]....
        /*02c0*/ 	.word	0xffffffff


	//   ....[32]....
        /*02c4*/ 	.word	0xffffffff


	//   ....[33]....
        /*02c8*/ 	.word	0xffffffff


	//   ....[34]....
        /*02cc*/ 	.word	0xffffffff


	//   ....[35]....
        /*02d0*/ 	.word	0xffffffff


	//   ....[36]....
        /*02d4*/ 	.word	0xffffffff


	//   ....[37]....
        /*02d8*/ 	.word	0xffffffff


	//   ....[38]....
        /*02dc*/ 	.word	0xffffffff


	//   ....[39]....
        /*02e0*/ 	.word	0xffffffff


	//   ....[40]....
        /*02e4*/ 	.word	0xffffffff


	//   ....[41]....
        /*02e8*/ 	.word	0xffffffff


	//   ....[42]....
        /*02ec*/ 	.word	0xffffffff


	//   ....[43]....
        /*02f0*/ 	.word	0xffffffff


	//   ....[44]....
        /*02f4*/ 	.word	0xffffffff


	//   ....[45]....
        /*02f8*/ 	.word	0xffffffff


	//   ....[46]....
        /*02fc*/ 	.word	0xffffffff


	//   ....[47]....
        /*0300*/ 	.word	0xffffffff


	//   ....[48]....
        /*0304*/ 	.word	0xffffffff


	//   ....[49]....
        /*0308*/ 	.word	0xffffffff


	//   ....[50]....
        /*030c*/ 	.word	0xffffffff


	//   ....[51]....
        /*0310*/ 	.word	0xffffffff


	//   ....[52]....
        /*0314*/ 	.word	0xffffffff


	//   ....[53]....
        /*0318*/ 	.word	0xffffffff


	//   ....[54]....
        /*031c*/ 	.word	0xffffffff


	//   ....[55]....
        /*0320*/ 	.word	0xffffffff


	//   ....[56]....
        /*0324*/ 	.word	0xffffffff


	//   ....[57]....
        /*0328*/ 	.word	0xffffffff


	//   ....[58]....
        /*032c*/ 	.word	0xffffffff


	//   ....[59]....
        /*0330*/ 	.word	0xffffffff


	//   ....[60]....
        /*0334*/ 	.word	0xffffffff


	//   ....[61]....
        /*0338*/ 	.word	0xffffffff


	//   ....[62]....
        /*033c*/ 	.word	0xffffffff


	//   ....[63]....
        /*0340*/ 	.word	0xffffffff


	//   ....[64]....
        /*0344*/ 	.word	0xffffffff


	//   ....[65]....
        /*0348*/ 	.word	0xffffffff


	//   ....[66]....
        /*034c*/ 	.word	0xffffffff


	//   ....[67]....
        /*0350*/ 	.word	0xffffffff


	//   ....[68]....
        /*0354*/ 	.word	0xffffffff


	//   ....[69]....
        /*0358*/ 	.word	0xffffffff


	//   ....[70]....
        /*035c*/ 	.word	0xffffffff


	//   ....[71]....
        /*0360*/ 	.word	0xffffffff


	//   ....[72]....
        /*0364*/ 	.word	0xffffffff


	//   ....[73]....
        /*0368*/ 	.word	0xffffffff


	//   ....[74]....
        /*036c*/ 	.word	0xffffffff


	//   ....[75]....
        /*0370*/ 	.word	0xffffffff


	//   ....[76]....
        /*0374*/ 	.word	0xffffffff


	//   ....[77]....
        /*0378*/ 	.word	0xffffffff


	//   ....[78]....
        /*037c*/ 	.word	0xffffffff


	//   ....[79]....
        /*0380*/ 	.word	0xffffffff


	//   ....[80]....
        /*0384*/ 	.word	0xffffffff


	//   ....[81]....
        /*0388*/ 	.word	0xffffffff


	//   ....[82]....
        /*038c*/ 	.word	0xffffffff


	//   ....[83]....
        /*0390*/ 	.word	0xffffffff


	//   ....[84]....
        /*0394*/ 	.word	0xffffffff


	//   ....[85]....
        /*0398*/ 	.word	0xffffffff


	//   ....[86]....
        /*039c*/ 	.word	0xffffffff


	//   ....[87]....
        /*03a0*/ 	.word	0xffffffff


	//   ....[88]....
        /*03a4*/ 	.word	0xffffffff


	//   ....[89]....
        /*03a8*/ 	.word	0xffffffff


	//   ....[90]....
        /*03ac*/ 	.word	0xffffffff


	//   ....[91]....
        /*03b0*/ 	.word	0xffffffff


	//   ....[92]....
        /*03b4*/ 	.word	0xffffffff


	//   ....[93]....
        /*03b8*/ 	.word	0xffffffff


	//   ....[94]....
        /*03bc*/ 	.word	0xffffffff


	//   ....[95]....
        /*03c0*/ 	.word	0xffffffff


	//   ....[96]....
        /*03c4*/ 	.word	0xffffffff


	//   ....[97]....
        /*03c8*/ 	.word	0xffffffff


	//   ....[98]....
        /*03cc*/ 	.word	0xffffffff


	//   ....[99]....
        /*03d0*/ 	.word	0xffffffff


	//   ....[100]....
        /*03d4*/ 	.word	0xffffffff


	//   ....[101]....
        /*03d8*/ 	.word	0xffffffff


	//   ....[102]....
        /*03dc*/ 	.word	0xffffffff


	//   ....[103]....
        /*03e0*/ 	.word	0xffffffff


	//   ....[104]....
        /*03e4*/ 	.word	0xffffffff


	//   ....[105]....
        /*03e8*/ 	.word	0xffffffff


	//   ....[106]....
        /*03ec*/ 	.word	0xffffffff


	//   ....[107]....
        /*03f0*/ 	.word	0xffffffff


	//   ....[108]....
        /*03f4*/ 	.word	0xffffffff


	//   ....[109]....
        /*03f8*/ 	.word	0xffffffff


	//   ....[110]....
        /*03fc*/ 	.word	0xffffffff


	//   ....[111]....
        /*0400*/ 	.word	0xffffffff


	//   ....[112]....
        /*0404*/ 	.word	0xffffffff


	//   ....[113]....
        /*0408*/ 	.word	0xffffffff


	//   ....[114]....
        /*040c*/ 	.word	0xffffffff


	//   ....[115]....
        /*0410*/ 	.word	0x0500000f


	//   ....[116]....
        /*0414*/ 	.word	0x0500000f


	//   ....[117]....
        /*0418*/ 	.word	0x0500000f


	//   ....[118]....
        /*041c*/ 	.word	0x0500000f


	//   ....[119]....
        /*0420*/ 	.word	0x0500000f


	//   ....[120]....
        /*0424*/ 	.word	0x0500000f


	//   ....[121]....
        /*0428*/ 	.word	0x0500000f


	//   ....[122]....
        /*042c*/ 	.word	0x0500000f


	//   ....[123]....
        /*0430*/ 	.word	0x0500000f


	//   ....[124]....
        /*0434*/ 	.word	0x0500000f


	//----- nvinfo : EIATTR_COOP_GROUP_INSTR_OFFSETS
	.align		4
.L_155:
        /*0438*/ 	.byte	0x04, 0x28
        /*043a*/ 	.short	(.L_157 - .L_156)


	//   ....[0]....
.L_156:
        /*043c*/ 	.word	0x00000070


	//   ....[1]....
        /*0440*/ 	.word	0x00000140


	//   ....[2]....
        /*0444*/ 	.word	0x00000190


	//   ....[3]....
        /*0448*/ 	.word	0x000003c0


	//   ....[4]....
        /*044c*/ 	.word	0x00000520


	//   ....[5]....
        /*0450*/ 	.word	0x00000640


	//   ....[6]....
        /*0454*/ 	.word	0x000007a0


	//   ....[7]....
        /*0458*/ 	.word	0x00001420


	//   ....[8]....
        /*045c*/ 	.word	0x00003c00


	//   ....[9]....
        /*0460*/ 	.word	0x00003cb0


	//   ....[10]....
        /*0464*/ 	.word	0x00003ff0


	//   ....[11]....
        /*0468*/ 	.word	0x00004120


	//   ....[12]....
        /*046c*/ 	.word	0x000073b0


	//   ....[13]....
        /*0470*/ 	.word	0x000073e0


	//   ....[14]....
        /*0474*/ 	.word	0x00007410


	//   ....[15]....
        /*0478*/ 	.word	0x00007440


	//   ....[16]....
        /*047c*/ 	.word	0x000091e0


	//   ....[17]....
        /*0480*/ 	.word	0x00009240


	//   ....[18]....
        /*0484*/ 	.word	0x00009260


	//   ....[19]....
        /*0488*/ 	.word	0x00009280


	//   ....[20]....
        /*048c*/ 	.word	0x0000a1f0


	//   ....[21]....
        /*0490*/ 	.word	0x0000a200


	//   ....[22]....
        /*0494*/ 	.word	0x0000a210


	//   ....[23]....
        /*0498*/ 	.word	0x0000a220


	//   ....[24]....
        /*049c*/ 	.word	0x0000a230


	//   ....[25]....
        /*04a0*/ 	.word	0x0000a240


	//   ....[26]....
        /*04a4*/ 	.word	0x0000a250


	//   ....[27]....
        /*04a8*/ 	.word	0x0000a260


	//   ....[28]....
        /*04ac*/ 	.word	0x0000a290


	//   ....[29]....
        /*04b0*/ 	.word	0x0000a2a0


	//   ....[30]....
        /*04b4*/ 	.word	0x0000a2d0


	//   ....[31]....
        /*04b8*/ 	.word	0x0000a2e0


	//   ....[32]....
        /*04bc*/ 	.word	0x0000a320


	//   ....[33]....
        /*04c0*/ 	.word	0x0000a330


	//   ....[34]....
        /*04c4*/ 	.word	0x0000a360


	//   ....[35]....
        /*04c8*/ 	.word	0x0000a370


	//   ....[36]....
        /*04cc*/ 	.word	0x0000a3a0


	//   ....[37]....
        /*04d0*/ 	.word	0x0000a3b0


	//   ....[38]....
        /*04d4*/ 	.word	0x0000a3c0


	//   ....[39]....
        /*04d8*/ 	.word	0x0000a3d0


	//   ....[40]....
        /*04dc*/ 	.word	0x0000a3f0


	//   ....[41]....
        /*04e0*/ 	.word	0x0000a410


	//   ....[42]....
        /*04e4*/ 	.word	0x0000a430


	//   ....[43]....
        /*04e8*/ 	.word	0x0000a440


	//   ....[44]....
        /*04ec*/ 	.word	0x0000a470


	//   ....[45]....
        /*04f0*/ 	.word	0x0000a4a0


	//   ....[46]....
        /*04f4*/ 	.word	0x0000a4b0


	//   ....[47]....
        /*04f8*/ 	.word	0x0000a4c0


	//   ....[48]....
        /*04fc*/ 	.word	0x0000a4d0


	//   ....[49]....
        /*0500*/ 	.word	0x0000a4e0


	//   ....[50]....
        /*0504*/ 	.word	0x0000a4f0


	//   ....[51]....
        /*0508*/ 	.word	0x0000a500


	//   ....[52]....
        /*050c*/ 	.word	0x0000ab60


	//   ....[53]....
        /*0510*/ 	.word	0x0000aba0


	//   ....[54]....
        /*0514*/ 	.word	0x0000abd0


	//   ....[55]....
        /*0518*/ 	.word	0x0000ac10


	//   ....[56]....
        /*051c*/ 	.word	0x0000b180


	//   ....[57]....
        /*0520*/ 	.word	0x0000b1d0


	//   ....[58]....
        /*0524*/ 	.word	0x0000b2a0


	//   ....[59]....
        /*0528*/ 	.word	0x0000b2c0


	//   ....[60]....
        /*052c*/ 	.word	0x0000b380


	//   ....[61]....
        /*0530*/ 	.word	0x0000b3a0


	//   ....[62]....
        /*0534*/ 	.word	0x0000b470


	//   ....[63]....
        /*0538*/ 	.word	0x0000b490


	//   ....[64]....
        /*053c*/ 	.word	0x0000bd60


	//   ....[65]....
        /*0540*/ 	.word	0x0000bd90


	//   ....[66]....
        /*0544*/ 	.word	0x0000be60


	//   ....[67]....
        /*0548*/ 	.word	0x0000be80


	//   ....[68]....
        /*054c*/ 	.word	0x0000bf40


	//   ....[69]....
        /*0550*/ 	.word	0x0000bf60


	//   ....[70]....
        /*0554*/ 	.word	0x0000c030


	//   ....[71]....
        /*0558*/ 	.word	0x0000c050


	//   ....[72]....
        /*055c*/ 	.word	0x0000c190


	//   ....[73]....
        /*0560*/ 	.word	0x0000c3a0


	//   ....[74]....
        /*0564*/ 	.word	0x0000c3d0


	//   ....[75]....
        /*0568*/ 	.word	0x0000c400


	//   ....[76]....
        /*056c*/ 	.word	0x0000c440


	//   ....[77]....
        /*0570*/ 	.word	0x0000c470


	//   ....[78]....
        /*0574*/ 	.word	0x0000c4a0


	//   ....[79]....
        /*0578*/ 	.word	0x0000c630


	//   ....[80]....
        /*057c*/ 	.word	0x0000c660


	//   ....[81]....
        /*0580*/ 	.word	0x0000c690


	//   ....[82]....
        /*0584*/ 	.word	0x0000c6c0


	//   ....[83]....
        /*0588*/ 	.word	0x0000c6f0


	//   ....[84]....
        /*058c*/ 	.word	0x0000c730


	//   ....[85]....
        /*0590*/ 	.word	0x0000c7c0


	//   ....[86]....
        /*0594*/ 	.word	0x0000c800


	//   ....[87]....
        /*0598*/ 	.word	0x0000c890


	//   ....[88]....
        /*059c*/ 	.word	0x0000dc60


	//   ....[89]....
        /*05a0*/ 	.word	0x0000e930


	//   ....[90]....
        /*05a4*/ 	.word	0x0000e960


	//   ....[91]....
        /*05a8*/ 	.word	0x0000ea20


	//   ....[92]....
        /*05ac*/ 	.word	0x0000ea30


	//   ....[93]....
        /*05b0*/ 	.word	0x0000eac0


	//   ....[94]....
        /*05b4*/ 	.word	0x0000ead0


	//   ....[95]....
        /*05b8*/ 	.word	0x0000eae0


	//   ....[96]....
        /*05bc*/ 	.word	0x0000eb20


	//   ....[97]....
        /*05c0*/ 	.word	0x00010840


	//   ....[98]....
        /*05c4*/ 	.word	0x00010870


	//   ....[99]....
        /*05c8*/ 	.word	0x000108a0


	//   ....[100]....
        /*05cc*/ 	.word	0x000108d0


	//   ....[101]....
        /*05d0*/ 	.word	0x00010900


	//   ....[102]....
        /*05d4*/ 	.word	0x00010910


	//   ....[103]....
        /*05d8*/ 	.word	0x00010950


	//   ....[104]....
        /*05dc*/ 	.word	0x00010960


	//   ....[105]....
        /*05e0*/ 	.word	0x00010aa0


	//   ....[106]....
        /*05e4*/ 	.word	0x00010ad0


	//   ....[107]....
        /*05e8*/ 	.word	0x00010b00


	//   ....[108]....
        /*05ec*/ 	.word	0x00010b30


	//   ....[109]....
        /*05f0*/ 	.word	0x00010b60


	//   ....[110]....
        /*05f4*/ 	.word	0x00010ba0


	//   ....[111]....
        /*05f8*/ 	.word	0x00010c20


	//   ....[112]....
        /*05fc*/ 	.word	0x00010c60


	//   ....[113]....
        /*0600*/ 	.word	0x00010cb0


	//   ....[114]....
        /*0604*/ 	.word	0x00011160


	//   ....[115]....
        /*0608*/ 	.word	0x00011660


	//   ....[116]....
        /*060c*/ 	.word	0x00011840


	//   ....[117]....
        /*0610*/ 	.word	0x000118a0


	//   ....[118]....
        /*0614*/ 	.word	0x00011900


	//   ....[119]....
        /*0618*/ 	.word	0x00011a00


	//   ....[120]....
        /*061c*/ 	.word	0x00011a60


	//   ....[121]....
        /*0620*/ 	.word	0x00011b60


	//   ....[122]....
        /*0624*/ 	.word	0x00011bc0


	//   ....[123]....
        /*0628*/ 	.word	0x00011ca0


	//   ....[124]....
        /*062c*/ 	.word	0x00011ff0


	//----- nvinfo : EIATTR_REG_RECONFIG
	.align		4
.L_157:
        /*0630*/ 	.byte	0x01, 0x54
	.zero		2


	//----- nvinfo : EIATTR_SYSCALL_OFFSETS
	.align		4
        /*0634*/ 	.byte	0x04, 0x46
        /*0636*/ 	.short	(.L_159 - .L_158)


	//   ....[0]....
.L_158:
        /*0638*/ 	.word	0x00001600


	//   ....[1]....
        /*063c*/ 	.word	0x0000d6b0


	//   ....[2]....
        /*0640*/ 	.word	0x0000d840


	//   ....[3]....
        /*0644*/ 	.word	0x0000d990


	//   ....[4]....
        /*0648*/ 	.word	0x0000dad0


	//   ....[5]....
        /*064c*/ 	.word	0x0000e540


	//----- nvinfo : EIATTR_MBARRIER_INSTR_OFFSETS
	.align		4
.L_159:
        /*0650*/ 	.byte	0x04, 0x39
        /*0652*/ 	.short	(.L_161 - .L_160)


	//   ....[0]....
.L_160:
        /*0654*/ 	.word	0x00000270
        /*0658*/ 	.word	0x000000ff
        /*065c*/ 	.word	0x00029800
        /*0660*/ 	.short	0x0100
        /*0662*/ 	.byte	0x08
	.zero		1


	//   ....[1]....
        /*0664*/ 	.word	0x00000280
        /*0668*/ 	.word	0x000000ff
        /*066c*/ 	.word	0x00029820
        /*0670*/ 	.short	0x0100
        /*0672*/ 	.byte	0x08
	.zero		1


	//   ....[2]....
        /*0674*/ 	.word	0x00000370
        /*0678*/ 	.word	0x000000ff
        /*067c*/ 	.word	0x00029830
        /*0680*/ 	.short	0x0100
        /*0682*/ 	.byte	0x08
	.zero		1


	//   ....[3]....
        /*0684*/ 	.word	0x00000380
        /*0688*/ 	.word	0x000000ff
        /*068c*/ 	.word	0x00029840
        /*0690*/ 	.short	0x0100
        /*0692*/ 	.byte	0x08
	.zero		1


	//   ....[4]....
        /*0694*/ 	.word	0x00000390
        /*0698*/ 	.word	0x000000ff
        /*069c*/ 	.word	0x00029838
        /*06a0*/ 	.short	0x0100
        /*06a2*/ 	.byte	0x08
	.zero		1


	//   ....[5]....
        /*06a4*/ 	.word	0x000003a0
        /*06a8*/ 	.word	0x000000ff
        /*06ac*/ 	.word	0x00029848
        /*06b0*/ 	.short	0x0100
        /*06b2*/ 	.byte	0x08
	.zero		1


	//   ....[6]....
        /*06b4*/ 	.word	0x000004d0
        /*06b8*/ 	.word	0x000000ff
        /*06bc*/ 	.word	0x00029850
        /*06c0*/ 	.short	0x0100
        /*06c2*/ 	.byte	0x08
	.zero		1


	//   ....[7]....
        /*06c4*/ 	.word	0x000004e0
        /*06c8*/ 	.word	0x000000ff
        /*06cc*/ 	.word	0x00029860
        /*06d0*/ 	.short	0x0100
        /*06d2*/ 	.byte	0x08
	.zero		1


	//   ....[8]....
        /*06d4*/ 	.word	0x000004f0
        /*06d8*/ 	.word	0x000000ff
        /*06dc*/ 	.word	0x00029858
        /*06e0*/ 	.short	0x0100
        /*06e2*/ 	.byte	0x08
	.zero		1


	//   ....[9]....
        /*06e4*/ 	.word	0x00000500
        /*06e8*/ 	.word	0x000000ff
        /*06ec*/ 	.word	0x00029868
        /*06f0*/ 	.short	0x0100
        /*06f2*/ 	.byte	0x08
	.zero		1


	//   ....[10]....
        /*06f4*/ 	.word	0x000005f0
        /*06f8*/ 	.word	0x000000ff
        /*06fc*/ 	.word	0x00029870
        /*0700*/ 	.short	0x0100
        /*0702*/ 	.byte	0x06
	.zero		1


	//   ....[11]....
        /*0704*/ 	.word	0x00000600
        /*0708*/ 	.word	0x000000ff
        /*070c*/ 	.word	0x00029880
        /*0710*/ 	.short	0x0100
        /*0712*/ 	.byte	0x06
	.zero		1


	//   ....[12]....
        /*0714*/ 	.word	0x00000610
        /*0718*/ 	.word	0x000000ff
        /*071c*/ 	.word	0x00029878
        /*0720*/ 	.short	0x0100
        /*0722*/ 	.byte	0x06
	.zero		1


	//   ....[13]....
        /*0724*/ 	.word	0x00000620
        /*0728*/ 	.word	0x000000ff
        /*072c*/ 	.word	0x00029888
        /*0730*/ 	.short	0x0100
        /*0732*/ 	.byte	0x06
	.zero		1


	//   ....[14]....
        /*0734*/ 	.word	0x00000750
        /*0738*/ 	.word	0x000000ff
        /*073c*/ 	.word	0x00029890
        /*0740*/ 	.short	0x0100
        /*0742*/ 	.byte	0x08
	.zero		1


	//   ....[15]....
        /*0744*/ 	.word	0x00000760
        /*0748*/ 	.word	0x000000ff
        /*074c*/ 	.word	0x000298a0
        /*0750*/ 	.short	0x0100
        /*0752*/ 	.byte	0x08
	.zero		1


	//   ....[16]....
        /*0754*/ 	.word	0x00000770
        /*0758*/ 	.word	0x000000ff
        /*075c*/ 	.word	0x00029898
        /*0760*/ 	.short	0x0100
        /*0762*/ 	.byte	0x08
	.zero		1


	//   ....[17]....
        /*0764*/ 	.word	0x00000780
        /*0768*/ 	.word	0x000000ff
        /*076c*/ 	.word	0x000298a8
        /*0770*/ 	.short	0x0100
        /*0772*/ 	.byte	0x08
	.zero		1


	//   ....[18]....
        /*0774*/ 	.word	0x000008b0
        /*0778*/ 	.word	0x000000ff
        /*077c*/ 	.word	0x000298b0
        /*0780*/ 	.short	0x0100
        /*0782*/ 	.byte	0x08
	.zero		1


	//   ....[19]....
        /*0784*/ 	.word	0x000008c0
        /*0788*/ 	.word	0x000000ff
        /*078c*/ 	.word	0x000298c0
        /*0790*/ 	.short	0x0100
        /*0792*/ 	.byte	0x08
	.zero		1


	//   ....[20]....
        /*0794*/ 	.word	0x000008d0
        /*0798*/ 	.word	0x000000ff
        /*079c*/ 	.word	0x000298b8
        /*07a0*/ 	.short	0x0100
        /*07a2*/ 	.byte	0x08
	.zero		1


	//   ....[21]....
        /*07a4*/ 	.word	0x000008e0
        /*07a8*/ 	.word	0x000000ff
        /*07ac*/ 	.word	0x000298c8
        /*07b0*/ 	.short	0x0100
        /*07b2*/ 	.byte	0x08
	.zero		1


	//   ....[22]....
        /*07b4*/ 	.word	0x00001970
        /*07b8*/ 	.word	0x00000003
        /*07bc*/ 	.word	0x00029800
        /*07c0*/ 	.short	0x010a
        /*07c2*/ 	.byte	0x3f
	.zero		1


	//   ....[23]....
        /*07c4*/ 	.word	0x00001a10
        /*07c8*/ 	.word	0x00000005
        /*07cc*/ 	.word	0x00029830
        /*07d0*/ 	.short	0x010a
        /*07d2*/ 	.byte	0x3f
	.zero		1


	//   ....[24]....
        /*07d4*/ 	.word	0x00001a80
        /*07d8*/ 	.word	0x00000005
        /*07dc*/ 	.word	0x00029830
        /*07e0*/ 	.short	0x010a
        /*07e2*/ 	.byte	0x3f
	.zero		1


	//   ....[25]....
        /*07e4*/ 	.word	0x00004090
        /*07e8*/ 	.word	0x00000005
        /*07ec*/ 	.word	0x00000000
        /*07f0*/ 	.short	0x0101
        /*07f2*/ 	.byte	0x3f
	.zero		1


	//   ....[26]....
        /*07f4*/ 	.word	0x00005780
        /*07f8*/ 	.word	0x000000ff
        /*07fc*/ 	.word	0x00029830
        /*0800*/ 	.short	0x010a
        /*0802*/ 	.byte	0x06
	.zero		1


	//   ....[27]....
        /*0804*/ 	.word	0x000057c0
        /*0808*/ 	.word	0x000000ff
        /*080c*/ 	.word	0x00029830
        /*0810*/ 	.short	0x010a
        /*0812*/ 	.byte	0x06
	.zero		1


	//   ....[28]....
        /*0814*/ 	.word	0x00006410
        /*0818*/ 	.word	0x000000ff
        /*081c*/ 	.word	0x00029850
        /*0820*/ 	.short	0x010a
        /*0822*/ 	.byte	0x06
	.zero		1


	//   ....[29]....
        /*0824*/ 	.word	0x00006450
        /*0828*/ 	.word	0x000000ff
        /*082c*/ 	.word	0x00029850
        /*0830*/ 	.short	0x010a
        /*0832*/ 	.byte	0x06
	.zero		1


	//   ....[30]....
        /*0834*/ 	.word	0x00008590
        /*0838*/ 	.word	0x00000006
        /*083c*/ 	.word	0x00000000
        /*0840*/ 	.short	0x0101
        /*0842*/ 	.byte	0x3f
	.zero		1


	//   ....[31]....
        /*0844*/ 	.word	0x000087d0
        /*0848*/ 	.word	0x00000009
        /*084c*/ 	.word	0x00000000
        /*0850*/ 	.short	0x0101
        /*0852*/ 	.byte	0x3f
	.zero		1


	//   ....[32]....
        /*0854*/ 	.word	0x00008e20
        /*0858*/ 	.word	0x0000000f
        /*085c*/ 	.word	0x00029850
        /*0860*/ 	.short	0x010a
        /*0862*/ 	.byte	0x3f
	.zero		1


	//   ....[33]....
        /*0864*/ 	.word	0x00008eb0
        /*0868*/ 	.word	0x0000000f
        /*086c*/ 	.word	0x00029850
        /*0870*/ 	.short	0x010a
        /*0872*/ 	.byte	0x3f
	.zero		1


	//   ....[34]....
        /*0874*/ 	.word	0x00009500
        /*0878*/ 	.word	0x00000004
        /*087c*/ 	.word	0x00000000
        /*0880*/ 	.short	0x0101
        /*0882*/ 	.byte	0x3f
	.zero		1


	//   ....[35]....
        /*0884*/ 	.word	0x0000b1c0
        /*0888*/ 	.word	0x00000004
        /*088c*/ 	.word	0x00000000
        /*0890*/ 	.short	0x0101
        /*0892*/ 	.byte	0x3f
	.zero		1


	//   ....[36]....
        /*0894*/ 	.word	0x0000dee0
        /*0898*/ 	.word	0x00000002
        /*089c*/ 	.word	0x00029880
        /*08a0*/ 	.short	0x010a
        /*08a2*/ 	.byte	0x3f
	.zero		1


	//   ....[37]....
        /*08a4*/ 	.word	0x0000e070
        /*08a8*/ 	.word	0x00000002
        /*08ac*/ 	.word	0x00029840
        /*08b0*/ 	.short	0x010a
        /*08b2*/ 	.byte	0x3f
	.zero		1


	//   ....[38]....
        /*08b4*/ 	.word	0x0000ec30
        /*08b8*/ 	.word	0x00000011
        /*08bc*/ 	.word	0x00029800
        /*08c0*/ 	.short	0x0107
        /*08c2*/ 	.byte	0x3f
	.zero		1


	//   ....[39]....
        /*08c4*/ 	.word	0x0000ed30
        /*08c8*/ 	.word	0x00000011
        /*08cc*/ 	.word	0x00029800
        /*08d0*/ 	.short	0x0101
        /*08d2*/ 	.byte	0x3f
	.zero		1


	//   ....[40]....
        /*08d4*/ 	.word	0x0000ed50
        /*08d8*/ 	.word	0x00000011
        /*08dc*/ 	.word	0x00029820
        /*08e0*/ 	.short	0x010a
        /*08e2*/ 	.byte	0x3f
	.zero		1


	//   ....[41]....
        /*08e4*/ 	.word	0x0000f080
        /*08e8*/ 	.word	0x00000005
        /*08ec*/ 	.word	0x00029880
        /*08f0*/ 	.short	0x010a
        /*08f2*/ 	.byte	0x3f
	.zero		1


	//   ....[42]....
        /*08f4*/ 	.word	0x0000f2b0
        /*08f8*/ 	.word	0x00000005
        /*08fc*/ 	.word	0x00029840
        /*0900*/ 	.short	0x010a
        /*0902*/ 	.byte	0x3f
	.zero		1


	//   ....[43]....
        /*0904*/ 	.word	0x0000f770
        /*0908*/ 	.word	0x00000013
        /*090c*/ 	.word	0x00029870
        /*0910*/ 	.short	0x010a
        /*0912*/ 	.byte	0x3f
	.zero		1


	//   ....[44]....
        /*0914*/ 	.word	0x0000f7e0
        /*0918*/ 	.word	0x00000013
        /*091c*/ 	.word	0x00029860
        /*0920*/ 	.short	0x010a
        /*0922*/ 	.byte	0x3f
	.zero		1


	//   ....[45]....
        /*0924*/ 	.word	0x0000fd10
        /*0928*/ 	.word	0x00000013
        /*092c*/ 	.word	0x00029850
        /*0930*/ 	.short	0x0101
        /*0932*/ 	.byte	0x3f
	.zero		1


	//   ....[46]....
        /*0934*/ 	.word	0x0000fd80
        /*0938*/ 	.word	0x00000013
        /*093c*/ 	.word	0x00000000
        /*0940*/ 	.short	0x0101
        /*0942*/ 	.byte	0x3f
	.zero		1


	//   ....[47]....
        /*0944*/ 	.word	0x0000ffb0
        /*0948*/ 	.word	0x00000010
        /*094c*/ 	.word	0x00029870
        /*0950*/ 	.short	0x010a
        /*0952*/ 	.byte	0x3f
	.zero		1


	//   ....[48]....
        /*0954*/ 	.word	0x00010020
        /*0958*/ 	.word	0x00000010
        /*095c*/ 	.word	0x00029860
        /*0960*/ 	.short	0x010a
        /*0962*/ 	.byte	0x3f
	.zero		1


	//   ....[49]....
        /*0964*/ 	.word	0x00010560
        /*0968*/ 	.word	0x00000010
        /*096c*/ 	.word	0x00029850
        /*0970*/ 	.short	0x0101
        /*0972*/ 	.byte	0x3f
	.zero		1


	//   ....[50]....
        /*0974*/ 	.word	0x000105b0
        /*0978*/ 	.word	0x00000010
        /*097c*/ 	.word	0x00000000
        /*0980*/ 	.short	0x0101
        /*0982*/ 	.byte	0x3f
	.zero		1


	//   ....[51]....
        /*0984*/ 	.word	0x000110e0
        /*0988*/ 	.word	0x00000003
        /*098c*/ 	.word	0x00029820
        /*0990*/ 	.short	0x010a
        /*0992*/ 	.byte	0x3f
	.zero		1


	//   ....[52]....
        /*0994*/ 	.word	0x000112b0
        /*0998*/ 	.word	0x00000007
        /*099c*/ 	.word	0x00000000
        /*09a0*/ 	.short	0x010a
        /*09a2*/ 	.byte	0x3f
	.zero		1


	//   ....[53]....
        /*09a4*/ 	.word	0x00011300
        /*09a8*/ 	.word	0x00000005
        /*09ac*/ 	.word	0x00000000
        /*09b0*/ 	.short	0x010a
        /*09b2*/ 	.byte	0x3f
	.zero		1


	//   ....[54]....
        /*09b4*/ 	.word	0x00011350
        /*09b8*/ 	.word	0x00000005
        /*09bc*/ 	.word	0x00029860
        /*09c0*/ 	.short	0x010a
        /*09c2*/ 	.byte	0x3f
	.zero		1


	//   ....[55]....
        /*09c4*/ 	.word	0x000113a0
        /*09c8*/ 	.word	0x00000003
        /*09cc*/ 	.word	0x00029860
        /*09d0*/ 	.short	0x010a
        /*09d2*/ 	.byte	0x3f
	.zero		1


	//   ....[56]....
        /*09d4*/ 	.word	0x000113e0
        /*09d8*/ 	.word	0x00000005
        /*09dc*/ 	.word	0x00029880
        /*09e0*/ 	.short	0x010a
        /*09e2*/ 	.byte	0x3f
	.zero		1


	//   ....[57]....
        /*09e4*/ 	.word	0x00011400
        /*09e8*/ 	.word	0x00000003
        /*09ec*/ 	.word	0x00029880
        /*09f0*/ 	.short	0x010a
        /*09f2*/ 	.byte	0x3f
	.zero		1


	//   ....[58]....
        /*09f4*/ 	.word	0x00011460
        /*09f8*/ 	.word	0x00000003
        /*09fc*/ 	.word	0x00029800
        /*0a00*/ 	.short	0x010a
        /*0a02*/ 	.byte	0x3f
	.zero		1


	//   ....[59]....
        /*0a04*/ 	.word	0x000114b0
        /*0a08*/ 	.word	0x00000005
        /*0a0c*/ 	.word	0x00029830
        /*0a10*/ 	.short	0x010a
        /*0a12*/ 	.byte	0x3f
	.zero		1


	//   ....[60]....
        /*0a14*/ 	.word	0x00011510
        /*0a18*/ 	.word	0x00000004
        /*0a1c*/ 	.word	0x00029830
        /*0a20*/ 	.short	0x010a
        /*0a22*/ 	.byte	0x3f
	.zero		1


	//   ....[61]....
        /*0a24*/ 	.word	0x00011570
        /*0a28*/ 	.word	0x00000004
        /*0a2c*/ 	.word	0x00029850
        /*0a30*/ 	.short	0x010a
        /*0a32*/ 	.byte	0x3f
	.zero		1


	//   ....[62]....
        /*0a34*/ 	.word	0x000115c0
        /*0a38*/ 	.word	0x0000000f
        /*0a3c*/ 	.word	0x00029850
        /*0a40*/ 	.short	0x010a
        /*0a42*/ 	.byte	0x3f
	.zero		1


	//   ....[63]....
        /*0a44*/ 	.word	0x00011710
        /*0a48*/ 	.word	0x00000002
        /*0a4c*/ 	.word	0x00029880
        /*0a50*/ 	.short	0x010a
        /*0a52*/ 	.byte	0x3f
	.zero		1


	//   ....[64]....
        /*0a54*/ 	.word	0x00011760
        /*0a58*/ 	.word	0x00000002
        /*0a5c*/ 	.word	0x00029840
        /*0a60*/ 	.short	0x010a
        /*0a62*/ 	.byte	0x3f
	.zero		1


	//   ....[65]....
        /*0a64*/ 	.word	0x00011ce0
        /*0a68*/ 	.word	0x00000011
        /*0a6c*/ 	.word	0x00029820
        /*0a70*/ 	.short	0x010a
        /*0a72*/ 	.byte	0x3f
	.zero		1


	//   ....[66]....
        /*0a74*/ 	.word	0x00011d30
        /*0a78*/ 	.word	0x00000005
        /*0a7c*/ 	.word	0x00029880
        /*0a80*/ 	.short	0x010a
        /*0a82*/ 	.byte	0x3f
	.zero		1


	//   ....[67]....
        /*0a84*/ 	.word	0x00011d80
        /*0a88*/ 	.word	0x00000005
        /*0a8c*/ 	.word	0x00029840
        /*0a90*/ 	.short	0x010a
        /*0a92*/ 	.byte	0x3f
	.zero		1


	//   ....[68]....
        /*0a94*/ 	.word	0x00011dd0
        /*0a98*/ 	.word	0x00000013
        /*0a9c*/ 	.word	0x00029870
        /*0aa0*/ 	.short	0x010a
        /*0aa2*/ 	.byte	0x3f
	.zero		1


	//   ....[69]....
        /*0aa4*/ 	.word	0x00011e20
        /*0aa8*/ 	.word	0x00000013
        /*0aac*/ 	.word	0x00029860
        /*0ab0*/ 	.short	0x010a
        /*0ab2*/ 	.byte	0x3f
	.zero		1


	//   ....[70]....
        /*0ab4*/ 	.word	0x00011e70
        /*0ab8*/ 	.word	0x00000010
        /*0abc*/ 	.word	0x00029870
        /*0ac0*/ 	.short	0x010a
        /*0ac2*/ 	.byte	0x3f
	.zero		1


	//   ....[71]....
        /*0ac4*/ 	.word	0x00011ec0
        /*0ac8*/ 	.word	0x00000010
        /*0acc*/ 	.word	0x00029860
        /*0ad0*/ 	.short	0x010a
        /*0ad2*/ 	.byte	0x3f
	.zero		1


	//   ....[72]....
        /*0ad4*/ 	.word	0x00011f10
        /*0ad8*/ 	.word	0x00000003
        /*0adc*/ 	.word	0x00029820
        /*0ae0*/ 	.short	0x010a
        /*0ae2*/ 	.byte	0x3f
	.zero		1


	//   ....[73]....
        /*0ae4*/ 	.word	0x000120b0
        /*0ae8*/ 	.word	0x00000007
        /*0aec*/ 	.word	0x00000000
        /*0af0*/ 	.short	0x010a
        /*0af2*/ 	.byte	0x3f
	.zero		1


	//   ....[74]....
        /*0af4*/ 	.word	0x00012100
        /*0af8*/ 	.word	0x00000005
        /*0afc*/ 	.word	0x00000000
        /*0b00*/ 	.short	0x010a
        /*0b02*/ 	.byte	0x3f
	.zero		1


	//   ....[75]....
        /*0b04*/ 	.word	0x00012150
        /*0b08*/ 	.word	0x00000005
        /*0b0c*/ 	.word	0x00029860
        /*0b10*/ 	.short	0x010a
        /*0b12*/ 	.byte	0x3f
	.zero		1


	//   ....[76]....
        /*0b14*/ 	.word	0x000121a0
        /*0b18*/ 	.word	0x00000003
        /*0b1c*/ 	.word	0x00029860
        /*0b20*/ 	.short	0x010a
        /*0b22*/ 	.byte	0x3f
	.zero		1


	//   ....[77]....
        /*0b24*/ 	.word	0x000121f0
        /*0b28*/ 	.word	0x00000005
        /*0b2c*/ 	.word	0x00029880
        /*0b30*/ 	.short	0x010a
        /*0b32*/ 	.byte	0x3f
	.zero		1


	//----- nvinfo : EIATTR_NUM_MBARRIERS
	.align		4
.L_161:
        /*0b34*/ 	.byte	0x03, 0x38
        /*0b36*/ 	.short	0x0016


	//----- nvinfo : EIATTR_EXIT_INSTR_OFFSETS
	.align		4
        /*0b38*/ 	.byte	0x04, 0x1c
        /*0b3a*/ 	.short	(.L_163 - .L_162)


	//   ....[0]....
.L_162:
        /*0b3c*/ 	.word	0x00000a80


	//   ....[1]....
        /*0b40*/ 	.word	0x0000c140


	//   ....[2]....
        /*0b44*/ 	.word	0x00011450


	//----- nvinfo : EIATTR_MAX_THREADS
	.align		4
.L_163:
        /*0b48*/ 	.byte	0x04, 0x05
        /*0b4a*/ 	.short	(.L_165 - .L_164)
.L_164:
        /*0b4c*/ 	.word	0x00000180
        /*0b50*/ 	.word	0x00000001
        /*0b54*/ 	.word	0x00000001


	//----- nvinfo : EIATTR_CRS_STACK_SIZE
	.align		4
.L_165:
        /*0b58*/ 	.byte	0x04, 0x1e
        /*0b5a*/ 	.short	(.L_167 - .L_166)
.L_166:
        /*0b5c*/ 	.word	0x00000000


	//----- nvinfo : EIATTR_CBANK_PARAM_SIZE
	.align		4
.L_167:
        /*0b60*/ 	.byte	0x03, 0x19
        /*0b62*/ 	.short	0x0af0


	//----- nvinfo : EIATTR_PARAM_CBANK
	.align		4
        /*0b64*/ 	.byte	0x04, 0x0a
        /*0b66*/ 	.short	(.L_169 - .L_168)
	.align		4
.L_168:
        /*0b68*/ 	.word	index@(.nv.constant0._ZN7cutlass13device_kernelIN5flash11enable_sm90INS1_16FlashAttnFwdSm90INS1_25CollectiveMainloopFwdSm90ILi2EN4cute5tupleIJNS5_1CILi1EEES8_S8_EEENS6_IJNS7_ILi128EEENS7_ILi160EEENS7_ILi192EEEEEELi128ENS_12float_e4m3_tEfNS_4arch4Sm90ELb0ELb0ELb1ELb1ELb0ELb0ELb0ELb1ELb1ELb1ELb0ELb0EEENS1_21CollectiveEpilogueFwdINS6_IJSA_SA_SB_EEES9_NS_10bfloat16_tESG_Li256ELb1ELb1ELb0ELb1EEENS1_36VarlenDynamicPersistentTileSchedulerILi128ELi160ELi256ELi128ELb0ELb1ELb1ELb0ELb1ELb1EEEEEEEEEvNT_6ParamsE)
        /*0b6c*/ 	.short	0x0210
        /*0b6e*/ 	.short	0x0af0


	//----- nvinfo : EIATTR_SW_WAR
	.align		4
.L_169:
        /*0b70*/ 	.byte	0x04, 0x36
        /*0b72*/ 	.short	(.L_171 - .L_170)
.L_170:
        /*0b74*/ 	.word	0x00000008
.L_171:


//--------------------- .nv.info._ZN7cutlass13device_kernelIN5flash11enable_sm90INS1_16FlashAttnFwdSm90INS1_25CollectiveMainloopFwdSm90ILi2EN4cute5tupleIJNS5_1CILi1EEES8_S8_EEENS6_IJNS7_ILi128EEENS7_ILi160EEENS7_ILi192EEEEEELi128ENS_12float_e4m3_tEfNS_4arch4Sm90ELb0ELb0ELb1ELb1ELb0ELb1ELb0ELb1ELb1ELb1ELb0ELb0EEENS1_21CollectiveEpilogueFwdINS6_IJSA_SA_SB_EEES9_NS_10bfloat16_tESG_Li256ELb1ELb1ELb0ELb1EEENS1_36VarlenDynamicPersistentTileSchedulerILi128ELi160ELi256ELi128ELb0ELb1ELb1ELb0ELb1ELb1EEEEEEEEEvNT_6ParamsE --------------------------
	.section	.nv.info._ZN7cutlass13device_kernelIN5flash11enable_sm90INS1_16FlashAttnFwdSm90INS1_25CollectiveMainloopFwdSm90ILi2EN4cute5tupleIJNS5_1CILi1EEES8_S8_EEENS6_IJNS7_ILi128EEENS7_ILi160EEENS7_ILi192EEEEEELi128ENS_12float_e4m3_tEfNS_4arch4Sm90ELb0ELb0ELb1ELb1ELb0ELb1ELb0ELb1ELb1ELb1ELb0ELb0EEENS1_21CollectiveEpilogueFwdINS6_IJSA_SA_SB_EEES9_NS_10bfloat16_tESG_Li256ELb1ELb1ELb0ELb1EEENS1_36VarlenDynamicPersistentTileSchedulerILi128ELi160ELi256ELi128ELb0ELb1ELb1ELb0ELb1ELb1EEEEEEEEEvNT_6ParamsE,"",@"SHT_CUDA_INFO"
	.sectionflags	@""
	.align	4


	//----- nvinfo : EIATTR_CUDA_API_VERSION
	.align		4
        /*0000*/ 	.byte	0x04, 0x37
        /*0002*/ 	.short	(.L_173 - .L_172)
.L_172:
        /*0004*/ 	.word	0x00000082


	//----- nvinfo : EIATTR_KPARAM_INFO
	.align		4
.L_173:
        /*0008*/ 	.byte	0x04, 0x17
        /*000a*/ 	.short	(.L_175 - .L_174)
.L_174:
        /*000c*/ 	.word	0x00000000
        /*0010*/ 	.short	0x0000
        /*0012*/ 	.short	0x0070
        /*0014*/ 	.byte	0x00, 0xf0, 0x01, 0x2a


	//----- nvinfo : EIATTR_SPARSE_MMA_MASK
	.align		4
.L_175:
        /*0018*/ 	.byte	0x03, 0x50
        /*001a*/ 	.short	0x0000


	//----- nvinfo : EIATTR_MAXREG_COUNT
	.align		4
        /*001c*/ 	.byte	0x03, 0x1b
        /*001e*/ 	.short	0x00a8


	//----- nvinfo : EIATTR_NUM_BARRIERS
	.align		4
        /*0020*/ 	.byte	0x02, 0x4c
        /*0022*/ 	.byte	0x10
	.zero		1


	//----- nvinfo : EIATTR_EXTERNS
	.align		4
        /*0024*/ 	.byte	0x04, 0x0f
        /*0026*/ 	.short	(.L_177 - .L_176)


	//   ....[0]....
	.align		4
.L_176:
        /*0028*/ 	.word	index@(__assertfail)


	//----- nvinfo : EIATTR_ANNOTATIONS
	.align		4
.L_177:
        /*002c*/ 	.byte	0x04, 0x55
        /*002e*/ 	.short	(.L_179 - .L_178)


	//   ....[0]....
.L_178:
        /* <DEDUP_REMOVED lines=81> */


	//----- nvinfo : EIATTR_MERCURY_ISA_VERSION
	.align		4
.L_179:
        /*0528*/ 	.byte	0x03, 0x5f
        /*052a*/ 	.short	0x0101


	//----- nvinfo : EIATTR_UNUSED_LOAD_BYTE_OFFSET
	.align		4
        /*052c*/ 	.byte	0x04, 0x44
        /*052e*/ 	.short	(.L_181 - .L_180)


	//   ....[0]....
.L_180:
        /*0530*/ 	.word	0x00000ae0
        /*0534*/ 	.word	0x0000fff0


	//   ....[1]....
        /*0538*/ 	.word	0x0001f690
        /*053c*/ 	.word	0x0000fff0


	//----- nvinfo : EIATTR_INT_WARP_WIDE_INSTR_OFFSETS
	.align		4
.L_181:
        /*0540*/ 	.byte	0x04, 0x31
        /*0542*/ 	.short	(.L_183 - .L_182)


	//   ....[0]....
.L_182:
        /*0544*/ 	.word	0x00000190


	//   ....[1]....
        /*0548*/ 	.word	0x000001d0


	//   ....[2]....
        /*054c*/ 	.word	0x00000240


	//   ....[3]....
        /*0550*/ 	.word	0x000243d0


	//   ....[4]....
        /*0554*/ 	.word	0x00024430


	//   ....[5]....
        /*0558*/ 	.word	0x00026fc0


	//   ....[6]....
        /*055c*/ 	.word	0x00027020


	//----- nvinfo : EIATTR_COOP_GROUP_MASK_REGIDS
	.align		4
.L_183:
        /*0560*/ 	.byte	0x04, 0x29
        /*0562*/ 	.short	(.L_185 - .L_184)


	//   ....[0]....
.L_184:
        /*0564*/ 	.word	0xffffffff


	//   ....[1]....
        /*0568*/ 	.word	0xffffffff


	//   ....[2]....
        /*056c*/ 	.word	0xffffffff


	//   ....[3]....
        /*0570*/ 	.word	0xffffffff


	//   ....[4]....
        /*0574*/ 	.word	0xffffffff


	//   ....[5]....
        /*0578*/ 	.word	0xffffffff


	//   ....[6]....
        /*057c*/ 	.word	0xffffffff


	//   ....[7]....
        /*0580*/ 	.word	0xffffffff


	//   ....[8]....
        /*0584*/ 	.word	0xffffffff


	//   ....[9]....
        /*0588*/ 	.word	0xffffffff


	//   ....[10]....
        /*058c*/ 	.word	0xffffffff


	//   ....[11]....
        /*0590*/ 	.word	0xffffffff


	//   ....[12]....
        /*0594*/ 	.word	0xffffffff


	//   ....[13]....
        /*0598*/ 	.word	0xffffffff


	//   ....[14]....
        /*059c*/ 	.word	0xffffffff


	//   ....[15]....
        /*05a0*/ 	.word	0xffffffff


	//   ....[16]....
        /*05a4*/ 	.word	0xffffffff


	//   ....[17]....
        /*05a8*/ 	.word	0xffffffff


	//   ....[18]....
        /*05ac*/ 	.word	0xffffffff


	//   ....[19]....
        /*05b0*/ 	.word	0xffffffff


	//   ....[20]....
        /*05b4*/ 	.word	0xffffffff


	//   ....[21]....
        /*05b8*/ 	.word	0xffffffff


	//   ....[22]....
        /*05bc*/ 	.word	0xffffffff


	//   ....[23]....
        /*05c0*/ 	.word	0xffffffff


	//   ....[24]....
        /*05c4*/ 	.word	0xffffffff


	//   ....[25]....
        /*05c8*/ 	.word	0xffffffff


	//   ....[26]....
        /*05cc*/ 	.word	0xffffffff


	//   ....[27]....
        /*05d0*/ 	.word	0xffffffff


	//   ....[28]....
        /*05d4*/ 	.word	0xffffffff


	//   ....[29]....
        /*05d8*/ 	.word	0xffffffff


	//   ....[30]....
        /*05dc*/ 	.word	0xffffffff


	//   ....[31]....
        /*05e0*/ 	.word	0xffffffff


	//   ....[32]....
        /*05e4*/ 	.word	0xffffffff


	//   ....[33]....
        /*05e8*/ 	.word	0xffffffff


	//   ....[34]....
        /*05ec*/ 	.word	0xffffffff


	//   ....[35]....
        /*05f0*/ 	.word	0xffffffff


	//   ....[36]....
        /*05f4*/ 	.word	0xffffffff


	//   ....[37]....
        /*05f8*/ 	.word	0xffffffff


	//   ....[38]....
        /*05fc*/ 	.word	0xffffffff


	//   ....[39]....
        /*0600*/ 	.word	0xffffffff


	//   ....[40]....
        /*0604*/ 	.word	0xffffffff


	//   ....[41]....
        /*0608*/ 	.word	0xffffffff


	//   ....[42]....
        /*060c*/ 	.word	0xffffffff


	//   ....[43]....
        /*0610*/ 	.word	0xffffffff


	//   ....[44]....
        /*0614*/ 	.word	0xffffffff


	//   ....[45]....
        /*0618*/ 	.word	0xffffffff


	//   ....[46]....
        /*061c*/ 	.word	0xffffffff


	//   ....[47]....
        /*0620*/ 	.word	0xffffffff


	//   ....[48]....
        /*0624*/ 	.word	0xffffffff


	//   ....[49]....
        /*0628*/ 	.word	0xffffffff


	//   ....[50]....
        /*062c*/ 	.word	0xffffffff


	//   ....[51]....
        /*0630*/ 	.word	0xffffffff


	//   ....[52]....
        /*0634*/ 	.word	0xffffffff


	//   ....[53]....
        /*0638*/ 	.word	0xffffffff


	//   ....[54]....
        /*063c*/ 	.word	0xffffffff


	//   ....[55]....
        /*0640*/ 	.word	0xffffffff


	//   ....[56]....
        /*0644*/ 	.word	0xffffffff


	//   ....[57]....
        /*0648*/ 	.word	0xffffffff


	//   ....[58]....
        /*064c*/ 	.word	0xffffffff


	//   ....[59]....
        /*0650*/ 	.word	0xffffffff


	//   ....[60]....
        /*0654*/ 	.word	0xffffffff


	//   ....[61]....
        /*0658*/ 	.word	0xffffffff


	//   ....[62]....
        /*065c*/ 	.word	0xffffffff


	//   ....[63]....
        /*0660*/ 	.word	0xffffffff


	//   ....[64]....
        /*0664*/ 	.word	0xffffffff


	//   ....[65]....
        /*0668*/ 	.word	0xffffffff


	//   ....[66]....
        /*066c*/ 	.word	0xffffffff


	//   ....[67]....
        /*0670*/ 	.word	0xffffffff


	//   ....[68]....
        /*0674*/ 	.word	0xffffffff


	//   ....[69]....
        /*0678*/ 	.word	0xffffffff


	//   ....[70]....
        /*067c*/ 	.word	0xffffffff


	//   ....[71]....
        /*0680*/ 	.word	0xffffffff


	//   ....[72]....
        /*0684*/ 	.word	0xffffffff


	//   ....[73]....
        /*0688*/ 	.word	0xffffffff


	//   ....[74]....
        /*068c*/ 	.word	0xffffffff


	//   ....[75]....
        /*0690*/ 	.word	0xffffffff


	//   ....[76]....
        /*0694*/ 	.word	0xffffffff


	//   ....[77]....
        /*0698*/ 	.word	0xffffffff


	//   ....[78]....
        /*069c*/ 	.word	0xffffffff


	//   ....[79]....
        /*06a0*/ 	.word	0xffffffff


	//   ....[80]....
        /*06a4*/ 	.word	0xffffffff


	//   ....[81]....
        /*06a8*/ 	.word	0xffffffff


	//   ....[82]....
        /*06ac*/ 	.word	0xffffffff


	//   ....[83]....
        /*06b0*/ 	.word	0xffffffff


	//   ....[84]....
        /*06b4*/ 	.word	0xffffffff


	//   ....[85]....
        /*06b8*/ 	.word	0xffffffff


	//   ....[86]....
        /*06bc*/ 	.word	0xffffffff


	//   ....[87]....
        /*06c0*/ 	.word	0xffffffff


	//   ....[88]....
        /*06c4*/ 	.word	0xffffffff


	//   ....[89]....
        /*06c8*/ 	.word	0xffffffff


	//   ....[90]....
        /*06cc*/ 	.word	0xffffffff


	//   ....[91]....
        /*06d0*/ 	.word	0xffffffff


	//   ....[92]....
        /*06d4*/ 	.word	0xffffffff


	//   ....[93]....
        /*06d8*/ 	.word	0xffffffff


	//   ....[94]....
        /*06dc*/ 	.word	0xffffffff


	//   ....[95]....
        /*06e0*/ 	.word	0xffffffff


	//   ....[96]....
        /*06e4*/ 	.word	0xffffffff


	//   ....[97]....
        /*06e8*/ 	.word	0xffffffff


	//   ....[98]....
        /*06ec*/ 	.word	0xffffffff


	//   ....[99]....
        /*06f0*/ 	.word	0xffffffff


	//   ....[100]....
        /*06f4*/ 	.word	0xffffffff


	//   ....[101]....
        /*06f8*/ 	.word	0xffffffff


	//   ....[102]....
        /*06fc*/ 	.word	0xffffffff


	//   ....[103]....
        /*0700*/ 	.word	0xffffffff


	//   ....[104]....
        /*0704*/ 	.word	0xffffffff


	//   ....[105]....
        /*0708*/ 	.word	0xffffffff


	//   ....[106]....
        /*070c*/ 	.word	0xffffffff


	//   ....[107]....
        /*0710*/ 	.word	0xffffffff


	//   ....[108]....
        /*0714*/ 	.word	0xffffffff


	//   ....[109]....
        /*0718*/ 	.word	0xffffffff


	//   ....[110]....
        /*071c*/ 	.word	0xffffffff


	//   ....[111]....
        /*0720*/ 	.word	0xffffffff


	//   ....[112]....
        /*0724*/ 	.word	0xffffffff


	//   ....[113]....
        /*0728*/ 	.word	0xffffffff


	//   ....[114]....
        /*072c*/ 	.word	0xffffffff


	//   ....[115]....
        /*0730*/ 	.word	0xffffffff


	//   ....[116]....
        /*0734*/ 	.word	0xffffffff


	//   ....[117]....
        /*0738*/ 	.word	0xffffffff


	//   ....[118]....
        /*073c*/ 	.word	0xffffffff


	//   ....[119]....
        /*0740*/ 	.word	0xffffffff


	//   ....[120]....
        /*0744*/ 	.word	0xffffffff


	//   ....[121]....
        /*0748*/ 	.word	0xffffffff


	//   ....[122]....
        /*074c*/ 	.word	0xffffffff


	//   ....[123]....
        /*0750*/ 	.word	0xffffffff


	//   ....[124]....
        /*0754*/ 	.word	0x0500000f


	//   ....[125]....
        /*0758*/ 	.word	0x0500000f


	//   ....[126]....
        /*075c*/ 	.word	0x0500000f


	//   ....[127]....
        /*0760*/ 	.word	0x0500000f


	//   ....[128]....
        /*0764*/ 	.word	0x0500000f


	//   ....[129]....
        /*0768*/ 	.word	0x0500000f


	//   ....[130]....
        /*076c*/ 	.word	0x0500000f


	//   ....[131]....
        /*0770*/ 	.word	0x0500000f


	//   ....[132]....
        /*0774*/ 	.word	0x0500000f


	//   ....[133]....
        /*0778*/ 	.word	0x0500000f


	//   ....[134]....
        /*077c*/ 	.word	0x0500000f


	//   ....[135]....
        /*0780*/ 	.word	0x0500000f


	//   ....[136]....
        /*0784*/ 	.word	0x0500000f


	//   ....[137]....
        /*0788*/ 	.word	0x0500000f


	//   ....[138]....
        /*078c*/ 	.word	0x0500000f


	//   ....[139]....
        /*0790*/ 	.word	0x0500000f


	//   ....[140]....
        /*0794*/ 	.word	0x0500000f


	//   ....[141]....
        /*0798*/ 	.word	0x0500000f


	//   ....[142]....
        /*079c*/ 	.word	0x0500000f


	//   ....[143]....
        /*07a0*/ 	.word	0x0500000f


	//   ....[144]....
        /*07a4*/ 	.word	0x0500000f


	//   ....[145]....
        /*07a8*/ 	.word	0x0500000f


	//   ....[146]....
        /*07ac*/ 	.word	0x0500000f


	//   ....[147]....
        /*07b0*/ 	.word	0x0500000f


	//   ....[148]....
        /*07b4*/ 	.word	0x0500000f


	//   ....[149]....
        /*07b8*/ 	.word	0x0500000f


	//   ....[150]....
        /*07bc*/ 	.word	0x0500000f


	//   ....[151]....
        /*07c0*/ 	.word	0x0500000f


	//   ....[152]....
        /*07c4*/ 	.word	0x0500000f


	//   ....[153]....
        /*07c8*/ 	.word	0x0500000f


	//   ....[154]....
        /*07cc*/ 	.word	0x0500000f


	//   ....[155]....
        /*07d0*/ 	.word	0x0500000f


	//   ....[156]....
        /*07d4*/ 	.word	0x0500000f


	//   ....[157]....
        /*07d8*/ 	.word	0x0500000f


	//   ....[158]....
        /*07dc*/ 	.word	0x0500000f


	//   ....[159]....
        /*07e0*/ 	.word	0x0500000f


	//   ....[160]....
        /*07e4*/ 	.word	0x0500000f


	//   ....[161]....
        /*07e8*/ 	.word	0x0500000f


	//   ....[162]....
        /*07ec*/ 	.word	0x0500000f


	//   ....[163]....
        /*07f0*/ 	.word	0x0500000f


	//   ....[164]....
        /*07f4*/ 	.word	0x0500000f


	//   ....[165]....
        /*07f8*/ 	.word	0x0500000f


	//   ....[166]....
        /*07fc*/ 	.word	0x0500000f


	//   ....[167]....
        /*0800*/ 	.word	0x0500000f


	//   ....[168]....
        /*0804*/ 	.word	0x0500000f


	//   ....[169]....
        /*0808*/ 	.word	0x0500000f


	//   ....[170]....
        /*080c*/ 	.word	0x0500000f


	//   ....[171]....
        /*0810*/ 	.word	0x0500000f


	//   ....[172]....
        /*0814*/ 	.word	0x0500000f


	//   ....[173]....
        /*0818*/ 	.word	0x0500000f


	//   ....[174]....
        /*081c*/ 	.word	0x0500000f


	//   ....[175]....
        /*0820*/ 	.word	0x0500000f


	//   ....[176]....
        /*0824*/ 	.word	0x0500000f


	//   ....[177]....
        /*0828*/ 	.word	0x0500000f


	//   ....[178]....
        /*082c*/ 	.word	0x0500000f


	//   ....[179]....
        /*0830*/ 	.word	0x0500000f


	//   ....[180]....
        /*0834*/ 	.word	0x0500000f


	//   ....[181]....
        /*0838*/ 	.word	0x0500000f


	//   ....[182]....
        /*083c*/ 	.word	0x0500000f


	//   ....[183]....
        /*0840*/ 	.word	0x0500000f


	//   ....[184]....
        /*0844*/ 	.word	0x0500000f


	//   ....[185]....
        /*0848*/ 	.word	0x0500000f


	//   ....[186]....
        /*084c*/ 	.word	0x0500000f


	//   ....[187]....
        /*0850*/ 	.word	0x0500000f


	//   ....[188]....
        /*0854*/ 	.word	0x0500000f


	//   ....[189]....
        /*0858*/ 	.word	0x0500000f


	//   ....[190]....
        /*085c*/ 	.word	0x0500000f


	//   ....[191]....
        /*0860*/ 	.word	0x0500000f


	//   ....[192]....
        /*0864*/ 	.word	0x0500000f


	//   ....[193]....
        /*0868*/ 	.word	0x0500000f


	//   ....[194]....
        /*086c*/ 	.word	0x0500000f


	//   ....[195]....
        /*0870*/ 	.word	0x0500000f


	//   ....[196]....
        /*0874*/ 	.word	0x0500000f


	//   ....[197]....
        /*0878*/ 	.word	0x0500000f


	//   ....[198]....
        /*087c*/ 	.word	0x0500000f


	//   ....[199]....
        /*0880*/ 	.word	0x0500000f


	//   ....[200]....
        /*0884*/ 	.word	0x0500000f


	//----- nvinfo : EIATTR_COOP_GROUP_INSTR_OFFSETS
	.align		4
.L_185:
        /*0888*/ 	.byte	0x04, 0x28
        /*088a*/ 	.short	(.L_187 - .L_186)


	//   ....[0]....
.L_186:
        /*088c*/ 	.word	0x00000070


	//   ....[1]....
        /*0890*/ 	.word	0x000001a0


	//   ....[2]....
        /*0894*/ 	.word	0x000001f0


	//   ....[3]....
        /*0898*/ 	.word	0x00000420


	//   ....[4]....
        /*089c*/ 	.word	0x00000580


	//   ....[5]....
        /*08a0*/ 	.word	0x000006a0


	//   ....[6]....
        /*08a4*/ 	.word	0x00000800


	//   ....[7]....
        /*08a8*/ 	.word	0x0000fd50


	//   ....[8]....
        /*08ac*/ 	.word	0x00010500


	//   ....[9]....
        /*08b0*/ 	.word	0x00010510


	//   ....[10]....
        /*08b4*/ 	.word	0x00010520


	//   ....[11]....
        /*08b8*/ 	.word	0x00010530


	//   ....[12]....
        /*08bc*/ 	.word	0x00013960


	//   ....[13]....
        /*08c0*/ 	.word	0x00013970


	//   ....[14]....
        /*08c4*/ 	.word	0x00013980


	//   ....[15]....
        /*08c8*/ 	.word	0x00013990


	//   ....[16]....
        /*08cc*/ 	.word	0x00019480


	//   ....[17]....
        /*08d0*/ 	.word	0x00019520


	//   ....[18]....
        /*08d4*/ 	.word	0x00019850


	//   ....[19]....
        /*08d8*/ 	.word	0x000198e0


	//   ....[20]....
        /*08dc*/ 	.word	0x0001d280


	//   ....[21]....
        /*08e0*/ 	.word	0x0001d290


	//   ....[22]....
        /*08e4*/ 	.word	0x0001d2e0


	//   ....[23]....
        /*08e8*/ 	.word	0x0001d2f0


	//   ....[24]....
        /*08ec*/ 	.word	0x0001eee0


	//   ....[25]....
        /*08f0*/ 	.word	0x0001ef40


	//   ....[26]....
        /*08f4*/ 	.word	0x0001ef60


	//   ....[27]....
        /*08f8*/ 	.word	0x0001ef80


	//   ....[28]....
        /*08fc*/ 	.word	0x0001fce0


	//   ....[29]....
        /*0900*/ 	.word	0x0001fd10


	//   ....[30]....
        /*0904*/ 	.word	0x0001fd40


	//   ....[31]....
        /*0908*/ 	.word	0x0001fd70


	//   ....[32]....
        /*090c*/ 	.word	0x0001fda0


	//   ....[33]....
        /*0910*/ 	.word	0x0001fdd0


	//   ....[34]....
        /*0914*/ 	.word	0x0001fe00


	//   ....[35]....
        /*0918*/ 	.word	0x0001fe30


	//   ....[36]....
        /*091c*/ 	.word	0x0001fe60


	//   ....[37]....
        /*0920*/ 	.word	0x0001fe90


	//   ....[38]....
        /*0924*/ 	.word	0x0001fec0


	//   ....[39]....
        /*0928*/ 	.word	0x0001fef0


	//   ....[40]....
        /*092c*/ 	.word	0x0001ff20


	//   ....[41]....
        /*0930*/ 	.word	0x0001ff50


	//   ....[42]....
        /*0934*/ 	.word	0x0001ff80


	//   ....[43]....
        /*0938*/ 	.word	0x0001ffb0


	//   ....[44]....
        /*093c*/ 	.word	0x0001ffe0


	//   ....[45]....
        /*0940*/ 	.word	0x00020010


	//   ....[46]....
        /*0944*/ 	.word	0x00020040


	//   ....[47]....
        /*0948*/ 	.word	0x00020070


	//   ....[48]....
        /*094c*/ 	.word	0x000200a0


	//   ....[49]....
        /*0950*/ 	.word	0x000200d0


	//   ....[50]....
        /*0954*/ 	.word	0x00020100


	//   ....[51]....
        /*0958*/ 	.word	0x00020120


	//   ....[52]....
        /*095c*/ 	.word	0x00020130


	//   ....[53]....
        /*0960*/ 	.word	0x00020140


	//   ....[54]....
        /*0964*/ 	.word	0x00020160


	//   ....[55]....
        /*0968*/ 	.word	0x00020170


	//   ....[56]....
        /*096c*/ 	.word	0x00020180


	//   ....[57]....
        /*0970*/ 	.word	0x00020190


	//   ....[58]....
        /*0974*/ 	.word	0x000201c0


	//   ....[59]....
        /*0978*/ 	.word	0x000201f0


	//   ....[60]....
        /*097c*/ 	.word	0x000207b0


	//   ....[61]....
        /*0980*/ 	.word	0x000207f0


	//   ....[62]....
        /*0984*/ 	.word	0x00020820


	//   ....[63]....
        /*0988*/ 	.word	0x00020860


	//   ....[64]....
        /*098c*/ 	.word	0x00020e20


	//   ....[65]....
        /*0990*/ 	.word	0x00020e50


	//   ....[66]....
        /*0994*/ 	.word	0x00020f10


	//   ....[67]....
        /*0998*/ 	.word	0x00020f30


	//   ....[68]....
        /*099c*/ 	.word	0x00020ff0


	//   ....[69]....
        /*09a0*/ 	.word	0x00021010


	//   ....[70]....
        /*09a4*/ 	.word	0x000210e0


	//   ....[71]....
        /*09a8*/ 	.word	0x00021100


	//   ....[72]....
        /*09ac*/ 	.word	0x000218e0


	//   ....[73]....
        /*09b0*/ 	.word	0x000218f0


	//   ....[74]....
        /*09b4*/ 	.word	0x00021a30


	//   ....[75]....
        /*09b8*/ 	.word	0x00021a40


	//   ....[76]....
        /*09bc*/ 	.word	0x00021b70


	//   ....[77]....
        /*09c0*/ 	.word	0x00021b80


	//   ....[78]....
        /*09c4*/ 	.word	0x00021cb0


	//   ....[79]....
        /*09c8*/ 	.word	0x00021cc0


	//   ....[80]....
        /*09cc*/ 	.word	0x00021e40


	//   ....[81]....
        /*09d0*/ 	.word	0x00022030


	//   ....[82]....
        /*09d4*/ 	.word	0x00022060


	//   ....[83]....
        /*09d8*/ 	.word	0x00022090


	//   ....[84]....
        /*09dc*/ 	.word	0x000220c0


	//   ....[85]....
        /*09e0*/ 	.word	0x000220f0


	//   ....[86]....
        /*09e4*/ 	.word	0x00022120


	//   ....[87]....
        /*09e8*/ 	.word	0x00022290


	//   ....[88]....
        /*09ec*/ 	.word	0x000222c0


	//   ....[89]....
        /*09f0*/ 	.word	0x000222f0


	//   ....[90]....
        /*09f4*/ 	.word	0x00022320


	//   ....[91]....
        /*09f8*/ 	.word	0x00022350


	//   ....[92]....
        /*09fc*/ 	.word	0x00022380


	//   ....[93]....
        /*0a00*/ 	.word	0x00022420


	//   ....[94]....
        /*0a04*/ 	.word	0x00022450


	//   ....[95]....
        /*0a08*/ 	.word	0x000224e0


	//   ....[96]....
        /*0a0c*/ 	.word	0x000231e0


	//   ....[97]....
        /*0a10*/ 	.word	0x00024ba0


	//   ....[98]....
        /*0a14*/ 	.word	0x000259e0


	//   ....[99]....
        /*0a18*/ 	.word	0x00025a00


	//   ....[100]....
        /*0a1c*/ 	.word	0x00025a40


	//   ....[101]....
        /*0a20*/ 	.word	0x00025ac0


	//   ....[102]....
        /*0a24*/ 	.word	0x00025b50


	//   ....[103]....
        /*0a28*/ 	.word	0x00025b60


	//   ....[104]....
        /*0a2c*/ 	.word	0x00025bb0


	//   ....[105]....
        /*0a30*/ 	.word	0x00025bf0


	//   ....[106]....
        /*0a34*/ 	.word	0x00027980


	//   ....[107]....
        /*0a38*/ 	.word	0x000279b0


	//   ....[108]....
        /*0a3c*/ 	.word	0x000279f0


	//   ....[109]....
        /*0a40*/ 	.word	0x00027a20


	//   ....[110]....
        /*0a44*/ 	.word	0x00027a50


	//   ....[111]....
        /*0a48*/ 	.word	0x00027a80


	//   ....[112]....
        /*0a4c*/ 	.word	0x00027ab0


	//   ....[113]....
        /*0a50*/ 	.word	0x00027ae0


	//   ....[114]....
        /*0a54*/ 	.word	0x00027c60


	//   ....[115]....
        /*0a58*/ 	.word	0x00027c90


	//   ....[116]....
        /*0a5c*/ 	.word	0x00027cc0


	//   ....[117]....
        /*0a60*/ 	.word	0x00027cf0


	//   ....[118]....
        /*0a64*/ 	.word	0x00027d20


	//   ....[119]....
        /*0a68*/ 	.word	0x00027d50


	//   ....[120]....
        /*0a6c*/ 	.word	0x00027e10


	//   ....[121]....
        /*0a70*/ 	.word	0x00027e30


	//   ....[122]....
        /*0a74*/ 	.word	0x00027ea0


	//   ....[123]....
        /*0a78*/ 	.word	0x00028330


	//   ....[124]....
        /*0a7c*/ 	.word	0x000287e0


	//   ....[125]....
        /*0a80*/ 	.word	0x00028890


	//   ....[126]....
        /*0a84*/ 	.word	0x00028920


	//   ....[127]....
        /*0a88*/ 	.word	0x00028970


	//   ....[128]....
        /*0a8c*/ 	.word	0x000289c0


	//   ....[129]....
        /*0a90*/ 	.word	0x00028aa0


	//   ....[130]....
        /*0a94*/ 	.word	0x00028b30


	//   ....[131]....
        /*0a98*/ 	.word	0x00028b80


	//   ....[132]....
        /*0a9c*/ 	.word	0x00028bd0


	//   ....[133]....
        /*0aa0*/ 	.word	0x00028e10


	//   ....[134]....
        /*0aa4*/ 	.word	0x00028f30


	//   ....[135]....
        /*0aa8*/ 	.word	0x00029050


	//   ....[136]....
        /*0aac*/ 	.word	0x00029100


	//   ....[137]....
        /*0ab0*/ 	.word	0x00029160


	//   ....[138]....
        /*0ab4*/ 	.word	0x000291e0


	//   ....[139]....
        /*0ab8*/ 	.word	0x00029240


	//   ....[140]....
        /*0abc*/ 	.word	0x000292a0


	//   ....[141]....
        /*0ac0*/ 	.word	0x00029300


	//   ....[142]....
        /*0ac4*/ 	.word	0x00029380


	//   ....[143]....
        /*0ac8*/ 	.word	0x000293e0


	//   ....[144]....
        /*0acc*/ 	.word	0x00029460


	//   ....[145]....
        /*0ad0*/ 	.word	0x000294c0


	//   ....[146]....
        /*0ad4*/ 	.word	0x00029540


	//   ....[147]....
        /*0ad8*/ 	.word	0x000295a0


	//   ....[148]....
        /*0adc*/ 	.word	0x00029620


	//   ....[149]....
        /*0ae0*/ 	.word	0x00029680


	//   ....[150]....
        /*0ae4*/ 	.word	0x00029710


	//   ....[151]....
        /*0ae8*/ 	.word	0x00029770


	//   ....[152]....
        /*0aec*/ 	.word	0x000297f0


	//   ....[153]....
        /*0af0*/ 	.word	0x00029850


	//   ....[154]....
        /*0af4*/ 	.word	0x000298b0


	//   ....[155]....
        /*0af8*/ 	.word	0x00029910


	//   ....[156]....
        /*0afc*/ 	.word	0x00029970


	//   ....[157]....
        /*0b00*/ 	.word	0x000299d0


	//   ....[158]....
        /*0b04*/ 	.word	0x00029a50


	//   ....[159]....
        /*0b08*/ 	.word	0x00029ab0


	//   ....[160]....
        /*0b0c*/ 	.word	0x00029b30


	//   ....[161]....
        /*0b10*/ 	.word	0x00029b90


	//   ....[162]....
        /*0b14*/ 	.word	0x00029c10


	//   ....[163]....
        /*0b18*/ 	.word	0x00029c70


	//   ....[164]....
        /*0b1c*/ 	.word	0x00029cf0


	//   ....[165]....
        /*0b20*/ 	.word	0x00029de0


	//   ....[166]....
        /*0b24*/ 	.word	0x00029e30


	//   ....[167]....
        /*0b28*/ 	.word	0x00029ec0


	//   ....[168]....
        /*0b2c*/ 	.word	0x00029f50


	//   ....[169]....
        /*0b30*/ 	.word	0x00029fe0


	//   ....[170]....
        /*0b34*/ 	.word	0x0002a070


	//   ....[171]....
        /*0b38*/ 	.word	0x0002a100


	//   ....[172]....
        /*0b3c*/ 	.word	0x0002a190


	//   ....[173]....
        /*0b40*/ 	.word	0x0002a250


	//   ....[174]....
        /*0b44*/ 	.word	0x0002a540


	//   ....[175]....
        /*0b48*/ 	.word	0x0002a740


	//   ....[176]....
        /*0b4c*/ 	.word	0x0002a790


	//   ....[177]....
        /*0b50*/ 	.word	0x0002a7f0


	//   ....[178]....
        /*0b54*/ 	.word	0x0002a900


	//   ....[179]....
        /*0b58*/ 	.word	0x0002a960


	//   ....[180]....
        /*0b5c*/ 	.word	0x0002aa70


	//   ....[181]....
        /*0b60*/ 	.word	0x0002aad0


	//   ....[182]....
        /*0b64*/ 	.word	0x0002abb0


	//   ....[183]....
        /*0b68*/ 	.word	0x0002aed0


	//   ....[184]....
        /*0b6c*/ 	.word	0x0002af70


	//   ....[185]....
        /*0b70*/ 	.word	0x0002b090


	//   ....[186]....
        /*0b74*/ 	.word	0x0002b110


	//   ....[187]....
        /*0b78*/ 	.word	0x0002b190


	//   ....[188]....
        /*0b7c*/ 	.word	0x0002b210


	//   ....[189]....
        /*0b80*/ 	.word	0x0002b290


	//   ....[190]....
        /*0b84*/ 	.word	0x0002b320


	//   ....[191]....
        /*0b88*/ 	.word	0x0002b3c0


	//   ....[192]....
        /*0b8c*/ 	.word	0x0002b470


	//   ....[193]....
        /*0b90*/ 	.word	0x0002b4f0


	//   ....[194]....
        /*0b94*/ 	.word	0x0002b570


	//   ....[195]....
        /*0b98*/ 	.word	0x0002b5f0


	//   ....[196]....
        /*0b9c*/ 	.word	0x0002b680


	//   ....[197]....
        /*0ba0*/ 	.word	0x0002b700


	//   ....[198]....
        /*0ba4*/ 	.word	0x0002b7a0


	//   ....[199]....
        /*0ba8*/ 	.word	0x0002b830


	//   ....[200]....
        /*0bac*/ 	.word	0x0002b960


	//----- nvinfo : EIATTR_REG_RECONFIG
	.align		4
.L_187:
        /*0bb0*/ 	.byte	0x01, 0x54
	.zero		2


	//----- nvinfo : EIATTR_SYSCALL_OFFSETS
	.align		4
        /*0bb4*/ 	.byte	0x04, 0x46
        /*0bb6*/ 	.short	(.L_189 - .L_188)


	//   ....[0]....
.L_188:
        /*0bb8*/ 	.word	0x00001bf0


	//   ....[1]....
        /*0bbc*/ 	.word	0x00001d40


	//   ....[2]....
        /*0bc0*/ 	.word	0x0000fee0


	//   ....[3]....
        /*0bc4*/ 	.word	0x00010480


	//   ....[4]....
        /*0bc8*/ 	.word	0x000245d0


	//   ....[5]....
        /*0bcc*/ 	.word	0x00024770


	//   ....[6]....
        /*0bd0*/ 	.word	0x000248d0


	//   ....[7]....
        /*0bd4*/ 	.word	0x00024a20


	//   ....[8]....
        /*0bd8*/ 	.word	0x00025590


	//----- nvinfo : EIATTR_MBARRIER_INSTR_OFFSETS
	.align		4
.L_189:
        /*0bdc*/ 	.byte	0x04, 0x39
        /*0bde*/ 	.short	(.L_191 - .L_190)


	//   ....[0]....
.L_190:
        /*0be0*/ 	.word	0x000002d0
        /*0be4*/ 	.word	0x000000ff
        /*0be8*/ 	.word	0x00029800
        /*0bec*/ 	.short	0x0100
        /*0bee*/ 	.byte	0x08
	.zero		1


	//   ....[1]....
        /*0bf0*/ 	.word	0x000002e0
        /*0bf4*/ 	.word	0x000000ff
        /*0bf8*/ 	.word	0x00029820
        /*0bfc*/ 	.short	0x0100
        /*0bfe*/ 	.byte	0x08
	.zero		1


	//   ....[2]....
        /*0c00*/ 	.word	0x000003d0
        /*0c04*/ 	.word	0x000000ff
        /*0c08*/ 	.word	0x00029830
        /*0c0c*/ 	.short	0x0100
        /*0c0e*/ 	.byte	0x08
	.zero		1


	//   ....[3]....
        /*0c10*/ 	.word	0x000003e0
        /*0c14*/ 	.word	0x000000ff
        /*0c18*/ 	.word	0x00029840
        /*0c1c*/ 	.short	0x0100
        /*0c1e*/ 	.byte	0x08
	.zero		1


	//   ....[4]....
        /*0c20*/ 	.word	0x000003f0
        /*0c24*/ 	.word	0x000000ff
        /*0c28*/ 	.word	0x00029838
        /*0c2c*/ 	.short	0x0100
        /*0c2e*/ 	.byte	0x08
	.zero		1


	//   ....[5]....
        /*0c30*/ 	.word	0x00000400
        /*0c34*/ 	.word	0x000000ff
        /*0c38*/ 	.word	0x00029848
        /*0c3c*/ 	.short	0x0100
        /*0c3e*/ 	.byte	0x08
	.zero		1


	//   ....[6]....
        /*0c40*/ 	.word	0x00000530
        /*0c44*/ 	.word	0x000000ff
        /*0c48*/ 	.word	0x00029850
        /*0c4c*/ 	.short	0x0100
        /*0c4e*/ 	.byte	0x08
	.zero		1


	//   ....[7]....
        /*0c50*/ 	.word	0x00000540
        /*0c54*/ 	.word	0x000000ff
        /*0c58*/ 	.word	0x00029860
        /*0c5c*/ 	.short	0x0100
        /*0c5e*/ 	.byte	0x08
	.zero		1


	//   ....[8]....
        /*0c60*/ 	.word	0x00000550
        /*0c64*/ 	.word	0x000000ff
        /*0c68*/ 	.word	0x00029858
        /*0c6c*/ 	.short	0x0100
        /*0c6e*/ 	.byte	0x08
	.zero		1


	//   ....[9]....
        /*0c70*/ 	.word	0x00000560
        /*0c74*/ 	.word	0x000000ff
        /*0c78*/ 	.word	0x00029868
        /*0c7c*/ 	.short	0x0100
        /*0c7e*/ 	.byte	0x08
	.zero		1


	//   ....[10]....
        /*0c80*/ 	.word	0x00000650
        /*0c84*/ 	.word	0x000000ff
        /*0c88*/ 	.word	0x00029870
        /*0c8c*/ 	.short	0x0100
        /*0c8e*/ 	.byte	0x06
	.zero		1


	//   ....[11]....
        /*0c90*/ 	.word	0x00000660
        /*0c94*/ 	.word	0x000000ff
        /*0c98*/ 	.word	0x00029880
        /*0c9c*/ 	.short	0x0100
        /*0c9e*/ 	.byte	0x06
	.zero		1


	//   ....[12]....
        /*0ca0*/ 	.word	0x00000670
        /*0ca4*/ 	.word	0x000000ff
        /*0ca8*/ 	.word	0x00029878
        /*0cac*/ 	.short	0x0100
        /*0cae*/ 	.byte	0x06
	.zero		1


	//   ....[13]....
        /*0cb0*/ 	.word	0x00000680
        /*0cb4*/ 	.word	0x000000ff
        /*0cb8*/ 	.word	0x00029888
        /*0cbc*/ 	.short	0x0100
        /*0cbe*/ 	.byte	0x06
	.zero		1


	//   ....[14]....
        /*0cc0*/ 	.word	0x000007b0
        /*0cc4*/ 	.word	0x000000ff
        /*0cc8*/ 	.word	0x00029890
        /*0ccc*/ 	.short	0x0100
        /*0cce*/ 	.byte	0x08
	.zero		1


	//   ....[15]....
        /*0cd0*/ 	.word	0x000007c0
        /*0cd4*/ 	.word	0x000000ff
        /*0cd8*/ 	.word	0x000298a0
        /*0cdc*/ 	.short	0x0100
        /*0cde*/ 	.byte	0x08
	.zero		1


	//   ....[16]....
        /*0ce0*/ 	.word	0x000007d0
        /*0ce4*/ 	.word	0x000000ff
        /*0ce8*/ 	.word	0x00029898
        /*0cec*/ 	.short	0x0100
        /*0cee*/ 	.byte	0x08
	.zero		1


	//   ....[17]....
        /*0cf0*/ 	.word	0x000007e0
        /*0cf4*/ 	.word	0x000000ff
        /*0cf8*/ 	.word	0x000298a8
        /*0cfc*/ 	.short	0x0100
        /*0cfe*/ 	.byte	0x08
	.zero		1


	//   ....[18]....
        /*0d00*/ 	.word	0x00000910
        /*0d04*/ 	.word	0x000000ff
        /*0d08*/ 	.word	0x000298b0
        /*0d0c*/ 	.short	0x0100
        /*0d0e*/ 	.byte	0x08
	.zero		1


	//   ....[19]....
        /*0d10*/ 	.word	0x00000920
        /*0d14*/ 	.word	0x000000ff
        /*0d18*/ 	.word	0x000298c0
        /*0d1c*/ 	.short	0x0100
        /*0d1e*/ 	.byte	0x08
	.zero		1


	//   ....[20]....
        /*0d20*/ 	.word	0x00000930
        /*0d24*/ 	.word	0x000000ff
        /*0d28*/ 	.word	0x000298b8
        /*0d2c*/ 	.short	0x0100
        /*0d2e*/ 	.byte	0x08
	.zero		1


	//   ....[21]....
        /*0d30*/ 	.word	0x00000940
        /*0d34*/ 	.word	0x000000ff
        /*0d38*/ 	.word	0x000298c8
        /*0d3c*/ 	.short	0x0100
        /*0d3e*/ 	.byte	0x08
	.zero		1


	//   ....[22]....
        /*0d40*/ 	.word	0x000034d0
        /*0d44*/ 	.word	0x00000061
        /*0d48*/ 	.word	0x00029890
        /*0d4c*/ 	.short	0x010a
        /*0d4e*/ 	.byte	0x3f
	.zero		1


	//   ....[23]....
        /*0d50*/ 	.word	0x00009220
        /*0d54*/ 	.word	0x00000061
        /*0d58*/ 	.word	0x00029890
        /*0d5c*/ 	.short	0x010a
        /*0d5e*/ 	.byte	0x3f
	.zero		1


	//   ....[24]....
        /*0d60*/ 	.word	0x0000f130
        /*0d64*/ 	.word	0x00000061
        /*0d68*/ 	.word	0x00029890
        /*0d6c*/ 	.short	0x010a
        /*0d6e*/ 	.byte	0x3f
	.zero		1


	//   ....[25]....
        /*0d70*/ 	.word	0x0000f500
        /*0d74*/ 	.word	0x00000028
        /*0d78*/ 	.word	0x00000000
        /*0d7c*/ 	.short	0x0101
        /*0d7e*/ 	.byte	0x3f
	.zero		1


	//   ....[26]....
        /*0d80*/ 	.word	0x0000f540
        /*0d84*/ 	.word	0x00000061
        /*0d88*/ 	.word	0x000298b0
        /*0d8c*/ 	.short	0x010a
        /*0d8e*/ 	.byte	0x3f
	.zero		1


	//   ....[27]....
        /*0d90*/ 	.word	0x0000f9e0
        /*0d94*/ 	.word	0x00000061
        /*0d98*/ 	.word	0x00000000
        /*0d9c*/ 	.short	0x0101
        /*0d9e*/ 	.byte	0x3f
	.zero		1


	//   ....[28]....
        /*0da0*/ 	.word	0x000101e0
        /*0da4*/ 	.word	0x00000010
        /*0da8*/ 	.word	0x00029800
        /*0dac*/ 	.short	0x010a
        /*0dae*/ 	.byte	0x3f
	.zero		1


	//   ....[29]....
        /*0db0*/ 	.word	0x00010230
        /*0db4*/ 	.word	0x00000010
        /*0db8*/ 	.word	0x00029800
        /*0dbc*/ 	.short	0x010a
        /*0dbe*/ 	.byte	0x3f
	.zero		1


	//   ....[30]....
        /*0dc0*/ 	.word	0x00010a70
        /*0dc4*/ 	.word	0x00000010
        /*0dc8*/ 	.word	0x00029800
        /*0dcc*/ 	.short	0x010a
        /*0dce*/ 	.byte	0x3f
	.zero		1


	//   ....[31]....
        /*0dd0*/ 	.word	0x00013de0
        /*0dd4*/ 	.word	0x00000010
        /*0dd8*/ 	.word	0x00029800
        /*0ddc*/ 	.short	0x010a
        /*0dde*/ 	.byte	0x3f
	.zero		1


	//   ....[32]....
        /*0de0*/ 	.word	0x00016e80
        /*0de4*/ 	.word	0x00000003
        /*0de8*/ 	.word	0x00029830
        /*0dec*/ 	.short	0x010a
        /*0dee*/ 	.byte	0x3f
	.zero		1


	//   ....[33]....
        /*0df0*/ 	.word	0x00016f00
        /*0df4*/ 	.word	0x00000003
        /*0df8*/ 	.word	0x00029830
        /*0dfc*/ 	.short	0x010a
        /*0dfe*/ 	.byte	0x3f
	.zero		1


	//   ....[34]....
        /*0e00*/ 	.word	0x00019cb0
        /*0e04*/ 	.word	0x0000001a
        /*0e08*/ 	.word	0x00000000
        /*0e0c*/ 	.short	0x0101
        /*0e0e*/ 	.byte	0x3f
	.zero		1


	//   ....[35]....
        /*0e10*/ 	.word	0x0001afa0
        /*0e14*/ 	.word	0x0000000b
        /*0e18*/ 	.word	0x00029830
        /*0e1c*/ 	.short	0x010a
        /*0e1e*/ 	.byte	0x3f
	.zero		1


	//   ....[36]....
        /*0e20*/ 	.word	0x0001aff0
        /*0e24*/ 	.word	0x0000000b
        /*0e28*/ 	.word	0x00029830
        /*0e2c*/ 	.short	0x010a
        /*0e2e*/ 	.byte	0x3f
	.zero		1


	//   ....[37]....
        /*0e30*/ 	.word	0x0001c0f0
        /*0e34*/ 	.word	0x0000000b
        /*0e38*/ 	.word	0x00029850
        /*0e3c*/ 	.short	0x010a
        /*0e3e*/ 	.byte	0x3f
	.zero		1


	//   ....[38]....
        /*0e40*/ 	.word	0x0001c130
        /*0e44*/ 	.word	0x0000000b
        /*0e48*/ 	.word	0x00029850
        /*0e4c*/ 	.short	0x010a
        /*0e4e*/ 	.byte	0x3f
	.zero		1


	//   ....[39]....
        /*0e50*/ 	.word	0x0001e2e0
        /*0e54*/ 	.word	0x00000004
        /*0e58*/ 	.word	0x00000000
        /*0e5c*/ 	.short	0x0101
        /*0e5e*/ 	.byte	0x3f
	.zero		1


	//   ....[40]....
        /*0e60*/ 	.word	0x0001e500
        /*0e64*/ 	.word	0x00000006
        /*0e68*/ 	.word	0x00000000
        /*0e6c*/ 	.short	0x0101
        /*0e6e*/ 	.byte	0x3f
	.zero		1


	//   ....[41]....
        /*0e70*/ 	.word	0x0001eb70
        /*0e74*/ 	.word	0x0000000d
        /*0e78*/ 	.word	0x00029850
        /*0e7c*/ 	.short	0x010a
        /*0e7e*/ 	.byte	0x3f
	.zero		1


	//   ....[42]....
        /*0e80*/ 	.word	0x0001ebf0
        /*0e84*/ 	.word	0x0000000d
        /*0e88*/ 	.word	0x00029850
        /*0e8c*/ 	.short	0x010a
        /*0e8e*/ 	.byte	0x3f
	.zero		1


	//   ....[43]....
        /*0e90*/ 	.word	0x0001f220
        /*0e94*/ 	.word	0x00000000
        /*0e98*/ 	.word	0x00000000
        /*0e9c*/ 	.short	0x0101
        /*0e9e*/ 	.byte	0x3f
	.zero		1


	//   ....[44]....
        /*0ea0*/ 	.word	0x00020e10
        /*0ea4*/ 	.word	0x00000000
        /*0ea8*/ 	.word	0x00000000
        /*0eac*/ 	.short	0x0101
        /*0eae*/ 	.byte	0x3f
	.zero		1


	//   ....[45]....
        /*0eb0*/ 	.word	0x000232d0
        /*0eb4*/ 	.word	0x00000006
        /*0eb8*/ 	.word	0x00029820
        /*0ebc*/ 	.short	0x010a
        /*0ebe*/ 	.byte	0x3f
	.zero		1


	//   ....[46]....
        /*0ec0*/ 	.word	0x000233c0
        /*0ec4*/ 	.word	0x00000007
        /*0ec8*/ 	.word	0x000298a0
        /*0ecc*/ 	.short	0x010a
        /*0ece*/ 	.byte	0x3f
	.zero		1


	//   ....[47]....
        /*0ed0*/ 	.word	0x000237f0
        /*0ed4*/ 	.word	0x00000007
        /*0ed8*/ 	.word	0x000298c0
        /*0edc*/ 	.short	0x010a
        /*0ede*/ 	.byte	0x3f
	.zero		1


	//   ....[48]....
        /*0ee0*/ 	.word	0x00023be0
        /*0ee4*/ 	.word	0x00000008
        /*0ee8*/ 	.word	0x000298a0
        /*0eec*/ 	.short	0x010a
        /*0eee*/ 	.byte	0x3f
	.zero		1


	//   ....[49]....
        /*0ef0*/ 	.word	0x00024000
        /*0ef4*/ 	.word	0x00000008
        /*0ef8*/ 	.word	0x000298c0
        /*0efc*/ 	.short	0x010a
        /*0efe*/ 	.byte	0x3f
	.zero		1


	//   ....[50]....
        /*0f00*/ 	.word	0x00024e60
        /*0f04*/ 	.word	0x00000002
        /*0f08*/ 	.word	0x00029880
        /*0f0c*/ 	.short	0x010a
        /*0f0e*/ 	.byte	0x3f
	.zero		1


	//   ....[51]....
        /*0f10*/ 	.word	0x00025030
        /*0f14*/ 	.word	0x00000002
        /*0f18*/ 	.word	0x00029840
        /*0f1c*/ 	.short	0x010a
        /*0f1e*/ 	.byte	0x3f
	.zero		1


	//   ....[52]....
        /*0f20*/ 	.word	0x00025cf0
        /*0f24*/ 	.word	0x00000008
        /*0f28*/ 	.word	0x00029800
        /*0f2c*/ 	.short	0x0107
        /*0f2e*/ 	.byte	0x3f
	.zero		1


	//   ....[53]....
        /*0f30*/ 	.word	0x00025df0
        /*0f34*/ 	.word	0x00000002
        /*0f38*/ 	.word	0x00029800
        /*0f3c*/ 	.short	0x0101
        /*0f3e*/ 	.byte	0x3f
	.zero		1


	//   ....[54]....
        /*0f40*/ 	.word	0x00025e10
        /*0f44*/ 	.word	0x00000002
        /*0f48*/ 	.word	0x00029820
        /*0f4c*/ 	.short	0x010a
        /*0f4e*/ 	.byte	0x3f
	.zero		1


	//   ....[55]....
        /*0f50*/ 	.word	0x00026170
        /*0f54*/ 	.word	0x00000005
        /*0f58*/ 	.word	0x00029880
        /*0f5c*/ 	.short	0x010a
        /*0f5e*/ 	.byte	0x3f
	.zero		1


	//   ....[56]....
        /*0f60*/ 	.word	0x000263d0
        /*0f64*/ 	.word	0x00000005
        /*0f68*/ 	.word	0x00029840
        /*0f6c*/ 	.short	0x010a
        /*0f6e*/ 	.byte	0x3f
	.zero		1


	//   ....[57]....
        /*0f70*/ 	.word	0x000268f0
        /*0f74*/ 	.word	0x00000011
        /*0f78*/ 	.word	0x00029870
        /*0f7c*/ 	.short	0x010a
        /*0f7e*/ 	.byte	0x3f
	.zero		1


	//   ....[58]....
        /*0f80*/ 	.word	0x00026960
        /*0f84*/ 	.word	0x00000011
        /*0f88*/ 	.word	0x00029860
        /*0f8c*/ 	.short	0x010a
        /*0f8e*/ 	.byte	0x3f
	.zero		1


	//   ....[59]....
        /*0f90*/ 	.word	0x00026ea0
        /*0f94*/ 	.word	0x00000011
        /*0f98*/ 	.word	0x00029850
        /*0f9c*/ 	.short	0x0101
        /*0f9e*/ 	.byte	0x3f
	.zero		1


	//   ....[60]....
        /*0fa0*/ 	.word	0x00026f20
        /*0fa4*/ 	.word	0x00000011
        /*0fa8*/ 	.word	0x00000000
        /*0fac*/ 	.short	0x0101
        /*0fae*/ 	.byte	0x3f
	.zero		1


	//   ....[61]....
        /*0fb0*/ 	.word	0x00027150
        /*0fb4*/ 	.word	0x00000011
        /*0fb8*/ 	.word	0x00029870
        /*0fbc*/ 	.short	0x010a
        /*0fbe*/ 	.byte	0x3f
	.zero		1


	//   ....[62]....
        /*0fc0*/ 	.word	0x000271c0
        /*0fc4*/ 	.word	0x00000011
        /*0fc8*/ 	.word	0x00029860
        /*0fcc*/ 	.short	0x010a
        /*0fce*/ 	.byte	0x3f
	.zero		1


	//   ....[63]....
        /*0fd0*/ 	.word	0x00027720
        /*0fd4*/ 	.word	0x00000011
        /*0fd8*/ 	.word	0x00029850
        /*0fdc*/ 	.short	0x0101
        /*0fde*/ 	.byte	0x3f
	.zero		1


	//   ....[64]....
        /*0fe0*/ 	.word	0x00027770
        /*0fe4*/ 	.word	0x00000011
        /*0fe8*/ 	.word	0x00000000
        /*0fec*/ 	.short	0x0101
        /*0fee*/ 	.byte	0x3f
	.zero		1


	//   ....[65]....
        /*0ff0*/ 	.word	0x000282b0
        /*0ff4*/ 	.word	0x00000000
        /*0ff8*/ 	.word	0x00029820
        /*0ffc*/ 	.short	0x010a
        /*0ffe*/ 	.byte	0x3f
	.zero		1


	//   ....[66]....
        /*1000*/ 	.word	0x00028460
        /*1004*/ 	.word	0x00000006
        /*1008*/ 	.word	0x00000000
        /*100c*/ 	.short	0x010a
        /*100e*/ 	.byte	0x3f
	.zero		1


	//   ....[67]....
        /*1010*/ 	.word	0x000284d0
        /*1014*/ 	.word	0x00000007
        /*1018*/ 	.word	0x00000000
        /*101c*/ 	.short	0x010a
        /*101e*/ 	.byte	0x3f
	.zero		1


	//   ....[68]....
        /*1020*/ 	.word	0x00028530
        /*1024*/ 	.word	0x00000004
        /*1028*/ 	.word	0x00029860
        /*102c*/ 	.short	0x010a
        /*102e*/ 	.byte	0x3f
	.zero		1


	//   ....[69]....
        /*1030*/ 	.word	0x00028580
        /*1034*/ 	.word	0x00000003
        /*1038*/ 	.word	0x00029860
        /*103c*/ 	.short	0x010a
        /*103e*/ 	.byte	0x3f
	.zero		1


	//   ....[70]....
        /*1040*/ 	.word	0x000285c0
        /*1044*/ 	.word	0x00000004
        /*1048*/ 	.word	0x00029880
        /*104c*/ 	.short	0x010a
        /*104e*/ 	.byte	0x3f
	.zero		1


	//   ....[71]....
        /*1050*/ 	.word	0x000285e0
        /*1054*/ 	.word	0x00000003
        /*1058*/ 	.word	0x00029880
        /*105c*/ 	.short	0x010a
        /*105e*/ 	.byte	0x3f
	.zero		1


	//   ....[72]....
        /*1060*/ 	.word	0x00028640
        /*1064*/ 	.word	0x00000061
        /*1068*/ 	.word	0x00029890
        /*106c*/ 	.short	0x010a
        /*106e*/ 	.byte	0x3f
	.zero		1


	//   ....[73]....
        /*1070*/ 	.word	0x00028690
        /*1074*/ 	.word	0x00000061
        /*1078*/ 	.word	0x00029890
        /*107c*/ 	.short	0x010a
        /*107e*/ 	.byte	0x3f
	.zero		1


	//   ....[74]....
        /*1080*/ 	.word	0x000286e0
        /*1084*/ 	.word	0x00000061
        /*1088*/ 	.word	0x00029890
        /*108c*/ 	.short	0x010a
        /*108e*/ 	.byte	0x3f
	.zero		1


	//   ....[75]....
        /*1090*/ 	.word	0x00028730
        /*1094*/ 	.word	0x00000061
        /*1098*/ 	.word	0x000298b0
        /*109c*/ 	.short	0x010a
        /*109e*/ 	.byte	0x3f
	.zero		1


	//   ....[76]....
        /*10a0*/ 	.word	0x000289f0
        /*10a4*/ 	.word	0x00000010
        /*10a8*/ 	.word	0x00029800
        /*10ac*/ 	.short	0x010a
        /*10ae*/ 	.byte	0x3f
	.zero		1


	//   ....[77]....
        /*10b0*/ 	.word	0x00028c10
        /*10b4*/ 	.word	0x00000010
        /*10b8*/ 	.word	0x00029800
        /*10bc*/ 	.short	0x010a
        /*10be*/ 	.byte	0x3f
	.zero		1


	//   ....[78]....
        /*10c0*/ 	.word	0x00028c60
        /*10c4*/ 	.word	0x00000003
        /*10c8*/ 	.word	0x00029830
        /*10cc*/ 	.short	0x010a
        /*10ce*/ 	.byte	0x3f
	.zero		1


	//   ....[79]....
        /*10d0*/ 	.word	0x00028cb0
        /*10d4*/ 	.word	0x0000000b
        /*10d8*/ 	.word	0x00029830
        /*10dc*/ 	.short	0x010a
        /*10de*/ 	.byte	0x3f
	.zero		1


	//   ....[80]....
        /*10e0*/ 	.word	0x00028d00
        /*10e4*/ 	.word	0x0000000b
        /*10e8*/ 	.word	0x00029850
        /*10ec*/ 	.short	0x010a
        /*10ee*/ 	.byte	0x3f
	.zero		1


	//   ....[81]....
        /*10f0*/ 	.word	0x00028d50
        /*10f4*/ 	.word	0x0000000d
        /*10f8*/ 	.word	0x00029850
        /*10fc*/ 	.short	0x010a
        /*10fe*/ 	.byte	0x3f
	.zero		1


	//   ....[82]....
        /*1100*/ 	.word	0x0002a320
        /*1104*/ 	.word	0x00000005
        /*1108*/ 	.word	0x00029820
        /*110c*/ 	.short	0x010a
        /*110e*/ 	.byte	0x3f
	.zero		1


	//   ....[83]....
        /*1110*/ 	.word	0x0002a370
        /*1114*/ 	.word	0x00000007
        /*1118*/ 	.word	0x000298a0
        /*111c*/ 	.short	0x010a
        /*111e*/ 	.byte	0x3f
	.zero		1


	//   ....[84]....
        /*1120*/ 	.word	0x0002a3c0
        /*1124*/ 	.word	0x00000007
        /*1128*/ 	.word	0x000298c0
        /*112c*/ 	.short	0x010a
        /*112e*/ 	.byte	0x3f
	.zero		1


	//   ....[85]....
        /*1130*/ 	.word	0x0002a410
        /*1134*/ 	.word	0x00000008
        /*1138*/ 	.word	0x000298a0
        /*113c*/ 	.short	0x010a
        /*113e*/ 	.byte	0x3f
	.zero		1


	//   ....[86]....
        /*1140*/ 	.word	0x0002a460
        /*1144*/ 	.word	0x00000008
        /*1148*/ 	.word	0x000298c0
        /*114c*/ 	.short	0x010a
        /*114e*/ 	.byte	0x3f
	.zero		1


	//   ....[87]....
        /*1150*/ 	.word	0x0002a600
        /*1154*/ 	.word	0x00000002
        /*1158*/ 	.word	0x00029880
        /*115c*/ 	.short	0x010a
        /*115e*/ 	.byte	0x3f
	.zero		1


	//   ....[88]....
        /*1160*/ 	.word	0x0002a650
        /*1164*/ 	.word	0x00000002
        /*1168*/ 	.word	0x00029840
        /*116c*/ 	.short	0x010a
        /*116e*/ 	.byte	0x3f
	.zero		1


	//   ....[89]....
        /*1170*/ 	.word	0x0002ac40
        /*1174*/ 	.word	0x00000002
        /*1178*/ 	.word	0x00029820
        /*117c*/ 	.short	0x010a
        /*117e*/ 	.byte	0x3f
	.zero		1


	//   ....[90]....
        /*1180*/ 	.word	0x0002ac90
        /*1184*/ 	.word	0x00000005
        /*1188*/ 	.word	0x00029880
        /*118c*/ 	.short	0x010a
        /*118e*/ 	.byte	0x3f
	.zero		1


	//   ....[91]....
        /*1190*/ 	.word	0x0002ace0
        /*1194*/ 	.word	0x00000005
        /*1198*/ 	.word	0x00029840
        /*119c*/ 	.short	0x010a
        /*119e*/ 	.byte	0x3f
	.zero		1


	//   ....[92]....
        /*11a0*/ 	.word	0x0002ad30
        /*11a4*/ 	.word	0x00000011
        /*11a8*/ 	.word	0x00029870
        /*11ac*/ 	.short	0x010a
        /*11ae*/ 	.byte	0x3f
	.zero		1


	//   ....[93]....
        /*11b0*/ 	.word	0x0002ad80
        /*11b4*/ 	.word	0x00000011
        /*11b8*/ 	.word	0x00029860
        /*11bc*/ 	.short	0x010a
        /*11be*/ 	.byte	0x3f
	.zero		1


	//   ....[94]....
        /*11c0*/ 	.word	0x0002add0
        /*11c4*/ 	.word	0x00000011
        /*11c8*/ 	.word	0x00029870
        /*11cc*/ 	.short	0x010a
        /*11ce*/ 	.byte	0x3f
	.zero		1


	//   ....[95]....
        /*11d0*/ 	.word	0x0002ae20
        /*11d4*/ 	.word	0x00000011
        /*11d8*/ 	.word	0x00029860
        /*11dc*/ 	.short	0x010a
        /*11de*/ 	.byte	0x3f
	.zero		1


	//   ....[96]....
        /*11e0*/ 	.word	0x0002b880
        /*11e4*/ 	.word	0x00000000
        /*11e8*/ 	.word	0x00029820
        /*11ec*/ 	.short	0x010a
        /*11ee*/ 	.byte	0x3f
	.zero		1


	//   ....[97]....
        /*11f0*/ 	.word	0x0002ba20
        /*11f4*/ 	.word	0x00000006
        /*11f8*/ 	.word	0x00000000
        /*11fc*/ 	.short	0x010a
        /*11fe*/ 	.byte	0x3f
	.zero		1


	//   ....[98]....
        /*1200*/ 	.word	0x0002ba70
        /*1204*/ 	.word	0x00000007
        /*1208*/ 	.word	0x00000000
        /*120c*/ 	.short	0x010a
        /*120e*/ 	.byte	0x3f
	.zero		1


	//   ....[99]....
        /*1210*/ 	.word	0x0002bac0
        /*1214*/ 	.word	0x00000004
        /*1218*/ 	.word	0x00029860
        /*121c*/ 	.short	0x010a
        /*121e*/ 	.byte	0x3f
	.zero		1


	//   ....[100]....
        /*1220*/ 	.word	0x0002bb10
        /*1224*/ 	.word	0x00000003
        /*1228*/ 	.word	0x00029860
        /*122c*/ 	.short	0x010a
        /*122e*/ 	.byte	0x3f
	.zero		1


	//   ....[101]....
        /*1230*/ 	.word	0x0002bb60
        /*1234*/ 	.word	0x00000004
        /*1238*/ 	.word	0x00029880
        /*123c*/ 	.short	0x010a
        /*123e*/ 	.byte	0x3f
	.zero		1


	//----- nvinfo : EIATTR_NUM_MBARRIERS
	.align		4
.L_191:
        /*1240*/ 	.byte	0x03, 0x38
        /*1242*/ 	.short	0x0016


	//----- nvinfo : EIATTR_EXIT_INSTR_OFFSETS
	.align		4
        /*1244*/ 	.byte	0x04, 0x1c
        /*1246*/ 	.short	(.L_193 - .L_192)


	//   ....[0]....
.L_192:
        /*1248*/ 	.word	0x00028630


	//----- nvinfo : EIATTR_MAX_THREADS
	.align		4
.L_193:
        /*124c*/ 	.byte	0x04, 0x05
        /*124e*/ 	.short	(.L_195 - .L_194)
.L_194:
        /*1250*/ 	.word	0x00000180
        /*1254*/ 	.word	0x00000001
        /*1258*/ 	.word	0x00000001


	//----- nvinfo : EIATTR_CRS_STACK_SIZE
	.align		4
.L_195:
        /*125c*/ 	.byte	0x04, 0x1e
        /*125e*/ 	.short	(.L_197 - .L_196)
.L_196:
        /*1260*/ 	.word	0x00000000


	//----- nvinfo : EIATTR_CBANK_PARAM_SIZE
	.align		4
.L_197:
        /*1264*/ 	.byte	0x03, 0x19
        /*1266*/ 	.short	0x0af0


	//----- nvinfo : EIATTR_PARAM_CBANK
	.align		4
        /*1268*/ 	.byte	0x04, 0x0a
        /*126a*/ 	.short	(.L_199 - .L_198)
	.align		4
.L_198:
        /*126c*/ 	.word	index@(.nv.constant0._ZN7cutlass13device_kernelIN5flash11enable_sm90INS1_16FlashAttnFwdSm90INS1_25CollectiveMainloopFwdSm90ILi2EN4cute5tupleIJNS5_1CILi1EEES8_S8_EEENS6_IJNS7_ILi128EEENS7_ILi160EEENS7_ILi192EEEEEELi128ENS_12float_e4m3_tEfNS_4arch4Sm90ELb0ELb0ELb1ELb1ELb0ELb1ELb0ELb1ELb1ELb1ELb0ELb0EEENS1_21CollectiveEpilogueFwdINS6_IJSA_SA_SB_EEES9_NS_10bfloat16_tESG_Li256ELb1ELb1ELb0ELb1EEENS1_36VarlenDynamicPersistentTileSchedulerILi128ELi160ELi256ELi128ELb0ELb1ELb1ELb0ELb1ELb1EEEEEEEEEvNT_6ParamsE)
        /*1270*/ 	.short	0x0210
        /*1272*/ 	.short	0x0af0


	//----- nvinfo : EIATTR_SW_WAR
	.align		4
.L_199:
        /*1274*/ 	.byte	0x04, 0x36
        /*1276*/ 	.short	(.L_201 - .L_200)
.L_200:
        /*1278*/ 	.word	0x00000008
.L_201:


//--------------------- .nv.info._ZN7cutlass13device_kernelIN5flash11enable_sm90INS1_16FlashAttnFwdSm90INS1_25CollectiveMainloopFwdSm90ILi2EN4cute5tupleIJNS5_1CILi1EEES8_S8_EEENS6_IJNS7_ILi128EEESA_NS7_ILi192EEEEEELi128ENS_12float_e4m3_tEfNS_4arch4Sm90ELb0ELb1ELb1ELb0ELb0ELb0ELb0ELb1ELb1ELb1ELb0ELb0EEENS1_21CollectiveEpilogueFwdINS6_IJSA_SA_SA_EEES9_NS_10bfloat16_tESF_Li256ELb0ELb1ELb0ELb1EEENS1_30DynamicPersistentTileSchedulerILi256ELi128ELb0ELb1ELb1EEEEEEEEEvNT_6ParamsE --------------------------
	.section	.nv.info._ZN7cutlass13device_kernelIN5flash11enable_sm90INS1_16FlashAttnFwdSm90INS1_25CollectiveMainloopFwdSm90ILi2EN4cute5tupleIJNS5_1CILi1EEES8_S8_EEENS6_IJNS7_ILi128EEESA_NS7_ILi192EEEEEELi128ENS_12float_e4m3_tEfNS_4arch4Sm90ELb0ELb1ELb1ELb0ELb0ELb0ELb0ELb1ELb1ELb1ELb0ELb0EEENS1_21CollectiveEpilogueFwdINS6_IJSA_SA_SA_EEES9_NS_10bfloat16_tESF_Li256ELb0ELb1ELb0ELb1EEENS1_30DynamicPersistentTileSchedulerILi256ELi128ELb0ELb1ELb1EEEEEEEEEvNT_6ParamsE,"",@"SHT_CUDA_INFO"
	.sectionflags	@""
	.align	4


	//----- nvinfo : EIATTR_CUDA_API_VERSION
	.align		4
        /*0000*/ 	.byte	0x04, 0x37
        /*0002*/ 	.short	(.L_203 - .L_202)
.L_202:
        /*0004*/ 	.word	0x00000082


	//----- nvinfo : EIATTR_KPARAM_INFO
	.align		4
.L_203:
        /*0008*/ 	.byte	0x04, 0x17
        /*000a*/ 	.short	(.L_205 - .L_204)
.L_204:
        /*000c*/ 	.word	0x00000000
        /*0010*/ 	.short	0x0000
        /*0012*/ 	.short	0x0070
        /*0014*/ 	.byte	0x00, 0xf0, 0x01, 0x2a


	//----- nvinfo : EIATTR_SPARSE_MMA_MASK
	.align		4
.L_205:
        /*0018*/ 	.byte	0x03, 0x50
        /*001a*/ 	.short	0x0000


	//----- nvinfo : EIATTR_MAXREG_COUNT
	.align		4
        /*001c*/ 	.byte	0x03, 0x1b
        /*001e*/ 	.short	0x00a8


	//----- nvinfo : EIATTR_NUM_BARRIERS
	.align		4
        /*0020*/ 	.byte	0x02, 0x4c
        /*0022*/ 	.byte	0x10
	.zero		1


	//----- nvinfo : EIATTR_EXTERNS
	.align		4
        /*0024*/ 	.byte	0x04, 0x0f
        /*0026*/ 	.short	(.L_207 - .L_206)


	//   ....[0]....
	.align		4
.L_206:
        /*0028*/ 	.word	index@(__assertfail)


	//----- nvinfo : EIATTR_ANNOTATIONS
	.align		4
.L_207:
        /*002c*/ 	.byte	0x04, 0x55
        /*002e*/ 	.short	(.L_209 - .L_208)


	//   ....[0]....
.L_208:
        /* <DEDUP_REMOVED lines=27> */


	//----- nvinfo : EIATTR_MERCURY_ISA_VERSION
	.align		4
.L_209:
        /*01d0*/ 	.byte	0x03, 0x5f
        /*01d2*/ 	.short	0x0101


	//----- nvinfo : EIATTR_INT_WARP_WIDE_INSTR_OFFSETS
	.align		4
        /*01d4*/ 	.byte	0x04, 0x31
        /*01d6*/ 	.short	(.L_211 - .L_210)


	//   ....[0]....
.L_210:
        /*01d8*/ 	.word	0x00000130


	//   ....[1]....
        /*01dc*/ 	.word	0x00000170


	//   ....[2]....
        /*01e0*/ 	.word	0x000001e0


	//   ....[3]....
        /*01e4*/ 	.word	0x000127e0


	//   ....[4]....
        /*01e8*/ 	.word	0x00012870


	//   ....[5]....
        /*01ec*/ 	.word	0x00015060


	//   ....[6]....
        /*01f0*/ 	.word	0x000150f0


	//----- nvinfo : EIATTR_COOP_GROUP_MASK_REGIDS
	.align		4
.L_211:
        /*01f4*/ 	.byte	0x04, 0x29
        /*01f6*/ 	.short	(.L_213 - .L_212)


	//   ....[0]....
.L_212:
        /*01f8*/ 	.word	0xffffffff


	//   ....[1]....
        /*01fc*/ 	.word	0xffffffff


	//   ....[2]....
        /*0200*/ 	.word	0xffffffff


	//   ....[3]....
        /*0204*/ 	.word	0xffffffff


	//   ....[4]....
        /*0208*/ 	.word	0xffffffff


	//   ....[5]....
        /*020c*/ 	.word	0xffffffff


	//   ....[6]....
        /*0210*/ 	.word	0xffffffff


	//   ....[7]....
        /*0214*/ 	.word	0xffffffff


	//   ....[8]....
        /*0218*/ 	.word	0xffffffff


	//   ....[9]....
        /*021c*/ 	.word	0xffffffff


	//   ....[10]....
        /*0220*/ 	.word	0xffffffff


	//   ....[11]....
        /*0224*/ 	.word	0xffffffff


	//   ....[12]....
        /*0228*/ 	.word	0xffffffff


	//   ....[13]....
        /*022c*/ 	.word	0xffffffff


	//   ....[14]....
        /*0230*/ 	.word	0xffffffff


	//   ....[15]....
        /*0234*/ 	.word	0xffffffff


	//   ....[16]....
        /*0238*/ 	.word	0xffffffff


	//   ....[17]....
        /*023c*/ 	.word	0xffffffff


	//   ....[18]....
        /*0240*/ 	.word	0xffffffff


	//   ....[19]....
        /*0244*/ 	.word	0xffffffff


	//   ....[20]....
        /*0248*/ 	.word	0xffffffff


	//   ....[21]....
        /*024c*/ 	.word	0xffffffff


	//   ....[22]....
        /*0250*/ 	.word	0xffffffff


	//   ....[23]....
        /*0254*/ 	.word	0xffffffff


	//   ....[24]....
        /*0258*/ 	.word	0xffffffff


	//   ....[25]....
        /*025c*/ 	.word	0xffffffff


	//   ....[26]....
        /*0260*/ 	.word	0xffffffff


	//   ....[27]....
        /*0264*/ 	.word	0xffffffff


	//   ....[28]....
        /*0268*/ 	.word	0xffffffff


	//   ....[29]....
        /*026c*/ 	.word	0xffffffff


	//   ....[30]....
        /*0270*/ 	.word	0xffffffff


	//   ....[31]....
        /*0274*/ 	.word	0xffffffff


	//   ....[32]....
        /*0278*/ 	.word	0xffffffff


	//   ....[33]....
        /*027c*/ 	.word	0xffffffff


	//   ....[34]....
        /*0280*/ 	.word	0xffffffff


	//   ....[35]....
        /*0284*/ 	.word	0xffffffff


	//   ....[36]....
        /*0288*/ 	.word	0xffffffff


	//   ....[37]....
        /*028c*/ 	.word	0xffffffff


	//   ....[38]....
        /*0290*/ 	.word	0xffffffff


	//   ....[39]....
        /*0294*/ 	.word	0xffffffff


	//   ....[40]....
        /*0298*/ 	.word	0xffffffff


	//   ....[41]....
        /*029c*/ 	.word	0xffffffff


	//   ....[42]....
        /*02a0*/ 	.word	0xffffffff


	//   ....[43]....
        /*02a4*/ 	.word	0xffffffff


	//   ....[44]....
        /*02a8*/ 	.word	0xffffffff


	//   ....[45]....
        /*02ac*/ 	.word	0xffffffff


	//   ....[46]....
        /*02b0*/ 	.word	0xffffffff


	//   ....[47]....
        /*02b4*/ 	.word	0xffffffff


	//   ....[48]....
        /*02b8*/ 	.word	0xffffffff


	//   ....[49]....
        /*02bc*/ 	.word	0xffffffff


	//   ....[50]....
        /*02c0*/ 	.word	0xffffffff


	//   ....[51]....
        /*02c4*/ 	.word	0xffffffff


	//   ....[52]....
        /*02c8*/ 	.word	0xffffffff


	//   ....[53]....
        /*02cc*/ 	.word	0xffffffff


	//   ....[54]....
        /*02d0*/ 	.word	0xffffffff


	//   ....[55]....
        /*02d4*/ 	.word	0xffffffff


	//   ....[56]....
        /*02d8*/ 	.word	0xffffffff


	//   ....[57]....
        /*02dc*/ 	.word	0xffffffff


	//   ....[58]....
        /*02e0*/ 	.word	0xffffffff


	//   ....[59]....
        /*02e4*/ 	.word	0xffffffff


	//   ....[60]....
        /*02e8*/ 	.word	0xffffffff


	//   ....[61]....
        /*02ec*/ 	.word	0xffffffff


	//   ....[62]....
        /*02f0*/ 	.word	0xffffffff


	//   ....[63]....
        /*02f4*/ 	.word	0xffffffff


	//   ....[64]....
        /*02f8*/ 	.word	0xffffffff


	//   ....[65]....
        /*02fc*/ 	.word	0xffffffff


	//   ....[66]....
        /*0300*/ 	.word	0xffffffff


	//   ....[67]....
        /*0304*/ 	.word	0xffffffff


	//   ....[68]....
        /*0308*/ 	.word	0xffffffff


	//   ....[69]....
        /*030c*/ 	.word	0xffffffff


	//   ....[70]....
        /*0310*/ 	.word	0xffffffff


	//   ....[71]....
        /*0314*/ 	.word	0xffffffff


	//   ....[72]....
        /*0318*/ 	.word	0xffffffff


	//   ....[73]....
        /*031c*/ 	.word	0xffffffff


	//   ....[74]....
        /*0320*/ 	.word	0xffffffff


	//   ....[75]....
        /*0324*/ 	.word	0xffffffff


	//   ....[76]....
        /*0328*/ 	.word	0xffffffff


	//   ....[77]....
        /*032c*/ 	.word	0xffffffff


	//   ....[78]....
        /*0330*/ 	.word	0xffffffff


	//   ....[79]....
        /*0334*/ 	.word	0xffffffff


	//   ....[80]....
        /*0338*/ 	.word	0xffffffff


	//   ....[81]....
        /*033c*/ 	.word	0xffffffff


	//   ....[82]....
        /*0340*/ 	.word	0xffffffff


	//   ....[83]....
        /*0344*/ 	.word	0xffffffff


	//   ....[84]....
        /*0348*/ 	.word	0xffffffff


	//   ....[85]....
        /*034c*/ 	.word	0xffffffff


	//   ....[86]....
        /*0350*/ 	.word	0xffffffff


	//   ....[87]....
        /*0354*/ 	.word	0xffffffff


	//   ....[88]....
        /*0358*/ 	.word	0xffffffff


	//   ....[89]....
        /*035c*/ 	.word	0xffffffff


	//   ....[90]....
        /*0360*/ 	.word	0xffffffff


	//   ....[91]....
        /*0364*/ 	.word	0xffffffff


	//   ....[92]....
        /*0368*/ 	.word	0xffffffff


	//   ....[93]....
        /*036c*/ 	.word	0xffffffff


	//   ....[94]....
        /*0370*/ 	.word	0xffffffff


	//   ....[95]....
        /*0374*/ 	.word	0xffffffff


	//   ....[96]....
        /*0378*/ 	.word	0xffffffff


	//   ....[97]....
        /*037c*/ 	.word	0xffffffff


	//   ....[98]....
        /*0380*/ 	.word	0x0500000f


	//   ....[99]....
        /*0384*/ 	.word	0x0500000f


	//   ....[100]....
        /*0388*/ 	.word	0x0500000f


	//   ....[101]....
        /*038c*/ 	.word	0x0500000f


	//   ....[102]....
        /*0390*/ 	.word	0x0500000f


	//   ....[103]....
        /*0394*/ 	.word	0x0500000f


	//   ....[104]....
        /*0398*/ 	.word	0x0500000f


	//   ....[105]....
        /*039c*/ 	.word	0x0500000f


	//   ....[106]....
        /*03a0*/ 	.word	0x0500000f


	//   ....[107]....
        /*03a4*/ 	.word	0x0500000f


	//----- nvinfo : EIATTR_COOP_GROUP_INSTR_OFFSETS
	.align		4
.L_213:
        /*03a8*/ 	.byte	0x04, 0x28
        /*03aa*/ 	.short	(.L_215 - .L_214)


	//   ....[0]....
.L_214:
        /*03ac*/ 	.word	0x00000070


	//   ....[1]....
        /*03b0*/ 	.word	0x00000140


	//   ....[2]....
        /*03b4*/ 	.word	0x00000190


	//   ....[3]....
        /*03b8*/ 	.word	0x000003c0


	//   ....[4]....
        /*03bc*/ 	.word	0x00000520


	//   ....[5]....
        /*03c0*/ 	.word	0x00000640


	//   ....[6]....
        /*03c4*/ 	.word	0x000007a0


	//   ....[7]....
        /*03c8*/ 	.word	0x00001770


	//   ....[8]....
        /*03cc*/ 	.word	0x00002230


	//   ....[9]....
        /*03d0*/ 	.word	0x00002bf0


	//   ....[10]....
        /*03d4*/ 	.word	0x00003ce0


	//   ....[11]....
        /*03d8*/ 	.word	0x00003e10


	//   ....[12]....
        /*03dc*/ 	.word	0x00004710


	//   ....[13]....
        /*03e0*/ 	.word	0x00004770


	//   ....[14]....
        /*03e4*/ 	.word	0x00006410


	//   ....[15]....
        /*03e8*/ 	.word	0x00006730


	//   ....[16]....
        /*03ec*/ 	.word	0x000072d0


	//   ....[17]....
        /*03f0*/ 	.word	0x000072f0


	//   ....[18]....
        /*03f4*/ 	.word	0x00007cc0


	//   ....[19]....
        /*03f8*/ 	.word	0x00007d60


	//   ....[20]....
        /*03fc*/ 	.word	0x0000a1e0


	//   ....[21]....
        /*0400*/ 	.word	0x0000a200


	//   ....[22]....
        /*0404*/ 	.word	0x0000a230


	//   ....[23]....
        /*0408*/ 	.word	0x0000a240


	//   ....[24]....
        /*040c*/ 	.word	0x0000c360


	//   ....[25]....
        /*0410*/ 	.word	0x0000c850


	//   ....[26]....
        /*0414*/ 	.word	0x0000d3c0


	//   ....[27]....
        /*0418*/ 	.word	0x0000d4c0


	//   ....[28]....
        /*041c*/ 	.word	0x0000dd30


	//   ....[29]....
        /*0420*/ 	.word	0x0000dda0


	//   ....[30]....
        /*0424*/ 	.word	0x0000f0e0


	//   ....[31]....
        /*0428*/ 	.word	0x0000f0f0


	//   ....[32]....
        /*042c*/ 	.word	0x0000f170


	//   ....[33]....
        /*0430*/ 	.word	0x0000f180


	//   ....[34]....
        /*0434*/ 	.word	0x00010500


	//   ....[35]....
        /*0438*/ 	.word	0x00010510


	//   ....[36]....
        /*043c*/ 	.word	0x00010520


	//   ....[37]....
        /*0440*/ 	.word	0x00010530


	//   ....[38]....
        /*0444*/ 	.word	0x00010540


	//   ....[39]....
        /*0448*/ 	.word	0x00010550


	//   ....[40]....
        /*044c*/ 	.word	0x00010560


	//   ....[41]....
        /*0450*/ 	.word	0x00010570


	//   ....[42]....
        /*0454*/ 	.word	0x00010590


	//   ....[43]....
        /*0458*/ 	.word	0x000105a0


	//   ....[44]....
        /*045c*/ 	.word	0x000105c0


	//   ....[45]....
        /*0460*/ 	.word	0x000105d0


	//   ....[46]....
        /*0464*/ 	.word	0x000105e0


	//   ....[47]....
        /*0468*/ 	.word	0x00010610


	//   ....[48]....
        /*046c*/ 	.word	0x00010630


	//   ....[49]....
        /*0470*/ 	.word	0x00010640


	//   ....[50]....
        /*0474*/ 	.word	0x00010650


	//   ....[51]....
        /*0478*/ 	.word	0x00010680


	//   ....[52]....
        /*047c*/ 	.word	0x000106b0


	//   ....[53]....
        /*0480*/ 	.word	0x000106c0


	//   ....[54]....
        /*0484*/ 	.word	0x000106d0


	//   ....[55]....
        /*0488*/ 	.word	0x000106e0


	//   ....[56]....
        /*048c*/ 	.word	0x000106f0


	//   ....[57]....
        /*0490*/ 	.word	0x00010700


	//   ....[58]....
        /*0494*/ 	.word	0x00010710


	//   ....[59]....
        /*0498*/ 	.word	0x00010720


	//   ....[60]....
        /*049c*/ 	.word	0x00010730


	//   ....[61]....
        /*04a0*/ 	.word	0x00010740


	//   ....[62]....
        /*04a4*/ 	.word	0x00010750


	//   ....[63]....
        /*04a8*/ 	.word	0x00010760


	//   ....[64]....
        /*04ac*/ 	.word	0x00010770


	//   ....[65]....
        /*04b0*/ 	.word	0x000107a0


	//   ....[66]....
        /*04b4*/ 	.word	0x000108e0


	//   ....[67]....
        /*04b8*/ 	.word	0x00010920


	//   ....[68]....
        /*04bc*/ 	.word	0x00010960


	//   ....[69]....
        /*04c0*/ 	.word	0x000109c0


	//   ....[70]....
        /*04c4*/ 	.word	0x00010e00


	//   ....[71]....
        /*04c8*/ 	.word	0x00010e30


	//   ....[72]....
        /*04cc*/ 	.word	0x00010ef0


	//   ....[73]....
        /*04d0*/ 	.word	0x00010f10


	//   ....[74]....
        /*04d4*/ 	.word	0x00010fd0


	//   ....[75]....
        /*04d8*/ 	.word	0x00010ff0


	//   ....[76]....
        /*04dc*/ 	.word	0x000110c0


	//   ....[77]....
        /*04e0*/ 	.word	0x000110e0


	//   ....[78]....
        /*04e4*/ 	.word	0x00011720


	//   ....[79]....
        /*04e8*/ 	.word	0x00011750


	//   ....[80]....
        /*04ec*/ 	.word	0x00011820


	//   ....[81]....
        /*04f0*/ 	.word	0x00011840


	//   ....[82]....
        /*04f4*/ 	.word	0x00011900


	//   ....[83]....
        /*04f8*/ 	.word	0x00011920


	//   ....[84]....
        /*04fc*/ 	.word	0x000119f0


	//   ....[85]....
        /*0500*/ 	.word	0x00011a10


	//   ....[86]....
        /*0504*/ 	.word	0x00011b80


	//   ....[87]....
        /*0508*/ 	.word	0x00012fc0


	//   ....[88]....
        /*050c*/ 	.word	0x00013bc0


	//   ....[89]....
        /*0510*/ 	.word	0x00013bf0


	//   ....[90]....
        /*0514*/ 	.word	0x00013cb0


	//   ....[91]....
        /*0518*/ 	.word	0x00013cc0


	//   ....[92]....
        /*051c*/ 	.word	0x00013d50


	//   ....[93]....
        /*0520*/ 	.word	0x00013d60


	//   ....[94]....
        /*0524*/ 	.word	0x00013d70


	//   ....[95]....
        /*0528*/ 	.word	0x00013d80


	//   ....[96]....
        /*052c*/ 	.word	0x000158f0


	//   ....[97]....
        /*0530*/ 	.word	0x00015a90


	//   ....[98]....
        /*0534*/ 	.word	0x00016130


	//   ....[99]....
        /*0538*/ 	.word	0x000162e0


	//   ....[100]....
        /*053c*/ 	.word	0x00016330


	//   ....[101]....
        /*0540*/ 	.word	0x000163c0


	//   ....[102]....
        /*0544*/ 	.word	0x000164c0


	//   ....[103]....
        /*0548*/ 	.word	0x00016520


	//   ....[104]....
        /*054c*/ 	.word	0x00016620


	//   ....[105]....
        /*0550*/ 	.word	0x00016680


	//   ....[106]....
        /*0554*/ 	.word	0x00016760


	//   ....[107]....
        /*0558*/ 	.word	0x00016ab0


	//----- nvinfo : EIATTR_REG_RECONFIG
	.align		4
.L_215:
        /*055c*/ 	.byte	0x01, 0x54
	.zero		2


	//----- nvinfo : EIATTR_SYSCALL_OFFSETS
	.align		4
        /*0560*/ 	.byte	0x04, 0x46
        /*0562*/ 	.short	(.L_217 - .L_216)


	//   ....[0]....
.L_216:
        /*0564*/ 	.word	0x00001950


	//   ....[1]....
        /*0568*/ 	.word	0x000129e0


	//   ....[2]....
        /*056c*/ 	.word	0x00012b70


	//   ....[3]....
        /*0570*/ 	.word	0x00012cc0


	//   ....[4]....
        /*0574*/ 	.word	0x00012e10


	//   ....[5]....
        /*0578*/ 	.word	0x000137c0


	//----- nvinfo : EIATTR_MBARRIER_INSTR_OFFSETS
	.align		4
.L_217:
        /*057c*/ 	.byte	0x04, 0x39
        /*057e*/ 	.short	(.L_219 - .L_218)


	//   ....[0]....
.L_218:
        /*0580*/ 	.word	0x00000270
        /*0584*/ 	.word	0x000000ff
        /*0588*/ 	.word	0x00022800
        /*058c*/ 	.short	0x0100
        /*058e*/ 	.byte	0x08
	.zero		1


	//   ....[1]....
        /*0590*/ 	.word	0x00000280
        /*0594*/ 	.word	0x000000ff
        /*0598*/ 	.word	0x00022820
        /*059c*/ 	.short	0x0100
        /*059e*/ 	.byte	0x08
	.zero		1


	//   ....[2]....
        /*05a0*/ 	.word	0x00000370
        /*05a4*/ 	.word	0x000000ff
        /*05a8*/ 	.word	0x00022830
        /*05ac*/ 	.short	0x0100
        /*05ae*/ 	.byte	0x08
	.zero		1


	//   ....[3]....
        /*05b0*/ 	.word	0x00000380
        /*05b4*/ 	.word	0x000000ff
        /*05b8*/ 	.word	0x00022840
        /*05bc*/ 	.short	0x0100
        /*05be*/ 	.byte	0x08
	.zero		1


	//   ....[4]....
        /*05c0*/ 	.word	0x00000390
        /*05c4*/ 	.word	0x000000ff
        /*05c8*/ 	.word	0x00022838
        /*05cc*/ 	.short	0x0100
        /*05ce*/ 	.byte	0x08
	.zero		1


	//   ....[5]....
        /*05d0*/ 	.word	0x000003a0
        /*05d4*/ 	.word	0x000000ff
        /*05d8*/ 	.word	0x00022848
        /*05dc*/ 	.short	0x0100
        /*05de*/ 	.byte	0x08
	.zero		1


	//   ....[6]....
        /*05e0*/ 	.word	0x000004d0
        /*05e4*/ 	.word	0x000000ff
        /*05e8*/ 	.word	0x00022850
        /*05ec*/ 	.short	0x0100
        /*05ee*/ 	.byte	0x08
	.zero		1


	//   ....[7]....
        /*05f0*/ 	.word	0x000004e0
        /*05f4*/ 	.word	0x000000ff
        /*05f8*/ 	.word	0x00022860
        /*05fc*/ 	.short	0x0100
        /*05fe*/ 	.byte	0x08
	.zero		1


	//   ....[8]....
        /*0600*/ 	.word	0x000004f0
        /*0604*/ 	.word	0x000000ff
        /*0608*/ 	.word	0x00022858
        /*060c*/ 	.short	0x0100
        /*060e*/ 	.byte	0x08
	.zero		1


	//   ....[9]....
        /*0610*/ 	.word	0x00000500
        /*0614*/ 	.word	0x000000ff
        /*0618*/ 	.word	0x00022868
        /*061c*/ 	.short	0x0100
        /*061e*/ 	.byte	0x08
	.zero		1


	//   ....[10]....
        /*0620*/ 	.word	0x000005f0
        /*0624*/ 	.word	0x000000ff
        /*0628*/ 	.word	0x00022870
        /*062c*/ 	.short	0x0100
        /*062e*/ 	.byte	0x06
	.zero		1


	//   ....[11]....
        /*0630*/ 	.word	0x00000600
        /*0634*/ 	.word	0x000000ff
        /*0638*/ 	.word	0x00022880
        /*063c*/ 	.short	0x0100
        /*063e*/ 	.byte	0x06
	.zero		1


	//   ....[12]....
        /*0640*/ 	.word	0x00000610
        /*0644*/ 	.word	0x000000ff
        /*0648*/ 	.word	0x00022878
        /*064c*/ 	.short	0x0100
        /*064e*/ 	.byte	0x06
	.zero		1


	//   ....[13]....
        /*0650*/ 	.word	0x00000620
        /*0654*/ 	.word	0x000000ff
        /*0658*/ 	.word	0x00022888
        /*065c*/ 	.short	0x0100
        /*065e*/ 	.byte	0x06
	.zero		1


	//   ....[14]....
        /*0660*/ 	.word	0x00000750
        /*0664*/ 	.word	0x000000ff
        /*0668*/ 	.word	0x00022890
        /*066c*/ 	.short	0x0100
        /*066e*/ 	.byte	0x08
	.zero		1


	//   ....[15]....
        /*0670*/ 	.word	0x00000760
        /*0674*/ 	.word	0x000000ff
        /*0678*/ 	.word	0x000228a0
        /*067c*/ 	.short	0x0100
        /*067e*/ 	.byte	0x08
	.zero		1


	//   ....[16]....
        /*0680*/ 	.word	0x00000770
        /*0684*/ 	.word	0x000000ff
        /*0688*/ 	.word	0x00022898
        /*068c*/ 	.short	0x0100
        /*068e*/ 	.byte	0x08
	.zero		1


	//   ....[17]....
        /*0690*/ 	.word	0x00000780
        /*0694*/ 	.word	0x000000ff
        /*0698*/ 	.word	0x000228a8
        /*069c*/ 	.short	0x0100
        /*069e*/ 	.byte	0x08
	.zero		1


	//   ....[18]....
        /*06a0*/ 	.word	0x000008b0
        /*06a4*/ 	.word	0x000000ff
        /*06a8*/ 	.word	0x000228b0
        /*06ac*/ 	.short	0x0100
        /*06ae*/ 	.byte	0x08
	.zero		1


	//   ....[19]....
        /*06b0*/ 	.word	0x000008c0
        /*06b4*/ 	.word	0x000000ff
        /*06b8*/ 	.word	0x000228c0
        /*06bc*/ 	.short	0x0100
        /*06be*/ 	.byte	0x08
	.zero		1


	//   ....[20]....
        /*06c0*/ 	.word	0x000008d0
        /*06c4*/ 	.word	0x000000ff
        /*06c8*/ 	.word	0x000228b8
        /*06cc*/ 	.short	0x0100
        /*06ce*/ 	.byte	0x08
	.zero		1


	//   ....[21]....
        /*06d0*/ 	.word	0x000008e0
        /*06d4*/ 	.word	0x000000ff
        /*06d8*/ 	.word	0x000228c8
        /*06dc*/ 	.short	0x0100
        /*06de*/ 	.byte	0x08
	.zero		1


	//   ....[22]....
        /*06e0*/ 	.word	0x00001c30
        /*06e4*/ 	.word	0x000000ff
        /*06e8*/ 	.word	0x00022800
        /*06ec*/ 	.short	0x010a
        /*06ee*/ 	.byte	0x25
	.zero		1


	//   ....[23]....
        /*06f0*/ 	.word	0x00001cd0
        /*06f4*/ 	.word	0x0000005b
        /*06f8*/ 	.word	0x00022830
        /*06fc*/ 	.short	0x010a
        /*06fe*/ 	.byte	0x3f
	.zero		1


	//   ....[24]....
        /*0700*/ 	.word	0x00001d30
        /*0704*/ 	.word	0x0000005b
        /*0708*/ 	.word	0x00022830
        /*070c*/ 	.short	0x010a
        /*070e*/ 	.byte	0x3f
	.zero		1


	//   ....[25]....
        /*0710*/ 	.word	0x000022c0
        /*0714*/ 	.word	0x0000000a
        /*0718*/ 	.word	0x00000000
        /*071c*/ 	.short	0x0101
        /*071e*/ 	.byte	0x3f
	.zero		1


	//   ....[26]....
        /*0720*/ 	.word	0x00005700
        /*0724*/ 	.word	0x000000ff
        /*0728*/ 	.word	0x00022830
        /*072c*/ 	.short	0x010a
        /*072e*/ 	.byte	0x06
	.zero		1


	//   ....[27]....
        /*0730*/ 	.word	0x00005740
        /*0734*/ 	.word	0x000000ff
        /*0738*/ 	.word	0x00022830
        /*073c*/ 	.short	0x010a
        /*073e*/ 	.byte	0x06
	.zero		1


	//   ....[28]....
        /*0740*/ 	.word	0x000059e0
        /*0744*/ 	.word	0x000000ff
        /*0748*/ 	.word	0x00022850
        /*074c*/ 	.short	0x010a
        /*074e*/ 	.byte	0x06
	.zero		1


	//   ....[29]....
        /*0750*/ 	.word	0x00005a20
        /*0754*/ 	.word	0x000000ff
        /*0758*/ 	.word	0x00022850
        /*075c*/ 	.short	0x010a
        /*075e*/ 	.byte	0x06
	.zero		1


	//   ....[30]....
        /*0760*/ 	.word	0x00006590
        /*0764*/ 	.word	0x00000021
        /*0768*/ 	.word	0x00000000
        /*076c*/ 	.short	0x0101
        /*076e*/ 	.byte	0x3f
	.zero		1


	//   ....[31]....
        /*0770*/ 	.word	0x000087a0
        /*0774*/ 	.word	0x000000ff
        /*0778*/ 	.word	0x00000000
        /*077c*/ 	.short	0x0101
        /*077e*/ 	.byte	0x06
	.zero		1


	//   ....[32]....
        /*0780*/ 	.word	0x000090d0
        /*0784*/ 	.word	0x000000ff
        /*0788*/ 	.word	0x00022830
        /*078c*/ 	.short	0x010a
        /*078e*/ 	.byte	0x06
	.zero		1


	//   ....[33]....
        /*0790*/ 	.word	0x00009110
        /*0794*/ 	.word	0x000000ff
        /*0798*/ 	.word	0x00022830
        /*079c*/ 	.short	0x010a
        /*079e*/ 	.byte	0x06
	.zero		1


	//   ....[34]....
        /*07a0*/ 	.word	0x000093e0
        /*07a4*/ 	.word	0x000000ff
        /*07a8*/ 	.word	0x00022850
        /*07ac*/ 	.short	0x010a
        /*07ae*/ 	.byte	0x06
	.zero		1


	//   ....[35]....
        /*07b0*/ 	.word	0x00009420
        /*07b4*/ 	.word	0x000000ff
        /*07b8*/ 	.word	0x00022850
        /*07bc*/ 	.short	0x010a
        /*07be*/ 	.byte	0x06
	.zero		1


	//   ....[36]....
        /*07c0*/ 	.word	0x0000adc0
        /*07c4*/ 	.word	0x00000002
        /*07c8*/ 	.word	0x00000000
        /*07cc*/ 	.short	0x0101
        /*07ce*/ 	.byte	0x3f
	.zero		1


	//   ....[37]....
        /*07d0*/ 	.word	0x0000b0b0
        /*07d4*/ 	.word	0x000000ff
        /*07d8*/ 	.word	0x00000000
        /*07dc*/ 	.short	0x0101
        /*07de*/ 	.byte	0x06
	.zero		1


	//   ....[38]....
        /*07e0*/ 	.word	0x0000b7d0
        /*07e4*/ 	.word	0x000000ff
        /*07e8*/ 	.word	0x00022830
        /*07ec*/ 	.short	0x010a
        /*07ee*/ 	.byte	0x06
	.zero		1


	//   ....[39]....
        /*07f0*/ 	.word	0x0000b810
        /*07f4*/ 	.word	0x000000ff
        /*07f8*/ 	.word	0x00022830
        /*07fc*/ 	.short	0x010a
        /*07fe*/ 	.byte	0x06
	.zero		1


	//   ....[40]....
        /*0800*/ 	.word	0x0000bae0
        /*0804*/ 	.word	0x000000ff
        /*0808*/ 	.word	0x00022850
        /*080c*/ 	.short	0x010a
        /*080e*/ 	.byte	0x06
	.zero		1


	//   ....[41]....
        /*0810*/ 	.word	0x0000bb20
        /*0814*/ 	.word	0x000000ff
        /*0818*/ 	.word	0x00022850
        /*081c*/ 	.short	0x010a
        /*081e*/ 	.byte	0x06
	.zero		1


	//   ....[42]....
        /*0820*/ 	.word	0x0000c620
        /*0824*/ 	.word	0x00000029
        /*0828*/ 	.word	0x00000000
        /*082c*/ 	.short	0x0101
        /*082e*/ 	.byte	0x3f
	.zero		1


	//   ....[43]....
        /*0830*/ 	.word	0x0000e850
        /*0834*/ 	.word	0x000000ff
        /*0838*/ 	.word	0x00000000
        /*083c*/ 	.short	0x0101
        /*083e*/ 	.byte	0x06
	.zero		1


	//   ....[44]....
        /*0840*/ 	.word	0x0000ee40
        /*0844*/ 	.word	0x000000ff
        /*0848*/ 	.word	0x00022850
        /*084c*/ 	.short	0x010a
        /*084e*/ 	.byte	0x05
	.zero		1


	//   ....[45]....
        /*0850*/ 	.word	0x0000ee80
        /*0854*/ 	.word	0x000000ff
        /*0858*/ 	.word	0x00022850
        /*085c*/ 	.short	0x010a
        /*085e*/ 	.byte	0x05
	.zero		1


	//   ....[46]....
        /*0860*/ 	.word	0x0000f440
        /*0864*/ 	.word	0x000000ff
        /*0868*/ 	.word	0x00000000
        /*086c*/ 	.short	0x0101
        /*086e*/ 	.byte	0x04
	.zero		1


	//   ....[47]....
        /*0870*/ 	.word	0x00010df0
        /*0874*/ 	.word	0x00000003
        /*0878*/ 	.word	0x00000000
        /*087c*/ 	.short	0x0101
        /*087e*/ 	.byte	0x3f
	.zero		1


	//   ....[48]....
        /*0880*/ 	.word	0x00013230
        /*0884*/ 	.word	0x00000002
        /*0888*/ 	.word	0x00022880
        /*088c*/ 	.short	0x010a
        /*088e*/ 	.byte	0x3f
	.zero		1


	//   ....[49]....
        /*0890*/ 	.word	0x000133b0
        /*0894*/ 	.word	0x00000002
        /*0898*/ 	.word	0x00022840
        /*089c*/ 	.short	0x010a
        /*089e*/ 	.byte	0x3f
	.zero		1


	//   ....[50]....
        /*08a0*/ 	.word	0x00013ec0
        /*08a4*/ 	.word	0x00000011
        /*08a8*/ 	.word	0x00022800
        /*08ac*/ 	.short	0x0107
        /*08ae*/ 	.byte	0x3f
	.zero		1


	//   ....[51]....
        /*08b0*/ 	.word	0x00013fc0
        /*08b4*/ 	.word	0x00000011
        /*08b8*/ 	.word	0x00022800
        /*08bc*/ 	.short	0x0101
        /*08be*/ 	.byte	0x3f
	.zero		1


	//   ....[52]....
        /*08c0*/ 	.word	0x00013fe0
        /*08c4*/ 	.word	0x00000011
        /*08c8*/ 	.word	0x00022820
        /*08cc*/ 	.short	0x010a
        /*08ce*/ 	.byte	0x3f
	.zero		1


	//   ....[53]....
        /*08d0*/ 	.word	0x00014300
        /*08d4*/ 	.word	0x00000003
        /*08d8*/ 	.word	0x00022880
        /*08dc*/ 	.short	0x010a
        /*08de*/ 	.byte	0x3f
	.zero		1


	//   ....[54]....
        /*08e0*/ 	.word	0x00014520
        /*08e4*/ 	.word	0x00000003
        /*08e8*/ 	.word	0x00022840
        /*08ec*/ 	.short	0x010a
        /*08ee*/ 	.byte	0x3f
	.zero		1


	//   ....[55]....
        /*08f0*/ 	.word	0x000149e0
        /*08f4*/ 	.word	0x00000014
        /*08f8*/ 	.word	0x00022870
        /*08fc*/ 	.short	0x010a
        /*08fe*/ 	.byte	0x3f
	.zero		1


	//   ....[56]....
        /*0900*/ 	.word	0x00014a50
        /*0904*/ 	.word	0x00000014
        /*0908*/ 	.word	0x00022860
        /*090c*/ 	.short	0x010a
        /*090e*/ 	.byte	0x3f
	.zero		1


	//   ....[57]....
        /*0910*/ 	.word	0x00014f40
        /*0914*/ 	.word	0x00000014
        /*0918*/ 	.word	0x00022850
        /*091c*/ 	.short	0x0101
        /*091e*/ 	.byte	0x3f
	.zero		1


	//   ....[58]....
        /*0920*/ 	.word	0x00014fc0
        /*0924*/ 	.word	0x00000014
        /*0928*/ 	.word	0x00000000
        /*092c*/ 	.short	0x0101
        /*092e*/ 	.byte	0x3f
	.zero		1


	//   ....[59]....
        /*0930*/ 	.word	0x000151e0
        /*0934*/ 	.word	0x00000010
        /*0938*/ 	.word	0x00022870
        /*093c*/ 	.short	0x010a
        /*093e*/ 	.byte	0x3f
	.zero		1


	//   ....[60]....
        /*0940*/ 	.word	0x00015250
        /*0944*/ 	.word	0x00000010
        /*0948*/ 	.word	0x00022860
        /*094c*/ 	.short	0x010a
        /*094e*/ 	.byte	0x3f
	.zero		1


	//   ....[61]....
        /*0950*/ 	.word	0x00015720
        /*0954*/ 	.word	0x00000010
        /*0958*/ 	.word	0x00022850
        /*095c*/ 	.short	0x0101
        /*095e*/ 	.byte	0x3f
	.zero		1


	//   ....[62]....
        /*0960*/ 	.word	0x000157a0
        /*0964*/ 	.word	0x00000010
        /*0968*/ 	.word	0x00000000
        /*096c*/ 	.short	0x0101
        /*096e*/ 	.byte	0x3f
	.zero		1


	//   ....[63]....
        /*0970*/ 	.word	0x00015a10
        /*0974*/ 	.word	0x00000000
        /*0978*/ 	.word	0x00022820
        /*097c*/ 	.short	0x010a
        /*097e*/ 	.byte	0x3f
	.zero		1


	//   ....[64]....
        /*0980*/ 	.word	0x00015c00
        /*0984*/ 	.word	0x00000006
        /*0988*/ 	.word	0x00000000
        /*098c*/ 	.short	0x010a
        /*098e*/ 	.byte	0x3f
	.zero		1


	//   ....[65]....
        /*0990*/ 	.word	0x00015c30
        /*0994*/ 	.word	0x00000007
        /*0998*/ 	.word	0x00000000
        /*099c*/ 	.short	0x010a
        /*099e*/ 	.byte	0x3f
	.zero		1


	//   ....[66]....
        /*09a0*/ 	.word	0x00015c80
        /*09a4*/ 	.word	0x00000004
        /*09a8*/ 	.word	0x00022860
        /*09ac*/ 	.short	0x010a
        /*09ae*/ 	.byte	0x3f
	.zero		1


	//   ....[67]....
        /*09b0*/ 	.word	0x00015cd0
        /*09b4*/ 	.word	0x00000003
        /*09b8*/ 	.word	0x00022860
        /*09bc*/ 	.short	0x010a
        /*09be*/ 	.byte	0x3f
	.zero		1


	//   ....[68]....
        /*09c0*/ 	.word	0x00015d10
        /*09c4*/ 	.word	0x00000004
        /*09c8*/ 	.word	0x00022880
        /*09cc*/ 	.short	0x010a
        /*09ce*/ 	.byte	0x3f
	.zero		1


	//   ....[69]....
        /*09d0*/ 	.word	0x00015d30
        /*09d4*/ 	.word	0x00000003
        /*09d8*/ 	.word	0x00022880
        /*09dc*/ 	.short	0x010a
        /*09de*/ 	.byte	0x3f
	.zero		1


	//   ....[70]....
        /*09e0*/ 	.word	0x00015da0
        /*09e4*/ 	.word	0x00000003
        /*09e8*/ 	.word	0x00022800
        /*09ec*/ 	.short	0x010a
        /*09ee*/ 	.byte	0x3f
	.zero		1


	//   ....[71]....
        /*09f0*/ 	.word	0x00015df0
        /*09f4*/ 	.word	0x0000005b
        /*09f8*/ 	.word	0x00022830
        /*09fc*/ 	.short	0x010a
        /*09fe*/ 	.byte	0x3f
	.zero		1


	//   ....[72]....
        /*0a00*/ 	.word	0x00015e50
        /*0a04*/ 	.word	0x0000000a
        /*0a08*/ 	.word	0x00022830
        /*0a0c*/ 	.short	0x010a
        /*0a0e*/ 	.byte	0x3f
	.zero		1


	//   ....[73]....
        /*0a10*/ 	.word	0x00015eb0
        /*0a14*/ 	.word	0x0000000a
        /*0a18*/ 	.word	0x00022850
        /*0a1c*/ 	.short	0x010a
        /*0a1e*/ 	.byte	0x3f
	.zero		1


	//   ....[74]....
        /*0a20*/ 	.word	0x00015f10
        /*0a24*/ 	.word	0x00000007
        /*0a28*/ 	.word	0x00022830
        /*0a2c*/ 	.short	0x010a
        /*0a2e*/ 	.byte	0x3f
	.zero		1


	//   ....[75]....
        /*0a30*/ 	.word	0x00015f70
        /*0a34*/ 	.word	0x00000007
        /*0a38*/ 	.word	0x00022850
        /*0a3c*/ 	.short	0x010a
        /*0a3e*/ 	.byte	0x3f
	.zero		1


	//   ....[76]....
        /*0a40*/ 	.word	0x00015fd0
        /*0a44*/ 	.word	0x00000007
        /*0a48*/ 	.word	0x00022830
        /*0a4c*/ 	.short	0x010a
        /*0a4e*/ 	.byte	0x3f
	.zero		1


	//   ....[77]....
        /*0a50*/ 	.word	0x00016030
        /*0a54*/ 	.word	0x00000007
        /*0a58*/ 	.word	0x00022850
        /*0a5c*/ 	.short	0x010a
        /*0a5e*/ 	.byte	0x3f
	.zero		1


	//   ....[78]....
        /*0a60*/ 	.word	0x00016090
        /*0a64*/ 	.word	0x00000005
        /*0a68*/ 	.word	0x00022850
        /*0a6c*/ 	.short	0x010a
        /*0a6e*/ 	.byte	0x3f
	.zero		1


	//   ....[79]....
        /*0a70*/ 	.word	0x000161e0
        /*0a74*/ 	.word	0x00000002
        /*0a78*/ 	.word	0x00022880
        /*0a7c*/ 	.short	0x010a
        /*0a7e*/ 	.byte	0x3f
	.zero		1


	//   ....[80]....
        /*0a80*/ 	.word	0x00016230
        /*0a84*/ 	.word	0x00000002
        /*0a88*/ 	.word	0x00022840
        /*0a8c*/ 	.short	0x010a
        /*0a8e*/ 	.byte	0x3f
	.zero		1


	//   ....[81]....
        /*0a90*/ 	.word	0x000167a0
        /*0a94*/ 	.word	0x00000011
        /*0a98*/ 	.word	0x00022820
        /*0a9c*/ 	.short	0x010a
        /*0a9e*/ 	.byte	0x3f
	.zero		1


	//   ....[82]....
        /*0aa0*/ 	.word	0x000167f0
        /*0aa4*/ 	.word	0x00000003
        /*0aa8*/ 	.word	0x00022880
        /*0aac*/ 	.short	0x010a
        /*0aae*/ 	.byte	0x3f
	.zero		1


	//   ....[83]....
        /*0ab0*/ 	.word	0x00016840
        /*0ab4*/ 	.word	0x00000003
        /*0ab8*/ 	.word	0x00022840
        /*0abc*/ 	.short	0x010a
        /*0abe*/ 	.byte	0x3f
	.zero		1


	//   ....[84]....
        /*0ac0*/ 	.word	0x00016890
        /*0ac4*/ 	.word	0x00000014
        /*0ac8*/ 	.word	0x00022870
        /*0acc*/ 	.short	0x010a
        /*0ace*/ 	.byte	0x3f
	.zero		1


	//   ....[85]....
        /*0ad0*/ 	.word	0x000168e0
        /*0ad4*/ 	.word	0x00000014
        /*0ad8*/ 	.word	0x00022860
        /*0adc*/ 	.short	0x010a
        /*0ade*/ 	.byte	0x3f
	.zero		1


	//   ....[86]....
        /*0ae0*/ 	.word	0x00016930
        /*0ae4*/ 	.word	0x00000010
        /*0ae8*/ 	.word	0x00022870
        /*0aec*/ 	.short	0x010a
        /*0aee*/ 	.byte	0x3f
	.zero		1


	//   ....[87]....
        /*0af0*/ 	.word	0x00016980
        /*0af4*/ 	.word	0x00000010
        /*0af8*/ 	.word	0x00022860
        /*0afc*/ 	.short	0x010a
        /*0afe*/ 	.byte	0x3f
	.zero		1


	//   ....[88]....
        /*0b00*/ 	.word	0x000169d0
        /*0b04*/ 	.word	0x00000000
        /*0b08*/ 	.word	0x00022820
        /*0b0c*/ 	.short	0x010a
        /*0b0e*/ 	.byte	0x3f
	.zero		1


	//   ....[89]....
        /*0b10*/ 	.word	0x00016b70
        /*0b14*/ 	.word	0x00000006
        /*0b18*/ 	.word	0x00000000
        /*0b1c*/ 	.short	0x010a
        /*0b1e*/ 	.byte	0x3f
	.zero		1


	//   ....[90]....
        /*0b20*/ 	.word	0x00016bc0
        /*0b24*/ 	.word	0x00000007
        /*0b28*/ 	.word	0x00000000
        /*0b2c*/ 	.short	0x010a
        /*0b2e*/ 	.byte	0x3f
	.zero		1


	//   ....[91]....
        /*0b30*/ 	.word	0x00016c10
        /*0b34*/ 	.word	0x00000004
        /*0b38*/ 	.word	0x00022860
        /*0b3c*/ 	.short	0x010a
        /*0b3e*/ 	.byte	0x3f
	.zero		1


	//   ....[92]....
        /*0b40*/ 	.word	0x00016c60
        /*0b44*/ 	.word	0x00000003
        /*0b48*/ 	.word	0x00022860
        /*0b4c*/ 	.short	0x010a
        /*0b4e*/ 	.byte	0x3f
	.zero		1


	//   ....[93]....
        /*0b50*/ 	.word	0x00016cb0
        /*0b54*/ 	.word	0x00000004
        /*0b58*/ 	.word	0x00022880
        /*0b5c*/ 	.short	0x010a
        /*0b5e*/ 	.byte	0x3f
	.zero		1


	//----- nvinfo : EIATTR_NUM_MBARRIERS
	.align		4
.L_219:
        /*0b60*/ 	.byte	0x03, 0x38
        /*0b62*/ 	.short	0x0016


	//----- nvinfo : EIATTR_EXIT_INSTR_OFFSETS
	.align		4
        /*0b64*/ 	.byte	0x04, 0x1c
        /*0b66*/ 	.short	(.L_221 - .L_220)


	//   ....[0]....
.L_220:
        /*0b68*/ 	.word	0x00000a40


	//   ....[1]....
        /*0b6c*/ 	.word	0x00011b10


	//   ....[2]....
        /*0b70*/ 	.word	0x00015d80


	//----- nvinfo : EIATTR_MAX_THREADS
	.align		4
.L_221:
        /*0b74*/ 	.byte	0x04, 0x05
        /*0b76*/ 	.short	(.L_223 - .L_222)
.L_222:
        /*0b78*/ 	.word	0x00000180
        /*0b7c*/ 	.word	0x00000001
        /*0b80*/ 	.word	0x00000001


	//----- nvinfo : EIATTR_CRS_STACK_SIZE
	.align		4
.L_223:
        /*0b84*/ 	.byte	0x04, 0x1e
        /*0b86*/ 	.short	(.L_225 - .L_224)
.L_224:
        /*0b88*/ 	.word	0x00000000


	//----- nvinfo : EIATTR_CBANK_PARAM_SIZE
	.align		4
.L_225:
        /*0b8c*/ 	.byte	0x03, 0x19
        /*0b8e*/ 	.short	0x0af0


	//----- nvinfo : EIATTR_PARAM_CBANK
	.align		4
        /*0b90*/ 	.byte	0x04, 0x0a
        /*0b92*/ 	.short	(.L_227 - .L_226)
	.align		4
.L_226:
        /*0b94*/ 	.word	index@(.nv.constant0._ZN7cutlass13device_kernelIN5flash11enable_sm90INS1_16FlashAttnFwdSm90INS1_25CollectiveMainloopFwdSm90ILi2EN4cute5tupleIJNS5_1CILi1EEES8_S8_EEENS6_IJNS7_ILi128EEESA_NS7_ILi192EEEEEELi128ENS_12float_e4m3_tEfNS_4arch4Sm90ELb0ELb1ELb1ELb0ELb0ELb0ELb0ELb1ELb1ELb1ELb0ELb0EEENS1_21CollectiveEpilogueFwdINS6_IJSA_SA_SA_EEES9_NS_10bfloat16_tESF_Li256ELb0ELb1ELb0ELb1EEENS1_30DynamicPersistentTileSchedulerILi256ELi128ELb0ELb1ELb1EEEEEEEEEvNT_6ParamsE)
        /*0b98*/ 	.short	0x0210
        /*0b9a*/ 	.short	0x0af0


	//----- nvinfo : EIATTR_SW_WAR
	.align		4
.L_227:
        /*0b9c*/ 	.byte	0x04, 0x36
        /*0b9e*/ 	.short	(.L_229 - .L_228)
.L_228:
        /*0ba0*/ 	.word	0x00000008
.L_229:


//--------------------- .nv.info._ZN7cutlass13device_kernelIN5flash11enable_sm90INS1_16FlashAttnFwdSm90INS1_25CollectiveMainloopFwdSm90ILi2EN4cute5tupleIJNS5_1CILi1EEES8_S8_EEENS6_IJNS7_ILi128EEESA_NS7_ILi192EEEEEELi128ENS_12float_e4m3_tEfNS_4arch4Sm90ELb0ELb1ELb1ELb1ELb0ELb0ELb0ELb1ELb1ELb1ELb0ELb0EEENS1_21CollectiveEpilogueFwdINS6_IJSA_SA_SA_EEES9_NS_10bfloat16_tESF_Li256ELb1ELb1ELb0ELb1EEENS1_36VarlenDynamicPersistentTileSchedulerILi128ELi128ELi256ELi128ELb0ELb1ELb1ELb1ELb0ELb1EEEEEEEEEvNT_6ParamsE --------------------------
	.section	.nv.info._ZN7cutlass13device_kernelIN5flash11enable_sm90INS1_16FlashAttnFwdSm90INS1_25CollectiveMainloopFwdSm90ILi2EN4cute5tupleIJNS5_1CILi1EEES8_S8_EEENS6_IJNS7_ILi128EEESA_NS7_ILi192EEEEEELi128ENS_12float_e4m3_tEfNS_4arch4Sm90ELb0ELb1ELb1ELb1ELb0ELb0ELb0ELb1ELb1ELb1ELb0ELb0EEENS1_21CollectiveEpilogueFwdINS6_IJSA_SA_SA_EEES9_NS_10bfloat16_tESF_Li256ELb1ELb1ELb0ELb1EEENS1_36VarlenDynamicPersistentTileSchedulerILi128ELi128ELi256ELi128ELb0ELb1ELb1ELb1ELb0ELb1EEEEEEEEEvNT_6ParamsE,"",@"SHT_CUDA_INFO"
	.sectionflags	@""
	.align	4


	//----- nvinfo : EIATTR_CUDA_API_VERSION
	.align		4
        /*0000*/ 	.byte	0x04, 0x37
        /*0002*/ 	.short	(.L_231 - .L_230)
.L_230:
        /*0004*/ 	.word	0x00000082


	//----- nvinfo : EIATTR_KPARAM_INFO
	.align		4
.L_231:
        /*0008*/ 	.byte	0x04, 0x17
        /*000a*/ 	.short	(.L_233 - .L_232)
.L_232:
        /*000c*/ 	.word	0x00000000
        /*0010*/ 	.short	0x0000
        /*0012*/ 	.short	0x0070
        /*0014*/ 	.byte	0x00, 0xf0, 0x01, 0x2a


	//----- nvinfo : EIATTR_SPARSE_MMA_MASK
	.align		4
.L_233:
        /*0018*/ 	.byte	0x03, 0x50
        /*001a*/ 	.short	0x0000


	//----- nvinfo : EIATTR_MAXREG_COUNT
	.align		4
        /*001c*/ 	.byte	0x03, 0x1b
        /*001e*/ 	.short	0x00a8


	//----- nvinfo : EIATTR_NUM_BARRIERS
	.align		4
        /*0020*/ 	.byte	0x02, 0x4c
        /*0022*/ 	.byte	0x10
	.zero		1


	//----- nvinfo : EIATTR_EXTERNS
	.align		4
        /*0024*/ 	.byte	0x04, 0x0f
        /*0026*/ 	.short	(.L_235 - .L_234)


	//   ....[0]....
	.align		4
.L_234:
        /*0028*/ 	.word	index@(__assertfail)


	//----- nvinfo : EIATTR_ANNOTATIONS
	.align		4
.L_235:
        /*002c*/ 	.byte	0x04, 0x55
        /*002e*/ 	.short	(.L_237 - .L_236)


	//   ....[0]....
.L_236:
        /* <DEDUP_REMOVED lines=36> */


	//----- nvinfo : EIATTR_MERCURY_ISA_VERSION
	.align		4
.L_237:
        /*0258*/ 	.byte	0x03, 0x5f
        /*025a*/ 	.short	0x0101


	//----- nvinfo : EIATTR_UNUSED_LOAD_BYTE_OFFSET
	.align		4
        /*025c*/ 	.byte	0x04, 0x44
        /*025e*/ 	.short	(.L_239 - .L_238)


	//   ....[0]....
.L_238:
        /*0260*/ 	.word	0x00000a40
        /*0264*/ 	.word	0x0000fff0


	//   ....[1]....
        /*0268*/ 	.word	0x0000f700
        /*026c*/ 	.word	0x0000fff0


	//----- nvinfo : EIATTR_INT_WARP_WIDE_INSTR_OFFSETS
	.align		4
.L_239:
        /*0270*/ 	.byte	0x04, 0x31
        /*0272*/ 	.short	(.L_241 - .L_240)


	//   ....[0]....
.L_240:
        /*0274*/ 	.word	0x00000130


	//   ....[1]....
        /*0278*/ 	.word	0x00000170


	//   ....[2]....
        /*027c*/ 	.word	0x000001e0


	//   ....[3]....
        /*0280*/ 	.word	0x00013740


	//   ....[4]....
        /*0284*/ 	.word	0x000137d0


	//   ....[5]....
        /*0288*/ 	.word	0x00016120


	//   ....[6]....
        /*028c*/ 	.word	0x000161b0


	//----- nvinfo : EIATTR_COOP_GROUP_MASK_REGIDS
	.align		4
.L_241:
        /*0290*/ 	.byte	0x04, 0x29
        /*0292*/ 	.short	(.L_243 - .L_242)


	//   ....[0]....
.L_242:
        /*0294*/ 	.word	0xffffffff


	//   ....[1]....
        /*0298*/ 	.word	0xffffffff


	//   ....[2]....
        /*029c*/ 	.word	0xffffffff


	//   ....[3]....
        /*02a0*/ 	.word	0xffffffff


	//   ....[4]....
        /*02a4*/ 	.word	0xffffffff


	//   ....[5]....
        /*02a8*/ 	.word	0xffffffff


	//   ....[6]....
        /*02ac*/ 	.word	0xffffffff


	//   ....[7]....
        /*02b0*/ 	.word	0xffffffff


	//   ....[8]....
        /*02b4*/ 	.word	0xffffffff


	//   ....[9]....
        /*02b8*/ 	.word	0xffffffff


	//   ....[10]....
        /*02bc*/ 	.word	0xffffffff


	//   ....[11]....
        /*02c0*/ 	.word	0xffffffff


	//   ....[12]....
        /*02c4*/ 	.word	0xffffffff


	//   ....[13]....
        /*02c8*/ 	.word	0xffffffff


	//   ....[14]....
        /*02cc*/ 	.word	0xffffffff


	//   ....[15]....
        /*02d0*/ 	.word	0xffffffff


	//   ....[16]....
        /*02d4*/ 	.word	0xffffffff


	//   ....[17]....
        /*02d8*/ 	.word	0xffffffff


	//   ....[18]....
        /*02dc*/ 	.word	0xffffffff


	//   ....[19]....
        /*02e0*/ 	.word	0xffffffff


	//   ....[20]....
        /*02e4*/ 	.word	0xffffffff


	//   ....[21]....
        /*02e8*/ 	.word	0xffffffff


	//   ....[22]....
        /*02ec*/ 	.word	0xffffffff


	//   ....[23]....
        /*02f0*/ 	.word	0xffffffff


	//   ....[24]....
        /*02f4*/ 	.word	0xffffffff


	//   ....[25]....
        /*02f8*/ 	.word	0xffffffff


	//   ....[26]....
        /*02fc*/ 	.word	0xffffffff


	//   ....[27]....
        /*0300*/ 	.word	0xffffffff


	//   ....[28]....
        /*0304*/ 	.word	0xffffffff


	//   ....[29]....
        /*0308*/ 	.word	0xffffffff


	//   ....[30]....
        /*030c*/ 	.word	0xffffffff


	//   ....[31]....
        /*0310*/ 	.word	0xffffffff


	//   ....[32]....
        /*0314*/ 	.word	0xffffffff


	//   ....[33]....
        /*0318*/ 	.word	0xffffffff


	//   ....[34]....
        /*031c*/ 	.word	0xffffffff


	//   ....[35]....
        /*0320*/ 	.word	0xffffffff


	//   ....[36]....
        /*0324*/ 	.word	0xffffffff


	//   ....[37]....
        /*0328*/ 	.word	0xffffffff


	//   ....[38]....
        /*032c*/ 	.word	0xffffffff


	//   ....[39]....
        /*0330*/ 	.word	0xffffffff


	//   ....[40]....
        /*0334*/ 	.word	0xffffffff


	//   ....[41]....
        /*0338*/ 	.word	0xffffffff


	//   ....[42]....
        /*033c*/ 	.word	0xffffffff


	//   ....[43]....
        /*0340*/ 	.word	0xffffffff


	//   ....[44]....
        /*0344*/ 	.word	0xffffffff


	//   ....[45]....
        /*0348*/ 	.word	0xffffffff


	//   ....[46]....
        /*034c*/ 	.word	0xffffffff


	//   ....[47]....
        /*0350*/ 	.word	0xffffffff


	//   ....[48]....
        /*0354*/ 	.word	0xffffffff


	//   ....[49]....
        /*0358*/ 	.word	0xffffffff


	//   ....[50]....
        /*035c*/ 	.word	0xffffffff


	//   ....[51]....
        /*0360*/ 	.word	0xffffffff


	//   ....[52]....
        /*0364*/ 	.word	0xffffffff


	//   ....[53]....
        /*0368*/ 	.word	0xffffffff


	//   ....[54]....
        /*036c*/ 	.word	0xffffffff


	//   ....[55]....
        /*0370*/ 	.word	0xffffffff


	//   ....[56]....
        /*0374*/ 	.word	0xffffffff


	//   ....[57]....
        /*0378*/ 	.word	0xffffffff


	//   ....[58]....
        /*037c*/ 	.word	0xffffffff


	//   ....[59]....
        /*0380*/ 	.word	0xffffffff


	//   ....[60]....
        /*0384*/ 	.word	0xffffffff


	//   ....[61]....
        /*0388*/ 	.word	0xffffffff


	//   ....[62]....
        /*038c*/ 	.word	0xffffffff


	//   ....[63]....
        /*0390*/ 	.word	0xffffffff


	//   ....[64]....
        /*0394*/ 	.word	0xffffffff


	//   ....[65]....
        /*0398*/ 	.word	0xffffffff


	//   ....[66]....
        /*039c*/ 	.word	0xffffffff


	//   ....[67]....
        /*03a0*/ 	.word	0xffffffff


	//   ....[68]....
        /*03a4*/ 	.word	0xffffffff


	//   ....[69]....
        /*03a8*/ 	.word	0xffffffff


	//   ....[70]....
        /*03ac*/ 	.word	0xffffffff


	//   ....[71]....
        /*03b0*/ 	.word	0xffffffff


	//   ....[72]....
        /*03b4*/ 	.word	0xffffffff


	//   ....[73]....
        /*03b8*/ 	.word	0xffffffff


	//   ....[74]....
        /*03bc*/ 	.word	0xffffffff


	//   ....[75]....
        /*03c0*/ 	.word	0xffffffff


	//   ....[76]....
        /*03c4*/ 	.word	0xffffffff


	//   ....[77]....
        /*03c8*/ 	.word	0xffffffff


	//   ....[78]....
        /*03cc*/ 	.word	0xffffffff


	//   ....[79]....
        /*03d0*/ 	.word	0xffffffff


	//   ....[80]....
        /*03d4*/ 	.word	0xffffffff


	//   ....[81]....
        /*03d8*/ 	.word	0xffffffff


	//   ....[82]....
        /*03dc*/ 	.word	0xffffffff


	//   ....[83]....
        /*03e0*/ 	.word	0xffffffff


	//   ....[84]....
        /*03e4*/ 	.word	0xffffffff


	//   ....[85]....
        /*03e8*/ 	.word	0xffffffff


	//   ....[86]....
        /*03ec*/ 	.word	0xffffffff


	//   ....[87]....
        /*03f0*/ 	.word	0xffffffff


	//   ....[88]....
        /*03f4*/ 	.word	0xffffffff


	//   ....[89]....
        /*03f8*/ 	.word	0xffffffff


	//   ....[90]....
        /*03fc*/ 	.word	0xffffffff


	//   ....[91]....
        /*0400*/ 	.word	0xffffffff


	//   ....[92]....
        /*0404*/ 	.word	0xffffffff


	//   ....[93]....
        /*0408*/ 	.word	0xffffffff


	//   ....[94]....
        /*040c*/ 	.word	0xffffffff


	//   ....[95]....
        /*0410*/ 	.word	0xffffffff


	//   ....[96]....
        /*0414*/ 	.word	0xffffffff


	//   ....[97]....
        /*0418*/ 	.word	0xffffffff


	//   ....[98]....
        /*041c*/ 	.word	0xffffffff


	//   ....[99]....
        /*0420*/ 	.word	0xffffffff


	//   ....[100]....
        /*0424*/ 	.word	0xffffffff


	//   ....[101]....
        /*0428*/ 	.word	0xffffffff


	//   ....[102]....
        /*042c*/ 	.word	0xffffffff


	//   ....[103]....
        /*0430*/ 	.word	0xffffffff


	//   ....[104]....
        /*0434*/ 	.word	0xffffffff


	//   ....[105]....
        /*0438*/ 	.word	0xffffffff


	//   ....[106]....
        /*043c*/ 	.word	0xffffffff


	//   ....[107]....
        /*0440*/ 	.word	0xffffffff


	//   ....[108]....
        /*0444*/ 	.word	0xffffffff


	//   ....[109]....
        /*0448*/ 	.word	0xffffffff


	//   ....[110]....
        /*044c*/ 	.word	0xffffffff


	//   ....[111]....
        /*0450*/ 	.word	0xffffffff


	//   ....[112]....
        /*0454*/ 	.word	0xffffffff


	//   ....[113]....
        /*0458*/ 	.word	0xffffffff


	//   ....[114]....
        /*045c*/ 	.word	0xffffffff


	//   ....[115]....
        /*0460*/ 	.word	0xffffffff


	//   ....[116]....
        /*0464*/ 	.word	0xffffffff


	//   ....[117]....
        /*0468*/ 	.word	0xffffffff


	//   ....[118]....
        /*046c*/ 	.word	0xffffffff


	//   ....[119]....
        /*0470*/ 	.word	0xffffffff


	//   ....[120]....
        /*0474*/ 	.word	0xffffffff


	//   ....[121]....
        /*0478*/ 	.word	0xffffffff


	//   ....[122]....
        /*047c*/ 	.word	0xffffffff


	//   ....[123]....
        /*0480*/ 	.word	0xffffffff


	//   ....[124]....
        /*0484*/ 	.word	0xffffffff


	//   ....[125]....
        /*0488*/ 	.word	0xffffffff


	//   ....[126]....
        /*048c*/ 	.word	0xffffffff


	//   ....[127]....
        /*0490*/ 	.word	0xffffffff


	//   ....[128]....
        /*0494*/ 	.word	0xffffffff


	//   ....[129]....
        /*0498*/ 	.word	0x0500000f


	//   ....[130]....
        /*049c*/ 	.word	0x0500000f


	//   ....[131]....
        /*04a0*/ 	.word	0x0500000f


	//   ....[132]....
        /*04a4*/ 	.word	0x0500000f


	//   ....[133]....
        /*04a8*/ 	.word	0x0500000f


	//   ....[134]....
        /*04ac*/ 	.word	0x0500000f


	//   ....[135]....
        /*04b0*/ 	.word	0x0500000f


	//   ....[136]....
        /*04b4*/ 	.word	0x0500000f


	//   ....[137]....
        /*04b8*/ 	.word	0x0500000f


	//   ....[138]....
        /*04bc*/ 	.word	0x0500000f


	//----- nvinfo : EIATTR_COOP_GROUP_INSTR_OFFSETS
	.align		4
.L_243:
        /*04c0*/ 	.byte	0x04, 0x28
        /*04c2*/ 	.short	(.L_245 - .L_244)


	//   ....[0]....
.L_244:
        /*04c4*/ 	.word	0x00000070


	//   ....[1]....
        /*04c8*/ 	.word	0x00000140


	//   ....[2]....
        /*04cc*/ 	.word	0x00000190


	//   ....[3]....
        /*04d0*/ 	.word	0x000003c0


	//   ....[4]....
        /*04d4*/ 	.word	0x00000520


	//   ....[5]....
        /*04d8*/ 	.word	0x00000640


	//   ....[6]....
        /*04dc*/ 	.word	0x000007a0


	//   ....[7]....
        /*04e0*/ 	.word	0x000017c0


	//   ....[8]....
        /*04e4*/ 	.word	0x00002310


	//   ....[9]....
        /*04e8*/ 	.word	0x00003540


	//   ....[10]....
        /*04ec*/ 	.word	0x00003c30


	//   ....[11]....
        /*04f0*/ 	.word	0x00003ce0


	//   ....[12]....
        /*04f4*/ 	.word	0x00004600


	//   ....[13]....
        /*04f8*/ 	.word	0x00004660


	//   ....[14]....
        /*04fc*/ 	.word	0x00005c60


	//   ....[15]....
        /*0500*/ 	.word	0x00006640


	//   ....[16]....
        /*0504*/ 	.word	0x00007200


	//   ....[17]....
        /*0508*/ 	.word	0x00007300


	//   ....[18]....
        /*050c*/ 	.word	0x00007b10


	//   ....[19]....
        /*0510*/ 	.word	0x00007be0


	//   ....[20]....
        /*0514*/ 	.word	0x0000a0b0


	//   ....[21]....
        /*0518*/ 	.word	0x0000a0e0


	//   ....[22]....
        /*051c*/ 	.word	0x0000a110


	//   ....[23]....
        /*0520*/ 	.word	0x0000a120


	//   ....[24]....
        /*0524*/ 	.word	0x0000bc80


	//   ....[25]....
        /*0528*/ 	.word	0x0000c690


	//   ....[26]....
        /*052c*/ 	.word	0x0000d250


	//   ....[27]....
        /*0530*/ 	.word	0x0000d350


	//   ....[28]....
        /*0534*/ 	.word	0x0000dbc0


	//   ....[29]....
        /*0538*/ 	.word	0x0000dc30


	//   ....[30]....
        /*053c*/ 	.word	0x0000ef80


	//   ....[31]....
        /*0540*/ 	.word	0x0000ef90


	//   ....[32]....
        /*0544*/ 	.word	0x0000f010


	//   ....[33]....
        /*0548*/ 	.word	0x0000f020


	//   ....[34]....
        /*054c*/ 	.word	0x0000fef0


	//   ....[35]....
        /*0550*/ 	.word	0x0000ff00


	//   ....[36]....
        /*0554*/ 	.word	0x0000ff10


	//   ....[37]....
        /*0558*/ 	.word	0x0000ff20


	//   ....[38]....
        /*055c*/ 	.word	0x0000ff30


	//   ....[39]....
        /*0560*/ 	.word	0x0000ff40


	//   ....[40]....
        /*0564*/ 	.word	0x0000ff50


	//   ....[41]....
        /*0568*/ 	.word	0x0000ff70


	//   ....[42]....
        /*056c*/ 	.word	0x0000ff90


	//   ....[43]....
        /*0570*/ 	.word	0x0000ffb0


	//   ....[44]....
        /*0574*/ 	.word	0x0000fff0


	//   ....[45]....
        /*0578*/ 	.word	0x00010000


	//   ....[46]....
        /*057c*/ 	.word	0x00010010


	//   ....[47]....
        /*0580*/ 	.word	0x00010020


	//   ....[48]....
        /*0584*/ 	.word	0x00010040


	//   ....[49]....
        /*0588*/ 	.word	0x00010060


	//   ....[50]....
        /*058c*/ 	.word	0x00010070


	//   ....[51]....
        /*0590*/ 	.word	0x00010080


	//   ....[52]....
        /*0594*/ 	.word	0x00010090


	//   ....[53]....
        /*0598*/ 	.word	0x000100a0


	//   ....[54]....
        /*059c*/ 	.word	0x000100b0


	//   ....[55]....
        /*05a0*/ 	.word	0x000100c0


	//   ....[56]....
        /*05a4*/ 	.word	0x000100d0


	//   ....[57]....
        /*05a8*/ 	.word	0x000100e0


	//   ....[58]....
        /*05ac*/ 	.word	0x000100f0


	//   ....[59]....
        /*05b0*/ 	.word	0x00010120


	//   ....[60]....
        /*05b4*/ 	.word	0x00010150


	//   ....[61]....
        /*05b8*/ 	.word	0x00010180


	//   ....[62]....
        /*05bc*/ 	.word	0x000101c0


	//   ....[63]....
        /*05c0*/ 	.word	0x00010200


	//   ....[64]....
        /*05c4*/ 	.word	0x00010230


	//   ....[65]....
        /*05c8*/ 	.word	0x00010260


	//   ....[66]....
        /*05cc*/ 	.word	0x00010810


	//   ....[67]....
        /*05d0*/ 	.word	0x00010850


	//   ....[68]....
        /*05d4*/ 	.word	0x00010890


	//   ....[69]....
        /*05d8*/ 	.word	0x000108c0


	//   ....[70]....
        /*05dc*/ 	.word	0x00010e20


	//   ....[71]....
        /*05e0*/ 	.word	0x00010e60


	//   ....[72]....
        /*05e4*/ 	.word	0x00010f20


	//   ....[73]....
        /*05e8*/ 	.word	0x00010f40


	//   ....[74]....
        /*05ec*/ 	.word	0x00011000


	//   ....[75]....
        /*05f0*/ 	.word	0x00011020


	//   ....[76]....
        /*05f4*/ 	.word	0x000110f0


	//   ....[77]....
        /*05f8*/ 	.word	0x00011110


	//   ....[78]....
        /*05fc*/ 	.word	0x00011920


	//   ....[79]....
        /*0600*/ 	.word	0x00011940


	//   ....[80]....
        /*0604*/ 	.word	0x00011a00


	//   ....[81]....
        /*0608*/ 	.word	0x00011a20


	//   ....[82]....
        /*060c*/ 	.word	0x00011ae0


	//   ....[83]....
        /*0610*/ 	.word	0x00011b00


	//   ....[84]....
        /*0614*/ 	.word	0x00011bd0


	//   ....[85]....
        /*0618*/ 	.word	0x00011bf0


	//   ....[86]....
        /*061c*/ 	.word	0x00011d40


	//   ....[87]....
        /*0620*/ 	.word	0x00011f30


	//   ....[88]....
        /*0624*/ 	.word	0x00011f60


	//   ....[89]....
        /*0628*/ 	.word	0x00011f90


	//   ....[90]....
        /*062c*/ 	.word	0x00011fd0


	//   ....[91]....
        /*0630*/ 	.word	0x00012000


	//   ....[92]....
        /*0634*/ 	.word	0x00012040


	//   ....[93]....
        /*0638*/ 	.word	0x000121d0


	//   ....[94]....
        /*063c*/ 	.word	0x00012200


	//   ....[95]....
        /*0640*/ 	.word	0x00012230


	//   ....[96]....
        /*0644*/ 	.word	0x00012260


	//   ....[97]....
        /*0648*/ 	.word	0x00012290


	//   ....[98]....
        /*064c*/ 	.word	0x000122d0


	//   ....[99]....
        /*0650*/ 	.word	0x00012370


	//   ....[100]....
        /*0654*/ 	.word	0x00012400


	//   ....[101]....
        /*0658*/ 	.word	0x000124b0


	//   ....[102]....
        /*065c*/ 	.word	0x00013ef0


	//   ....[103]....
        /*0660*/ 	.word	0x00014bf0


	//   ....[104]....
        /*0664*/ 	.word	0x00014c00


	//   ....[105]....
        /*0668*/ 	.word	0x00014d10


	//   ....[106]....
        /*066c*/ 	.word	0x00014d20


	//   ....[107]....
        /*0670*/ 	.word	0x00014dc0


	//   ....[108]....
        /*0674*/ 	.word	0x00014dd0


	//   ....[109]....
        /*0678*/ 	.word	0x00014de0


	//   ....[110]....
        /*067c*/ 	.word	0x00014df0


	//   ....[111]....
        /*0680*/ 	.word	0x00016ad0


	//   ....[112]....
        /*0684*/ 	.word	0x00016ae0


	//   ....[113]....
        /*0688*/ 	.word	0x00016b10


	//   ....[114]....
        /*068c*/ 	.word	0x00016b40


	//   ....[115]....
        /*0690*/ 	.word	0x00016b70


	//   ....[116]....
        /*0694*/ 	.word	0x00016ba0


	//   ....[117]....
        /*0698*/ 	.word	0x00016bd0


	//   ....[118]....
        /*069c*/ 	.word	0x00016be0


	//   ....[119]....
        /*06a0*/ 	.word	0x00016d20


	//   ....[120]....
        /*06a4*/ 	.word	0x00016d60


	//   ....[121]....
        /*06a8*/ 	.word	0x00016d90


	//   ....[122]....
        /*06ac*/ 	.word	0x00016dc0


	//   ....[123]....
        /*06b0*/ 	.word	0x00016df0


	//   ....[124]....
        /*06b4*/ 	.word	0x00016e20


	//   ....[125]....
        /*06b8*/ 	.word	0x00016eb0


	//   ....[126]....
        /*06bc*/ 	.word	0x00016f40


	//   ....[127]....
        /*06c0*/ 	.word	0x00016fb0


	//   ....[128]....
        /*06c4*/ 	.word	0x00017650


	//   ....[129]....
        /*06c8*/ 	.word	0x00017cf0


	//   ....[130]....
        /*06cc*/ 	.word	0x00017ed0


	//   ....[131]....
        /*06d0*/ 	.word	0x00017f40


	//   ....[132]....
        /*06d4*/ 	.word	0x00017fa0


	//   ....[133]....
        /*06d8*/ 	.word	0x000180c0


	//   ....[134]....
        /*06dc*/ 	.word	0x00018120


	//   ....[135]....
        /*06e0*/ 	.word	0x00018230


	//   ....[136]....
        /*06e4*/ 	.word	0x00018290


	//   ....[137]....
        /*06e8*/ 	.word	0x00018330


	//   ....[138]....
        /*06ec*/ 	.word	0x000186e0


	//----- nvinfo : EIATTR_REG_RECONFIG
	.align		4
.L_245:
        /*06f0*/ 	.byte	0x01, 0x54
	.zero		2


	//----- nvinfo : EIATTR_SYSCALL_OFFSETS
	.align		4
        /*06f4*/ 	.byte	0x04, 0x46
        /*06f6*/ 	.short	(.L_247 - .L_246)


	//   ....[0]....
.L_246:
        /*06f8*/ 	.word	0x000019a0


	//   ....[1]....
        /*06fc*/ 	.word	0x00013940


	//   ....[2]....
        /*0700*/ 	.word	0x00013ad0


	//   ....[3]....
        /*0704*/ 	.word	0x00013c20


	//   ....[4]....
        /*0708*/ 	.word	0x00013d60


	//   ....[5]....
        /*070c*/ 	.word	0x00014770


	//----- nvinfo : EIATTR_MBARRIER_INSTR_OFFSETS
	.align		4
.L_247:
        /*0710*/ 	.byte	0x04, 0x39
        /*0712*/ 	.short	(.L_249 - .L_248)


	//   ....[0]....
.L_248:
        /*0714*/ 	.word	0x00000270
        /*0718*/ 	.word	0x000000ff
        /*071c*/ 	.word	0x00022800
        /*0720*/ 	.short	0x0100
        /*0722*/ 	.byte	0x08
	.zero		1


	//   ....[1]....
        /*0724*/ 	.word	0x00000280
        /*0728*/ 	.word	0x000000ff
        /*072c*/ 	.word	0x00022820
        /*0730*/ 	.short	0x0100
        /*0732*/ 	.byte	0x08
	.zero		1


	//   ....[2]....
        /*0734*/ 	.word	0x00000370
        /*0738*/ 	.word	0x000000ff
        /*073c*/ 	.word	0x00022830
        /*0740*/ 	.short	0x0100
        /*0742*/ 	.byte	0x08
	.zero		1


	//   ....[3]....
        /*0744*/ 	.word	0x00000380
        /*0748*/ 	.word	0x000000ff
        /*074c*/ 	.word	0x00022840
        /*0750*/ 	.short	0x0100
        /*0752*/ 	.byte	0x08
	.zero		1


	//   ....[4]....
        /*0754*/ 	.word	0x00000390
        /*0758*/ 	.word	0x000000ff
        /*075c*/ 	.word	0x00022838
        /*0760*/ 	.short	0x0100
        /*0762*/ 	.byte	0x08
	.zero		1


	//   ....[5]....
        /*0764*/ 	.word	0x000003a0
        /*0768*/ 	.word	0x000000ff
        /*076c*/ 	.word	0x00022848
        /*0770*/ 	.short	0x0100
        /*0772*/ 	.byte	0x08
	.zero		1


	//   ....[6]....
        /*0774*/ 	.word	0x000004d0
        /*0778*/ 	.word	0x000000ff
        /*077c*/ 	.word	0x00022850
        /*0780*/ 	.short	0x0100
        /*0782*/ 	.byte	0x08
	.zero		1


	//   ....[7]....
        /*0784*/ 	.word	0x000004e0
        /*0788*/ 	.word	0x000000ff
        /*078c*/ 	.word	0x00022860
        /*0790*/ 	.short	0x0100
        /*0792*/ 	.byte	0x08
	.zero		1


	//   ....[8]....
        /*0794*/ 	.word	0x000004f0
        /*0798*/ 	.word	0x000000ff
        /*079c*/ 	.word	0x00022858
        /*07a0*/ 	.short	0x0100
        /*07a2*/ 	.byte	0x08
	.zero		1


	//   ....[9]....
        /*07a4*/ 	.word	0x00000500
        /*07a8*/ 	.word	0x000000ff
        /*07ac*/ 	.word	0x00022868
        /*07b0*/ 	.short	0x0100
        /*07b2*/ 	.byte	0x08
	.zero		1


	//   ....[10]....
        /*07b4*/ 	.word	0x000005f0
        /*07b8*/ 	.word	0x000000ff
        /*07bc*/ 	.word	0x00022870
        /*07c0*/ 	.short	0x0100
        /*07c2*/ 	.byte	0x06
	.zero		1


	//   ....[11]....
        /*07c4*/ 	.word	0x00000600
        /*07c8*/ 	.word	0x000000ff
        /*07cc*/ 	.word	0x00022880
        /*07d0*/ 	.short	0x0100
        /*07d2*/ 	.byte	0x06
	.zero		1


	//   ....[12]....
        /*07d4*/ 	.word	0x00000610
        /*07d8*/ 	.word	0x000000ff
        /*07dc*/ 	.word	0x00022878
        /*07e0*/ 	.short	0x0100
        /*07e2*/ 	.byte	0x06
	.zero		1


	//   ....[13]....
        /*07e4*/ 	.word	0x00000620
        /*07e8*/ 	.word	0x000000ff
        /*07ec*/ 	.word	0x00022888
        /*07f0*/ 	.short	0x0100
        /*07f2*/ 	.byte	0x06
	.zero		1


	//   ....[14]....
        /*07f4*/ 	.word	0x00000750
        /*07f8*/ 	.word	0x000000ff
        /*07fc*/ 	.word	0x00022890
        /*0800*/ 	.short	0x0100
        /*0802*/ 	.byte	0x08
	.zero		1


	//   ....[15]....
        /*0804*/ 	.word	0x00000760
        /*0808*/ 	.word	0x000000ff
        /*080c*/ 	.word	0x000228a0
        /*0810*/ 	.short	0x0100
        /*0812*/ 	.byte	0x08
	.zero		1


	//   ....[16]....
        /*0814*/ 	.word	0x00000770
        /*0818*/ 	.word	0x000000ff
        /*081c*/ 	.word	0x00022898
        /*0820*/ 	.short	0x0100
        /*0822*/ 	.byte	0x08
	.zero		1


	//   ....[17]....
        /*0824*/ 	.word	0x00000780
        /*0828*/ 	.word	0x000000ff
        /*082c*/ 	.word	0x000228a8
        /*0830*/ 	.short	0x0100
        /*0832*/ 	.byte	0x08
	.zero		1


	//   ....[18]....
        /*0834*/ 	.word	0x000008b0
        /*0838*/ 	.word	0x000000ff
        /*083c*/ 	.word	0x000228b0
        /*0840*/ 	.short	0x0100
        /*0842*/ 	.byte	0x08
	.zero		1


	//   ....[19]....
        /*0844*/ 	.word	0x000008c0
        /*0848*/ 	.word	0x000000ff
        /*084c*/ 	.word	0x000228c0
        /*0850*/ 	.short	0x0100
        /*0852*/ 	.byte	0x08
	.zero		1


	//   ....[20]....
        /*0854*/ 	.word	0x000008d0
        /*0858*/ 	.word	0x000000ff
        /*085c*/ 	.word	0x000228b8
        /*0860*/ 	.short	0x0100
        /*0862*/ 	.byte	0x08
	.zero		1


	//   ....[21]....
        /*0864*/ 	.word	0x000008e0
        /*0868*/ 	.word	0x000000ff
        /*086c*/ 	.word	0x000228c8
        /*0870*/ 	.short	0x0100
        /*0872*/ 	.byte	0x08
	.zero		1


	//   ....[22]....
        /*0874*/ 	.word	0x00001c80
        /*0878*/ 	.word	0x000000ff
        /*087c*/ 	.word	0x00022800
        /*0880*/ 	.short	0x010a
        /*0882*/ 	.byte	0x2b
	.zero		1


	//   ....[23]....
        /*0884*/ 	.word	0x00001d20
        /*0888*/ 	.word	0x0000000b
        /*088c*/ 	.word	0x00022830
        /*0890*/ 	.short	0x010a
        /*0892*/ 	.byte	0x3f
	.zero		1


	//   ....[24]....
        /*0894*/ 	.word	0x00001d80
        /*0898*/ 	.word	0x0000000b
        /*089c*/ 	.word	0x00022830
        /*08a0*/ 	.short	0x010a
        /*08a2*/ 	.byte	0x3f
	.zero		1


	//   ....[25]....
        /*08a4*/ 	.word	0x00002360
        /*08a8*/ 	.word	0x0000000d
        /*08ac*/ 	.word	0x00000000
        /*08b0*/ 	.short	0x0101
        /*08b2*/ 	.byte	0x3f
	.zero		1


	//   ....[26]....
        /*08b4*/ 	.word	0x00005680
        /*08b8*/ 	.word	0x000000ff
        /*08bc*/ 	.word	0x00022830
        /*08c0*/ 	.short	0x010a
        /*08c2*/ 	.byte	0x0a
	.zero		1


	//   ....[27]....
        /*08c4*/ 	.word	0x000056c0
        /*08c8*/ 	.word	0x000000ff
        /*08cc*/ 	.word	0x00022830
        /*08d0*/ 	.short	0x010a
        /*08d2*/ 	.byte	0x0a
	.zero		1


	//   ....[28]....
        /*08d4*/ 	.word	0x00005960
        /*08d8*/ 	.word	0x000000ff
        /*08dc*/ 	.word	0x00022850
        /*08e0*/ 	.short	0x010a
        /*08e2*/ 	.byte	0x0a
	.zero		1


	//   ....[29]....
        /*08e4*/ 	.word	0x000059a0
        /*08e8*/ 	.word	0x000000ff
        /*08ec*/ 	.word	0x00022850
        /*08f0*/ 	.short	0x010a
        /*08f2*/ 	.byte	0x0a
	.zero		1


	//   ....[30]....
        /*08f4*/ 	.word	0x000064b0
        /*08f8*/ 	.word	0x00000015
        /*08fc*/ 	.word	0x00000000
        /*0900*/ 	.short	0x0101
        /*0902*/ 	.byte	0x3f
	.zero		1


	//   ....[31]....
        /*0904*/ 	.word	0x00008690
        /*0908*/ 	.word	0x000000ff
        /*090c*/ 	.word	0x00000000
        /*0910*/ 	.short	0x0101
        /*0912*/ 	.byte	0x0a
	.zero		1


	//   ....[32]....
        /*0914*/ 	.word	0x00008fa0
        /*0918*/ 	.word	0x000000ff
        /*091c*/ 	.word	0x00022830
        /*0920*/ 	.short	0x010a
        /*0922*/ 	.byte	0x07
	.zero		1


	//   ....[33]....
        /*0924*/ 	.word	0x00008fe0
        /*0928*/ 	.word	0x000000ff
        /*092c*/ 	.word	0x00022830
        /*0930*/ 	.short	0x010a
        /*0932*/ 	.byte	0x07
	.zero		1


	//   ....[34]....
        /*0934*/ 	.word	0x000092b0
        /*0938*/ 	.word	0x000000ff
        /*093c*/ 	.word	0x00022850
        /*0940*/ 	.short	0x010a
        /*0942*/ 	.byte	0x0a
	.zero		1


	//   ....[35]....
        /*0944*/ 	.word	0x000092f0
        /*0948*/ 	.word	0x000000ff
        /*094c*/ 	.word	0x00022850
        /*0950*/ 	.short	0x010a
        /*0952*/ 	.byte	0x0a
	.zero		1


	//   ....[36]....
        /*0954*/ 	.word	0x0000aca0
        /*0958*/ 	.word	0x00000002
        /*095c*/ 	.word	0x00000000
        /*0960*/ 	.short	0x0101
        /*0962*/ 	.byte	0x3f
	.zero		1


	//   ....[37]....
        /*0964*/ 	.word	0x0000af90
        /*0968*/ 	.word	0x000000ff
        /*096c*/ 	.word	0x00000000
        /*0970*/ 	.short	0x0101
        /*0972*/ 	.byte	0x06
	.zero		1


	//   ....[38]....
        /*0974*/ 	.word	0x0000b690
        /*0978*/ 	.word	0x000000ff
        /*097c*/ 	.word	0x00022830
        /*0980*/ 	.short	0x010a
        /*0982*/ 	.byte	0x07
	.zero		1


	//   ....[39]....
        /*0984*/ 	.word	0x0000b6d0
        /*0988*/ 	.word	0x000000ff
        /*098c*/ 	.word	0x00022830
        /*0990*/ 	.short	0x010a
        /*0992*/ 	.byte	0x07
	.zero		1


	//   ....[40]....
        /*0994*/ 	.word	0x0000b9a0
        /*0998*/ 	.word	0x000000ff
        /*099c*/ 	.word	0x00022850
        /*09a0*/ 	.short	0x010a
        /*09a2*/ 	.byte	0x0a
	.zero		1


	//   ....[41]....
        /*09a4*/ 	.word	0x0000b9e0
        /*09a8*/ 	.word	0x000000ff
        /*09ac*/ 	.word	0x00022850
        /*09b0*/ 	.short	0x010a
        /*09b2*/ 	.byte	0x0a
	.zero		1


	//   ....[42]....
        /*09b4*/ 	.word	0x0000c500
        /*09b8*/ 	.word	0x0000000e
        /*09bc*/ 	.word	0x00000000
        /*09c0*/ 	.short	0x0101
        /*09c2*/ 	.byte	0x3f
	.zero		1


	//   ....[43]....
        /*09c4*/ 	.word	0x0000e6e0
        /*09c8*/ 	.word	0x000000ff
        /*09cc*/ 	.word	0x00000000
        /*09d0*/ 	.short	0x0101
        /*09d2*/ 	.byte	0x06
	.zero		1


	//   ....[44]....
        /*09d4*/ 	.word	0x0000ece0
        /*09d8*/ 	.word	0x000000ff
        /*09dc*/ 	.word	0x00022850
        /*09e0*/ 	.short	0x010a
        /*09e2*/ 	.byte	0x05
	.zero		1


	//   ....[45]....
        /*09e4*/ 	.word	0x0000ed20
        /*09e8*/ 	.word	0x000000ff
        /*09ec*/ 	.word	0x00022850
        /*09f0*/ 	.short	0x010a
        /*09f2*/ 	.byte	0x05
	.zero		1


	//   ....[46]....
        /*09f4*/ 	.word	0x0000f2e0
        /*09f8*/ 	.word	0x000000ff
        /*09fc*/ 	.word	0x00000000
        /*0a00*/ 	.short	0x0101
        /*0a02*/ 	.byte	0x04
	.zero		1


	//   ....[47]....
        /*0a04*/ 	.word	0x00010e50
        /*0a08*/ 	.word	0x00000003
        /*0a0c*/ 	.word	0x00000000
        /*0a10*/ 	.short	0x0101
        /*0a12*/ 	.byte	0x3f
	.zero		1


	//   ....[48]....
        /*0a14*/ 	.word	0x00014170
        /*0a18*/ 	.word	0x00000002
        /*0a1c*/ 	.word	0x00022880
        /*0a20*/ 	.short	0x010a
        /*0a22*/ 	.byte	0x3f
	.zero		1


	//   ....[49]....
        /*0a24*/ 	.word	0x00014300
        /*0a28*/ 	.word	0x00000002
        /*0a2c*/ 	.word	0x00022840
        /*0a30*/ 	.short	0x010a
        /*0a32*/ 	.byte	0x3f
	.zero		1


	//   ....[50]....
        /*0a34*/ 	.word	0x00014f50
        /*0a38*/ 	.word	0x00000011
        /*0a3c*/ 	.word	0x00022800
        /*0a40*/ 	.short	0x0107
        /*0a42*/ 	.byte	0x3f
	.zero		1


	//   ....[51]....
        /*0a44*/ 	.word	0x00015050
        /*0a48*/ 	.word	0x00000011
        /*0a4c*/ 	.word	0x00022800
        /*0a50*/ 	.short	0x0101
        /*0a52*/ 	.byte	0x3f
	.zero		1


	//   ....[52]....
        /*0a54*/ 	.word	0x00015070
        /*0a58*/ 	.word	0x00000011
        /*0a5c*/ 	.word	0x00022820
        /*0a60*/ 	.short	0x010a
        /*0a62*/ 	.byte	0x3f
	.zero		1


	//   ....[53]....
        /*0a64*/ 	.word	0x000153a0
        /*0a68*/ 	.word	0x00000003
        /*0a6c*/ 	.word	0x00022880
        /*0a70*/ 	.short	0x010a
        /*0a72*/ 	.byte	0x3f
	.zero		1


	//   ....[54]....
        /*0a74*/ 	.word	0x000155d0
        /*0a78*/ 	.word	0x00000003
        /*0a7c*/ 	.word	0x00022840
        /*0a80*/ 	.short	0x010a
        /*0a82*/ 	.byte	0x3f
	.zero		1


	//   ....[55]....
        /*0a84*/ 	.word	0x00015a90
        /*0a88*/ 	.word	0x00000014
        /*0a8c*/ 	.word	0x00022870
        /*0a90*/ 	.short	0x010a
        /*0a92*/ 	.byte	0x3f
	.zero		1


	//   ....[56]....
        /*0a94*/ 	.word	0x00015b00
        /*0a98*/ 	.word	0x00000014
        /*0a9c*/ 	.word	0x00022860
        /*0aa0*/ 	.short	0x010a
        /*0aa2*/ 	.byte	0x3f
	.zero		1


	//   ....[57]....
        /*0aa4*/ 	.word	0x00015ff0
        /*0aa8*/ 	.word	0x00000014
        /*0aac*/ 	.word	0x00022850
        /*0ab0*/ 	.short	0x0101
        /*0ab2*/ 	.byte	0x3f
	.zero		1


	//   ....[58]....
        /*0ab4*/ 	.word	0x00016080
        /*0ab8*/ 	.word	0x00000014
        /*0abc*/ 	.word	0x00000000
        /*0ac0*/ 	.short	0x0101
        /*0ac2*/ 	.byte	0x3f
	.zero		1


	//   ....[59]....
        /*0ac4*/ 	.word	0x000162a0
        /*0ac8*/ 	.word	0x00000010
        /*0acc*/ 	.word	0x00022870
        /*0ad0*/ 	.short	0x010a
        /*0ad2*/ 	.byte	0x3f
	.zero		1


	//   ....[60]....
        /*0ad4*/ 	.word	0x00016310
        /*0ad8*/ 	.word	0x00000010
        /*0adc*/ 	.word	0x00022860
        /*0ae0*/ 	.short	0x010a
        /*0ae2*/ 	.byte	0x3f
	.zero		1


	//   ....[61]....
        /*0ae4*/ 	.word	0x000167e0
        /*0ae8*/ 	.word	0x00000010
        /*0aec*/ 	.word	0x00022850
        /*0af0*/ 	.short	0x0101
        /*0af2*/ 	.byte	0x3f
	.zero		1


	//   ....[62]....
        /*0af4*/ 	.word	0x00016830
        /*0af8*/ 	.word	0x00000010
        /*0afc*/ 	.word	0x00000000
        /*0b00*/ 	.short	0x0101
        /*0b02*/ 	.byte	0x3f
	.zero		1


	//   ....[63]....
        /*0b04*/ 	.word	0x000175d0
        /*0b08*/ 	.word	0x00000000
        /*0b0c*/ 	.word	0x00022820
        /*0b10*/ 	.short	0x010a
        /*0b12*/ 	.byte	0x3f
	.zero		1


	//   ....[64]....
        /*0b14*/ 	.word	0x000177c0
        /*0b18*/ 	.word	0x00000006
        /*0b1c*/ 	.word	0x00000000
        /*0b20*/ 	.short	0x010a
        /*0b22*/ 	.byte	0x3f
	.zero		1


	//   ....[65]....
        /*0b24*/ 	.word	0x000177f0
        /*0b28*/ 	.word	0x00000007
        /*0b2c*/ 	.word	0x00000000
        /*0b30*/ 	.short	0x010a
        /*0b32*/ 	.byte	0x3f
	.zero		1


	//   ....[66]....
        /*0b34*/ 	.word	0x00017840
        /*0b38*/ 	.word	0x00000004
        /*0b3c*/ 	.word	0x00022860
        /*0b40*/ 	.short	0x010a
        /*0b42*/ 	.byte	0x3f
	.zero		1


	//   ....[67]....
        /*0b44*/ 	.word	0x00017890
        /*0b48*/ 	.word	0x00000003
        /*0b4c*/ 	.word	0x00022860
        /*0b50*/ 	.short	0x010a
        /*0b52*/ 	.byte	0x3f
	.zero		1


	//   ....[68]....
        /*0b54*/ 	.word	0x000178d0
        /*0b58*/ 	.word	0x00000004
        /*0b5c*/ 	.word	0x00022880
        /*0b60*/ 	.short	0x010a
        /*0b62*/ 	.byte	0x3f
	.zero		1


	//   ....[69]....
        /*0b64*/ 	.word	0x000178f0
        /*0b68*/ 	.word	0x00000003
        /*0b6c*/ 	.word	0x00022880
        /*0b70*/ 	.short	0x010a
        /*0b72*/ 	.byte	0x3f
	.zero		1


	//   ....[70]....
        /*0b74*/ 	.word	0x00017960
        /*0b78*/ 	.word	0x00000003
        /*0b7c*/ 	.word	0x00022800
        /*0b80*/ 	.short	0x010a
        /*0b82*/ 	.byte	0x3f
	.zero		1


	//   ....[71]....
        /*0b84*/ 	.word	0x000179b0
        /*0b88*/ 	.word	0x0000000b
        /*0b8c*/ 	.word	0x00022830
        /*0b90*/ 	.short	0x010a
        /*0b92*/ 	.byte	0x3f
	.zero		1


	//   ....[72]....
        /*0b94*/ 	.word	0x00017a10
        /*0b98*/ 	.word	0x0000000a
        /*0b9c*/ 	.word	0x00022830
        /*0ba0*/ 	.short	0x010a
        /*0ba2*/ 	.byte	0x3f
	.zero		1


	//   ....[73]....
        /*0ba4*/ 	.word	0x00017a70
        /*0ba8*/ 	.word	0x0000000a
        /*0bac*/ 	.word	0x00022850
        /*0bb0*/ 	.short	0x010a
        /*0bb2*/ 	.byte	0x3f
	.zero		1


	//   ....[74]....
        /*0bb4*/ 	.word	0x00017ad0
        /*0bb8*/ 	.word	0x00000007
        /*0bbc*/ 	.word	0x00022830
        /*0bc0*/ 	.short	0x010a
        /*0bc2*/ 	.byte	0x3f
	.zero		1


	//   ....[75]....
        /*0bc4*/ 	.word	0x00017b30
        /*0bc8*/ 	.word	0x00000007
        /*0bcc*/ 	.word	0x00022850
        /*0bd0*/ 	.short	0x010a
        /*0bd2*/ 	.byte	0x3f
	.zero		1


	//   ....[76]....
        /*0bd4*/ 	.word	0x00017b90
        /*0bd8*/ 	.word	0x00000007
        /*0bdc*/ 	.word	0x00022830
        /*0be0*/ 	.short	0x010a
        /*0be2*/ 	.byte	0x3f
	.zero		1


	//   ....[77]....
        /*0be4*/ 	.word	0x00017bf0
        /*0be8*/ 	.word	0x00000007
        /*0bec*/ 	.word	0x00022850
        /*0bf0*/ 	.short	0x010a
        /*0bf2*/ 	.byte	0x3f
	.zero		1


	//   ....[78]....
        /*0bf4*/ 	.word	0x00017c50
        /*0bf8*/ 	.word	0x00000005
        /*0bfc*/ 	.word	0x00022850
        /*0c00*/ 	.short	0x010a
        /*0c02*/ 	.byte	0x3f
	.zero		1


	//   ....[79]....
        /*0c04*/ 	.word	0x00017da0
        /*0c08*/ 	.word	0x00000002
        /*0c0c*/ 	.word	0x00022880
        /*0c10*/ 	.short	0x010a
        /*0c12*/ 	.byte	0x3f
	.zero		1


	//   ....[80]....
        /*0c14*/ 	.word	0x00017df0
        /*0c18*/ 	.word	0x00000002
        /*0c1c*/ 	.word	0x00022840
        /*0c20*/ 	.short	0x010a
        /*0c22*/ 	.byte	0x3f
	.zero		1


	//   ....[81]....
        /*0c24*/ 	.word	0x000183d0
        /*0c28*/ 	.word	0x00000011
        /*0c2c*/ 	.word	0x00022820
        /*0c30*/ 	.short	0x010a
        /*0c32*/ 	.byte	0x3f
	.zero		1


	//   ....[82]....
        /*0c34*/ 	.word	0x00018420
        /*0c38*/ 	.word	0x00000003
        /*0c3c*/ 	.word	0x00022880
        /*0c40*/ 	.short	0x010a
        /*0c42*/ 	.byte	0x3f
	.zero		1


	//   ....[83]....
        /*0c44*/ 	.word	0x00018470
        /*0c48*/ 	.word	0x00000003
        /*0c4c*/ 	.word	0x00022840
        /*0c50*/ 	.short	0x010a
        /*0c52*/ 	.byte	0x3f
	.zero		1


	//   ....[84]....
        /*0c54*/ 	.word	0x000184c0
        /*0c58*/ 	.word	0x00000014
        /*0c5c*/ 	.word	0x00022870
        /*0c60*/ 	.short	0x010a
        /*0c62*/ 	.byte	0x3f
	.zero		1


	//   ....[85]....
        /*0c64*/ 	.word	0x00018510
        /*0c68*/ 	.word	0x00000014
        /*0c6c*/ 	.word	0x00022860
        /*0c70*/ 	.short	0x010a
        /*0c72*/ 	.byte	0x3f
	.zero		1


	//   ....[86]....
        /*0c74*/ 	.word	0x00018560
        /*0c78*/ 	.word	0x00000010
        /*0c7c*/ 	.word	0x00022870
        /*0c80*/ 	.short	0x010a
        /*0c82*/ 	.byte	0x3f
	.zero		1


	//   ....[87]....
        /*0c84*/ 	.word	0x000185b0
        /*0c88*/ 	.word	0x00000010
        /*0c8c*/ 	.word	0x00022860
        /*0c90*/ 	.short	0x010a
        /*0c92*/ 	.byte	0x3f
	.zero		1


	//   ....[88]....
        /*0c94*/ 	.word	0x00018600
        /*0c98*/ 	.word	0x00000000
        /*0c9c*/ 	.word	0x00022820
        /*0ca0*/ 	.short	0x010a
        /*0ca2*/ 	.byte	0x3f
	.zero		1


	//   ....[89]....
        /*0ca4*/ 	.word	0x000187a0
        /*0ca8*/ 	.word	0x00000006
        /*0cac*/ 	.word	0x00000000
        /*0cb0*/ 	.short	0x010a
        /*0cb2*/ 	.byte	0x3f
	.zero		1


	//   ....[90]....
        /*0cb4*/ 	.word	0x000187f0
        /*0cb8*/ 	.word	0x00000007
        /*0cbc*/ 	.word	0x00000000
        /*0cc0*/ 	.short	0x010a
        /*0cc2*/ 	.byte	0x3f
	.zero		1


	//   ....[91]....
        /*0cc4*/ 	.word	0x00018840
        /*0cc8*/ 	.word	0x00000004
        /*0ccc*/ 	.word	0x00022860
        /*0cd0*/ 	.short	0x010a
        /*0cd2*/ 	.byte	0x3f
	.zero		1


	//   ....[92]....
        /*0cd4*/ 	.word	0x00018890
        /*0cd8*/ 	.word	0x00000003
        /*0cdc*/ 	.word	0x00022860
        /*0ce0*/ 	.short	0x010a
        /*0ce2*/ 	.byte	0x3f
	.zero		1


	//   ....[93]....
        /*0ce4*/ 	.word	0x000188e0
        /*0ce8*/ 	.word	0x00000004
        /*0cec*/ 	.word	0x00022880
        /*0cf0*/ 	.short	0x010a
        /*0cf2*/ 	.byte	0x3f
	.zero		1


	//----- nvinfo : EIATTR_NUM_MBARRIERS
	.align		4
.L_249:
        /*0cf4*/ 	.byte	0x03, 0x38
        /*0cf6*/ 	.short	0x0016


	//----- nvinfo : EIATTR_EXIT_INSTR_OFFSETS
	.align		4
        /*0cf8*/ 	.byte	0x04, 0x1c
        /*0cfa*/ 	.short	(.L_251 - .L_250)


	//   ....[0]....
.L_250:
        /*0cfc*/ 	.word	0x00000a80


	//   ....[1]....
        /*0d00*/ 	.word	0x00011ce0


	//   ....[2]....
        /*0d04*/ 	.word	0x00017940


	//----- nvinfo : EIATTR_MAX_THREADS
	.align		4
.L_251:
        /*0d08*/ 	.byte	0x04, 0x05
        /*0d0a*/ 	.short	(.L_253 - .L_252)
.L_252:
        /*0d0c*/ 	.word	0x00000180
        /*0d10*/ 	.word	0x00000001
        /*0d14*/ 	.word	0x00000001


	//----- nvinfo : EIATTR_CRS_STACK_SIZE
	.align		4
.L_253:
        /*0d18*/ 	.byte	0x04, 0x1e
        /*0d1a*/ 	.short	(.L_255 - .L_254)
.L_254:
        /*0d1c*/ 	.word	0x00000000


	//----- nvinfo : EIATTR_CBANK_PARAM_SIZE
	.align		4
.L_255:
        /*0d20*/ 	.byte	0x03, 0x19
        /*0d22*/ 	.short	0x0af0


	//----- nvinfo : EIATTR_PARAM_CBANK
	.align		4
        /*0d24*/ 	.byte	0x04, 0x0a
        /*0d26*/ 	.short	(.L_257 - .L_256)
	.align		4
.L_256:
        /*0d28*/ 	.word	index@(.nv.constant0._ZN7cutlass13device_kernelIN5flash11enable_sm90INS1_16FlashAttnFwdSm90INS1_25CollectiveMainloopFwdSm90ILi2EN4cute5tupleIJNS5_1CILi1EEES8_S8_EEENS6_IJNS7_ILi128EEESA_NS7_ILi192EEEEEELi128ENS_12float_e4m3_tEfNS_4arch4Sm90ELb0ELb1ELb1ELb1ELb0ELb0ELb0ELb1ELb1ELb1ELb0ELb0EEENS1_21CollectiveEpilogueFwdINS6_IJSA_SA_SA_EEES9_NS_10bfloat16_tESF_Li256ELb1ELb1ELb0ELb1EEENS1_36VarlenDynamicPersistentTileSchedulerILi128ELi128ELi256ELi128ELb0ELb1ELb1ELb1ELb0ELb1EEEEEEEEEvNT_6ParamsE)
        /*0d2c*/ 	.short	0x0210
        /*0d2e*/ 	.short	0x0af0


	//----- nvinfo : EIATTR_SW_WAR
	.align		4
.L_257:
        /*0d30*/ 	.byte	0x04, 0x36
        /*0d32*/ 	.short	(.L_259 - .L_258)
.L_258:
        /*0d34*/ 	.word	0x00000008
.L_259:


//--------------------- .nv.info._ZN7cutlass13device_kernelIN5flash11enable_sm90INS1_16FlashAttnFwdSm90INS1_25CollectiveMainloopFwdSm90ILi2EN4cute5tupleIJNS5_1CILi1EEES8_S8_EEENS6_IJNS7_ILi128EEESA_NS7_ILi192EEEEEELi128ENS_12float_e4m3_tEfNS_4arch4Sm90ELb0ELb1ELb1ELb1ELb0ELb1ELb0ELb1ELb1ELb1ELb0ELb0EEENS1_21CollectiveEpilogueFwdINS6_IJSA_SA_SA_EEES9_NS_10bfloat16_tESF_Li256ELb1ELb1ELb0ELb1EEENS1_36VarlenDynamicPersistentTileSchedulerILi128ELi128ELi256ELi128ELb0ELb1ELb1ELb1ELb0ELb1EEEEEEEEEvNT_6ParamsE --------------------------
	.section	.nv.info._ZN7cutlass13device_kernelIN5flash11enable_sm90INS1_16FlashAttnFwdSm90INS1_25CollectiveMainloopFwdSm90ILi2EN4cute5tupleIJNS5_1CILi1EEES8_S8_EEENS6_IJNS7_ILi128EEESA_NS7_ILi192EEEEEELi128ENS_12float_e4m3_tEfNS_4arch4Sm90ELb0ELb1ELb1ELb1ELb0ELb1ELb0ELb1ELb1ELb1ELb0ELb0EEENS1_21CollectiveEpilogueFwdINS6_IJSA_SA_SA_EEES9_NS_10bfloat16_tESF_Li256ELb1ELb1ELb0ELb1EEENS1_36VarlenDynamicPersistentTileSchedulerILi128ELi128ELi256ELi128ELb0ELb1ELb1ELb1ELb0ELb1EEEEEEEEEvNT_6ParamsE,"",@"SHT_CUDA_INFO"
	.sectionflags	@""
	.align	4


	//----- nvinfo : EIATTR_CUDA_API_VERSION
	.align		4
        /*0000*/ 	.byte	0x04, 0x37
        /*0002*/ 	.short	(.L_261 - .L_260)
.L_260:
        /*0004*/ 	.word	0x00000082


	//----- nvinfo : EIATTR_KPARAM_INFO
	.align		4
.L_261:
        /*0008*/ 	.byte	0x04, 0x17
        /*000a*/ 	.short	(.L_263 - .L_262)
.L_262:
        /*000c*/ 	.word	0x00000000
        /*0010*/ 	.short	0x0000
        /*0012*/ 	.short	0x0070
        /*0014*/ 	.byte	0x00, 0xf0, 0x01, 0x2a


	//----- nvinfo : EIATTR_SPARSE_MMA_MASK
	.align		4
.L_263:
        /*0018*/ 	.byte	0x03, 0x50
        /*001a*/ 	.short	0x0000


	//----- nvinfo : EIATTR_MAXREG_COUNT
	.align		4
        /*001c*/ 	.byte	0x03, 0x1b
        /*001e*/ 	.short	0x00a8


	//----- nvinfo : EIATTR_NUM_BARRIERS
	.align		4
        /*0020*/ 	.byte	0x02, 0x4c
        /*0022*/ 	.byte	0x10
	.zero		1


	//----- nvinfo : EIATTR_EXTERNS
	.align		4
        /*0024*/ 	.byte	0x04, 0x0f
        /*0026*/ 	.short	(.L_265 - .L_264)


	//   ....[0]....
	.align		4
.L_264:
        /*0028*/ 	.word	index@(__assertfail)


	//----- nvinfo : EIATTR_ANNOTATIONS
	.align		4
.L_265:
        /*002c*/ 	.byte	0x04, 0x55
        /*002e*/ 	.short	(.L_267 - .L_266)


	//   ....[0]....
.L_266:
        /* <DEDUP_REMOVED lines=68> */


	//----- nvinfo : EIATTR_MERCURY_ISA_VERSION
	.align		4
.L_267:
        /*0458*/ 	.byte	0x03, 0x5f
        /*045a*/ 	.short	0x0101


	//----- nvinfo : EIATTR_UNUSED_LOAD_BYTE_OFFSET
	.align		4
        /*045c*/ 	.byte	0x04, 0x44
        /*045e*/ 	.short	(.L_269 - .L_268)


	//   ....[0]....
.L_268:
        /*0460*/ 	.word	0x00000ad0
        /*0464*/ 	.word	0x0000fff0


	//   ....[1]....
        /*0468*/ 	.word	0x0001f1a0
        /*046c*/ 	.word	0x0000fff0


	//----- nvinfo : EIATTR_INT_WARP_WIDE_INSTR_OFFSETS
	.align		4
.L_269:
        /*0470*/ 	.byte	0x04, 0x31
        /*0472*/ 	.short	(.L_271 - .L_270)


	//   ....[0]....
.L_270:
        /*0474*/ 	.word	0x00000190


	//   ....[1]....
        /*0478*/ 	.word	0x000001d0


	//   ....[2]....
        /*047c*/ 	.word	0x00000240


	//   ....[3]....
        /*0480*/ 	.word	0x000247f0


	//   ....[4]....
        /*0484*/ 	.word	0x00024850


	//   ....[5]....
        /*0488*/ 	.word	0x00027270


	//   ....[6]....
        /*048c*/ 	.word	0x000272d0


	//----- nvinfo : EIATTR_COOP_GROUP_MASK_REGIDS
	.align		4
.L_271:
        /*0490*/ 	.byte	0x04, 0x29
        /*0492*/ 	.short	(.L_273 - .L_272)


	//   ....[0]....
.L_272:
        /*0494*/ 	.word	0xffffffff


	//   ....[1]....
        /*0498*/ 	.word	0xffffffff


	//   ....[2]....
        /*049c*/ 	.word	0xffffffff


	//   ....[3]....
        /*04a0*/ 	.word	0xffffffff


	//   ....[4]....
        /*04a4*/ 	.word	0xffffffff


	//   ....[5]....
        /*04a8*/ 	.word	0xffffffff


	//   ....[6]....
        /*04ac*/ 	.word	0xffffffff


	//   ....[7]....
        /*04b0*/ 	.word	0xffffffff


	//   ....[8]....
        /*04b4*/ 	.word	0xffffffff


	//   ....[9]....
        /*04b8*/ 	.word	0xffffffff


	//   ....[10]....
        /*04bc*/ 	.word	0xffffffff


	//   ....[11]....
        /*04c0*/ 	.word	0xffffffff


	//   ....[12]....
        /*04c4*/ 	.word	0xffffffff


	//   ....[13]....
        /*04c8*/ 	.word	0xffffffff


	//   ....[14]....
        /*04cc*/ 	.word	0xffffffff


	//   ....[15]....
        /*04d0*/ 	.word	0xffffffff


	//   ....[16]....
        /*04d4*/ 	.word	0xffffffff


	//   ....[17]....
        /*04d8*/ 	.word	0xffffffff


	//   ....[18]....
        /*04dc*/ 	.word	0xffffffff


	//   ....[19]....
        /*04e0*/ 	.word	0xffffffff


	//   ....[20]....
        /*04e4*/ 	.word	0xffffffff


	//   ....[21]....
        /*04e8*/ 	.word	0xffffffff


	//   ....[22]....
        /*04ec*/ 	.word	0xffffffff


	//   ....[23]....
        /*04f0*/ 	.word	0xffffffff


	//   ....[24]....
        /*04f4*/ 	.word	0xffffffff


	//   ....[25]....
        /*04f8*/ 	.word	0xffffffff


	//   ....[26]....
        /*04fc*/ 	.word	0xffffffff


	//   ....[27]....
        /*0500*/ 	.word	0xffffffff


	//   ....[28]....
        /*0504*/ 	.word	0xffffffff


	//   ....[29]....
        /*0508*/ 	.word	0xffffffff


	//   ....[30]....
        /*050c*/ 	.word	0xffffffff


	//   ....[31]....
        /*0510*/ 	.word	0xffffffff


	//   ....[32]....
        /*0514*/ 	.word	0xffffffff


	//   ....[33]....
        /*0518*/ 	.word	0xffffffff


	//   ....[34]....
        /*051c*/ 	.word	0xffffffff


	//   ....[35]....
        /*0520*/ 	.word	0xffffffff


	//   ....[36]....
        /*0524*/ 	.word	0xffffffff


	//   ....[37]....
        /*0528*/ 	.word	0xffffffff


	//   ....[38]....
        /*052c*/ 	.word	0xffffffff


	//   ....[39]....
        /*0530*/ 	.word	0xffffffff


	//   ....[40]....
        /*0534*/ 	.word	0xffffffff


	//   ....[41]....
        /*0538*/ 	.word	0xffffffff


	//   ....[42]....
        /*053c*/ 	.word	0xffffffff


	//   ....[43]....
        /*0540*/ 	.word	0xffffffff


	//   ....[44]....
        /*0544*/ 	.word	0xffffffff


	//   ....[45]....
        /*0548*/ 	.word	0xffffffff


	//   ....[46]....
        /*054c*/ 	.word	0xffffffff


	//   ....[47]....
        /*0550*/ 	.word	0xffffffff


	//   ....[48]....
        /*0554*/ 	.word	0xffffffff


	//   ....[49]....
        /*0558*/ 	.word	0xffffffff


	//   ....[50]....
        /*055c*/ 	.word	0xffffffff


	//   ....[51]....
        /*0560*/ 	.word	0xffffffff


	//   ....[52]....
        /*0564*/ 	.word	0xffffffff


	//   ....[53]....
        /*0568*/ 	.word	0xffffffff


	//   ....[54]....
        /*056c*/ 	.word	0xffffffff


	//   ....[55]....
        /*0570*/ 	.word	0xffffffff


	//   ....[56]....
        /*0574*/ 	.word	0xffffffff


	//   ....[57]....
        /*0578*/ 	.word	0xffffffff


	//   ....[58]....
        /*057c*/ 	.word	0xffffffff


	//   ....[59]....
        /*0580*/ 	.word	0xffffffff


	//   ....[60]....
        /*0584*/ 	.word	0xffffffff


	//   ....[61]....
        /*0588*/ 	.word	0xffffffff


	//   ....[62]....
        /*058c*/ 	.word	0xffffffff


	//   ....[63]....
        /*0590*/ 	.word	0xffffffff


	//   ....[64]....
        /*0594*/ 	.word	0xffffffff


	//   ....[65]....
        /*0598*/ 	.word	0xffffffff


	//   ....[66]....
        /*059c*/ 	.word	0xffffffff


	//   ....[67]....
        /*05a0*/ 	.word	0xffffffff


	//   ....[68]....
        /*05a4*/ 	.word	0xffffffff


	//   ....[69]....
        /*05a8*/ 	.word	0xffffffff


	//   ....[70]....
        /*05ac*/ 	.word	0xffffffff


	//   ....[71]....
        /*05b0*/ 	.word	0xffffffff


	//   ....[72]....
        /*05b4*/ 	.word	0xffffffff


	//   ....[73]....
        /*05b8*/ 	.word	0xffffffff


	//   ....[74]....
        /*05bc*/ 	.word	0xffffffff


	//   ....[75]....
        /*05c0*/ 	.word	0xffffffff


	//   ....[76]....
        /*05c4*/ 	.word	0xffffffff


	//   ....[77]....
        /*05c8*/ 	.word	0xffffffff


	//   ....[78]....
        /*05cc*/ 	.word	0xffffffff


	//   ....[79]....
        /*05d0*/ 	.word	0xffffffff


	//   ....[80]....
        /*05d4*/ 	.word	0xffffffff


	//   ....[81]....
        /*05d8*/ 	.word	0xffffffff


	//   ....[82]....
        /*05dc*/ 	.word	0xffffffff


	//   ....[83]....
        /*05e0*/ 	.word	0xffffffff


	//   ....[84]....
        /*05e4*/ 	.word	0xffffffff


	//   ....[85]....
        /*05e8*/ 	.word	0xffffffff


	//   ....[86]....
        /*05ec*/ 	.word	0xffffffff


	//   ....[87]....
        /*05f0*/ 	.word	0xffffffff


	//   ....[88]....
        /*05f4*/ 	.word	0xffffffff


	//   ....[89]....
        /*05f8*/ 	.word	0xffffffff


	//   ....[90]....
        /*05fc*/ 	.word	0xffffffff


	//   ....[91]....
        /*0600*/ 	.word	0xffffffff


	//   ....[92]....
        /*0604*/ 	.word	0xffffffff


	//   ....[93]....
        /*0608*/ 	.word	0xffffffff


	//   ....[94]....
        /*060c*/ 	.word	0xffffffff


	//   ....[95]....
        /*0610*/ 	.word	0xffffffff


	//   ....[96]....
        /*0614*/ 	.word	0xffffffff


	//   ....[97]....
        /*0618*/ 	.word	0xffffffff


	//   ....[98]....
        /*061c*/ 	.word	0xffffffff


	//   ....[99]....
        /*0620*/ 	.word	0xffffffff


	//   ....[100]....
        /*0624*/ 	.word	0xffffffff


	//   ....[101]....
        /*0628*/ 	.word	0xffffffff


	//   ....[102]....
        /*062c*/ 	.word	0xffffffff


	//   ....[103]....
        /*0630*/ 	.word	0xffffffff


	//   ....[104]....
        /*0634*/ 	.word	0xffffffff


	//   ....[105]....
        /*0638*/ 	.word	0xffffffff


	//   ....[106]....
        /*063c*/ 	.word	0xffffffff


	//   ....[107]....
        /*0640*/ 	.word	0xffffffff


	//   ....[108]....
        /*0644*/ 	.word	0xffffffff


	//   ....[109]....
        /*0648*/ 	.word	0xffffffff


	//   ....[110]....
        /*064c*/ 	.word	0xffffffff


	//   ....[111]....
        /*0650*/ 	.word	0xffffffff


	//   ....[112]....
        /*0654*/ 	.word	0xffffffff


	//   ....[113]....
        /*0658*/ 	.word	0xffffffff


	//   ....[114]....
        /*065c*/ 	.word	0xffffffff


	//   ....[115]....
        /*0660*/ 	.word	0xffffffff


	//   ....[116]....
        /*0664*/ 	.word	0xffffffff


	//   ....[117]....
        /*0668*/ 	.word	0xffffffff


	//   ....[118]....
        /*066c*/ 	.word	0xffffffff


	//   ....[119]....
        /*0670*/ 	.word	0xffffffff


	//   ....[120]....
        /*0674*/ 	.word	0xffffffff


	//   ....[121]....
        /*0678*/ 	.word	0xffffffff


	//   ....[122]....
        /*067c*/ 	.word	0xffffffff


	//   ....[123]....
        /*0680*/ 	.word	0xffffffff


	//   ....[124]....
        /*0684*/ 	.word	0xffffffff


	//   ....[125]....
        /*0688*/ 	.word	0xffffffff


	//   ....[126]....
        /*068c*/ 	.word	0xffffffff


	//   ....[127]....
        /*0690*/ 	.word	0xffffffff


	//   ....[128]....
        /*0694*/ 	.word	0xffffffff


	//   ....[129]....
        /*0698*/ 	.word	0xffffffff


	//   ....[130]....
        /*069c*/ 	.word	0xffffffff


	//   ....[131]....
        /*06a0*/ 	.word	0xffffffff


	//   ....[132]....
        /*06a4*/ 	.word	0xffffffff


	//   ....[133]....
        /*06a8*/ 	.word	0xffffffff


	//   ....[134]....
        /*06ac*/ 	.word	0xffffffff


	//   ....[135]....
        /*06b0*/ 	.word	0xffffffff


	//   ....[136]....
        /*06b4*/ 	.word	0xffffffff


	//   ....[137]....
        /*06b8*/ 	.word	0xffffffff


	//   ....[138]....
        /*06bc*/ 	.word	0x0500000f


	//   ....[139]....
        /*06c0*/ 	.word	0x0500000f


	//   ....[140]....
        /*06c4*/ 	.word	0x0500000f


	//   ....[141]....
        /*06c8*/ 	.word	0x0500000f


	//   ....[142]....
        /*06cc*/ 	.word	0x0500000f


	//   ....[143]....
        /*06d0*/ 	.word	0x0500000f


	//   ....[144]....
        /*06d4*/ 	.word	0x0500000f


	//   ....[145]....
        /*06d8*/ 	.word	0x0500000f


	//   ....[146]....
        /*06dc*/ 	.word	0x0500000f


	//   ....[147]....
        /*06e0*/ 	.word	0x0500000f


	//   ....[148]....
        /*06e4*/ 	.word	0x0500000f


	//   ....[149]....
        /*06e8*/ 	.word	0x0500000f


	//   ....[150]....
        /*06ec*/ 	.word	0x0500000f


	//   ....[151]....
        /*06f0*/ 	.word	0x0500000f


	//   ....[152]....
        /*06f4*/ 	.word	0x0500000f


	//   ....[153]....
        /*06f8*/ 	.word	0x0500000f


	//   ....[154]....
        /*06fc*/ 	.word	0x0500000f


	//   ....[155]....
        /*0700*/ 	.word	0x0500000f


	//   ....[156]....
        /*0704*/ 	.word	0x0500000f


	//   ....[157]....
        /*0708*/ 	.word	0x0500000f


	//   ....[158]....
        /*070c*/ 	.word	0x0500000f


	//   ....[159]....
        /*0710*/ 	.word	0x0500000f


	//   ....[160]....
        /*0714*/ 	.word	0x0500000f


	//   ....[161]....
        /*0718*/ 	.word	0x0500000f


	//   ....[162]....
        /*071c*/ 	.word	0x0500000f


	//   ....[163]....
        /*0720*/ 	.word	0x0500000f


	//   ....[164]....
        /*0724*/ 	.word	0x0500000f


	//   ....[165]....
        /*0728*/ 	.word	0x0500000f


	//   ....[166]....
        /*072c*/ 	.word	0x0500000f


	//   ....[167]....
        /*0730*/ 	.word	0x0500000f


	//   ....[168]....
        /*0734*/ 	.word	0x0500000f


	//   ....[169]....
        /*0738*/ 	.word	0x0500000f


	//   ....[170]....
        /*073c*/ 	.word	0x0500000f


	//   ....[171]....
        /*0740*/ 	.word	0x0500000f


	//   ....[172]....
        /*0744*/ 	.word	0x0500000f


	//   ....[173]....
        /*0748*/ 	.word	0x0500000f


	//   ....[174]....
        /*074c*/ 	.word	0x0500000f


	//   ....[175]....
        /*0750*/ 	.word	0x0500000f


	//   ....[176]....
        /*0754*/ 	.word	0x0500000f


	//   ....[177]....
        /*0758*/ 	.word	0x0500000f


	//   ....[178]....
        /*075c*/ 	.word	0x0500000f


	//   ....[179]....
        /*0760*/ 	.word	0x0500000f


	//   ....[180]....
        /*0764*/ 	.word	0x0500000f


	//   ....[181]....
        /*0768*/ 	.word	0x0500000f


	//   ....[182]....
        /*076c*/ 	.word	0x0500000f


	//   ....[183]....
        /*0770*/ 	.word	0x0500000f


	//   ....[184]....
        /*0774*/ 	.word	0x0500000f


	//   ....[185]....
        /*0778*/ 	.word	0x0500000f


	//   ....[186]....
        /*077c*/ 	.word	0x0500000f


	//   ....[187]....
        /*0780*/ 	.word	0x0500000f


	//   ....[188]....
        /*0784*/ 	.word	0x0500000f


	//   ....[189]....
        /*0788*/ 	.word	0x0500000f


	//   ....[190]....
        /*078c*/ 	.word	0x0500000f


	//   ....[191]....
        /*0790*/ 	.word	0x0500000f


	//   ....[192]....
        /*0794*/ 	.word	0x0500000f


	//   ....[193]....
        /*0798*/ 	.word	0x0500000f


	//   ....[194]....
        /*079c*/ 	.word	0x0500000f


	//   ....[195]....
        /*07a0*/ 	.word	0x0500000f


	//   ....[196]....
        /*07a4*/ 	.word	0x0500000f


	//   ....[197]....
        /*07a8*/ 	.word	0x0500000f


	//   ....[198]....
        /*07ac*/ 	.word	0x0500000f


	//   ....[199]....
        /*07b0*/ 	.word	0x0500000f


	//   ....[200]....
        /*07b4*/ 	.word	0x0500000f


	//   ....[201]....
        /*07b8*/ 	.word	0x0500000f


	//   ....[202]....
        /*07bc*/ 	.word	0x0500000f


	//   ....[203]....
        /*07c0*/ 	.word	0x0500000f


	//   ....[204]....
        /*07c4*/ 	.word	0x0500000f


	//   ....[205]....
        /*07c8*/ 	.word	0x0500000f


	//   ....[206]....
        /*07cc*/ 	.word	0x0500000f


	//   ....[207]....
        /*07d0*/ 	.word	0x0500000f


	//   ....[208]....
        /*07d4*/ 	.word	0x0500000f


	//   ....[209]....
        /*07d8*/ 	.word	0x0500000f


	//   ....[210]....
        /*07dc*/ 	.word	0x0500000f


	//   ....[211]....
        /*07e0*/ 	.word	0x0500000f


	//   ....[212]....
        /*07e4*/ 	.word	0x0500000f


	//   ....[213]....
        /*07e8*/ 	.word	0x0500000f


	//   ....[214]....
        /*07ec*/ 	.word	0x0500000f


	//----- nvinfo : EIATTR_COOP_GROUP_INSTR_OFFSETS
	.align		4
.L_273:
        /*07f0*/ 	.byte	0x04, 0x28
        /*07f2*/ 	.short	(.L_275 - .L_274)


	//   ....[0]....
.L_274:
        /*07f4*/ 	.word	0x00000070


	//   ....[1]....
        /*07f8*/ 	.word	0x000001a0


	//   ....[2]....
        /*07fc*/ 	.word	0x000001f0


	//   ....[3]....
        /*0800*/ 	.word	0x00000420


	//   ....[4]....
        /*0804*/ 	.word	0x00000580


	//   ....[5]....
        /*0808*/ 	.word	0x000006a0


	//   ....[6]....
        /*080c*/ 	.word	0x00000800


	//   ....[7]....
        /*0810*/ 	.word	0x00009d30


	//   ....[8]....
        /*0814*/ 	.word	0x0000a680


	//   ....[9]....
        /*0818*/ 	.word	0x0000a690


	//   ....[10]....
        /*081c*/ 	.word	0x0000a6a0


	//   ....[11]....
        /*0820*/ 	.word	0x0000a6b0


	//   ....[12]....
        /*0824*/ 	.word	0x0000dc60


	//   ....[13]....
        /*0828*/ 	.word	0x0000dc70


	//   ....[14]....
        /*082c*/ 	.word	0x0000dc80


	//   ....[15]....
        /*0830*/ 	.word	0x0000dc90


	//   ....[16]....
        /*0834*/ 	.word	0x00011740


	//   ....[17]....
        /*0838*/ 	.word	0x000120c0


	//   ....[18]....
        /*083c*/ 	.word	0x000131d0


	//   ....[19]....
        /*0840*/ 	.word	0x00013270


	//   ....[20]....
        /*0844*/ 	.word	0x00013b70


	//   ....[21]....
        /*0848*/ 	.word	0x00013bc0


	//   ....[22]....
        /*084c*/ 	.word	0x00015b10


	//   ....[23]....
        /*0850*/ 	.word	0x00015d20


	//   ....[24]....
        /*0854*/ 	.word	0x000169e0


	//   ....[25]....
        /*0858*/ 	.word	0x00016a90


	//   ....[26]....
        /*085c*/ 	.word	0x00017250


	//   ....[27]....
        /*0860*/ 	.word	0x000172c0


	//   ....[28]....
        /*0864*/ 	.word	0x00019740


	//   ....[29]....
        /*0868*/ 	.word	0x000197f0


	//   ....[30]....
        /*086c*/ 	.word	0x00019840


	//   ....[31]....
        /*0870*/ 	.word	0x00019860


	//   ....[32]....
        /*0874*/ 	.word	0x0001be60


	//   ....[33]....
        /*0878*/ 	.word	0x0001c050


	//   ....[34]....
        /*087c*/ 	.word	0x0001cd20


	//   ....[35]....
        /*0880*/ 	.word	0x0001cdd0


	//   ....[36]....
        /*0884*/ 	.word	0x0001d560


	//   ....[37]....
        /*0888*/ 	.word	0x0001d5e0


	//   ....[38]....
        /*088c*/ 	.word	0x0001e9d0


	//   ....[39]....
        /*0890*/ 	.word	0x0001e9e0


	//   ....[40]....
        /*0894*/ 	.word	0x0001ea60


	//   ....[41]....
        /*0898*/ 	.word	0x0001ea70


	//   ....[42]....
        /*089c*/ 	.word	0x0001f7e0


	//   ....[43]....
        /*08a0*/ 	.word	0x0001f810


	//   ....[44]....
        /*08a4*/ 	.word	0x0001f840


	//   ....[45]....
        /*08a8*/ 	.word	0x0001f870


	//   ....[46]....
        /*08ac*/ 	.word	0x0001f8a0


	//   ....[47]....
        /*08b0*/ 	.word	0x0001f8d0


	//   ....[48]....
        /*08b4*/ 	.word	0x0001f900


	//   ....[49]....
        /*08b8*/ 	.word	0x0001f930


	//   ....[50]....
        /*08bc*/ 	.word	0x0001f960


	//   ....[51]....
        /*08c0*/ 	.word	0x0001f990


	//   ....[52]....
        /*08c4*/ 	.word	0x0001f9c0


	//   ....[53]....
        /*08c8*/ 	.word	0x0001f9f0


	//   ....[54]....
        /*08cc*/ 	.word	0x0001fa20


	//   ....[55]....
        /*08d0*/ 	.word	0x0001fa50


	//   ....[56]....
        /*08d4*/ 	.word	0x0001fa80


	//   ....[57]....
        /*08d8*/ 	.word	0x0001fab0


	//   ....[58]....
        /*08dc*/ 	.word	0x0001fae0


	//   ....[59]....
        /*08e0*/ 	.word	0x0001fb10


	//   ....[60]....
        /*08e4*/ 	.word	0x0001fb40


	//   ....[61]....
        /*08e8*/ 	.word	0x0001fb70


	//   ....[62]....
        /*08ec*/ 	.word	0x0001fba0


	//   ....[63]....
        /*08f0*/ 	.word	0x0001fbd0


	//   ....[64]....
        /*08f4*/ 	.word	0x0001fc00


	//   ....[65]....
        /*08f8*/ 	.word	0x0001fc20


	//   ....[66]....
        /*08fc*/ 	.word	0x0001fc30


	//   ....[67]....
        /*0900*/ 	.word	0x0001fc40


	//   ....[68]....
        /*0904*/ 	.word	0x0001fc60


	//   ....[69]....
        /*0908*/ 	.word	0x0001fc70


	//   ....[70]....
        /*090c*/ 	.word	0x0001fc80


	//   ....[71]....
        /*0910*/ 	.word	0x0001fc90


	//   ....[72]....
        /*0914*/ 	.word	0x0001fcc0


	//   ....[73]....
        /*0918*/ 	.word	0x0001fcf0


	//   ....[74]....
        /*091c*/ 	.word	0x000202c0


	//   ....[75]....
        /*0920*/ 	.word	0x00020300


	//   ....[76]....
        /*0924*/ 	.word	0x00020330


	//   ....[77]....
        /*0928*/ 	.word	0x00020370


	//   ....[78]....
        /*092c*/ 	.word	0x000208f0


	//   ....[79]....
        /*0930*/ 	.word	0x00020920


	//   ....[80]....
        /*0934*/ 	.word	0x000209f0


	//   ....[81]....
        /*0938*/ 	.word	0x00020a10


	//   ....[82]....
        /*093c*/ 	.word	0x00020ad0


	//   ....[83]....
        /*0940*/ 	.word	0x00020af0


	//   ....[84]....
        /*0944*/ 	.word	0x00020bc0


	//   ....[85]....
        /*0948*/ 	.word	0x00020be0


	//   ....[86]....
        /*094c*/ 	.word	0x000213a0


	//   ....[87]....
        /*0950*/ 	.word	0x000213b0


	//   ....[88]....
        /*0954*/ 	.word	0x000214d0


	//   ....[89]....
        /*0958*/ 	.word	0x000214e0


	//   ....[90]....
        /*095c*/ 	.word	0x000215f0


	//   ....[91]....
        /*0960*/ 	.word	0x00021600


	//   ....[92]....
        /*0964*/ 	.word	0x00021710


	//   ....[93]....
        /*0968*/ 	.word	0x00021720


	//   ....[94]....
        /*096c*/ 	.word	0x00021890


	//   ....[95]....
        /*0970*/ 	.word	0x00021a70


	//   ....[96]....
        /*0974*/ 	.word	0x00021aa0


	//   ....[97]....
        /*0978*/ 	.word	0x00021ad0


	//   ....[98]....
        /*097c*/ 	.word	0x00021b00


	//   ....[99]....
        /*0980*/ 	.word	0x00021b30


	//   ....[100]....
        /*0984*/ 	.word	0x00021b60


	//   ....[101]....
        /*0988*/ 	.word	0x00021cd0


	//   ....[102]....
        /*098c*/ 	.word	0x00021d00


	//   ....[103]....
        /*0990*/ 	.word	0x00021d30


	//   ....[104]....
        /*0994*/ 	.word	0x00021d60


	//   ....[105]....
        /*0998*/ 	.word	0x00021d90


	//   ....[106]....
        /*099c*/ 	.word	0x00021dc0


	//   ....[107]....
        /*09a0*/ 	.word	0x00021e60


	//   ....[108]....
        /*09a4*/ 	.word	0x00021ec0


	//   ....[109]....
        /*09a8*/ 	.word	0x00021f50


	//   ....[110]....
        /*09ac*/ 	.word	0x000231d0


	//   ....[111]....
        /*09b0*/ 	.word	0x00024f90


	//   ....[112]....
        /*09b4*/ 	.word	0x00025d30


	//   ....[113]....
        /*09b8*/ 	.word	0x00025d50


	//   ....[114]....
        /*09bc*/ 	.word	0x00025db0


	//   ....[115]....
        /*09c0*/ 	.word	0x00025e30


	//   ....[116]....
        /*09c4*/ 	.word	0x00025ec0


	//   ....[117]....
        /*09c8*/ 	.word	0x00025ed0


	//   ....[118]....
        /*09cc*/ 	.word	0x00025f20


	//   ....[119]....
        /*09d0*/ 	.word	0x00025f60


	//   ....[120]....
        /*09d4*/ 	.word	0x00027bd0


	//   ....[121]....
        /*09d8*/ 	.word	0x00027c00


	//   ....[122]....
        /*09dc*/ 	.word	0x00027c40


	//   ....[123]....
        /*09e0*/ 	.word	0x00027c70


	//   ....[124]....
        /*09e4*/ 	.word	0x00027ca0


	//   ....[125]....
        /*09e8*/ 	.word	0x00027cd0


	//   ....[126]....
        /*09ec*/ 	.word	0x00027d00


	//   ....[127]....
        /*09f0*/ 	.word	0x00027d30


	//   ....[128]....
        /*09f4*/ 	.word	0x00027ec0


	//   ....[129]....
        /*09f8*/ 	.word	0x00027ef0


	//   ....[130]....
        /*09fc*/ 	.word	0x00027f20


	//   ....[131]....
        /*0a00*/ 	.word	0x00027f50


	//   ....[132]....
        /*0a04*/ 	.word	0x00027f80


	//   ....[133]....
        /*0a08*/ 	.word	0x00027fb0


	//   ....[134]....
        /*0a0c*/ 	.word	0x00028070


	//   ....[135]....
        /*0a10*/ 	.word	0x00028090


	//   ....[136]....
        /*0a14*/ 	.word	0x00028100


	//   ....[137]....
        /*0a18*/ 	.word	0x000287e0


	//   ....[138]....
        /*0a1c*/ 	.word	0x00028c90


	//   ....[139]....
        /*0a20*/ 	.word	0x00028d30


	//   ....[140]....
        /*0a24*/ 	.word	0x00028dc0


	//   ....[141]....
        /*0a28*/ 	.word	0x00028e10


	//   ....[142]....
        /*0a2c*/ 	.word	0x00028e60


	//   ....[143]....
        /*0a30*/ 	.word	0x00028f30


	//   ....[144]....
        /*0a34*/ 	.word	0x00028fc0


	//   ....[145]....
        /*0a38*/ 	.word	0x00029010


	//   ....[146]....
        /*0a3c*/ 	.word	0x00029060


	//   ....[147]....
        /*0a40*/ 	.word	0x000293f0


	//   ....[148]....
        /*0a44*/ 	.word	0x00029520


	//   ....[149]....
        /*0a48*/ 	.word	0x00029650


	//   ....[150]....
        /*0a4c*/ 	.word	0x000296d0


	//   ....[151]....
        /*0a50*/ 	.word	0x00029730


	//   ....[152]....
        /*0a54*/ 	.word	0x000297b0


	//   ....[153]....
        /*0a58*/ 	.word	0x00029810


	//   ....[154]....
        /*0a5c*/ 	.word	0x00029870


	//   ....[155]....
        /*0a60*/ 	.word	0x000298d0


	//   ....[156]....
        /*0a64*/ 	.word	0x00029950


	//   ....[157]....
        /*0a68*/ 	.word	0x000299b0


	//   ....[158]....
        /*0a6c*/ 	.word	0x00029a30


	//   ....[159]....
        /*0a70*/ 	.word	0x00029a90


	//   ....[160]....
        /*0a74*/ 	.word	0x00029b10


	//   ....[161]....
        /*0a78*/ 	.word	0x00029b70


	//   ....[162]....
        /*0a7c*/ 	.word	0x00029bf0


	//   ....[163]....
        /*0a80*/ 	.word	0x00029c50


	//   ....[164]....
        /*0a84*/ 	.word	0x00029ce0


	//   ....[165]....
        /*0a88*/ 	.word	0x00029d40


	//   ....[166]....
        /*0a8c*/ 	.word	0x00029dc0


	//   ....[167]....
        /*0a90*/ 	.word	0x00029e20


	//   ....[168]....
        /*0a94*/ 	.word	0x00029e80


	//   ....[169]....
        /*0a98*/ 	.word	0x00029ee0


	//   ....[170]....
        /*0a9c*/ 	.word	0x00029f40


	//   ....[171]....
        /*0aa0*/ 	.word	0x00029fa0


	//   ....[172]....
        /*0aa4*/ 	.word	0x0002a020


	//   ....[173]....
        /*0aa8*/ 	.word	0x0002a080


	//   ....[174]....
        /*0aac*/ 	.word	0x0002a100


	//   ....[175]....
        /*0ab0*/ 	.word	0x0002a160


	//   ....[176]....
        /*0ab4*/ 	.word	0x0002a1e0


	//   ....[177]....
        /*0ab8*/ 	.word	0x0002a240


	//   ....[178]....
        /*0abc*/ 	.word	0x0002a2c0


	//   ....[179]....
        /*0ac0*/ 	.word	0x0002a3b0


	//   ....[180]....
        /*0ac4*/ 	.word	0x0002a400


	//   ....[181]....
        /*0ac8*/ 	.word	0x0002a490


	//   ....[182]....
        /*0acc*/ 	.word	0x0002a520


	//   ....[183]....
        /*0ad0*/ 	.word	0x0002a5b0


	//   ....[184]....
        /*0ad4*/ 	.word	0x0002a640


	//   ....[185]....
        /*0ad8*/ 	.word	0x0002a6d0


	//   ....[186]....
        /*0adc*/ 	.word	0x0002a760


	//   ....[187]....
        /*0ae0*/ 	.word	0x0002a820


	//   ....[188]....
        /*0ae4*/ 	.word	0x0002ab10


	//   ....[189]....
        /*0ae8*/ 	.word	0x0002ad20


	//   ....[190]....
        /*0aec*/ 	.word	0x0002ad70


	//   ....[191]....
        /*0af0*/ 	.word	0x0002add0


	//   ....[192]....
        /*0af4*/ 	.word	0x0002aee0


	//   ....[193]....
        /*0af8*/ 	.word	0x0002af40


	//   ....[194]....
        /*0afc*/ 	.word	0x0002b050


	//   ....[195]....
        /*0b00*/ 	.word	0x0002b0b0


	//   ....[196]....
        /*0b04*/ 	.word	0x0002b190


	//   ....[197]....
        /*0b08*/ 	.word	0x0002b4b0


	//   ....[198]....
        /*0b0c*/ 	.word	0x0002b550


	//   ....[199]....
        /*0b10*/ 	.word	0x0002b670


	//   ....[200]....
        /*0b14*/ 	.word	0x0002b6f0


	//   ....[201]....
        /*0b18*/ 	.word	0x0002b770


	//   ....[202]....
        /*0b1c*/ 	.word	0x0002b7f0


	//   ....[203]....
        /*0b20*/ 	.word	0x0002b870


	//   ....[204]....
        /*0b24*/ 	.word	0x0002b900


	//   ....[205]....
        /*0b28*/ 	.word	0x0002b9a0


	//   ....[206]....
        /*0b2c*/ 	.word	0x0002ba50


	//   ....[207]....
        /*0b30*/ 	.word	0x0002bad0


	//   ....[208]....
        /*0b34*/ 	.word	0x0002bb50


	//   ....[209]....
        /*0b38*/ 	.word	0x0002bbd0


	//   ....[210]....
        /*0b3c*/ 	.word	0x0002bc60


	//   ....[211]....
        /*0b40*/ 	.word	0x0002bce0


	//   ....[212]....
        /*0b44*/ 	.word	0x0002bd80


	//   ....[213]....
        /*0b48*/ 	.word	0x0002be10


	//   ....[214]....
        /*0b4c*/ 	.word	0x0002bf40


	//----- nvinfo : EIATTR_REG_RECONFIG
	.align		4
.L_275:
        /*0b50*/ 	.byte	0x01, 0x54
	.zero		2


	//----- nvinfo : EIATTR_SYSCALL_OFFSETS
	.align		4
        /*0b54*/ 	.byte	0x04, 0x46
        /*0b56*/ 	.short	(.L_277 - .L_276)


	//   ....[0]....
.L_276:
        /*0b58*/ 	.word	0x00001e80


	//   ....[1]....
        /*0b5c*/ 	.word	0x00001fd0


	//   ....[2]....
        /*0b60*/ 	.word	0x00009ec0


	//   ....[3]....
        /*0b64*/ 	.word	0x0000a460


	//   ....[4]....
        /*0b68*/ 	.word	0x000249f0


	//   ....[5]....
        /*0b6c*/ 	.word	0x00024b90


	//   ....[6]....
        /*0b70*/ 	.word	0x00024cf0


	//   ....[7]....
        /*0b74*/ 	.word	0x00024e30


	//   ....[8]....
        /*0b78*/ 	.word	0x000258a0


	//----- nvinfo : EIATTR_MBARRIER_INSTR_OFFSETS
	.align		4
.L_277:
        /*0b7c*/ 	.byte	0x04, 0x39
        /*0b7e*/ 	.short	(.L_279 - .L_278)


	//   ....[0]....
.L_278:
        /*0b80*/ 	.word	0x000002d0
        /*0b84*/ 	.word	0x000000ff
        /*0b88*/ 	.word	0x00022800
        /*0b8c*/ 	.short	0x0100
        /*0b8e*/ 	.byte	0x08
	.zero		1


	//   ....[1]....
        /*0b90*/ 	.word	0x000002e0
        /*0b94*/ 	.word	0x000000ff
        /*0b98*/ 	.word	0x00022820
        /*0b9c*/ 	.short	0x0100
        /*0b9e*/ 	.byte	0x08
	.zero		1


	//   ....[2]....
        /*0ba0*/ 	.word	0x000003d0
        /*0ba4*/ 	.word	0x000000ff
        /*0ba8*/ 	.word	0x00022830
        /*0bac*/ 	.short	0x0100
        /*0bae*/ 	.byte	0x08
	.zero		1


	//   ....[3]....
        /*0bb0*/ 	.word	0x000003e0
        /*0bb4*/ 	.word	0x000000ff
        /*0bb8*/ 	.word	0x00022840
        /*0bbc*/ 	.short	0x0100
        /*0bbe*/ 	.byte	0x08
	.zero		1


	//   ....[4]....
        /*0bc0*/ 	.word	0x000003f0
        /*0bc4*/ 	.word	0x000000ff
        /*0bc8*/ 	.word	0x00022838
        /*0bcc*/ 	.short	0x0100
        /*0bce*/ 	.byte	0x08
	.zero		1


	//   ....[5]....
        /*0bd0*/ 	.word	0x00000400
        /*0bd4*/ 	.word	0x000000ff
        /*0bd8*/ 	.word	0x00022848
        /*0bdc*/ 	.short	0x0100
        /*0bde*/ 	.byte	0x08
	.zero		1


	//   ....[6]....
        /*0be0*/ 	.word	0x00000530
        /*0be4*/ 	.word	0x000000ff
        /*0be8*/ 	.word	0x00022850
        /*0bec*/ 	.short	0x0100
        /*0bee*/ 	.byte	0x08
	.zero		1


	//   ....[7]....
        /*0bf0*/ 	.word	0x00000540
        /*0bf4*/ 	.word	0x000000ff
        /*0bf8*/ 	.word	0x00022860
        /*0bfc*/ 	.short	0x0100
        /*0bfe*/ 	.byte	0x08
	.zero		1


	//   ....[8]....
        /*0c00*/ 	.word	0x00000550
        /*0c04*/ 	.word	0x000000ff
        /*0c08*/ 	.word	0x00022858
        /*0c0c*/ 	.short	0x0100
        /*0c0e*/ 	.byte	0x08
	.zero		1


	//   ....[9]....
        /*0c10*/ 	.word	0x00000560
        /*0c14*/ 	.word	0x000000ff
        /*0c18*/ 	.word	0x00022868
        /*0c1c*/ 	.short	0x0100
        /*0c1e*/ 	.byte	0x08
	.zero		1


	//   ....[10]....
        /*0c20*/ 	.word	0x00000650
        /*0c24*/ 	.word	0x000000ff
        /*0c28*/ 	.word	0x00022870
        /*0c2c*/ 	.short	0x0100
        /*0c2e*/ 	.byte	0x06
	.zero		1


	//   ....[11]....
        /*0c30*/ 	.word	0x00000660
        /*0c34*/ 	.word	0x000000ff
        /*0c38*/ 	.word	0x00022880
        /*0c3c*/ 	.short	0x0100
        /*0c3e*/ 	.byte	0x06
	.zero		1


	//   ....[12]....
        /*0c40*/ 	.word	0x00000670
        /*0c44*/ 	.word	0x000000ff
        /*0c48*/ 	.word	0x00022878
        /*0c4c*/ 	.short	0x0100
        /*0c4e*/ 	.byte	0x06
	.zero		1


	//   ....[13]....
        /*0c50*/ 	.word	0x00000680
        /*0c54*/ 	.word	0x000000ff
        /*0c58*/ 	.word	0x00022888
        /*0c5c*/ 	.short	0x0100
        /*0c5e*/ 	.byte	0x06
	.zero		1


	//   ....[14]....
        /*0c60*/ 	.word	0x000007b0
        /*0c64*/ 	.word	0x000000ff
        /*0c68*/ 	.word	0x00022890
        /*0c6c*/ 	.short	0x0100
        /*0c6e*/ 	.byte	0x08
	.zero		1


	//   ....[15]....
        /*0c70*/ 	.word	0x000007c0
        /*0c74*/ 	.word	0x000000ff
        /*0c78*/ 	.word	0x000228a0
        /*0c7c*/ 	.short	0x0100
        /*0c7e*/ 	.byte	0x08
	.zero		1


	//   ....[16]....
        /*0c80*/ 	.word	0x000007d0
        /*0c84*/ 	.word	0x000000ff
        /*0c88*/ 	.word	0x00022898
        /*0c8c*/ 	.short	0x0100
        /*0c8e*/ 	.byte	0x08
	.zero		1


	//   ....[17]....
        /*0c90*/ 	.word	0x000007e0
        /*0c94*/ 	.word	0x000000ff
        /*0c98*/ 	.word	0x000228a8
        /*0c9c*/ 	.short	0x0100
        /*0c9e*/ 	.byte	0x08
	.zero		1


	//   ....[18]....
        /*0ca0*/ 	.word	0x00000910
        /*0ca4*/ 	.word	0x000000ff
        /*0ca8*/ 	.word	0x000228b0
        /*0cac*/ 	.short	0x0100
        /*0cae*/ 	.byte	0x08
	.zero		1


	//   ....[19]....
        /*0cb0*/ 	.word	0x00000920
        /*0cb4*/ 	.word	0x000000ff
        /*0cb8*/ 	.word	0x000228c0
        /*0cbc*/ 	.short	0x0100
        /*0cbe*/ 	.byte	0x08
	.zero		1


	//   ....[20]....
        /*0cc0*/ 	.word	0x00000930
        /*0cc4*/ 	.word	0x000000ff
        /*0cc8*/ 	.word	0x000228b8
        /*0ccc*/ 	.short	0x0100
        /*0cce*/ 	.byte	0x08
	.zero		1


	//   ....[21]....
        /*0cd0*/ 	.word	0x00000940
        /*0cd4*/ 	.word	0x000000ff
        /*0cd8*/ 	.word	0x000228c8
        /*0cdc*/ 	.short	0x0100
        /*0cde*/ 	.byte	0x08
	.zero		1


	//   ....[22]....
        /*0ce0*/ 	.word	0x00003080
        /*0ce4*/ 	.word	0x0000006c
        /*0ce8*/ 	.word	0x00022890
        /*0cec*/ 	.short	0x010a
        /*0cee*/ 	.byte	0x3f
	.zero		1


	//   ....[23]....
        /*0cf0*/ 	.word	0x00005f90
        /*0cf4*/ 	.word	0x0000006c
        /*0cf8*/ 	.word	0x00022890
        /*0cfc*/ 	.short	0x010a
        /*0cfe*/ 	.byte	0x3f
	.zero		1


	//   ....[24]....
        /*0d00*/ 	.word	0x00008f00
        /*0d04*/ 	.word	0x0000006c
        /*0d08*/ 	.word	0x00022890
        /*0d0c*/ 	.short	0x010a
        /*0d0e*/ 	.byte	0x3f
	.zero		1


	//   ....[25]....
        /*0d10*/ 	.word	0x00009170
        /*0d14*/ 	.word	0x00000004
        /*0d18*/ 	.word	0x00000000
        /*0d1c*/ 	.short	0x0101
        /*0d1e*/ 	.byte	0x3f
	.zero		1


	//   ....[26]....
        /*0d20*/ 	.word	0x000091b0
        /*0d24*/ 	.word	0x0000006c
        /*0d28*/ 	.word	0x000228b0
        /*0d2c*/ 	.short	0x010a
        /*0d2e*/ 	.byte	0x3f
	.zero		1


	//   ....[27]....
        /*0d30*/ 	.word	0x000095f0
        /*0d34*/ 	.word	0x0000006c
        /*0d38*/ 	.word	0x00000000
        /*0d3c*/ 	.short	0x0101
        /*0d3e*/ 	.byte	0x3f
	.zero		1


	//   ....[28]....
        /*0d40*/ 	.word	0x0000a1e0
        /*0d44*/ 	.word	0x00000010
        /*0d48*/ 	.word	0x00022800
        /*0d4c*/ 	.short	0x010a
        /*0d4e*/ 	.byte	0x3f
	.zero		1


	//   ....[29]....
        /*0d50*/ 	.word	0x0000a230
        /*0d54*/ 	.word	0x00000010
        /*0d58*/ 	.word	0x00022800
        /*0d5c*/ 	.short	0x010a
        /*0d5e*/ 	.byte	0x3f
	.zero		1


	//   ....[30]....
        /*0d60*/ 	.word	0x0000abd0
        /*0d64*/ 	.word	0x00000010
        /*0d68*/ 	.word	0x00022800
        /*0d6c*/ 	.short	0x010a
        /*0d6e*/ 	.byte	0x3f
	.zero		1


	//   ....[31]....
        /*0d70*/ 	.word	0x0000e0c0
        /*0d74*/ 	.word	0x00000010
        /*0d78*/ 	.word	0x00022800
        /*0d7c*/ 	.short	0x010a
        /*0d7e*/ 	.byte	0x3f
	.zero		1


	//   ....[32]....
        /*0d80*/ 	.word	0x00011160
        /*0d84*/ 	.word	0x00000008
        /*0d88*/ 	.word	0x00022830
        /*0d8c*/ 	.short	0x010a
        /*0d8e*/ 	.byte	0x3f
	.zero		1


	//   ....[33]....
        /*0d90*/ 	.word	0x000111d0
        /*0d94*/ 	.word	0x00000008
        /*0d98*/ 	.word	0x00022830
        /*0d9c*/ 	.short	0x010a
        /*0d9e*/ 	.byte	0x3f
	.zero		1


	//   ....[34]....
        /*0da0*/ 	.word	0x00011ad0
        /*0da4*/ 	.word	0x00000008
        /*0da8*/ 	.word	0x00000000
        /*0dac*/ 	.short	0x0101
        /*0dae*/ 	.byte	0x3f
	.zero		1


	//   ....[35]....
        /*0db0*/ 	.word	0x00014c10
        /*0db4*/ 	.word	0x00000007
        /*0db8*/ 	.word	0x00022830
        /*0dbc*/ 	.short	0x010a
        /*0dbe*/ 	.byte	0x3f
	.zero		1


	//   ....[36]....
        /*0dc0*/ 	.word	0x00014c60
        /*0dc4*/ 	.word	0x00000007
        /*0dc8*/ 	.word	0x00022830
        /*0dcc*/ 	.short	0x010a
        /*0dce*/ 	.byte	0x3f
	.zero		1


	//   ....[37]....
        /*0dd0*/ 	.word	0x00014fd0
        /*0dd4*/ 	.word	0x00000007
        /*0dd8*/ 	.word	0x00022850
        /*0ddc*/ 	.short	0x010a
        /*0dde*/ 	.byte	0x3f
	.zero		1


	//   ....[38]....
        /*0de0*/ 	.word	0x00015010
        /*0de4*/ 	.word	0x00000007
        /*0de8*/ 	.word	0x00022850
        /*0dec*/ 	.short	0x010a
        /*0dee*/ 	.byte	0x3f
	.zero		1


	//   ....[39]....
        /*0df0*/ 	.word	0x00015b30
        /*0df4*/ 	.word	0x00000007
        /*0df8*/ 	.word	0x00000000
        /*0dfc*/ 	.short	0x0101
        /*0dfe*/ 	.byte	0x3f
	.zero		1


	//   ....[40]....
        /*0e00*/ 	.word	0x00017dc0
        /*0e04*/ 	.word	0x00000007
        /*0e08*/ 	.word	0x00000000
        /*0e0c*/ 	.short	0x0101
        /*0e0e*/ 	.byte	0x3f
	.zero		1


	//   ....[41]....
        /*0e10*/ 	.word	0x000186d0
        /*0e14*/ 	.word	0x00000007
        /*0e18*/ 	.word	0x00022830
        /*0e1c*/ 	.short	0x010a
        /*0e1e*/ 	.byte	0x3f
	.zero		1


	//   ....[42]....
        /*0e20*/ 	.word	0x00018720
        /*0e24*/ 	.word	0x00000007
        /*0e28*/ 	.word	0x00022830
        /*0e2c*/ 	.short	0x010a
        /*0e2e*/ 	.byte	0x3f
	.zero		1


	//   ....[43]....
        /*0e30*/ 	.word	0x00018ac0
        /*0e34*/ 	.word	0x00000007
        /*0e38*/ 	.word	0x00022850
        /*0e3c*/ 	.short	0x010a
        /*0e3e*/ 	.byte	0x3f
	.zero		1


	//   ....[44]....
        /*0e40*/ 	.word	0x00018b00
        /*0e44*/ 	.word	0x00000007
        /*0e48*/ 	.word	0x00022850
        /*0e4c*/ 	.short	0x010a
        /*0e4e*/ 	.byte	0x3f
	.zero		1


	//   ....[45]....
        /*0e50*/ 	.word	0x0001a620
        /*0e54*/ 	.word	0x00000000
        /*0e58*/ 	.word	0x00000000
        /*0e5c*/ 	.short	0x0101
        /*0e5e*/ 	.byte	0x3f
	.zero		1


	//   ....[46]....
        /*0e60*/ 	.word	0x0001a850
        /*0e64*/ 	.word	0x00000008
        /*0e68*/ 	.word	0x00000000
        /*0e6c*/ 	.short	0x0101
        /*0e6e*/ 	.byte	0x3f
	.zero		1


	//   ....[47]....
        /*0e70*/ 	.word	0x0001af10
        /*0e74*/ 	.word	0x00000007
        /*0e78*/ 	.word	0x00022830
        /*0e7c*/ 	.short	0x010a
        /*0e7e*/ 	.byte	0x3f
	.zero		1


	//   ....[48]....
        /*0e80*/ 	.word	0x0001af60
        /*0e84*/ 	.word	0x00000007
        /*0e88*/ 	.word	0x00022830
        /*0e8c*/ 	.short	0x010a
        /*0e8e*/ 	.byte	0x3f
	.zero		1


	//   ....[49]....
        /*0e90*/ 	.word	0x0001b300
        /*0e94*/ 	.word	0x00000007
        /*0e98*/ 	.word	0x00022850
        /*0e9c*/ 	.short	0x010a
        /*0e9e*/ 	.byte	0x3f
	.zero		1


	//   ....[50]....
        /*0ea0*/ 	.word	0x0001b340
        /*0ea4*/ 	.word	0x00000007
        /*0ea8*/ 	.word	0x00022850
        /*0eac*/ 	.short	0x010a
        /*0eae*/ 	.byte	0x3f
	.zero		1


	//   ....[51]....
        /*0eb0*/ 	.word	0x0001be90
        /*0eb4*/ 	.word	0x00000006
        /*0eb8*/ 	.word	0x00000000
        /*0ebc*/ 	.short	0x0101
        /*0ebe*/ 	.byte	0x3f
	.zero		1


	//   ....[52]....
        /*0ec0*/ 	.word	0x0001e0d0
        /*0ec4*/ 	.word	0x00000006
        /*0ec8*/ 	.word	0x00000000
        /*0ecc*/ 	.short	0x0101
        /*0ece*/ 	.byte	0x3f
	.zero		1


	//   ....[53]....
        /*0ed0*/ 	.word	0x0001e6c0
        /*0ed4*/ 	.word	0x0000000d
        /*0ed8*/ 	.word	0x00022850
        /*0edc*/ 	.short	0x010a
        /*0ede*/ 	.byte	0x3f
	.zero		1


	//   ....[54]....
        /*0ee0*/ 	.word	0x0001e740
        /*0ee4*/ 	.word	0x0000000d
        /*0ee8*/ 	.word	0x00022850
        /*0eec*/ 	.short	0x010a
        /*0eee*/ 	.byte	0x3f
	.zero		1


	//   ....[55]....
        /*0ef0*/ 	.word	0x0001ed30
        /*0ef4*/ 	.word	0x00000000
        /*0ef8*/ 	.word	0x00000000
        /*0efc*/ 	.short	0x0101
        /*0efe*/ 	.byte	0x3f
	.zero		1


	//   ....[56]....
        /*0f00*/ 	.word	0x00020910
        /*0f04*/ 	.word	0x00000000
        /*0f08*/ 	.word	0x00000000
        /*0f0c*/ 	.short	0x0101
        /*0f0e*/ 	.byte	0x3f
	.zero		1


	//   ....[57]....
        /*0f10*/ 	.word	0x000232c0
        /*0f14*/ 	.word	0x00000006
        /*0f18*/ 	.word	0x00022820
        /*0f1c*/ 	.short	0x010a
        /*0f1e*/ 	.byte	0x3f
	.zero		1


	//   ....[58]....
        /*0f20*/ 	.word	0x000233b0
        /*0f24*/ 	.word	0x00000007
        /*0f28*/ 	.word	0x000228a0
        /*0f2c*/ 	.short	0x010a
        /*0f2e*/ 	.byte	0x3f
	.zero		1


	//   ....[59]....
        /*0f30*/ 	.word	0x000237e0
        /*0f34*/ 	.word	0x00000007
        /*0f38*/ 	.word	0x000228c0
        /*0f3c*/ 	.short	0x010a
        /*0f3e*/ 	.byte	0x3f
	.zero		1


	//   ....[60]....
        /*0f40*/ 	.word	0x00023bd0
        /*0f44*/ 	.word	0x00000008
        /*0f48*/ 	.word	0x000228a0
        /*0f4c*/ 	.short	0x010a
        /*0f4e*/ 	.byte	0x3f
	.zero		1


	//   ....[61]....
        /*0f50*/ 	.word	0x00023ff0
        /*0f54*/ 	.word	0x00000008
        /*0f58*/ 	.word	0x000228c0
        /*0f5c*/ 	.short	0x010a
        /*0f5e*/ 	.byte	0x3f
	.zero		1


	//   ....[62]....
        /*0f60*/ 	.word	0x00025240
        /*0f64*/ 	.word	0x00000000
        /*0f68*/ 	.word	0x00022880
        /*0f6c*/ 	.short	0x010a
        /*0f6e*/ 	.byte	0x3f
	.zero		1


	//   ....[63]....
        /*0f70*/ 	.word	0x00025400
        /*0f74*/ 	.word	0x00000000
        /*0f78*/ 	.word	0x00022840
        /*0f7c*/ 	.short	0x010a
        /*0f7e*/ 	.byte	0x3f
	.zero		1


	//   ....[64]....
        /*0f80*/ 	.word	0x00026060
        /*0f84*/ 	.word	0x00000008
        /*0f88*/ 	.word	0x00022800
        /*0f8c*/ 	.short	0x0107
        /*0f8e*/ 	.byte	0x3f
	.zero		1


	//   ....[65]....
        /*0f90*/ 	.word	0x00026160
        /*0f94*/ 	.word	0x00000002
        /*0f98*/ 	.word	0x00022800
        /*0f9c*/ 	.short	0x0101
        /*0f9e*/ 	.byte	0x3f
	.zero		1


	//   ....[66]....
        /*0fa0*/ 	.word	0x00026180
        /*0fa4*/ 	.word	0x00000002
        /*0fa8*/ 	.word	0x00022820
        /*0fac*/ 	.short	0x010a
        /*0fae*/ 	.byte	0x3f
	.zero		1


	//   ....[67]....
        /*0fb0*/ 	.word	0x000264d0
        /*0fb4*/ 	.word	0x00000003
        /*0fb8*/ 	.word	0x00022880
        /*0fbc*/ 	.short	0x010a
        /*0fbe*/ 	.byte	0x3f
	.zero		1


	//   ....[68]....
        /*0fc0*/ 	.word	0x00026720
        /*0fc4*/ 	.word	0x00000003
        /*0fc8*/ 	.word	0x00022840
        /*0fcc*/ 	.short	0x010a
        /*0fce*/ 	.byte	0x3f
	.zero		1


	//   ....[69]....
        /*0fd0*/ 	.word	0x00026c10
        /*0fd4*/ 	.word	0x00000015
        /*0fd8*/ 	.word	0x00022870
        /*0fdc*/ 	.short	0x010a
        /*0fde*/ 	.byte	0x3f
	.zero		1


	//   ....[70]....
        /*0fe0*/ 	.word	0x00026c80
        /*0fe4*/ 	.word	0x00000015
        /*0fe8*/ 	.word	0x00022860
        /*0fec*/ 	.short	0x010a
        /*0fee*/ 	.byte	0x3f
	.zero		1


	//   ....[71]....
        /*0ff0*/ 	.word	0x00027140
        /*0ff4*/ 	.word	0x00000015
        /*0ff8*/ 	.word	0x00022850
        /*0ffc*/ 	.short	0x0101
        /*0ffe*/ 	.byte	0x3f
	.zero		1


	//   ....[72]....
        /*1000*/ 	.word	0x000271d0
        /*1004*/ 	.word	0x00000015
        /*1008*/ 	.word	0x00000000
        /*100c*/ 	.short	0x0101
        /*100e*/ 	.byte	0x3f
	.zero		1


	//   ....[73]....
        /*1010*/ 	.word	0x00027400
        /*1014*/ 	.word	0x00000011
        /*1018*/ 	.word	0x00022870
        /*101c*/ 	.short	0x010a
        /*101e*/ 	.byte	0x3f
	.zero		1


	//   ....[74]....
        /*1020*/ 	.word	0x00027470
        /*1024*/ 	.word	0x00000011
        /*1028*/ 	.word	0x00022860
        /*102c*/ 	.short	0x010a
        /*102e*/ 	.byte	0x3f
	.zero		1


	//   ....[75]....
        /*1030*/ 	.word	0x00027960
        /*1034*/ 	.word	0x00000011
        /*1038*/ 	.word	0x00022850
        /*103c*/ 	.short	0x0101
        /*103e*/ 	.byte	0x3f
	.zero		1


	//   ....[76]....
        /*1040*/ 	.word	0x000279b0
        /*1044*/ 	.word	0x00000011
        /*1048*/ 	.word	0x00000000
        /*104c*/ 	.short	0x0101
        /*104e*/ 	.byte	0x3f
	.zero		1


	//   ....[77]....
        /*1050*/ 	.word	0x00028760
        /*1054*/ 	.word	0x00000000
        /*1058*/ 	.word	0x00022820
        /*105c*/ 	.short	0x010a
        /*105e*/ 	.byte	0x3f
	.zero		1


	//   ....[78]....
        /*1060*/ 	.word	0x00028910
        /*1064*/ 	.word	0x00000006
        /*1068*/ 	.word	0x00000000
        /*106c*/ 	.short	0x010a
        /*106e*/ 	.byte	0x3f
	.zero		1


	//   ....[79]....
        /*1070*/ 	.word	0x00028980
        /*1074*/ 	.word	0x00000007
        /*1078*/ 	.word	0x00000000
        /*107c*/ 	.short	0x010a
        /*107e*/ 	.byte	0x3f
	.zero		1


	//   ....[80]....
        /*1080*/ 	.word	0x000289e0
        /*1084*/ 	.word	0x00000004
        /*1088*/ 	.word	0x00022860
        /*108c*/ 	.short	0x010a
        /*108e*/ 	.byte	0x3f
	.zero		1


	//   ....[81]....
        /*1090*/ 	.word	0x00028a30
        /*1094*/ 	.word	0x00000003
        /*1098*/ 	.word	0x00022860
        /*109c*/ 	.short	0x010a
        /*109e*/ 	.byte	0x3f
	.zero		1


	//   ....[82]....
        /*10a0*/ 	.word	0x00028a70
        /*10a4*/ 	.word	0x00000004
        /*10a8*/ 	.word	0x00022880
        /*10ac*/ 	.short	0x010a
        /*10ae*/ 	.byte	0x3f
	.zero		1


	//   ....[83]....
        /*10b0*/ 	.word	0x00028a90
        /*10b4*/ 	.word	0x00000003
        /*10b8*/ 	.word	0x00022880
        /*10bc*/ 	.short	0x010a
        /*10be*/ 	.byte	0x3f
	.zero		1


	//   ....[84]....
        /*10c0*/ 	.word	0x00028af0
        /*10c4*/ 	.word	0x0000006c
        /*10c8*/ 	.word	0x00022890
        /*10cc*/ 	.short	0x010a
        /*10ce*/ 	.byte	0x3f
	.zero		1


	//   ....[85]....
        /*10d0*/ 	.word	0x00028b40
        /*10d4*/ 	.word	0x0000006c
        /*10d8*/ 	.word	0x00022890
        /*10dc*/ 	.short	0x010a
        /*10de*/ 	.byte	0x3f
	.zero		1


	//   ....[86]....
        /*10e0*/ 	.word	0x00028b90
        /*10e4*/ 	.word	0x0000006c
        /*10e8*/ 	.word	0x00022890
        /*10ec*/ 	.short	0x010a
        /*10ee*/ 	.byte	0x3f
	.zero		1


	//   ....[87]....
        /*10f0*/ 	.word	0x00028be0
        /*10f4*/ 	.word	0x0000006c
        /*10f8*/ 	.word	0x000228b0
        /*10fc*/ 	.short	0x010a
        /*10fe*/ 	.byte	0x3f
	.zero		1


	//   ....[88]....
        /*1100*/ 	.word	0x00028e90
        /*1104*/ 	.word	0x00000010
        /*1108*/ 	.word	0x00022800
        /*110c*/ 	.short	0x010a
        /*110e*/ 	.byte	0x3f
	.zero		1


	//   ....[89]....
        /*1110*/ 	.word	0x000290a0
        /*1114*/ 	.word	0x00000010
        /*1118*/ 	.word	0x00022800
        /*111c*/ 	.short	0x010a
        /*111e*/ 	.byte	0x3f
	.zero		1


	//   ....[90]....
        /*1120*/ 	.word	0x000290f0
        /*1124*/ 	.word	0x00000008
        /*1128*/ 	.word	0x00022830
        /*112c*/ 	.short	0x010a
        /*112e*/ 	.byte	0x3f
	.zero		1


	//   ....[91]....
        /*1130*/ 	.word	0x00029140
        /*1134*/ 	.word	0x00000007
        /*1138*/ 	.word	0x00022830
        /*113c*/ 	.short	0x010a
        /*113e*/ 	.byte	0x3f
	.zero		1


	//   ....[92]....
        /*1140*/ 	.word	0x00029190
        /*1144*/ 	.word	0x00000007
        /*1148*/ 	.word	0x00022850
        /*114c*/ 	.short	0x010a
        /*114e*/ 	.byte	0x3f
	.zero		1


	//   ....[93]....
        /*1150*/ 	.word	0x000291e0
        /*1154*/ 	.word	0x00000007
        /*1158*/ 	.word	0x00022830
        /*115c*/ 	.short	0x010a
        /*115e*/ 	.byte	0x3f
	.zero		1


	//   ....[94]....
        /*1160*/ 	.word	0x00029230
        /*1164*/ 	.word	0x00000007
        /*1168*/ 	.word	0x00022850
        /*116c*/ 	.short	0x010a
        /*116e*/ 	.byte	0x3f
	.zero		1


	//   ....[95]....
        /*1170*/ 	.word	0x00029280
        /*1174*/ 	.word	0x00000007
        /*1178*/ 	.word	0x00022830
        /*117c*/ 	.short	0x010a
        /*117e*/ 	.byte	0x3f
	.zero		1


	//   ....[96]....
        /*1180*/ 	.word	0x000292d0
        /*1184*/ 	.word	0x00000007
        /*1188*/ 	.word	0x00022850
        /*118c*/ 	.short	0x010a
        /*118e*/ 	.byte	0x3f
	.zero		1


	//   ....[97]....
        /*1190*/ 	.word	0x00029320
        /*1194*/ 	.word	0x0000000d
        /*1198*/ 	.word	0x00022850
        /*119c*/ 	.short	0x010a
        /*119e*/ 	.byte	0x3f
	.zero		1


	//   ....[98]....
        /*11a0*/ 	.word	0x0002a8f0
        /*11a4*/ 	.word	0x00000005
        /*11a8*/ 	.word	0x00022820
        /*11ac*/ 	.short	0x010a
        /*11ae*/ 	.byte	0x3f
	.zero		1


	//   ....[99]....
        /*11b0*/ 	.word	0x0002a940
        /*11b4*/ 	.word	0x00000007
        /*11b8*/ 	.word	0x000228a0
        /*11bc*/ 	.short	0x010a
        /*11be*/ 	.byte	0x3f
	.zero		1


	//   ....[100]....
        /*11c0*/ 	.word	0x0002a990
        /*11c4*/ 	.word	0x00000007
        /*11c8*/ 	.word	0x000228c0
        /*11cc*/ 	.short	0x010a
        /*11ce*/ 	.byte	0x3f
	.zero		1


	//   ....[101]....
        /*11d0*/ 	.word	0x0002a9e0
        /*11d4*/ 	.word	0x00000008
        /*11d8*/ 	.word	0x000228a0
        /*11dc*/ 	.short	0x010a
        /*11de*/ 	.byte	0x3f
	.zero		1


	//   ....[102]....
        /*11e0*/ 	.word	0x0002aa30
        /*11e4*/ 	.word	0x00000008
        /*11e8*/ 	.word	0x000228c0
        /*11ec*/ 	.short	0x010a
        /*11ee*/ 	.byte	0x3f
	.zero		1


	//   ....[103]....
        /*11f0*/ 	.word	0x0002abd0
        /*11f4*/ 	.word	0x00000000
        /*11f8*/ 	.word	0x00022880
        /*11fc*/ 	.short	0x010a
        /*11fe*/ 	.byte	0x3f
	.zero		1


	//   ....[104]....
        /*1200*/ 	.word	0x0002ac20
        /*1204*/ 	.word	0x00000000
        /*1208*/ 	.word	0x00022840
        /*120c*/ 	.short	0x010a
        /*120e*/ 	.byte	0x3f
	.zero		1


	//   ....[105]....
        /*1210*/ 	.word	0x0002b220
        /*1214*/ 	.word	0x00000002
        /*1218*/ 	.word	0x00022820
        /*121c*/ 	.short	0x010a
        /*121e*/ 	.byte	0x3f
	.zero		1


	//   ....[106]....
        /*1220*/ 	.word	0x0002b270
        /*1224*/ 	.word	0x00000003
        /*1228*/ 	.word	0x00022880
        /*122c*/ 	.short	0x010a
        /*122e*/ 	.byte	0x3f
	.zero		1


	//   ....[107]....
        /*1230*/ 	.word	0x0002b2c0
        /*1234*/ 	.word	0x00000003
        /*1238*/ 	.word	0x00022840
        /*123c*/ 	.short	0x010a
        /*123e*/ 	.byte	0x3f
	.zero		1


	//   ....[108]....
        /*1240*/ 	.word	0x0002b310
        /*1244*/ 	.word	0x00000015
        /*1248*/ 	.word	0x00022870
        /*124c*/ 	.short	0x010a
        /*124e*/ 	.byte	0x3f
	.zero		1


	//   ....[109]....
        /*1250*/ 	.word	0x0002b360
        /*1254*/ 	.word	0x00000015
        /*1258*/ 	.word	0x00022860
        /*125c*/ 	.short	0x010a
        /*125e*/ 	.byte	0x3f
	.zero		1


	//   ....[110]....
        /*1260*/ 	.word	0x0002b3b0
        /*1264*/ 	.word	0x00000011
        /*1268*/ 	.word	0x00022870
        /*126c*/ 	.short	0x010a
        /*126e*/ 	.byte	0x3f
	.zero		1


	//   ....[111]....
        /*1270*/ 	.word	0x0002b400
        /*1274*/ 	.word	0x00000011
        /*1278*/ 	.word	0x00022860
        /*127c*/ 	.short	0x010a
        /*127e*/ 	.byte	0x3f
	.zero		1


	//   ....[112]....
        /*1280*/ 	.word	0x0002be60
        /*1284*/ 	.word	0x00000000
        /*1288*/ 	.word	0x00022820
        /*128c*/ 	.short	0x010a
        /*128e*/ 	.byte	0x3f
	.zero		1


	//   ....[113]....
        /*1290*/ 	.word	0x0002c000
        /*1294*/ 	.word	0x00000006
        /*1298*/ 	.word	0x00000000
        /*129c*/ 	.short	0x010a
        /*129e*/ 	.byte	0x3f
	.zero		1


	//   ....[114]....
        /*12a0*/ 	.word	0x0002c050
        /*12a4*/ 	.word	0x00000007
        /*12a8*/ 	.word	0x00000000
        /*12ac*/ 	.short	0x010a
        /*12ae*/ 	.byte	0x3f
	.zero		1


	//   ....[115]....
        /*12b0*/ 	.word	0x0002c0a0
        /*12b4*/ 	.word	0x00000004
        /*12b8*/ 	.word	0x00022860
        /*12bc*/ 	.short	0x010a
        /*12be*/ 	.byte	0x3f
	.zero		1


	//   ....[116]....
        /*12c0*/ 	.word	0x0002c0f0
        /*12c4*/ 	.word	0x00000003
        /*12c8*/ 	.word	0x00022860
        /*12cc*/ 	.short	0x010a
        /*12ce*/ 	.byte	0x3f
	.zero		1


	//   ....[117]....
        /*12d0*/ 	.word	0x0002c140
        /*12d4*/ 	.word	0x00000004
        /*12d8*/ 	.word	0x00022880
        /*12dc*/ 	.short	0x010a
        /*12de*/ 	.byte	0x3f
	.zero		1


	//----- nvinfo : EIATTR_NUM_MBARRIERS
	.align		4
.L_279:
        /*12e0*/ 	.byte	0x03, 0x38
        /*12e2*/ 	.short	0x0016


	//----- nvinfo : EIATTR_EXIT_INSTR_OFFSETS
	.align		4
        /*12e4*/ 	.byte	0x04, 0x1c
        /*12e6*/ 	.short	(.L_281 - .L_280)


	//   ....[0]....
.L_280:
        /*12e8*/ 	.word	0x00028ae0


	//----- nvinfo : EIATTR_MAX_THREADS
	.align		4
.L_281:
        /*12ec*/ 	.byte	0x04, 0x05
        /*12ee*/ 	.short	(.L_283 - .L_282)
.L_282:
        /*12f0*/ 	.word	0x00000180
        /*12f4*/ 	.word	0x00000001
        /*12f8*/ 	.word	0x00000001


	//----- nvinfo : EIATTR_CRS_STACK_SIZE
	.align		4
.L_283:
        /*12fc*/ 	.byte	0x04, 0x1e
        /*12fe*/ 	.short	(.L_285 - .L_284)
.L_284:
        /*1300*/ 	.word	0x00000000


	//----- nvinfo : EIATTR_CBANK_PARAM_SIZE
	.align		4
.L_285:
        /*1304*/ 	.byte	0x03, 0x19
        /*1306*/ 	.short	0x0af0


	//----- nvinfo : EIATTR_PARAM_CBANK
	.align		4
        /*1308*/ 	.byte	0x04, 0x0a
        /*130a*/ 	.short	(.L_287 - .L_286)
	.align		4
.L_286:
        /*130c*/ 	.word	index@(.nv.constant0._ZN7cutlass13device_kernelIN5flash11enable_sm90INS1_16FlashAttnFwdSm90INS1_25CollectiveMainloopFwdSm90ILi2EN4cute5tupleIJNS5_1CILi1EEES8_S8_EEENS6_IJNS7_ILi128EEESA_NS7_ILi192EEEEEELi128ENS_12float_e4m3_tEfNS_4arch4Sm90ELb0ELb1ELb1ELb1ELb0ELb1ELb0ELb1ELb1ELb1ELb0ELb0EEENS1_21CollectiveEpilogueFwdINS6_IJSA_SA_SA_EEES9_NS_10bfloat16_tESF_Li256ELb1ELb1ELb0ELb1EEENS1_36VarlenDynamicPersistentTileSchedulerILi128ELi128ELi256ELi128ELb0ELb1ELb1ELb1ELb0ELb1EEEEEEEEEvNT_6ParamsE)
        /*1310*/ 	.short	0x0210
        /*1312*/ 	.short	0x0af0


	//----- nvinfo : EIATTR_SW_WAR
	.align		4
.L_287:
        /*1314*/ 	.byte	0x04, 0x36
        /*1316*/ 	.short	(.L_289 - .L_288)
.L_288:
        /*1318*/ 	.word	0x00000008
.L_289:


//--------------------- .nv.info._ZN7cutlass13device_kernelIN5flash11enable_sm90INS1_16FlashAttnFwdSm90INS1_25CollectiveMainloopFwdSm90ILi2EN4cute5tupleIJNS5_1CILi1EEES8_S8_EEENS6_IJNS7_ILi128EEENS7_ILi160EEENS7_ILi192EEEEEELi128ENS_12float_e4m3_tEfNS_4arch4Sm90ELb1ELb0ELb1ELb0ELb0ELb0ELb0ELb1ELb1ELb1ELb0ELb0EEENS1_21CollectiveEpilogueFwdINS6_IJSA_SA_SB_EEES9_NS_10bfloat16_tESG_Li256ELb0ELb1ELb0ELb1EEENS1_30DynamicPersistentTileSchedulerILi256ELi128ELb0ELb1ELb1EEEEEEEEEvNT_6ParamsE --------------------------
	.section	.nv.info._ZN7cutlass13device_kernelIN5flash11enable_sm90INS1_16FlashAttnFwdSm90INS1_25CollectiveMainloopFwdSm90ILi2EN4cute5tupleIJNS5_1CILi1EEES8_S8_EEENS6_IJNS7_ILi128EEENS7_ILi160EEENS7_ILi192EEEEEELi128ENS_12float_e4m3_tEfNS_4arch4Sm90ELb1ELb0ELb1ELb0ELb0ELb0ELb0ELb1ELb1ELb1ELb0ELb0EEENS1_21CollectiveEpilogueFwdINS6_IJSA_SA_SB_EEES9_NS_10bfloat16_tESG_Li256ELb0ELb1ELb0ELb1EEENS1_30DynamicPersistentTileSchedulerILi256ELi128ELb0ELb1ELb1EEEEEEEEEvNT_6ParamsE,"",@"SHT_CUDA_INFO"
	.sectionflags	@""
	.align	4


	//----- nvinfo : EIATTR_CUDA_API_VERSION
	.align		4
        /*0000*/ 	.byte	0x04, 0x37
        /*0002*/ 	.short	(.L_291 - .L_290)
.L_290:
        /*0004*/ 	.word	0x00000082


	//----- nvinfo : EIATTR_KPARAM_INFO
	.align		4
.L_291:
        /*0008*/ 	.byte	0x04, 0x17
        /*000a*/ 	.short	(.L_293 - .L_292)
.L_292:
        /*000c*/ 	.word	0x00000000
        /*0010*/ 	.short	0x0000
        /*0012*/ 	.short	0x0070
        /*0014*/ 	.byte	0x00, 0xf0, 0x01, 0x2a


	//----- nvinfo : EIATTR_SPARSE_MMA_MASK
	.align		4
.L_293:
        /*0018*/ 	.byte	0x03, 0x50
        /*001a*/ 	.short	0x0000


	//----- nvinfo : EIATTR_MAXREG_COUNT
	.align		4
        /*001c*/ 	.byte	0x03, 0x1b
        /*001e*/ 	.short	0x00a8


	//----- nvinfo : EIATTR_NUM_BARRIERS
	.align		4
        /*0020*/ 	.byte	0x02, 0x4c
        /*0022*/ 	.byte	0x10
	.zero		1


	//----- nvinfo : EIATTR_EXTERNS
	.align		4
        /*0024*/ 	.byte	0x04, 0x0f
        /*0026*/ 	.short	(.L_295 - .L_294)


	//   ....[0]....
	.align		4
.L_294:
        /*0028*/ 	.word	index@(__assertfail)


	//----- nvinfo : EIATTR_ANNOTATIONS
	.align		4
.L_295:
        /*002c*/ 	.byte	0x04, 0x55
        /*002e*/ 	.short	(.L_297 - .L_296)


	//   ....[0]....
.L_296:
        /* <DEDUP_REMOVED lines=24> */


	//----- nvinfo : EIATTR_MERCURY_ISA_VERSION
	.align		4
.L_297:
        /*01a0*/ 	.byte	0x03, 0x5f
        /*01a2*/ 	.short	0x0101


	//----- nvinfo : EIATTR_INT_WARP_WIDE_INSTR_OFFSETS
	.align		4
        /*01a4*/ 	.byte	0x04, 0x31
        /*01a6*/ 	.short	(.L_299 - .L_298)


	//   ....[0]....
.L_298:
        /*01a8*/ 	.word	0x00000130


	//   ....[1]....
        /*01ac*/ 	.word	0x00000170


	//   ....[2]....
        /*01b0*/ 	.word	0x000001e0


	//   ....[3]....
        /*01b4*/ 	.word	0x00010790


	//   ....[4]....
        /*01b8*/ 	.word	0x00010820


	//   ....[5]....
        /*01bc*/ 	.word	0x00013080


	//   ....[6]....
        /*01c0*/ 	.word	0x00013110


	//----- nvinfo : EIATTR_COOP_GROUP_MASK_REGIDS
	.align		4
.L_299:
        /*01c4*/ 	.byte	0x04, 0x29
        /*01c6*/ 	.short	(.L_301 - .L_300)


	//   ....[0]....
.L_300:
        /*01c8*/ 	.word	0xffffffff


	//   ....[1]....
        /*01cc*/ 	.word	0xffffffff


	//   ....[2]....
        /*01d0*/ 	.word	0xffffffff


	//   ....[3]....
        /*01d4*/ 	.word	0xffffffff


	//   ....[4]....
        /*01d8*/ 	.word	0xffffffff


	//   ....[5]....
        /*01dc*/ 	.word	0xffffffff


	//   ....[6]....
        /*01e0*/ 	.word	0xffffffff


	//   ....[7]....
        /*01e4*/ 	.word	0xffffffff


	//   ....[8]....
        /*01e8*/ 	.word	0xffffffff


	//   ....[9]....
        /*01ec*/ 	.word	0xffffffff


	//   ....[10]....
        /*01f0*/ 	.word	0xffffffff


	//   ....[11]....
        /*01f4*/ 	.word	0xffffffff


	//   ....[12]....
        /*01f8*/ 	.word	0xffffffff


	//   ....[13]....
        /*01fc*/ 	.word	0xffffffff


	//   ....[14]....
        /*0200*/ 	.word	0xffffffff


	//   ....[15]....
        /*0204*/ 	.word	0xffffffff


	//   ....[16]....
        /*0208*/ 	.word	0xffffffff


	//   ....[17]....
        /*020c*/ 	.word	0xffffffff


	//   ....[18]....
        /*0210*/ 	.word	0xffffffff


	//   ....[19]....
        /*0214*/ 	.word	0xffffffff


	//   ....[20]....
        /*0218*/ 	.word	0xffffffff


	//   ....[21]....
        /*021c*/ 	.word	0xffffffff


	//   ....[22]....
        /*0220*/ 	.word	0xffffffff


	//   ....[23]....
        /*0224*/ 	.word	0xffffffff


	//   ....[24]....
        /*0228*/ 	.word	0xffffffff


	//   ....[25]....
        /*022c*/ 	.word	0xffffffff


	//   ....[26]....
        /*0230*/ 	.word	0xffffffff


	//   ....[27]....
        /*0234*/ 	.word	0xffffffff


	//   ....[28]....
        /*0238*/ 	.word	0xffffffff


	//   ....[29]....
        /*023c*/ 	.word	0xffffffff


	//   ....[30]....
        /*0240*/ 	.word	0xffffffff


	//   ....[31]....
        /*0244*/ 	.word	0xffffffff


	//   ....[32]....
        /*0248*/ 	.word	0xffffffff


	//   ....[33]....
        /*024c*/ 	.word	0xffffffff


	//   ....[34]....
        /*0250*/ 	.word	0xffffffff


	//   ....[35]....
        /*0254*/ 	.word	0xffffffff


	//   ....[36]....
        /*0258*/ 	.word	0xffffffff


	//   ....[37]....
        /*025c*/ 	.word	0xffffffff


	//   ....[38]....
        /*0260*/ 	.word	0xffffffff


	//   ....[39]....
        /*0264*/ 	.word	0xffffffff


	//   ....[40]....
        /*0268*/ 	.word	0xffffffff


	//   ....[41]....
        /*026c*/ 	.word	0xffffffff


	//   ....[42]....
        /*0270*/ 	.word	0xffffffff


	//   ....[43]....
        /*0274*/ 	.word	0xffffffff


	//   ....[44]....
        /*0278*/ 	.word	0xffffffff


	//   ....[45]....
        /*027c*/ 	.word	0xffffffff


	//   ....[46]....
        /*0280*/ 	.word	0xffffffff


	//   ....[47]....
        /*0284*/ 	.word	0xffffffff


	//   ....[48]....
        /*0288*/ 	.word	0xffffffff


	//   ....[49]....
        /*028c*/ 	.word	0xffffffff


	//   ....[50]....
        /*0290*/ 	.word	0xffffffff


	//   ....[51]....
        /*0294*/ 	.word	0xffffffff


	//   ....[52]....
        /*0298*/ 	.word	0xffffffff


	//   ....[53]....
        /*029c*/ 	.word	0xffffffff


	//   ....[54]....
        /*02a0*/ 	.word	0xffffffff


	//   ....[55]....
        /*02a4*/ 	.word	0xffffffff


	//   ....[56]....
        /*02a8*/ 	.word	0xffffffff


	//   ....[57]....
        /*02ac*/ 	.word	0xffffffff


	//   ....[58]....
        /*02b0*/ 	.word	0xffffffff


	//   ....[59]....
        /*02b4*/ 	.word	0xffffffff


	//   ....[60]....
        /*02b8*/ 	.word	0xffffffff


	//   ....[61]....
        /*02bc*/ 	.word	0xffffffff


	//   ....[62]....
        /*02c0*/ 	.word	0xffffffff


	//   ....[63]....
        /*02c4*/ 	.word	0xffffffff


	//   ....[64]....
        /*02c8*/ 	.word	0xffffffff


	//   ....[65]....
        /*02cc*/ 	.word	0xffffffff


	//   ....[66]....
        /*02d0*/ 	.word	0xffffffff


	//   ....[67]....
        /*02d4*/ 	.word	0xffffffff


	//   ....[68]....
        /*02d8*/ 	.word	0xffffffff


	//   ....[69]....
        /*02dc*/ 	.word	0xffffffff


	//   ....[70]....
        /*02e0*/ 	.word	0xffffffff


	//   ....[71]....
        /*02e4*/ 	.word	0xffffffff


	//   ....[72]....
        /*02e8*/ 	.word	0xffffffff


	//   ....[73]....
        /*02ec*/ 	.word	0xffffffff


	//   ....[74]....
        /*02f0*/ 	.word	0xffffffff


	//   ....[75]....
        /*02f4*/ 	.word	0xffffffff


	//   ....[76]....
        /*02f8*/ 	.word	0xffffffff


	//   ....[77]....
        /*02fc*/ 	.word	0xffffffff


	//   ....[78]....
        /*0300*/ 	.word	0xffffffff


	//   ....[79]....
        /*0304*/ 	.word	0xffffffff


	//   ....[80]....
        /*0308*/ 	.word	0xffffffff


	//   ....[81]....
        /*030c*/ 	.word	0xffffffff


	//   ....[82]....
        /*0310*/ 	.word	0xffffffff


	//   ....[83]....
        /*0314*/ 	.word	0xffffffff


	//   ....[84]....
        /*0318*/ 	.word	0xffffffff


	//   ....[85]....
        /*031c*/ 	.word	0xffffffff


	//   ....[86]....
        /*0320*/ 	.word	0xffffffff


	//   ....[87]....
        /*0324*/ 	.word	0xffffffff


	//   ....[88]....
        /*0328*/ 	.word	0xffffffff


	//   ....[89]....
        /*032c*/ 	.word	0xffffffff


	//   ....[90]....
        /*0330*/ 	.word	0xffffffff


	//   ....[91]....
        /*0334*/ 	.word	0xffffffff


	//   ....[92]....
        /*0338*/ 	.word	0x0500000f


	//   ....[93]....
        /*033c*/ 	.word	0x0500000f


	//   ....[94]....
        /*0340*/ 	.word	0x0500000f


	//   ....[95]....
        /*0344*/ 	.word	0x0500000f


	//   ....[96]....
        /*0348*/ 	.word	0x0500000f


	//   ....[97]....
        /*034c*/ 	.word	0x0500000f


	//   ....[98]....
        /*0350*/ 	.word	0x0500000f


	//   ....[99]....
        /*0354*/ 	.word	0x0500000f


	//   ....[100]....
        /*0358*/ 	.word	0x0500000f


	//   ....[101]....
        /*035c*/ 	.word	0x0500000f


	//----- nvinfo : EIATTR_COOP_GROUP_INSTR_OFFSETS
	.align		4
.L_301:
        /*0360*/ 	.byte	0x04, 0x28
        /*0362*/ 	.short	(.L_303 - .L_302)


	//   ....[0]....
.L_302:
        /*0364*/ 	.word	0x00000070


	//   ....[1]....
        /*0368*/ 	.word	0x00000140


	//   ....[2]....
        /*036c*/ 	.word	0x00000190


	//   ....[3]....
        /*0370*/ 	.word	0x000003c0


	//   ....[4]....
        /*0374*/ 	.word	0x00000520


	//   ....[5]....
        /*0378*/ 	.word	0x00000640


	//   ....[6]....
        /*037c*/ 	.word	0x000007a0


	//   ....[7]....
        /*0380*/ 	.word	0x00001470


	//   ....[8]....
        /*0384*/ 	.word	0x00002b60


	//   ....[9]....
        /*0388*/ 	.word	0x00003460


	//   ....[10]....
        /*038c*/ 	.word	0x000038f0


	//   ....[11]....
        /*0390*/ 	.word	0x00003a20


	//   ....[12]....
        /*0394*/ 	.word	0x000045e0


	//   ....[13]....
        /*0398*/ 	.word	0x00004670


	//   ....[14]....
        /*039c*/ 	.word	0x00006670


	//   ....[15]....
        /*03a0*/ 	.word	0x00007010


	//   ....[16]....
        /*03a4*/ 	.word	0x000076a0


	//   ....[17]....
        /*03a8*/ 	.word	0x000077b0


	//   ....[18]....
        /*03ac*/ 	.word	0x00008450


	//   ....[19]....
        /*03b0*/ 	.word	0x000084a0


	//   ....[20]....
        /*03b4*/ 	.word	0x0000b7e0


	//   ....[21]....
        /*03b8*/ 	.word	0x0000b840


	//   ....[22]....
        /*03bc*/ 	.word	0x0000b860


	//   ....[23]....
        /*03c0*/ 	.word	0x0000b880


	//   ....[24]....
        /*03c4*/ 	.word	0x0000d3b0


	//   ....[25]....
        /*03c8*/ 	.word	0x0000d3c0


	//   ....[26]....
        /*03cc*/ 	.word	0x0000d440


	//   ....[27]....
        /*03d0*/ 	.word	0x0000d450


	//   ....[28]....
        /*03d4*/ 	.word	0x0000e780


	//   ....[29]....
        /*03d8*/ 	.word	0x0000e790


	//   ....[30]....
        /*03dc*/ 	.word	0x0000e7a0


	//   ....[31]....
        /*03e0*/ 	.word	0x0000e7b0


	//   ....[32]....
        /*03e4*/ 	.word	0x0000e7c0


	//   ....[33]....
        /*03e8*/ 	.word	0x0000e7d0


	//   ....[34]....
        /*03ec*/ 	.word	0x0000e7e0


	//   ....[35]....
        /*03f0*/ 	.word	0x0000e7f0


	//   ....[36]....
        /*03f4*/ 	.word	0x0000e800


	//   ....[37]....
        /*03f8*/ 	.word	0x0000e810


	//   ....[38]....
        /*03fc*/ 	.word	0x0000e840


	//   ....[39]....
        /*0400*/ 	.word	0x0000e850


	//   ....[40]....
        /*0404*/ 	.word	0x0000e860


	//   ....[41]....
        /*0408*/ 	.word	0x0000e870


	//   ....[42]....
        /*040c*/ 	.word	0x0000e890


	//   ....[43]....
        /*0410*/ 	.word	0x0000e8a0


	//   ....[44]....
        /*0414*/ 	.word	0x0000e8d0


	//   ....[45]....
        /*0418*/ 	.word	0x0000e8e0


	//   ....[46]....
        /*041c*/ 	.word	0x0000e900


	//   ....[47]....
        /*0420*/ 	.word	0x0000e910


	//   ....[48]....
        /*0424*/ 	.word	0x0000e920


	//   ....[49]....
        /*0428*/ 	.word	0x0000e930


	//   ....[50]....
        /*042c*/ 	.word	0x0000e940


	//   ....[51]....
        /*0430*/ 	.word	0x0000e950


	//   ....[52]....
        /*0434*/ 	.word	0x0000e970


	//   ....[53]....
        /*0438*/ 	.word	0x0000e9a0


	//   ....[54]....
        /*043c*/ 	.word	0x0000e9e0


	//   ....[55]....
        /*0440*/ 	.word	0x0000ea20


	//   ....[56]....
        /*0444*/ 	.word	0x0000ea60


	//   ....[57]....
        /*0448*/ 	.word	0x0000eaa0


	//   ....[58]....
        /*044c*/ 	.word	0x0000eab0


	//   ....[59]....
        /*0450*/ 	.word	0x0000eac0


	//   ....[60]....
        /*0454*/ 	.word	0x0000ebb0


	//   ....[61]....
        /*0458*/ 	.word	0x0000ebe0


	//   ....[62]....
        /*045c*/ 	.word	0x0000ec10


	//   ....[63]....
        /*0460*/ 	.word	0x0000ec40


	//   ....[64]....
        /*0464*/ 	.word	0x0000f0f0


	//   ....[65]....
        /*0468*/ 	.word	0x0000f130


	//   ....[66]....
        /*046c*/ 	.word	0x0000f1f0


	//   ....[67]....
        /*0470*/ 	.word	0x0000f210


	//   ....[68]....
        /*0474*/ 	.word	0x0000f2d0


	//   ....[69]....
        /*0478*/ 	.word	0x0000f2f0


	//   ....[70]....
        /*047c*/ 	.word	0x0000f3c0


	//   ....[71]....
        /*0480*/ 	.word	0x0000f3e0


	//   ....[72]....
        /*0484*/ 	.word	0x0000fa80


	//   ....[73]....
        /*0488*/ 	.word	0x0000faa0


	//   ....[74]....
        /*048c*/ 	.word	0x0000fb60


	//   ....[75]....
        /*0490*/ 	.word	0x0000fb80


	//   ....[76]....
        /*0494*/ 	.word	0x0000fc40


	//   ....[77]....
        /*0498*/ 	.word	0x0000fc60


	//   ....[78]....
        /*049c*/ 	.word	0x0000fd30


	//   ....[79]....
        /*04a0*/ 	.word	0x0000fd50


	//   ....[80]....
        /*04a4*/ 	.word	0x0000fec0


	//   ....[81]....
        /*04a8*/ 	.word	0x00010f70


	//   ....[82]....
        /*04ac*/ 	.word	0x00011b90


	//   ....[83]....
        /*04b0*/ 	.word	0x00011bc0


	//   ....[84]....
        /*04b4*/ 	.word	0x00011c90


	//   ....[85]....
        /*04b8*/ 	.word	0x00011ca0


	//   ....[86]....
        /*04bc*/ 	.word	0x00011d30


	//   ....[87]....
        /*04c0*/ 	.word	0x00011d40


	//   ....[88]....
        /*04c4*/ 	.word	0x00011d50


	//   ....[89]....
        /*04c8*/ 	.word	0x00011d60


	//   ....[90]....
        /*04cc*/ 	.word	0x00013980


	//   ....[91]....
        /*04d0*/ 	.word	0x00013b20


	//   ....[92]....
        /*04d4*/ 	.word	0x00014100


	//   ....[93]....
        /*04d8*/ 	.word	0x000142b0


	//   ....[94]....
        /*04dc*/ 	.word	0x00014310


	//   ....[95]....
        /*04e0*/ 	.word	0x000143a0


	//   ....[96]....
        /*04e4*/ 	.word	0x000144a0


	//   ....[97]....
        /*04e8*/ 	.word	0x00014500


	//   ....[98]....
        /*04ec*/ 	.word	0x00014600


	//   ....[99]....
        /*04f0*/ 	.word	0x00014660


	//   ....[100]....
        /*04f4*/ 	.word	0x00014740


	//   ....[101]....
        /*04f8*/ 	.word	0x00014a90


	//----- nvinfo : EIATTR_REG_RECONFIG
	.align		4
.L_303:
        /*04fc*/ 	.byte	0x01, 0x54
	.zero		2


	//----- nvinfo : EIATTR_SYSCALL_OFFSETS
	.align		4
        /*0500*/ 	.byte	0x04, 0x46
        /*0502*/ 	.short	(.L_305 - .L_304)


	//   ....[0]....
.L_304:
        /*0504*/ 	.word	0x00001650


	//   ....[1]....
        /*0508*/ 	.word	0x00010990


	//   ....[2]....
        /*050c*/ 	.word	0x00010b20


	//   ....[3]....
        /*0510*/ 	.word	0x00010c70


	//   ....[4]....
        /*0514*/ 	.word	0x00010dc0


	//   ....[5]....
        /*0518*/ 	.word	0x00011770


	//----- nvinfo : EIATTR_MBARRIER_INSTR_OFFSETS
	.align		4
.L_305:
        /*051c*/ 	.byte	0x04, 0x39
        /*051e*/ 	.short	(.L_307 - .L_306)


	//   ....[0]....
.L_306:
        /*0520*/ 	.word	0x00000270
        /*0524*/ 	.word	0x000000ff
        /*0528*/ 	.word	0x00029800
        /*052c*/ 	.short	0x0100
        /*052e*/ 	.byte	0x08
	.zero		1


	//   ....[1]....
        /*0530*/ 	.word	0x00000280
        /*0534*/ 	.word	0x000000ff
        /*0538*/ 	.word	0x00029820
        /*053c*/ 	.short	0x0100
        /*053e*/ 	.byte	0x08
	.zero		1


	//   ....[2]....
        /*0540*/ 	.word	0x00000370
        /*0544*/ 	.word	0x000000ff
        /*0548*/ 	.word	0x00029830
        /*054c*/ 	.short	0x0100
        /*054e*/ 	.byte	0x08
	.zero		1


	//   ....[3]....
        /*0550*/ 	.word	0x00000380
        /*0554*/ 	.word	0x000000ff
        /*0558*/ 	.word	0x00029840
        /*055c*/ 	.short	0x0100
        /*055e*/ 	.byte	0x08
	.zero		1


	//   ....[4]....
        /*0560*/ 	.word	0x00000390
        /*0564*/ 	.word	0x000000ff
        /*0568*/ 	.word	0x00029838
        /*056c*/ 	.short	0x0100
        /*056e*/ 	.byte	0x08
	.zero		1


	//   ....[5]....
        /*0570*/ 	.word	0x000003a0
        /*0574*/ 	.word	0x000000ff
        /*0578*/ 	.word	0x00029848
        /*057c*/ 	.short	0x0100
        /*057e*/ 	.byte	0x08
	.zero		1


	//   ....[6]....
        /*0580*/ 	.word	0x000004d0
        /*0584*/ 	.word	0x000000ff
        /*0588*/ 	.word	0x00029850
        /*058c*/ 	.short	0x0100
        /*058e*/ 	.byte	0x08
	.zero		1


	//   ....[7]....
        /*0590*/ 	.word	0x000004e0
        /*0594*/ 	.word	0x000000ff
        /*0598*/ 	.word	0x00029860
        /*059c*/ 	.short	0x0100
        /*059e*/ 	.byte	0x08
	.zero		1


	//   ....[8]....
        /*05a0*/ 	.word	0x000004f0
        /*05a4*/ 	.word	0x000000ff
        /*05a8*/ 	.word	0x00029858
        /*05ac*/ 	.short	0x0100
        /*05ae*/ 	.byte	0x08
	.zero		1


	//   ....[9]....
        /*05b0*/ 	.word	0x00000500
        /*05b4*/ 	.word	0x000000ff
        /*05b8*/ 	.word	0x00029868
        /*05bc*/ 	.short	0x0100
        /*05be*/ 	.byte	0x08
	.zero		1


	//   ....[10]....
        /*05c0*/ 	.word	0x000005f0
        /*05c4*/ 	.word	0x000000ff
        /*05c8*/ 	.word	0x00029870
        /*05cc*/ 	.short	0x0100
        /*05ce*/ 	.byte	0x06
	.zero		1


	//   ....[11]....
        /*05d0*/ 	.word	0x00000600
        /*05d4*/ 	.word	0x000000ff
        /*05d8*/ 	.word	0x00029880
        /*05dc*/ 	.short	0x0100
        /*05de*/ 	.byte	0x06
	.zero		1


	//   ....[12]....
        /*05e0*/ 	.word	0x00000610
        /*05e4*/ 	.word	0x000000ff
        /*05e8*/ 	.word	0x00029878
        /*05ec*/ 	.short	0x0100
        /*05ee*/ 	.byte	0x06
	.zero		1


	//   ....[13]....
        /*05f0*/ 	.word	0x00000620
        /*05f4*/ 	.word	0x000000ff
        /*05f8*/ 	.word	0x00029888
        /*05fc*/ 	.short	0x0100
        /*05fe*/ 	.byte	0x06
	.zero		1


	//   ....[14]....
        /*0600*/ 	.word	0x00000750
        /*0604*/ 	.word	0x000000ff
        /*0608*/ 	.word	0x00029890
        /*060c*/ 	.short	0x0100
        /*060e*/ 	.byte	0x08
	.zero		1


	//   ....[15]....
        /*0610*/ 	.word	0x00000760
        /*0614*/ 	.word	0x000000ff
        /*0618*/ 	.word	0x000298a0
        /*061c*/ 	.short	0x0100
        /*061e*/ 	.byte	0x08
	.zero		1


	//   ....[16]....
        /*0620*/ 	.word	0x00000770
        /*0624*/ 	.word	0x000000ff
        /*0628*/ 	.word	0x00029898
        /*062c*/ 	.short	0x0100
        /*062e*/ 	.byte	0x08
	.zero		1


	//   ....[17]....
        /*0630*/ 	.word	0x00000780
        /*0634*/ 	.word	0x000000ff
        /*0638*/ 	.word	0x000298a8
        /*063c*/ 	.short	0x0100
        /*063e*/ 	.byte	0x08
	.zero		1


	//   ....[18]....
        /*0640*/ 	.word	0x000008b0
        /*0644*/ 	.word	0x000000ff
        /*0648*/ 	.word	0x000298b0
        /*064c*/ 	.short	0x0100
        /*064e*/ 	.byte	0x08
	.zero		1


	//   ....[19]....
        /*0650*/ 	.word	0x000008c0
        /*0654*/ 	.word	0x000000ff
        /*0658*/ 	.word	0x000298c0
        /*065c*/ 	.short	0x0100
        /*065e*/ 	.byte	0x08
	.zero		1


	//   ....[20]....
        /*0660*/ 	.word	0x000008d0
        /*0664*/ 	.word	0x000000ff
        /*0668*/ 	.word	0x000298b8
        /*066c*/ 	.short	0x0100
        /*066e*/ 	.byte	0x08
	.zero		1


	//   ....[21]....
        /*0670*/ 	.word	0x000008e0
        /*0674*/ 	.word	0x000000ff
        /*0678*/ 	.word	0x000298c8
        /*067c*/ 	.short	0x0100
        /*067e*/ 	.byte	0x08
	.zero		1


	//   ....[22]....
        /*0680*/ 	.word	0x000019a0
        /*0684*/ 	.word	0x000000ff
        /*0688*/ 	.word	0x00029800
        /*068c*/ 	.short	0x010a
        /*068e*/ 	.byte	0x29
	.zero		1


	//   ....[23]....
        /*0690*/ 	.word	0x00001a40
        /*0694*/ 	.word	0x00000002
        /*0698*/ 	.word	0x00029830
        /*069c*/ 	.short	0x010a
        /*069e*/ 	.byte	0x3f
	.zero		1


	//   ....[24]....
        /*06a0*/ 	.word	0x00001aa0
        /*06a4*/ 	.word	0x00000002
        /*06a8*/ 	.word	0x00029830
        /*06ac*/ 	.short	0x010a
        /*06ae*/ 	.byte	0x3f
	.zero		1


	//   ....[25]....
        /*06b0*/ 	.word	0x00003360
        /*06b4*/ 	.word	0x00000002
        /*06b8*/ 	.word	0x00000000
        /*06bc*/ 	.short	0x0101
        /*06be*/ 	.byte	0x3f
	.zero		1


	//   ....[26]....
        /*06c0*/ 	.word	0x00005820
        /*06c4*/ 	.word	0x000000ff
        /*06c8*/ 	.word	0x00029830
        /*06cc*/ 	.short	0x010a
        /*06ce*/ 	.byte	0x06
	.zero		1


	//   ....[27]....
        /*06d0*/ 	.word	0x00005860
        /*06d4*/ 	.word	0x000000ff
        /*06d8*/ 	.word	0x00029830
        /*06dc*/ 	.short	0x010a
        /*06de*/ 	.byte	0x06
	.zero		1


	//   ....[28]....
        /*06e0*/ 	.word	0x000064a0
        /*06e4*/ 	.word	0x000000ff
        /*06e8*/ 	.word	0x00029850
        /*06ec*/ 	.short	0x010a
        /*06ee*/ 	.byte	0x06
	.zero		1


	//   ....[29]....
        /*06f0*/ 	.word	0x000064e0
        /*06f4*/ 	.word	0x000000ff
        /*06f8*/ 	.word	0x00029850
        /*06fc*/ 	.short	0x010a
        /*06fe*/ 	.byte	0x06
	.zero		1


	//   ....[30]....
        /*0700*/ 	.word	0x00008fc0
        /*0704*/ 	.word	0x00000002
        /*0708*/ 	.word	0x00000000
        /*070c*/ 	.short	0x0101
        /*070e*/ 	.byte	0x3f
	.zero		1


	//   ....[31]....
        /*0710*/ 	.word	0x00009330
        /*0714*/ 	.word	0x000000ff
        /*0718*/ 	.word	0x00000000
        /*071c*/ 	.short	0x0101
        /*071e*/ 	.byte	0x06
	.zero		1


	//   ....[32]....
        /*0720*/ 	.word	0x00009a70
        /*0724*/ 	.word	0x000000ff
        /*0728*/ 	.word	0x00029830
        /*072c*/ 	.short	0x010a
        /*072e*/ 	.byte	0x06
	.zero		1


	//   ....[33]....
        /*0730*/ 	.word	0x00009ab0
        /*0734*/ 	.word	0x000000ff
        /*0738*/ 	.word	0x00029830
        /*073c*/ 	.short	0x010a
        /*073e*/ 	.byte	0x06
	.zero		1


	//   ....[34]....
        /*0740*/ 	.word	0x0000a6c0
        /*0744*/ 	.word	0x000000ff
        /*0748*/ 	.word	0x00029850
        /*074c*/ 	.short	0x010a
        /*074e*/ 	.byte	0x06
	.zero		1


	//   ....[35]....
        /*0750*/ 	.word	0x0000a700
        /*0754*/ 	.word	0x000000ff
        /*0758*/ 	.word	0x00029850
        /*075c*/ 	.short	0x010a
        /*075e*/ 	.byte	0x06
	.zero		1


	//   ....[36]....
        /*0760*/ 	.word	0x0000c690
        /*0764*/ 	.word	0x00000002
        /*0768*/ 	.word	0x00000000
        /*076c*/ 	.short	0x0101
        /*076e*/ 	.byte	0x3f
	.zero		1


	//   ....[37]....
        /*0770*/ 	.word	0x0000c9e0
        /*0774*/ 	.word	0x000000ff
        /*0778*/ 	.word	0x00000000
        /*077c*/ 	.short	0x0101
        /*077e*/ 	.byte	0x06
	.zero		1


	//   ....[38]....
        /*0780*/ 	.word	0x0000d060
        /*0784*/ 	.word	0x000000ff
        /*0788*/ 	.word	0x00029850
        /*078c*/ 	.short	0x010a
        /*078e*/ 	.byte	0x09
	.zero		1


	//   ....[39]....
        /*0790*/ 	.word	0x0000d0a0
        /*0794*/ 	.word	0x000000ff
        /*0798*/ 	.word	0x00029850
        /*079c*/ 	.short	0x010a
        /*079e*/ 	.byte	0x09
	.zero		1


	//   ....[40]....
        /*07a0*/ 	.word	0x0000d720
        /*07a4*/ 	.word	0x000000ff
        /*07a8*/ 	.word	0x00000000
        /*07ac*/ 	.short	0x0101
        /*07ae*/ 	.byte	0x04
	.zero		1


	//   ....[41]....
        /*07b0*/ 	.word	0x0000f120
        /*07b4*/ 	.word	0x00000003
        /*07b8*/ 	.word	0x00000000
        /*07bc*/ 	.short	0x0101
        /*07be*/ 	.byte	0x3f
	.zero		1


	//   ....[42]....
        /*07c0*/ 	.word	0x000111e0
        /*07c4*/ 	.word	0x00000002
        /*07c8*/ 	.word	0x00029880
        /*07cc*/ 	.short	0x010a
        /*07ce*/ 	.byte	0x3f
	.zero		1


	//   ....[43]....
        /*07d0*/ 	.word	0x00011360
        /*07d4*/ 	.word	0x00000002
        /*07d8*/ 	.word	0x00029840
        /*07dc*/ 	.short	0x010a
        /*07de*/ 	.byte	0x3f
	.zero		1


	//   ....[44]....
        /*07e0*/ 	.word	0x00011ea0
        /*07e4*/ 	.word	0x00000011
        /*07e8*/ 	.word	0x00029800
        /*07ec*/ 	.short	0x0107
        /*07ee*/ 	.byte	0x3f
	.zero		1


	//   ....[45]....
        /*07f0*/ 	.word	0x00011fa0
        /*07f4*/ 	.word	0x00000011
        /*07f8*/ 	.word	0x00029800
        /*07fc*/ 	.short	0x0101
        /*07fe*/ 	.byte	0x3f
	.zero		1


	//   ....[46]....
        /*0800*/ 	.word	0x00011fc0
        /*0804*/ 	.word	0x00000011
        /*0808*/ 	.word	0x00029820
        /*080c*/ 	.short	0x010a
        /*080e*/ 	.byte	0x3f
	.zero		1


	//   ....[47]....
        /*0810*/ 	.word	0x000122e0
        /*0814*/ 	.word	0x00000004
        /*0818*/ 	.word	0x00029880
        /*081c*/ 	.short	0x010a
        /*081e*/ 	.byte	0x3f
	.zero		1


	//   ....[48]....
        /*0820*/ 	.word	0x00012500
        /*0824*/ 	.word	0x00000004
        /*0828*/ 	.word	0x00029840
        /*082c*/ 	.short	0x010a
        /*082e*/ 	.byte	0x3f
	.zero		1


	//   ....[49]....
        /*0830*/ 	.word	0x000129c0
        /*0834*/ 	.word	0x00000013
        /*0838*/ 	.word	0x00029870
        /*083c*/ 	.short	0x010a
        /*083e*/ 	.byte	0x3f
	.zero		1


	//   ....[50]....
        /*0840*/ 	.word	0x00012a30
        /*0844*/ 	.word	0x00000013
        /*0848*/ 	.word	0x00029860
        /*084c*/ 	.short	0x010a
        /*084e*/ 	.byte	0x3f
	.zero		1


	//   ....[51]....
        /*0850*/ 	.word	0x00012f60
        /*0854*/ 	.word	0x00000013
        /*0858*/ 	.word	0x00029850
        /*085c*/ 	.short	0x0101
        /*085e*/ 	.byte	0x3f
	.zero		1


	//   ....[52]....
        /*0860*/ 	.word	0x00012fd0
        /*0864*/ 	.word	0x00000013
        /*0868*/ 	.word	0x00000000
        /*086c*/ 	.short	0x0101
        /*086e*/ 	.byte	0x3f
	.zero		1


	//   ....[53]....
        /*0870*/ 	.word	0x00013200
        /*0874*/ 	.word	0x00000010
        /*0878*/ 	.word	0x00029870
        /*087c*/ 	.short	0x010a
        /*087e*/ 	.byte	0x3f
	.zero		1


	//   ....[54]....
        /*0880*/ 	.word	0x00013270
        /*0884*/ 	.word	0x00000010
        /*0888*/ 	.word	0x00029860
        /*088c*/ 	.short	0x010a
        /*088e*/ 	.byte	0x3f
	.zero		1


	//   ....[55]....
        /*0890*/ 	.word	0x000137b0
        /*0894*/ 	.word	0x00000010
        /*0898*/ 	.word	0x00029850
        /*089c*/ 	.short	0x0101
        /*089e*/ 	.byte	0x3f
	.zero		1


	//   ....[56]....
        /*08a0*/ 	.word	0x00013830
        /*08a4*/ 	.word	0x00000010
        /*08a8*/ 	.word	0x00000000
        /*08ac*/ 	.short	0x0101
        /*08ae*/ 	.byte	0x3f
	.zero		1


	//   ....[57]....
        /*08b0*/ 	.word	0x00013aa0
        /*08b4*/ 	.word	0x00000003
        /*08b8*/ 	.word	0x00029820
        /*08bc*/ 	.short	0x010a
        /*08be*/ 	.byte	0x3f
	.zero		1


	//   ....[58]....
        /*08c0*/ 	.word	0x00013c70
        /*08c4*/ 	.word	0x00000007
        /*08c8*/ 	.word	0x00000000
        /*08cc*/ 	.short	0x010a
        /*08ce*/ 	.byte	0x3f
	.zero		1


	//   ....[59]....
        /*08d0*/ 	.word	0x00013cc0
        /*08d4*/ 	.word	0x00000005
        /*08d8*/ 	.word	0x00000000
        /*08dc*/ 	.short	0x010a
        /*08de*/ 	.byte	0x3f
	.zero		1


	//   ....[60]....
        /*08e0*/ 	.word	0x00013d10
        /*08e4*/ 	.word	0x00000005
        /*08e8*/ 	.word	0x00029860
        /*08ec*/ 	.short	0x010a
        /*08ee*/ 	.byte	0x3f
	.zero		1


	//   ....[61]....
        /*08f0*/ 	.word	0x00013d60
        /*08f4*/ 	.word	0x00000003
        /*08f8*/ 	.word	0x00029860
        /*08fc*/ 	.short	0x010a
        /*08fe*/ 	.byte	0x3f
	.zero		1


	//   ....[62]....
        /*0900*/ 	.word	0x00013da0
        /*0904*/ 	.word	0x00000005
        /*0908*/ 	.word	0x00029880
        /*090c*/ 	.short	0x010a
        /*090e*/ 	.byte	0x3f
	.zero		1


	//   ....[63]....
        /*0910*/ 	.word	0x00013dc0
        /*0914*/ 	.word	0x00000003
        /*0918*/ 	.word	0x00029880
        /*091c*/ 	.short	0x010a
        /*091e*/ 	.byte	0x3f
	.zero		1


	//   ....[64]....
        /*0920*/ 	.word	0x00013e30
        /*0924*/ 	.word	0x00000003
        /*0928*/ 	.word	0x00029800
        /*092c*/ 	.short	0x010a
        /*092e*/ 	.byte	0x3f
	.zero		1


	//   ....[65]....
        /*0930*/ 	.word	0x00013e80
        /*0934*/ 	.word	0x00000002
        /*0938*/ 	.word	0x00029830
        /*093c*/ 	.short	0x010a
        /*093e*/ 	.byte	0x3f
	.zero		1


	//   ....[66]....
        /*0940*/ 	.word	0x00013ee0
        /*0944*/ 	.word	0x00000007
        /*0948*/ 	.word	0x00029830
        /*094c*/ 	.short	0x010a
        /*094e*/ 	.byte	0x3f
	.zero		1


	//   ....[67]....
        /*0950*/ 	.word	0x00013f40
        /*0954*/ 	.word	0x00000007
        /*0958*/ 	.word	0x00029850
        /*095c*/ 	.short	0x010a
        /*095e*/ 	.byte	0x3f
	.zero		1


	//   ....[68]....
        /*0960*/ 	.word	0x00013fa0
        /*0964*/ 	.word	0x00000007
        /*0968*/ 	.word	0x00029830
        /*096c*/ 	.short	0x010a
        /*096e*/ 	.byte	0x3f
	.zero		1


	//   ....[69]....
        /*0970*/ 	.word	0x00014000
        /*0974*/ 	.word	0x00000007
        /*0978*/ 	.word	0x00029850
        /*097c*/ 	.short	0x010a
        /*097e*/ 	.byte	0x3f
	.zero		1


	//   ....[70]....
        /*0980*/ 	.word	0x00014060
        /*0984*/ 	.word	0x00000005
        /*0988*/ 	.word	0x00029850
        /*098c*/ 	.short	0x010a
        /*098e*/ 	.byte	0x3f
	.zero		1


	//   ....[71]....
        /*0990*/ 	.word	0x000141b0
        /*0994*/ 	.word	0x00000002
        /*0998*/ 	.word	0x00029880
        /*099c*/ 	.short	0x010a
        /*099e*/ 	.byte	0x3f
	.zero		1


	//   ....[72]....
        /*09a0*/ 	.word	0x00014200
        /*09a4*/ 	.word	0x00000002
        /*09a8*/ 	.word	0x00029840
        /*09ac*/ 	.short	0x010a
        /*09ae*/ 	.byte	0x3f
	.zero		1


	//   ....[73]....
        /*09b0*/ 	.word	0x00014780
        /*09b4*/ 	.word	0x00000011
        /*09b8*/ 	.word	0x00029820
        /*09bc*/ 	.short	0x010a
        /*09be*/ 	.byte	0x3f
	.zero		1


	//   ....[74]....
        /*09c0*/ 	.word	0x000147d0
        /*09c4*/ 	.word	0x00000004
        /*09c8*/ 	.word	0x00029880
        /*09cc*/ 	.short	0x010a
        /*09ce*/ 	.byte	0x3f
	.zero		1


	//   ....[75]....
        /*09d0*/ 	.word	0x00014820
        /*09d4*/ 	.word	0x00000004
        /*09d8*/ 	.word	0x00029840
        /*09dc*/ 	.short	0x010a
        /*09de*/ 	.byte	0x3f
	.zero		1


	//   ....[76]....
        /*09e0*/ 	.word	0x00014870
        /*09e4*/ 	.word	0x00000013
        /*09e8*/ 	.word	0x00029870
        /*09ec*/ 	.short	0x010a
        /*09ee*/ 	.byte	0x3f
	.zero		1


	//   ....[77]....
        /*09f0*/ 	.word	0x000148c0
        /*09f4*/ 	.word	0x00000013
        /*09f8*/ 	.word	0x00029860
        /*09fc*/ 	.short	0x010a
        /*09fe*/ 	.byte	0x3f
	.zero		1


	//   ....[78]....
        /*0a00*/ 	.word	0x00014910
        /*0a04*/ 	.word	0x00000010
        /*0a08*/ 	.word	0x00029870
        /*0a0c*/ 	.short	0x010a
        /*0a0e*/ 	.byte	0x3f
	.zero		1


	//   ....[79]....
        /*0a10*/ 	.word	0x00014960
        /*0a14*/ 	.word	0x00000010
        /*0a18*/ 	.word	0x00029860
        /*0a1c*/ 	.short	0x010a
        /*0a1e*/ 	.byte	0x3f
	.zero		1


	//   ....[80]....
        /*0a20*/ 	.word	0x000149b0
        /*0a24*/ 	.word	0x00000003
        /*0a28*/ 	.word	0x00029820
        /*0a2c*/ 	.short	0x010a
        /*0a2e*/ 	.byte	0x3f
	.zero		1


	//   ....[81]....
        /*0a30*/ 	.word	0x00014b50
        /*0a34*/ 	.word	0x00000007
        /*0a38*/ 	.word	0x00000000
        /*0a3c*/ 	.short	0x010a
        /*0a3e*/ 	.byte	0x3f
	.zero		1


	//   ....[82]....
        /*0a40*/ 	.word	0x00014ba0
        /*0a44*/ 	.word	0x00000005
        /*0a48*/ 	.word	0x00000000
        /*0a4c*/ 	.short	0x010a
        /*0a4e*/ 	.byte	0x3f
	.zero		1


	//   ....[83]....
        /*0a50*/ 	.word	0x00014bf0
        /*0a54*/ 	.word	0x00000005
        /*0a58*/ 	.word	0x00029860
        /*0a5c*/ 	.short	0x010a
        /*0a5e*/ 	.byte	0x3f
	.zero		1


	//   ....[84]....
        /*0a60*/ 	.word	0x00014c40
        /*0a64*/ 	.word	0x00000003
        /*0a68*/ 	.word	0x00029860
        /*0a6c*/ 	.short	0x010a
        /*0a6e*/ 	.byte	0x3f
	.zero		1


	//   ....[85]....
        /*0a70*/ 	.word	0x00014c90
        /*0a74*/ 	.word	0x00000005
        /*0a78*/ 	.word	0x00029880
        /*0a7c*/ 	.short	0x010a
        /*0a7e*/ 	.byte	0x3f
	.zero		1


	//----- nvinfo : EIATTR_NUM_MBARRIERS
	.align		4
.L_307:
        /*0a80*/ 	.byte	0x03, 0x38
        /*0a82*/ 	.short	0x0016


	//----- nvinfo : EIATTR_EXIT_INSTR_OFFSETS
	.align		4
        /*0a84*/ 	.byte	0x04, 0x1c
        /*0a86*/ 	.short	(.L_309 - .L_308)


	//   ....[0]....
.L_308:
        /*0a88*/ 	.word	0x00000a40


	//   ....[1]....
        /*0a8c*/ 	.word	0x0000fe50


	//   ....[2]....
        /*0a90*/ 	.word	0x00013e10


	//----- nvinfo : EIATTR_MAX_THREADS
	.align		4
.L_309:
        /*0a94*/ 	.byte	0x04, 0x05
        /*0a96*/ 	.short	(.L_311 - .L_310)
.L_310:
        /*0a98*/ 	.word	0x00000180
        /*0a9c*/ 	.word	0x00000001
        /*0aa0*/ 	.word	0x00000001


	//----- nvinfo : EIATTR_CRS_STACK_SIZE
	.align		4
.L_311:
        /*0aa4*/ 	.byte	0x04, 0x1e
        /*0aa6*/ 	.short	(.L_313 - .L_312)
.L_312:
        /*0aa8*/ 	.word	0x00000000


	//----- nvinfo : EIATTR_CBANK_PARAM_SIZE
	.align		4
.L_313:
        /*0aac*/ 	.byte	0x03, 0x19
        /*0aae*/ 	.short	0x0af0


	//----- nvinfo : EIATTR_PARAM_CBANK
	.align		4
        /*0ab0*/ 	.byte	0x04, 0x0a
        /*0ab2*/ 	.short	(.L_315 - .L_314)
	.align		4
.L_314:
        /*0ab4*/ 	.word	index@(.nv.constant0._ZN7cutlass13device_kernelIN5flash11enable_sm90INS1_16FlashAttnFwdSm90INS1_25CollectiveMainloopFwdSm90ILi2EN4cute5tupleIJNS5_1CILi1EEES8_S8_EEENS6_IJNS7_ILi128EEENS7_ILi160EEENS7_ILi192EEEEEELi128ENS_12float_e4m3_tEfNS_4arch4Sm90ELb1ELb0ELb1ELb0ELb0ELb0ELb0ELb1ELb1ELb1ELb0ELb0EEENS1_21CollectiveEpilogueFwdINS6_IJSA_SA_SB_EEES9_NS_10bfloat16_tESG_Li256ELb0ELb1ELb0ELb1EEENS1_30DynamicPersistentTileSchedulerILi256ELi128ELb0ELb1ELb1EEEEEEEEEvNT_6ParamsE)
        /*0ab8*/ 	.short	0x0210
        /*0aba*/ 	.short	0x0af0


	//----- nvinfo : EIATTR_SW_WAR
	.align		4
.L_315:
        /*0abc*/ 	.byte	0x04, 0x36
        /*0abe*/ 	.short	(.L_317 - .L_316)
.L_316:
        /*0ac0*/ 	.word	0x00000008
.L_317:


//--------------------- .nv.info._ZN7cutlass13device_kernelIN5flash11enable_sm90INS1_16FlashAttnFwdSm90INS1_25CollectiveMainloopFwdSm90ILi2EN4cute5tupleIJNS5_1CILi1EEES8_S8_EEENS6_IJNS7_ILi128EEENS7_ILi160EEENS7_ILi192EEEEEELi128ENS_12float_e4m3_tEfNS_4arch4Sm90ELb1ELb0ELb1ELb1ELb0ELb0ELb0ELb1ELb1ELb1ELb0ELb0EEENS1_21CollectiveEpilogueFwdINS6_IJSA_SA_SB_EEES9_NS_10bfloat16_tESG_Li256ELb1ELb1ELb0ELb1EEENS1_36VarlenDynamicPersistentTileSchedulerILi128ELi160ELi256ELi128ELb0ELb1ELb1ELb1ELb1ELb1EEEEEEEEEvNT_6ParamsE --------------------------
	.section	.nv.info._ZN7cutlass13device_kernelIN5flash11enable_sm90INS1_16FlashAttnFwdSm90INS1_25CollectiveMainloopFwdSm90ILi2EN4cute5tupleIJNS5_1CILi1EEES8_S8_EEENS6_IJNS7_ILi128EEENS7_ILi160EEENS7_ILi192EEEEEELi128ENS_12float_e4m3_tEfNS_4arch4Sm90ELb1ELb0ELb1ELb1ELb0ELb0ELb0ELb1ELb1ELb1ELb0ELb0EEENS1_21CollectiveEpilogueFwdINS6_IJSA_SA_SB_EEES9_NS_10bfloat16_tESG_Li256ELb1ELb1ELb0ELb1EEENS1_36VarlenDynamicPersistentTileSchedulerILi128ELi160ELi256ELi128ELb0ELb1ELb1ELb1ELb1ELb1EEEEEEEEEvNT_6ParamsE,"",@"SHT_CUDA_INFO"
	.sectionflags	@""
	.align	4


	//----- nvinfo : EIATTR_CUDA_API_VERSION
	.align		4
        /*0000*/ 	.byte	0x04, 0x37
        /*0002*/ 	.short	(.L_319 - .L_318)
.L_318:
        /*0004*/ 	.word	0x00000082


	//----- nvinfo : EIATTR_KPARAM_INFO
	.align		4
.L_319:
        /*0008*/ 	.byte	0x04, 0x17
        /*000a*/ 	.short	(.L_321 - .L_320)
.L_320:
        /*000c*/ 	.word	0x00000000
        /*0010*/ 	.short	0x0000
        /*0012*/ 	.short	0x0070
        /*0014*/ 	.byte	0x00, 0xf0, 0x01, 0x2a


	//----- nvinfo : EIATTR_SPARSE_MMA_MASK
	.align		4
.L_321:
        /*0018*/ 	.byte	0x03, 0x50
        /*001a*/ 	.short	0x0000


	//----- nvinfo : EIATTR_MAXREG_COUNT
	.align		4
        /*001c*/ 	.byte	0x03, 0x1b
        /*001e*/ 	.short	0x00a8


	//----- nvinfo : EIATTR_NUM_BARRIERS
	.align		4
        /*0020*/ 	.byte	0x02, 0x4c
        /*0022*/ 	.byte	0x10
	.zero		1


	//----- nvinfo : EIATTR_EXTERNS
	.align		4
        /*0024*/ 	.byte	0x04, 0x0f
        /*0026*/ 	.short	(.L_323 - .L_322)


	//   ....[0]....
	.align		4
.L_322:
        /*0028*/ 	.word	index@(__assertfail)


	//----- nvinfo : EIATTR_ANNOTATIONS
	.align		4
.L_323:
        /*002c*/ 	.byte	0x04, 0x55
        /*002e*/ 	.short	(.L_325 - .L_324)


	//   ....[0]....
.L_324:
        /* <DEDUP_REMOVED lines=33> */


	//----- nvinfo : EIATTR_MERCURY_ISA_VERSION
	.align		4
.L_325:
        /*0228*/ 	.byte	0x03, 0x5f
        /*022a*/ 	.short	0x0101


	//----- nvinfo : EIATTR_UNUSED_LOAD_BYTE_OFFSET
	.align		4
        /*022c*/ 	.byte	0x04, 0x44
        /*022e*/ 	.short	(.L_327 - .L_326)


	//   ....[0]....
.L_326:
        /*0230*/ 	.word	0x00000a40
        /*0234*/ 	.word	0x0000fff0


	//   ....[1]....
        /*0238*/ 	.word	0x0000dc60
        /*023c*/ 	.word	0x0000fff0


	//----- nvinfo : EIATTR_INT_WARP_WIDE_INSTR_OFFSETS
	.align		4
.L_327:
        /*0240*/ 	.byte	0x04, 0x31
        /*0242*/ 	.short	(.L_329 - .L_328)


	//   ....[0]....
.L_328:
        /*0244*/ 	.word	0x00000130


	//   ....[1]....
        /*0248*/ 	.word	0x00000170


	//   ....[2]....
        /*024c*/ 	.word	0x000001e0


	//   ....[3]....
        /*0250*/ 	.word	0x00011a70


	//   ....[4]....
        /*0254*/ 	.word	0x00011b00


	//   ....[5]....
        /*0258*/ 	.word	0x00014360


	//   ....[6]....
        /*025c*/ 	.word	0x000143f0


	//----- nvinfo : EIATTR_COOP_GROUP_MASK_REGIDS
	.align		4
.L_329:
        /*0260*/ 	.byte	0x04, 0x29
        /*0262*/ 	.short	(.L_331 - .L_330)


	//   ....[0]....
.L_330:
        /*0264*/ 	.word	0xffffffff


	//   ....[1]....
        /*0268*/ 	.word	0xffffffff


	//   ....[2]....
        /*026c*/ 	.word	0xffffffff


	//   ....[3]....
        /*0270*/ 	.word	0xffffffff


	//   ....[4]....
        /*0274*/ 	.word	0xffffffff


	//   ....[5]....
        /*0278*/ 	.word	0xffffffff


	//   ....[6]....
        /*027c*/ 	.word	0xffffffff


	//   ....[7]....
        /*0280*/ 	.word	0xffffffff


	//   ....[8]....
        /*0284*/ 	.word	0xffffffff


	//   ....[9]....
        /*0288*/ 	.word	0xffffffff


	//   ....[10]....
        /*028c*/ 	.word	0xffffffff


	//   ....[11]....
        /*0290*/ 	.word	0xffffffff


	//   ....[12]....
        /*0294*/ 	.word	0xffffffff


	//   ....[13]....
        /*0298*/ 	.word	0xffffffff


	//   ....[14]....
        /*029c*/ 	.word	0xffffffff


	//   ....[15]....
        /*02a0*/ 	.word	0xffffffff


	//   ....[16]....
        /*02a4*/ 	.word	0xffffffff


	//   ....[17]....
        /*02a8*/ 	.word	0xffffffff


	//   ....[18]....
        /*02ac*/ 	.word	0xffffffff


	//   ....[19]....
        /*02b0*/ 	.word	0xffffffff


	//   ....[20]....
        /*02b4*/ 	.word	0xffffffff


	//   ....[21]....
        /*02b8*/ 	.word	0xffffffff


	//   ....[22]....
        /*02bc*/ 	.word	0xffffffff


	//   ....[23]....
        /*02c0*/ 	.word	0xffffffff


	//   ....[24]....
        /*02c4*/ 	.word	0xffffffff


	//   ....[25]....
        /*02c8*/ 	.word	0xffffffff


	//   ....[26]....
        /*02cc*/ 	.word	0xffffffff


	//   ....[27]....
        /*02d0*/ 	.word	0xffffffff


	//   ....[28]....
        /*02d4*/ 	.word	0xffffffff


	//   ....[29]....
        /*02d8*/ 	.word	0xffffffff


	//   ....[30]....
        /*02dc*/ 	.word	0xffffffff


	//   ....[31]....
        /*02e0*/ 	.word	0xffffffff


	//   ....[32]....
        /*02e4*/ 	.word	0xffffffff


	//   ....[33]....
        /*02e8*/ 	.word	0xffffffff


	//   ....[34]....
        /*02ec*/ 	.word	0xffffffff


	//   ....[35]....
        /*02f0*/ 	.word	0xffffffff


	//   ....[36]....
        /*02f4*/ 	.word	0xffffffff


	//   ....[37]....
        /*02f8*/ 	.word	0xffffffff


	//   ....[38]....
        /*02fc*/ 	.word	0xffffffff


	//   ....[39]....
        /*0300*/ 	.word	0xffffffff


	//   ....[40]....
        /*0304*/ 	.word	0xffffffff


	//   ....[41]....
        /*0308*/ 	.word	0xffffffff


	//   ....[42]....
        /*030c*/ 	.word	0xffffffff


	//   ....[43]....
        /*0310*/ 	.word	0xffffffff


	//   ....[44]....
        /*0314*/ 	.word	0xffffffff


	//   ....[45]....
        /*0318*/ 	.word	0xffffffff


	//   ....[46]....
        /*031c*/ 	.word	0xffffffff


	//   ....[47]....
        /*0320*/ 	.word	0xffffffff


	//   ....[48]....
        /*0324*/ 	.word	0xffffffff


	//   ....[49]....
        /*0328*/ 	.word	0xffffffff


	//   ....[50]....
        /*032c*/ 	.word	0xffffffff


	//   ....[51]....
        /*0330*/ 	.word	0xffffffff


	//   ....[52]....
        /*0334*/ 	.word	0xffffffff


	//   ....[53]....
        /*0338*/ 	.word	0xffffffff


	//   ....[54]....
        /*033c*/ 	.word	0xffffffff


	//   ....[55]....
        /*0340*/ 	.word	0xffffffff


	//   ....[56]....
        /*0344*/ 	.word	0xffffffff


	//   ....[57]....
        /*0348*/ 	.word	0xffffffff


	//   ....[58]....
        /*034c*/ 	.word	0xffffffff


	//   ....[59]....
        /*0350*/ 	.word	0xffffffff


	//   ....[60]....
        /*0354*/ 	.word	0xffffffff


	//   ....[61]....
        /*0358*/ 	.word	0xffffffff


	//   ....[62]....
        /*035c*/ 	.word	0xffffffff


	//   ....[63]....
        /*0360*/ 	.word	0xffffffff


	//   ....[64]....
        /*0364*/ 	.word	0xffffffff


	//   ....[65]....
        /*0368*/ 	.word	0xffffffff


	//   ....[66]....
        /*036c*/ 	.word	0xffffffff


	//   ....[67]....
        /*0370*/ 	.word	0xffffffff


	//   ....[68]....
        /*0374*/ 	.word	0xffffffff


	//   ....[69]....
        /*0378*/ 	.word	0xffffffff


	//   ....[70]....
        /*037c*/ 	.word	0xffffffff


	//   ....[71]....
        /*0380*/ 	.word	0xffffffff


	//   ....[72]....
        /*0384*/ 	.word	0xffffffff


	//   ....[73]....
        /*0388*/ 	.word	0xffffffff


	//   ....[74]....
        /*038c*/ 	.word	0xffffffff


	//   ....[75]....
        /*0390*/ 	.word	0xffffffff


	//   ....[76]....
        /*0394*/ 	.word	0xffffffff


	//   ....[77]....
        /*0398*/ 	.word	0xffffffff


	//   ....[78]....
        /*039c*/ 	.word	0xffffffff


	//   ....[79]....
        /*03a0*/ 	.word	0xffffffff


	//   ....[80]....
        /*03a4*/ 	.word	0xffffffff


	//   ....[81]....
        /*03a8*/ 	.word	0xffffffff


	//   ....[82]....
        /*03ac*/ 	.word	0xffffffff


	//   ....[83]....
        /*03b0*/ 	.word	0xffffffff


	//   ....[84]....
        /*03b4*/ 	.word	0xffffffff


	//   ....[85]....
        /*03b8*/ 	.word	0xffffffff


	//   ....[86]....
        /*03bc*/ 	.word	0xffffffff


	//   ....[87]....
        /*03c0*/ 	.word	0xffffffff


	//   ....[88]....
        /*03c4*/ 	.word	0xffffffff


	//   ....[89]....
        /*03c8*/ 	.word	0xffffffff


	//   ....[90]....
        /*03cc*/ 	.word	0xffffffff


	//   ....[91]....
        /*03d0*/ 	.word	0xffffffff


	//   ....[92]....
        /*03d4*/ 	.word	0xffffffff


	//   ....[93]....
        /*03d8*/ 	.word	0xffffffff


	//   ....[94]....
        /*03dc*/ 	.word	0xffffffff


	//   ....[95]....
        /*03e0*/ 	.word	0xffffffff


	//   ....[96]....
        /*03e4*/ 	.word	0xffffffff


	//   ....[97]....
        /*03e8*/ 	.word	0xffffffff


	//   ....[98]....
        /*03ec*/ 	.word	0xffffffff


	//   ....[99]....
        /*03f0*/ 	.word	0xffffffff


	//   ....[100]....
        /*03f4*/ 	.word	0xffffffff


	//   ....[101]....
        /*03f8*/ 	.word	0xffffffff


	//   ....[102]....
        /*03fc*/ 	.word	0xffffffff


	//   ....[103]....
        /*0400*/ 	.word	0xffffffff


	//   ....[104]....
        /*0404*/ 	.word	0xffffffff


	//   ....[105]....
        /*0408*/ 	.word	0xffffffff


	//   ....[106]....
        /*040c*/ 	.word	0xffffffff


	//   ....[107]....
        /*0410*/ 	.word	0xffffffff


	//   ....[108]....
        /*0414*/ 	.word	0xffffffff


	//   ....[109]....
        /*0418*/ 	.word	0xffffffff


	//   ....[110]....
        /*041c*/ 	.word	0xffffffff


	//   ....[111]....
        /*0420*/ 	.word	0xffffffff


	//   ....[112]....
        /*0424*/ 	.word	0xffffffff


	//   ....[113]....
        /*0428*/ 	.word	0xffffffff


	//   ....[114]....
        /*042c*/ 	.word	0xffffffff


	//   ....[115]....
        /*0430*/ 	.word	0xffffffff


	//   ....[116]....
        /*0434*/ 	.word	0xffffffff


	//   ....[117]....
        /*0438*/ 	.word	0xffffffff


	//   ....[118]....
        /*043c*/ 	.word	0xffffffff


	//   ....[119]....
        /*0440*/ 	.word	0xffffffff


	//   ....[120]....
        /*0444*/ 	.word	0xffffffff


	//   ....[121]....
        /*0448*/ 	.word	0xffffffff


	//   ....[122]....
        /*044c*/ 	.word	0xffffffff


	//   ....[123]....
        /*0450*/ 	.word	0x0500000f


	//   ....[124]....
        /*0454*/ 	.word	0x0500000f


	//   ....[125]....
        /*0458*/ 	.word	0x0500000f


	//   ....[126]....
        /*045c*/ 	.word	0x0500000f


	//   ....[127]....
        /*0460*/ 	.word	0x0500000f


	//   ....[128]....
        /*0464*/ 	.word	0x0500000f


	//   ....[129]....
        /*0468*/ 	.word	0x0500000f


	//   ....[130]....
        /*046c*/ 	.word	0x0500000f


	//   ....[131]....
        /*0470*/ 	.word	0x0500000f


	//   ....[132]....
        /*0474*/ 	.word	0x0500000f


	//----- nvinfo : EIATTR_COOP_GROUP_INSTR_OFFSETS
	.align		4
.L_331:
        /*0478*/ 	.byte	0x04, 0x28
        /*047a*/ 	.short	(.L_333 - .L_332)


	//   ....[0]....
.L_332:
        /*047c*/ 	.word	0x00000070


	//   ....[1]....
        /*0480*/ 	.word	0x00000140


	//   ....[2]....
        /*0484*/ 	.word	0x00000190


	//   ....[3]....
        /*0488*/ 	.word	0x000003c0


	//   ....[4]....
        /*048c*/ 	.word	0x00000520


	//   ....[5]....
        /*0490*/ 	.word	0x00000640


	//   ....[6]....
        /*0494*/ 	.word	0x000007a0


	//   ....[7]....
        /*0498*/ 	.word	0x00001640


	//   ....[8]....
        /*049c*/ 	.word	0x00002d30


	//   ....[9]....
        /*04a0*/ 	.word	0x00002d50


	//   ....[10]....
        /*04a4*/ 	.word	0x00003b00


	//   ....[11]....
        /*04a8*/ 	.word	0x00003ba0


	//   ....[12]....
        /*04ac*/ 	.word	0x00004750


	//   ....[13]....
        /*04b0*/ 	.word	0x000047e0


	//   ....[14]....
        /*04b4*/ 	.word	0x000067a0


	//   ....[15]....
        /*04b8*/ 	.word	0x00007160


	//   ....[16]....
        /*04bc*/ 	.word	0x000077f0


	//   ....[17]....
        /*04c0*/ 	.word	0x00007900


	//   ....[18]....
        /*04c4*/ 	.word	0x000085a0


	//   ....[19]....
        /*04c8*/ 	.word	0x000085f0


	//   ....[20]....
        /*04cc*/ 	.word	0x0000b920


	//   ....[21]....
        /*04d0*/ 	.word	0x0000b980


	//   ....[22]....
        /*04d4*/ 	.word	0x0000b9a0


	//   ....[23]....
        /*04d8*/ 	.word	0x0000b9c0


	//   ....[24]....
        /*04dc*/ 	.word	0x0000d4e0


	//   ....[25]....
        /*04e0*/ 	.word	0x0000d4f0


	//   ....[26]....
        /*04e4*/ 	.word	0x0000d570


	//   ....[27]....
        /*04e8*/ 	.word	0x0000d580


	//   ....[28]....
        /*04ec*/ 	.word	0x0000e4e0


	//   ....[29]....
        /*04f0*/ 	.word	0x0000e4f0


	//   ....[30]....
        /*04f4*/ 	.word	0x0000e500


	//   ....[31]....
        /*04f8*/ 	.word	0x0000e510


	//   ....[32]....
        /*04fc*/ 	.word	0x0000e520


	//   ....[33]....
        /*0500*/ 	.word	0x0000e530


	//   ....[34]....
        /*0504*/ 	.word	0x0000e540


	//   ....[35]....
        /*0508*/ 	.word	0x0000e550


	//   ....[36]....
        /*050c*/ 	.word	0x0000e580


	//   ....[37]....
        /*0510*/ 	.word	0x0000e590


	//   ....[38]....
        /*0514*/ 	.word	0x0000e5c0


	//   ....[39]....
        /*0518*/ 	.word	0x0000e5d0


	//   ....[40]....
        /*051c*/ 	.word	0x0000e600


	//   ....[41]....
        /*0520*/ 	.word	0x0000e610


	//   ....[42]....
        /*0524*/ 	.word	0x0000e640


	//   ....[43]....
        /*0528*/ 	.word	0x0000e650


	//   ....[44]....
        /*052c*/ 	.word	0x0000e680


	//   ....[45]....
        /*0530*/ 	.word	0x0000e690


	//   ....[46]....
        /*0534*/ 	.word	0x0000e6c0


	//   ....[47]....
        /*0538*/ 	.word	0x0000e6d0


	//   ....[48]....
        /*053c*/ 	.word	0x0000e6f0


	//   ....[49]....
        /*0540*/ 	.word	0x0000e700


	//   ....[50]....
        /*0544*/ 	.word	0x0000e730


	//   ....[51]....
        /*0548*/ 	.word	0x0000e750


	//   ....[52]....
        /*054c*/ 	.word	0x0000e760


	//   ....[53]....
        /*0550*/ 	.word	0x0000e790


	//   ....[54]....
        /*0554*/ 	.word	0x0000e7e0


	//   ....[55]....
        /*0558*/ 	.word	0x0000e7f0


	//   ....[56]....
        /*055c*/ 	.word	0x0000e820


	//   ....[57]....
        /*0560*/ 	.word	0x0000e850


	//   ....[58]....
        /*0564*/ 	.word	0x0000e870


	//   ....[59]....
        /*0568*/ 	.word	0x0000e880


	//   ....[60]....
        /*056c*/ 	.word	0x0000ee20


	//   ....[61]....
        /*0570*/ 	.word	0x0000ee60


	//   ....[62]....
        /*0574*/ 	.word	0x0000eea0


	//   ....[63]....
        /*0578*/ 	.word	0x0000eee0


	//   ....[64]....
        /*057c*/ 	.word	0x0000f450


	//   ....[65]....
        /*0580*/ 	.word	0x0000f490


	//   ....[66]....
        /*0584*/ 	.word	0x0000f550


	//   ....[67]....
        /*0588*/ 	.word	0x0000f570


	//   ....[68]....
        /*058c*/ 	.word	0x0000f630


	//   ....[69]....
        /*0590*/ 	.word	0x0000f650


	//   ....[70]....
        /*0594*/ 	.word	0x0000f720


	//   ....[71]....
        /*0598*/ 	.word	0x0000f740


	//   ....[72]....
        /*059c*/ 	.word	0x00010000


	//   ....[73]....
        /*05a0*/ 	.word	0x00010020


	//   ....[74]....
        /*05a4*/ 	.word	0x000100e0


	//   ....[75]....
        /*05a8*/ 	.word	0x00010100


	//   ....[76]....
        /*05ac*/ 	.word	0x000101c0


	//   ....[77]....
        /*05b0*/ 	.word	0x000101e0


	//   ....[78]....
        /*05b4*/ 	.word	0x000102b0


	//   ....[79]....
        /*05b8*/ 	.word	0x000102d0


	//   ....[80]....
        /*05bc*/ 	.word	0x00010410


	//   ....[81]....
        /*05c0*/ 	.word	0x000105f0


	//   ....[82]....
        /*05c4*/ 	.word	0x00010620


	//   ....[83]....
        /*05c8*/ 	.word	0x00010650


	//   ....[84]....
        /*05cc*/ 	.word	0x00010690


	//   ....[85]....
        /*05d0*/ 	.word	0x000106c0


	//   ....[86]....
        /*05d4*/ 	.word	0x00010700


	//   ....[87]....
        /*05d8*/ 	.word	0x00010890


	//   ....[88]....
        /*05dc*/ 	.word	0x000108c0


	//   ....[89]....
        /*05e0*/ 	.word	0x000108f0


	//   ....[90]....
        /*05e4*/ 	.word	0x00010920


	//   ....[91]....
        /*05e8*/ 	.word	0x00010950


	//   ....[92]....
        /*05ec*/ 	.word	0x00010990


	//   ....[93]....
        /*05f0*/ 	.word	0x00010a30


	//   ....[94]....
        /*05f4*/ 	.word	0x00010ac0


	//   ....[95]....
        /*05f8*/ 	.word	0x00010b70


	//   ....[96]....
        /*05fc*/ 	.word	0x000121f0


	//   ....[97]....
        /*0600*/ 	.word	0x00012ea0


	//   ....[98]....
        /*0604*/ 	.word	0x00012ec0


	//   ....[99]....
        /*0608*/ 	.word	0x00012f70


	//   ....[100]....
        /*060c*/ 	.word	0x00012f80


	//   ....[101]....
        /*0610*/ 	.word	0x00013010


	//   ....[102]....
        /*0614*/ 	.word	0x00013020


	//   ....[103]....
        /*0618*/ 	.word	0x00013030


	//   ....[104]....
        /*061c*/ 	.word	0x00013040


	//   ....[105]....
        /*0620*/ 	.word	0x00014d70


	//   ....[106]....
        /*0624*/ 	.word	0x00014da0


	//   ....[107]....
        /*0628*/ 	.word	0x00014dd0


	//   ....[108]....
        /*062c*/ 	.word	0x00014e10


	//   ....[109]....
        /*0630*/ 	.word	0x00014e40


	//   ....[110]....
        /*0634*/ 	.word	0x00014e70


	//   ....[111]....
        /*0638*/ 	.word	0x00014e80


	//   ....[112]....
        /*063c*/ 	.word	0x00014e90


	//   ....[113]....
        /*0640*/ 	.word	0x00014fd0


	//   ....[114]....
        /*0644*/ 	.word	0x00015010


	//   ....[115]....
        /*0648*/ 	.word	0x00015040


	//   ....[116]....
        /*064c*/ 	.word	0x00015070


	//   ....[117]....
        /*0650*/ 	.word	0x000150a0


	//   ....[118]....
        /*0654*/ 	.word	0x000150d0


	//   ....[119]....
        /*0658*/ 	.word	0x00015160


	//   ....[120]....
        /*065c*/ 	.word	0x000151f0


	//   ....[121]....
        /*0660*/ 	.word	0x00015260


	//   ....[122]....
        /*0664*/ 	.word	0x000158f0


	//   ....[123]....
        /*0668*/ 	.word	0x00015ed0


	//   ....[124]....
        /*066c*/ 	.word	0x000160b0


	//   ....[125]....
        /*0670*/ 	.word	0x00016110


	//   ....[126]....
        /*0674*/ 	.word	0x00016180


	//   ....[127]....
        /*0678*/ 	.word	0x00016280


	//   ....[128]....
        /*067c*/ 	.word	0x00016320


	//   ....[129]....
        /*0680*/ 	.word	0x00016420


	//   ....[130]....
        /*0684*/ 	.word	0x00016480


	//   ....[131]....
        /*0688*/ 	.word	0x00016560


	//   ....[132]....
        /*068c*/ 	.word	0x000168b0


	//----- nvinfo : EIATTR_REG_RECONFIG
	.align		4
.L_333:
        /*0690*/ 	.byte	0x01, 0x54
	.zero		2


	//----- nvinfo : EIATTR_SYSCALL_OFFSETS
	.align		4
        /*0694*/ 	.byte	0x04, 0x46
        /*0696*/ 	.short	(.L_335 - .L_334)


	//   ....[0]....
.L_334:
        /*0698*/ 	.word	0x00001820


	//   ....[1]....
        /*069c*/ 	.word	0x00011c70


	//   ....[2]....
        /*06a0*/ 	.word	0x00011dd0


	//   ....[3]....
        /*06a4*/ 	.word	0x00011f20


	//   ....[4]....
        /*06a8*/ 	.word	0x00012060


	//   ....[5]....
        /*06ac*/ 	.word	0x00012a80


	//----- nvinfo : EIATTR_MBARRIER_INSTR_OFFSETS
	.align		4
.L_335:
        /*06b0*/ 	.byte	0x04, 0x39
        /*06b2*/ 	.short	(.L_337 - .L_336)


	//   ....[0]....
.L_336:
        /*06b4*/ 	.word	0x00000270
        /*06b8*/ 	.word	0x000000ff
        /*06bc*/ 	.word	0x00029800
        /*06c0*/ 	.short	0x0100
        /*06c2*/ 	.byte	0x08
	.zero		1


	//   ....[1]....
        /*06c4*/ 	.word	0x00000280
        /*06c8*/ 	.word	0x000000ff
        /*06cc*/ 	.word	0x00029820
        /*06d0*/ 	.short	0x0100
        /*06d2*/ 	.byte	0x08
	.zero		1


	//   ....[2]....
        /*06d4*/ 	.word	0x00000370
        /*06d8*/ 	.word	0x000000ff
        /*06dc*/ 	.word	0x00029830
        /*06e0*/ 	.short	0x0100
        /*06e2*/ 	.byte	0x08
	.zero		1


	//   ....[3]....
        /*06e4*/ 	.word	0x00000380
        /*06e8*/ 	.word	0x000000ff
        /*06ec*/ 	.word	0x00029840
        /*06f0*/ 	.short	0x0100
        /*06f2*/ 	.byte	0x08
	.zero		1


	//   ....[4]....
        /*06f4*/ 	.word	0x00000390
        /*06f8*/ 	.word	0x000000ff
        /*06fc*/ 	.word	0x00029838
        /*0700*/ 	.short	0x0100
        /*0702*/ 	.byte	0x08
	.zero		1


	//   ....[5]....
        /*0704*/ 	.word	0x000003a0
        /*0708*/ 	.word	0x000000ff
        /*070c*/ 	.word	0x00029848
        /*0710*/ 	.short	0x0100
        /*0712*/ 	.byte	0x08
	.zero		1


	//   ....[6]....
        /*0714*/ 	.word	0x000004d0
        /*0718*/ 	.word	0x000000ff
        /*071c*/ 	.word	0x00029850
        /*0720*/ 	.short	0x0100
        /*0722*/ 	.byte	0x08
	.zero		1


	//   ....[7]....
        /*0724*/ 	.word	0x000004e0
        /*0728*/ 	.word	0x000000ff
        /*072c*/ 	.word	0x00029860
        /*0730*/ 	.short	0x0100
        /*0732*/ 	.byte	0x08
	.zero		1


	//   ....[8]....
        /*0734*/ 	.word	0x000004f0
        /*0738*/ 	.word	0x000000ff
        /*073c*/ 	.word	0x00029858
        /*0740*/ 	.short	0x0100
        /*0742*/ 	.byte	0x08
	.zero		1


	//   ....[9]....
        /*0744*/ 	.word	0x00000500
        /*0748*/ 	.word	0x000000ff
        /*074c*/ 	.word	0x00029868
        /*0750*/ 	.short	0x0100
        /*0752*/ 	.byte	0x08
	.zero		1


	//   ....[10]....
        /*0754*/ 	.word	0x000005f0
        /*0758*/ 	.word	0x000000ff
        /*075c*/ 	.word	0x00029870
        /*0760*/ 	.short	0x0100
        /*0762*/ 	.byte	0x06
	.zero		1


	//   ....[11]....
        /*0764*/ 	.word	0x00000600
        /*0768*/ 	.word	0x000000ff
        /*076c*/ 	.word	0x00029880
        /*0770*/ 	.short	0x0100
        /*0772*/ 	.byte	0x06
	.zero		1


	//   ....[12]....
        /*0774*/ 	.word	0x00000610
        /*0778*/ 	.word	0x000000ff
        /*077c*/ 	.word	0x00029878
        /*0780*/ 	.short	0x0100
        /*0782*/ 	.byte	0x06
	.zero		1


	//   ....[13]....
        /*0784*/ 	.word	0x00000620
        /*0788*/ 	.word	0x000000ff
        /*078c*/ 	.word	0x00029888
        /*0790*/ 	.short	0x0100
        /*0792*/ 	.byte	0x06
	.zero		1


	//   ....[14]....
        /*0794*/ 	.word	0x00000750
        /*0798*/ 	.word	0x000000ff
        /*079c*/ 	.word	0x00029890
        /*07a0*/ 	.short	0x0100
        /*07a2*/ 	.byte	0x08
	.zero		1


	//   ....[15]....
        /*07a4*/ 	.word	0x00000760
        /*07a8*/ 	.word	0x000000ff
        /*07ac*/ 	.word	0x000298a0
        /*07b0*/ 	.short	0x0100
        /*07b2*/ 	.byte	0x08
	.zero		1


	//   ....[16]....
        /*07b4*/ 	.word	0x00000770
        /*07b8*/ 	.word	0x000000ff
        /*07bc*/ 	.word	0x00029898
        /*07c0*/ 	.short	0x0100
        /*07c2*/ 	.byte	0x08
	.zero		1


	//   ....[17]....
        /*07c4*/ 	.word	0x00000780
        /*07c8*/ 	.word	0x000000ff
        /*07cc*/ 	.word	0x000298a8
        /*07d0*/ 	.short	0x0100
        /*07d2*/ 	.byte	0x08
	.zero		1


	//   ....[18]....
        /*07d4*/ 	.word	0x000008b0
        /*07d8*/ 	.word	0x000000ff
        /*07dc*/ 	.word	0x000298b0
        /*07e0*/ 	.short	0x0100
        /*07e2*/ 	.byte	0x08
	.zero		1


	//   ....[19]....
        /*07e4*/ 	.word	0x000008c0
        /*07e8*/ 	.word	0x000000ff
        /*07ec*/ 	.word	0x000298c0
        /*07f0*/ 	.short	0x0100
        /*07f2*/ 	.byte	0x08
	.zero		1


	//   ....[20]....
        /*07f4*/ 	.word	0x000008d0
        /*07f8*/ 	.word	0x000000ff
        /*07fc*/ 	.word	0x000298b8
        /*0800*/ 	.short	0x0100
        /*0802*/ 	.byte	0x08
	.zero		1


	//   ....[21]....
        /*0804*/ 	.word	0x000008e0
        /*0808*/ 	.word	0x000000ff
        /*080c*/ 	.word	0x000298c8
        /*0810*/ 	.short	0x0100
        /*0812*/ 	.byte	0x08
	.zero		1


	//   ....[22]....
        /*0814*/ 	.word	0x00001b50
        /*0818*/ 	.word	0x000000ff
        /*081c*/ 	.word	0x00029800
        /*0820*/ 	.short	0x010a
        /*0822*/ 	.byte	0x29
	.zero		1


	//   ....[23]....
        /*0824*/ 	.word	0x00001bf0
        /*0828*/ 	.word	0x00000002
        /*082c*/ 	.word	0x00029830
        /*0830*/ 	.short	0x010a
        /*0832*/ 	.byte	0x3f
	.zero		1


	//   ....[24]....
        /*0834*/ 	.word	0x00001c50
        /*0838*/ 	.word	0x00000002
        /*083c*/ 	.word	0x00029830
        /*0840*/ 	.short	0x010a
        /*0842*/ 	.byte	0x3f
	.zero		1


	//   ....[25]....
        /*0844*/ 	.word	0x00003520
        /*0848*/ 	.word	0x00000002
        /*084c*/ 	.word	0x00000000
        /*0850*/ 	.short	0x0101
        /*0852*/ 	.byte	0x3f
	.zero		1


	//   ....[26]....
        /*0854*/ 	.word	0x00005970
        /*0858*/ 	.word	0x000000ff
        /*085c*/ 	.word	0x00029830
        /*0860*/ 	.short	0x010a
        /*0862*/ 	.byte	0x06
	.zero		1


	//   ....[27]....
        /*0864*/ 	.word	0x000059b0
        /*0868*/ 	.word	0x000000ff
        /*086c*/ 	.word	0x00029830
        /*0870*/ 	.short	0x010a
        /*0872*/ 	.byte	0x06
	.zero		1


	//   ....[28]....
        /*0874*/ 	.word	0x000065f0
        /*0878*/ 	.word	0x000000ff
        /*087c*/ 	.word	0x00029850
        /*0880*/ 	.short	0x010a
        /*0882*/ 	.byte	0x06
	.zero		1


	//   ....[29]....
        /*0884*/ 	.word	0x00006630
        /*0888*/ 	.word	0x000000ff
        /*088c*/ 	.word	0x00029850
        /*0890*/ 	.short	0x010a
        /*0892*/ 	.byte	0x06
	.zero		1


	//   ....[30]....
        /*0894*/ 	.word	0x00009110
        /*0898*/ 	.word	0x00000002
        /*089c*/ 	.word	0x00000000
        /*08a0*/ 	.short	0x0101
        /*08a2*/ 	.byte	0x3f
	.zero		1


	//   ....[31]....
        /*08a4*/ 	.word	0x00009480
        /*08a8*/ 	.word	0x000000ff
        /*08ac*/ 	.word	0x00000000
        /*08b0*/ 	.short	0x0101
        /*08b2*/ 	.byte	0x06
	.zero		1


	//   ....[32]....
        /*08b4*/ 	.word	0x00009bb0
        /*08b8*/ 	.word	0x000000ff
        /*08bc*/ 	.word	0x00029830
        /*08c0*/ 	.short	0x010a
        /*08c2*/ 	.byte	0x06
	.zero		1


	//   ....[33]....
        /*08c4*/ 	.word	0x00009bf0
        /*08c8*/ 	.word	0x000000ff
        /*08cc*/ 	.word	0x00029830
        /*08d0*/ 	.short	0x010a
        /*08d2*/ 	.byte	0x06
	.zero		1


	//   ....[34]....
        /*08d4*/ 	.word	0x0000a800
        /*08d8*/ 	.word	0x000000ff
        /*08dc*/ 	.word	0x00029850
        /*08e0*/ 	.short	0x010a
        /*08e2*/ 	.byte	0x06
	.zero		1


	//   ....[35]....
        /*08e4*/ 	.word	0x0000a840
        /*08e8*/ 	.word	0x000000ff
        /*08ec*/ 	.word	0x00029850
        /*08f0*/ 	.short	0x010a
        /*08f2*/ 	.byte	0x06
	.zero		1


	//   ....[36]....
        /*08f4*/ 	.word	0x0000c7d0
        /*08f8*/ 	.word	0x00000002
        /*08fc*/ 	.word	0x00000000
        /*0900*/ 	.short	0x0101
        /*0902*/ 	.byte	0x3f
	.zero		1


	//   ....[37]....
        /*0904*/ 	.word	0x0000cb20
        /*0908*/ 	.word	0x000000ff
        /*090c*/ 	.word	0x00000000
        /*0910*/ 	.short	0x0101
        /*0912*/ 	.byte	0x06
	.zero		1


	//   ....[38]....
        /*0914*/ 	.word	0x0000d1a0
        /*0918*/ 	.word	0x000000ff
        /*091c*/ 	.word	0x00029850
        /*0920*/ 	.short	0x010a
        /*0922*/ 	.byte	0x09
	.zero		1


	//   ....[39]....
        /*0924*/ 	.word	0x0000d1e0
        /*0928*/ 	.word	0x000000ff
        /*092c*/ 	.word	0x00029850
        /*0930*/ 	.short	0x010a
        /*0932*/ 	.byte	0x09
	.zero		1


	//   ....[40]....
        /*0934*/ 	.word	0x0000d840
        /*0938*/ 	.word	0x000000ff
        /*093c*/ 	.word	0x00000000
        /*0940*/ 	.short	0x0101
        /*0942*/ 	.byte	0x04
	.zero		1


	//   ....[41]....
        /*0944*/ 	.word	0x0000f480
        /*0948*/ 	.word	0x00000003
        /*094c*/ 	.word	0x00000000
        /*0950*/ 	.short	0x0101
        /*0952*/ 	.byte	0x3f
	.zero		1


	//   ....[42]....
        /*0954*/ 	.word	0x00012440
        /*0958*/ 	.word	0x00000002
        /*095c*/ 	.word	0x00029880
        /*0960*/ 	.short	0x010a
        /*0962*/ 	.byte	0x3f
	.zero		1


	//   ....[43]....
        /*0964*/ 	.word	0x000125d0
        /*0968*/ 	.word	0x00000002
        /*096c*/ 	.word	0x00029840
        /*0970*/ 	.short	0x010a
        /*0972*/ 	.byte	0x3f
	.zero		1


	//   ....[44]....
        /*0974*/ 	.word	0x00013180
        /*0978*/ 	.word	0x00000011
        /*097c*/ 	.word	0x00029800
        /*0980*/ 	.short	0x0107
        /*0982*/ 	.byte	0x3f
	.zero		1


	//   ....[45]....
        /*0984*/ 	.word	0x00013280
        /*0988*/ 	.word	0x00000011
        /*098c*/ 	.word	0x00029800
        /*0990*/ 	.short	0x0101
        /*0992*/ 	.byte	0x3f
	.zero		1


	//   ....[46]....
        /*0994*/ 	.word	0x000132a0
        /*0998*/ 	.word	0x00000011
        /*099c*/ 	.word	0x00029820
        /*09a0*/ 	.short	0x010a
        /*09a2*/ 	.byte	0x3f
	.zero		1


	//   ....[47]....
        /*09a4*/ 	.word	0x000135b0
        /*09a8*/ 	.word	0x00000005
        /*09ac*/ 	.word	0x00029880
        /*09b0*/ 	.short	0x010a
        /*09b2*/ 	.byte	0x3f
	.zero		1


	//   ....[48]....
        /*09b4*/ 	.word	0x000137e0
        /*09b8*/ 	.word	0x00000005
        /*09bc*/ 	.word	0x00029840
        /*09c0*/ 	.short	0x010a
        /*09c2*/ 	.byte	0x3f
	.zero		1


	//   ....[49]....
        /*09c4*/ 	.word	0x00013ca0
        /*09c8*/ 	.word	0x00000013
        /*09cc*/ 	.word	0x00029870
        /*09d0*/ 	.short	0x010a
        /*09d2*/ 	.byte	0x3f
	.zero		1


	//   ....[50]....
        /*09d4*/ 	.word	0x00013d10
        /*09d8*/ 	.word	0x00000013
        /*09dc*/ 	.word	0x00029860
        /*09e0*/ 	.short	0x010a
        /*09e2*/ 	.byte	0x3f
	.zero		1


	//   ....[51]....
        /*09e4*/ 	.word	0x00014240
        /*09e8*/ 	.word	0x00000013
        /*09ec*/ 	.word	0x00029850
        /*09f0*/ 	.short	0x0101
        /*09f2*/ 	.byte	0x3f
	.zero		1


	//   ....[52]....
        /*09f4*/ 	.word	0x000142b0
        /*09f8*/ 	.word	0x00000013
        /*09fc*/ 	.word	0x00000000
        /*0a00*/ 	.short	0x0101
        /*0a02*/ 	.byte	0x3f
	.zero		1


	//   ....[53]....
        /*0a04*/ 	.word	0x000144e0
        /*0a08*/ 	.word	0x00000010
        /*0a0c*/ 	.word	0x00029870
        /*0a10*/ 	.short	0x010a
        /*0a12*/ 	.byte	0x3f
	.zero		1


	//   ....[54]....
        /*0a14*/ 	.word	0x00014550
        /*0a18*/ 	.word	0x00000010
        /*0a1c*/ 	.word	0x00029860
        /*0a20*/ 	.short	0x010a
        /*0a22*/ 	.byte	0x3f
	.zero		1


	//   ....[55]....
        /*0a24*/ 	.word	0x00014a90
        /*0a28*/ 	.word	0x00000010
        /*0a2c*/ 	.word	0x00029850
        /*0a30*/ 	.short	0x0101
        /*0a32*/ 	.byte	0x3f
	.zero		1


	//   ....[56]....
        /*0a34*/ 	.word	0x00014ae0
        /*0a38*/ 	.word	0x00000010
        /*0a3c*/ 	.word	0x00000000
        /*0a40*/ 	.short	0x0101
        /*0a42*/ 	.byte	0x3f
	.zero		1


	//   ....[57]....
        /*0a44*/ 	.word	0x00015870
        /*0a48*/ 	.word	0x00000003
        /*0a4c*/ 	.word	0x00029820
        /*0a50*/ 	.short	0x010a
        /*0a52*/ 	.byte	0x3f
	.zero		1


	//   ....[58]....
        /*0a54*/ 	.word	0x00015a40
        /*0a58*/ 	.word	0x00000007
        /*0a5c*/ 	.word	0x00000000
        /*0a60*/ 	.short	0x010a
        /*0a62*/ 	.byte	0x3f
	.zero		1


	//   ....[59]....
        /*0a64*/ 	.word	0x00015a90
        /*0a68*/ 	.word	0x00000005
        /*0a6c*/ 	.word	0x00000000
        /*0a70*/ 	.short	0x010a
        /*0a72*/ 	.byte	0x3f
	.zero		1


	//   ....[60]....
        /*0a74*/ 	.word	0x00015ae0
        /*0a78*/ 	.word	0x00000005
        /*0a7c*/ 	.word	0x00029860
        /*0a80*/ 	.short	0x010a
        /*0a82*/ 	.byte	0x3f
	.zero		1


	//   ....[61]....
        /*0a84*/ 	.word	0x00015b30
        /*0a88*/ 	.word	0x00000003
        /*0a8c*/ 	.word	0x00029860
        /*0a90*/ 	.short	0x010a
        /*0a92*/ 	.byte	0x3f
	.zero		1


	//   ....[62]....
        /*0a94*/ 	.word	0x00015b70
        /*0a98*/ 	.word	0x00000005
        /*0a9c*/ 	.word	0x00029880
        /*0aa0*/ 	.short	0x010a
        /*0aa2*/ 	.byte	0x3f
	.zero		1


	//   ....[63]....
        /*0aa4*/ 	.word	0x00015b90
        /*0aa8*/ 	.word	0x00000003
        /*0aac*/ 	.word	0x00029880
        /*0ab0*/ 	.short	0x010a
        /*0ab2*/ 	.byte	0x3f
	.zero		1


	//   ....[64]....
        /*0ab4*/ 	.word	0x00015c00
        /*0ab8*/ 	.word	0x00000003
        /*0abc*/ 	.word	0x00029800
        /*0ac0*/ 	.short	0x010a
        /*0ac2*/ 	.byte	0x3f
	.zero		1


	//   ....[65]....
        /*0ac4*/ 	.word	0x00015c50
        /*0ac8*/ 	.word	0x00000002
        /*0acc*/ 	.word	0x00029830
        /*0ad0*/ 	.short	0x010a
        /*0ad2*/ 	.byte	0x3f
	.zero		1


	//   ....[66]....
        /*0ad4*/ 	.word	0x00015cb0
        /*0ad8*/ 	.word	0x00000007
        /*0adc*/ 	.word	0x00029830
        /*0ae0*/ 	.short	0x010a
        /*0ae2*/ 	.byte	0x3f
	.zero		1


	//   ....[67]....
        /*0ae4*/ 	.word	0x00015d10
        /*0ae8*/ 	.word	0x00000007
        /*0aec*/ 	.word	0x00029850
        /*0af0*/ 	.short	0x010a
        /*0af2*/ 	.byte	0x3f
	.zero		1


	//   ....[68]....
        /*0af4*/ 	.word	0x00015d70
        /*0af8*/ 	.word	0x00000007
        /*0afc*/ 	.word	0x00029830
        /*0b00*/ 	.short	0x010a
        /*0b02*/ 	.byte	0x3f
	.zero		1


	//   ....[69]....
        /*0b04*/ 	.word	0x00015dd0
        /*0b08*/ 	.word	0x00000007
        /*0b0c*/ 	.word	0x00029850
        /*0b10*/ 	.short	0x010a
        /*0b12*/ 	.byte	0x3f
	.zero		1


	//   ....[70]....
        /*0b14*/ 	.word	0x00015e30
        /*0b18*/ 	.word	0x00000005
        /*0b1c*/ 	.word	0x00029850
        /*0b20*/ 	.short	0x010a
        /*0b22*/ 	.byte	0x3f
	.zero		1


	//   ....[71]....
        /*0b24*/ 	.word	0x00015f80
        /*0b28*/ 	.word	0x00000002
        /*0b2c*/ 	.word	0x00029880
        /*0b30*/ 	.short	0x010a
        /*0b32*/ 	.byte	0x3f
	.zero		1


	//   ....[72]....
        /*0b34*/ 	.word	0x00015fd0
        /*0b38*/ 	.word	0x00000002
        /*0b3c*/ 	.word	0x00029840
        /*0b40*/ 	.short	0x010a
        /*0b42*/ 	.byte	0x3f
	.zero		1


	//   ....[73]....
        /*0b44*/ 	.word	0x000165a0
        /*0b48*/ 	.word	0x00000011
        /*0b4c*/ 	.word	0x00029820
        /*0b50*/ 	.short	0x010a
        /*0b52*/ 	.byte	0x3f
	.zero		1


	//   ....[74]....
        /*0b54*/ 	.word	0x000165f0
        /*0b58*/ 	.word	0x00000005
        /*0b5c*/ 	.word	0x00029880
        /*0b60*/ 	.short	0x010a
        /*0b62*/ 	.byte	0x3f
	.zero		1


	//   ....[75]....
        /*0b64*/ 	.word	0x00016640
        /*0b68*/ 	.word	0x00000005
        /*0b6c*/ 	.word	0x00029840
        /*0b70*/ 	.short	0x010a
        /*0b72*/ 	.byte	0x3f
	.zero		1


	//   ....[76]....
        /*0b74*/ 	.word	0x00016690
        /*0b78*/ 	.word	0x00000013
        /*0b7c*/ 	.word	0x00029870
        /*0b80*/ 	.short	0x010a
        /*0b82*/ 	.byte	0x3f
	.zero		1


	//   ....[77]....
        /*0b84*/ 	.word	0x000166e0
        /*0b88*/ 	.word	0x00000013
        /*0b8c*/ 	.word	0x00029860
        /*0b90*/ 	.short	0x010a
        /*0b92*/ 	.byte	0x3f
	.zero		1


	//   ....[78]....
        /*0b94*/ 	.word	0x00016730
        /*0b98*/ 	.word	0x00000010
        /*0b9c*/ 	.word	0x00029870
        /*0ba0*/ 	.short	0x010a
        /*0ba2*/ 	.byte	0x3f
	.zero		1


	//   ....[79]....
        /*0ba4*/ 	.word	0x00016780
        /*0ba8*/ 	.word	0x00000010
        /*0bac*/ 	.word	0x00029860
        /*0bb0*/ 	.short	0x010a
        /*0bb2*/ 	.byte	0x3f
	.zero		1


	//   ....[80]....
        /*0bb4*/ 	.word	0x000167d0
        /*0bb8*/ 	.word	0x00000003
        /*0bbc*/ 	.word	0x00029820
        /*0bc0*/ 	.short	0x010a
        /*0bc2*/ 	.byte	0x3f
	.zero		1


	//   ....[81]....
        /*0bc4*/ 	.word	0x00016970
        /*0bc8*/ 	.word	0x00000007
        /*0bcc*/ 	.word	0x00000000
        /*0bd0*/ 	.short	0x010a
        /*0bd2*/ 	.byte	0x3f
	.zero		1


	//   ....[82]....
        /*0bd4*/ 	.word	0x000169c0
        /*0bd8*/ 	.word	0x00000005
        /*0bdc*/ 	.word	0x00000000
        /*0be0*/ 	.short	0x010a
        /*0be2*/ 	.byte	0x3f
	.zero		1


	//   ....[83]....
        /*0be4*/ 	.word	0x00016a10
        /*0be8*/ 	.word	0x00000005
        /*0bec*/ 	.word	0x00029860
        /*0bf0*/ 	.short	0x010a
        /*0bf2*/ 	.byte	0x3f
	.zero		1


	//   ....[84]....
        /*0bf4*/ 	.word	0x00016a60
        /*0bf8*/ 	.word	0x00000003
        /*0bfc*/ 	.word	0x00029860
        /*0c00*/ 	.short	0x010a
        /*0c02*/ 	.byte	0x3f
	.zero		1


	//   ....[85]....
        /*0c04*/ 	.word	0x00016ab0
        /*0c08*/ 	.word	0x00000005
        /*0c0c*/ 	.word	0x00029880
        /*0c10*/ 	.short	0x010a
        /*0c12*/ 	.byte	0x3f
	.zero		1


	//----- nvinfo : EIATTR_NUM_MBARRIERS
	.align		4
.L_337:
        /*0c14*/ 	.byte	0x03, 0x38
        /*0c16*/ 	.short	0x0016


	//----- nvinfo : EIATTR_EXIT_INSTR_OFFSETS
	.align		4
        /*0c18*/ 	.byte	0x04, 0x1c
        /*0c1a*/ 	.short	(.L_339 - .L_338)


	//   ....[0]....
.L_338:
        /*0c1c*/ 	.word	0x00000a80


	//   ....[1]....
        /*0c20*/ 	.word	0x000103c0


	//   ....[2]....
        /*0c24*/ 	.word	0x00015be0


	//----- nvinfo : EIATTR_MAX_THREADS
	.align		4
.L_339:
        /*0c28*/ 	.byte	0x04, 0x05
        /*0c2a*/ 	.short	(.L_341 - .L_340)
.L_340:
        /*0c2c*/ 	.word	0x00000180
        /*0c30*/ 	.word	0x00000001
        /*0c34*/ 	.word	0x00000001


	//----- nvinfo : EIATTR_CRS_STACK_SIZE
	.align		4
.L_341:
        /*0c38*/ 	.byte	0x04, 0x1e
        /*0c3a*/ 	.short	(.L_343 - .L_342)
.L_342:
        /*0c3c*/ 	.word	0x00000000


	//----- nvinfo : EIATTR_CBANK_PARAM_SIZE
	.align		4
.L_343:
        /*0c40*/ 	.byte	0x03, 0x19
        /*0c42*/ 	.short	0x0af0


	//----- nvinfo : EIATTR_PARAM_CBANK
	.align		4
        /*0c44*/ 	.byte	0x04, 0x0a
        /*0c46*/ 	.short	(.L_345 - .L_344)
	.align		4
.L_344:
        /*0c48*/ 	.word	index@(.nv.constant0._ZN7cutlass13device_kernelIN5flash11enable_sm90INS1_16FlashAttnFwdSm90INS1_25CollectiveMainloopFwdSm90ILi2EN4cute5tupleIJNS5_1CILi1EEES8_S8_EEENS6_IJNS7_ILi128EEENS7_ILi160EEENS7_ILi192EEEEEELi128ENS_12float_e4m3_tEfNS_4arch4Sm90ELb1ELb0ELb1ELb1ELb0ELb0ELb0ELb1ELb1ELb1ELb0ELb0EEENS1_21CollectiveEpilogueFwdINS6_IJSA_SA_SB_EEES9_NS_10bfloat16_tESG_Li256ELb1ELb1ELb0ELb1EEENS1_36VarlenDynamicPersistentTileSchedulerILi128ELi160ELi256ELi128ELb0ELb1ELb1ELb1ELb1ELb1EEEEEEEEEvNT_6ParamsE)
        /*0c4c*/ 	.short	0x0210
        /*0c4e*/ 	.short	0x0af0


	//----- nvinfo : EIATTR_SW_WAR
	.align		4
.L_345:
        /*0c50*/ 	.byte	0x04, 0x36
        /*0c52*/ 	.short	(.L_347 - .L_346)
.L_346:
        /*0c54*/ 	.word	0x00000008
.L_347:


//--------------------- .nv.info._ZN7cutlass13device_kernelIN5flash11enable_sm90INS1_16FlashAttnFwdSm90INS1_25CollectiveMainloopFwdSm90ILi2EN4cute5tupleIJNS5_1CILi1EEES8_S8_EEENS6_IJNS7_ILi128EEENS7_ILi160EEENS7_ILi192EEEEEELi128ENS_12float_e4m3_tEfNS_4arch4Sm90ELb1ELb0ELb1ELb1ELb0ELb1ELb0ELb1ELb1ELb1ELb0ELb0EEENS1_21CollectiveEpilogueFwdINS6_IJSA_SA_SB_EEES9_NS_10bfloat16_tESG_Li256ELb1ELb1ELb0ELb1EEENS1_36VarlenDynamicPersistentTileSchedulerILi128ELi160ELi256ELi128ELb0ELb1ELb1ELb1ELb1ELb1EEEEEEEEEvNT_6ParamsE --------------------------
	.section	.nv.info._ZN7cutlass13device_kernelIN5flash11enable_sm90INS1_16FlashAttnFwdSm90INS1_25CollectiveMainloopFwdSm90ILi2EN4cute5tupleIJNS5_1CILi1EEES8_S8_EEENS6_IJNS7_ILi128EEENS7_ILi160EEENS7_ILi192EEEEEELi128ENS_12float_e4m3_tEfNS_4arch4Sm90ELb1ELb0ELb1ELb1ELb0ELb1ELb0ELb1ELb1ELb1ELb0ELb0EEENS1_21CollectiveEpilogueFwdINS6_IJSA_SA_SB_EEES9_NS_10bfloat16_tESG_Li256ELb1ELb1ELb0ELb1EEENS1_36VarlenDynamicPersistentTileSchedulerILi128ELi160ELi256ELi128ELb0ELb1ELb1ELb1ELb1ELb1EEEEEEEEEvNT_6ParamsE,"",@"SHT_CUDA_INFO"
	.sectionflags	@""
	.align	4


	//----- nvinfo : EIATTR_CUDA_API_VERSION
	.align		4
        /*0000*/ 	.byte	0x04, 0x37
        /*0002*/ 	.short	(.L_349 - .L_348)
.L_348:
        /*0004*/ 	.word	0x00000082


	//----- nvinfo : EIATTR_KPARAM_INFO
	.align		4
.L_349:
        /*0008*/ 	.byte	0x04, 0x17
        /*000a*/ 	.short	(.L_351 - .L_350)
.L_350:
        /*000c*/ 	.word	0x00000000
        /*0010*/ 	.short	0x0000
        /*0012*/ 	.short	0x0070
        /*0014*/ 	.byte	0x00, 0xf0, 0x01, 0x2a


	//----- nvinfo : EIATTR_SPARSE_MMA_MASK
	.align		4
.L_351:
        /*0018*/ 	.byte	0x03, 0x50
        /*001a*/ 	.short	0x0000


	//----- nvinfo : EIATTR_MAXREG_COUNT
	.align		4
        /*001c*/ 	.byte	0x03, 0x1b
        /*001e*/ 	.short	0x00a8


	//----- nvinfo : EIATTR_NUM_BARRIERS
	.align		4
        /*0020*/ 	.byte	0x02, 0x4c
        /*0022*/ 	.byte	0x10
	.zero		1


	//----- nvinfo : EIATTR_EXTERNS
	.align		4
        /*0024*/ 	.byte	0x04, 0x0f
        /*0026*/ 	.short	(.L_353 - .L_352)


	//   ....[0]....
	.align		4
.L_352:
        /*0028*/ 	.word	index@(__assertfail)


	//----- nvinfo : EIATTR_ANNOTATIONS
	.align		4
.L_353:
        /*002c*/ 	.byte	0x04, 0x55
        /*002e*/ 	.short	(.L_355 - .L_354)


	//   ....[0]....
.L_354:
        /* <DEDUP_REMOVED lines=81> */


	//----- nvinfo : EIATTR_MERCURY_ISA_VERSION
	.align		4
.L_355:
        /*0530*/ 	.byte	0x03, 0x5f
        /*0532*/ 	.short	0x0101


	//----- nvinfo : EIATTR_UNUSED_LOAD_BYTE_OFFSET
	.align		4
        /*0534*/ 	.byte	0x04, 0x44
        /*0536*/ 	.short	(.L_357 - .L_356)


	//   ....[0]....
.L_356:
        /*0538*/ 	.word	0x00000ae0
        /*053c*/ 	.word	0x0000fff0


	//   ....[1]....
        /*0540*/ 	.word	0x000242c0
        /*0544*/ 	.word	0x0000fff0


	//----- nvinfo : EIATTR_INT_WARP_WIDE_INSTR_OFFSETS
	.align		4
.L_357:
        /*0548*/ 	.byte	0x04, 0x31
        /*054a*/ 	.short	(.L_359 - .L_358)


	//   ....[0]....
.L_358:
        /*054c*/ 	.word	0x00000190


	//   ....[1]....
        /*0550*/ 	.word	0x000001d0


	//   ....[2]....
        /*0554*/ 	.word	0x00000240


	//   ....[3]....
        /*0558*/ 	.word	0x000293b0


	//   ....[4]....
        /*055c*/ 	.word	0x00029410


	//   ....[5]....
        /*0560*/ 	.word	0x0002bfc0


	//   ....[6]....
        /*0564*/ 	.word	0x0002c020


	//----- nvinfo : EIATTR_COOP_GROUP_MASK_REGIDS
	.align		4
.L_359:
        /*0568*/ 	.byte	0x04, 0x29
        /*056a*/ 	.short	(.L_361 - .L_360)


	//   ....[0]....
.L_360:
        /*056c*/ 	.word	0xffffffff


	//   ....[1]....
        /*0570*/ 	.word	0xffffffff


	//   ....[2]....
        /*0574*/ 	.word	0xffffffff


	//   ....[3]....
        /*0578*/ 	.word	0xffffffff


	//   ....[4]....
        /*057c*/ 	.word	0xffffffff


	//   ....[5]....
        /*0580*/ 	.word	0xffffffff


	//   ....[6]....
        /*0584*/ 	.word	0xffffffff


	//   ....[7]....
        /*0588*/ 	.word	0xffffffff


	//   ....[8]....
        /*058c*/ 	.word	0xffffffff


	//   ....[9]....
        /*0590*/ 	.word	0xffffffff


	//   ....[10]....
        /*0594*/ 	.word	0xffffffff


	//   ....[11]....
        /*0598*/ 	.word	0xffffffff


	//   ....[12]....
        /*059c*/ 	.word	0xffffffff


	//   ....[13]....
        /*05a0*/ 	.word	0xffffffff


	//   ....[14]....
        /*05a4*/ 	.word	0xffffffff


	//   ....[15]....
        /*05a8*/ 	.word	0xffffffff


	//   ....[16]....
        /*05ac*/ 	.word	0xffffffff


	//   ....[17]....
        /*05b0*/ 	.word	0xffffffff


	//   ....[18]....
        /*05b4*/ 	.word	0xffffffff


	//   ....[19]....
        /*05b8*/ 	.word	0xffffffff


	//   ....[20]....
        /*05bc*/ 	.word	0xffffffff


	//   ....[21]....
        /*05c0*/ 	.word	0xffffffff


	//   ....[22]....
        /*05c4*/ 	.word	0xffffffff


	//   ....[23]....
        /*05c8*/ 	.word	0xffffffff


	//   ....[24]....
        /*05cc*/ 	.word	0xffffffff


	//   ....[25]....
        /*05d0*/ 	.word	0xffffffff


	//   ....[26]....
        /*05d4*/ 	.word	0xffffffff


	//   ....[27]....
        /*05d8*/ 	.word	0xffffffff


	//   ....[28]....
        /*05dc*/ 	.word	0xffffffff


	//   ....[29]....
        /*05e0*/ 	.word	0xffffffff


	//   ....[30]....
        /*05e4*/ 	.word	0xffffffff


	//   ....[31]....
        /*05e8*/ 	.word	0xffffffff


	//   ....[32]....
        /*05ec*/ 	.word	0xffffffff


	//   ....[33]....
        /*05f0*/ 	.word	0xffffffff


	//   ....[34]....
        /*05f4*/ 	.word	0xffffffff


	//   ....[35]....
        /*05f8*/ 	.word	0xffffffff


	//   ....[36]....
        /*05fc*/ 	.word	0xffffffff


	//   ....[37]....
        /*0600*/ 	.word	0xffffffff


	//   ....[38]....
        /*0604*/ 	.word	0xffffffff


	//   ....[39]....
        /*0608*/ 	.word	0xffffffff


	//   ....[40]....
        /*060c*/ 	.word	0xffffffff


	//   ....[41]....
        /*0610*/ 	.word	0xffffffff


	//   ....[42]....
        /*0614*/ 	.word	0xffffffff


	//   ....[43]....
        /*0618*/ 	.word	0xffffffff


	//   ....[44]....
        /*061c*/ 	.word	0xffffffff


	//   ....[45]....
        /*0620*/ 	.word	0xffffffff


	//   ....[46]....
        /*0624*/ 	.word	0xffffffff


	//   ....[47]....
        /*0628*/ 	.word	0xffffffff


	//   ....[48]....
        /*062c*/ 	.word	0xffffffff


	//   ....[49]....
        /*0630*/ 	.word	0xffffffff


	//   ....[50]....
        /*0634*/ 	.word	0xffffffff


	//   ....[51]....
        /*0638*/ 	.word	0xffffffff


	//   ....[52]....
        /*063c*/ 	.word	0xffffffff


	//   ....[53]....
        /*0640*/ 	.word	0xffffffff


	//   ....[54]....
        /*0644*/ 	.word	0xffffffff


	//   ....[55]....
        /*0648*/ 	.word	0xffffffff


	//   ....[56]....
        /*064c*/ 	.word	0xffffffff


	//   ....[57]....
        /*0650*/ 	.word	0xffffffff


	//   ....[58]....
        /*0654*/ 	.word	0xffffffff


	//   ....[59]....
        /*0658*/ 	.word	0xffffffff


	//   ....[60]....
        /*065c*/ 	.word	0xffffffff


	//   ....[61]....
        /*0660*/ 	.word	0xffffffff


	//   ....[62]....
        /*0664*/ 	.word	0xffffffff


	//   ....[63]....
        /*0668*/ 	.word	0xffffffff


	//   ....[64]....
        /*066c*/ 	.word	0xffffffff


	//   ....[65]....
        /*0670*/ 	.word	0xffffffff


	//   ....[66]....
        /*0674*/ 	.word	0xffffffff


	//   ....[67]....
        /*0678*/ 	.word	0xffffffff


	//   ....[68]....
        /*067c*/ 	.word	0xffffffff


	//   ....[69]....
        /*0680*/ 	.word	0xffffffff


	//   ....[70]....
        /*0684*/ 	.word	0xffffffff


	//   ....[71]....
        /*0688*/ 	.word	0xffffffff


	//   ....[72]....
        /*068c*/ 	.word	0xffffffff


	//   ....[73]....
        /*0690*/ 	.word	0xffffffff


	//   ....[74]....
        /*0694*/ 	.word	0xffffffff


	//   ....[75]....
        /*0698*/ 	.word	0xffffffff


	//   ....[76]....
        /*069c*/ 	.word	0xffffffff


	//   ....[77]....
        /*06a0*/ 	.word	0xffffffff


	//   ....[78]....
        /*06a4*/ 	.word	0xffffffff


	//   ....[79]....
        /*06a8*/ 	.word	0xffffffff


	//   ....[80]....
        /*06ac*/ 	.word	0xffffffff


	//   ....[81]....
        /*06b0*/ 	.word	0xffffffff


	//   ....[82]....
        /*06b4*/ 	.word	0xffffffff


	//   ....[83]....
        /*06b8*/ 	.word	0xffffffff


	//   ....[84]....
        /*06bc*/ 	.word	0xffffffff


	//   ....[85]....
        /*06c0*/ 	.word	0xffffffff


	//   ....[86]....
        /*06c4*/ 	.word	0xffffffff


	//   ....[87]....
        /*06c8*/ 	.word	0xffffffff


	//   ....[88]....
        /*06cc*/ 	.word	0xffffffff


	//   ....[89]....
        /*06d0*/ 	.word	0xffffffff


	//   ....[90]....
        /*06d4*/ 	.word	0xffffffff


	//   ....[91]....
        /*06d8*/ 	.word	0xffffffff


	//   ....[92]....
        /*06dc*/ 	.word	0xffffffff


	//   ....[93]....
        /*06e0*/ 	.word	0xffffffff


	//   ....[94]....
        /*06e4*/ 	.word	0xffffffff


	//   ....[95]....
        /*06e8*/ 	.word	0xffffffff


	//   ....[96]....
        /*06ec*/ 	.word	0xffffffff


	//   ....[97]....
        /*06f0*/ 	.word	0xffffffff


	//   ....[98]....
        /*06f4*/ 	.word	0xffffffff


	//   ....[99]....
        /*06f8*/ 	.word	0xffffffff


	//   ....[100]....
        /*06fc*/ 	.word	0xffffffff


	//   ....[101]....
        /*0700*/ 	.word	0xffffffff


	//   ....[102]....
        /*0704*/ 	.word	0xffffffff


	//   ....[103]....
        /*0708*/ 	.word	0xffffffff


	//   ....[104]....
        /*070c*/ 	.word	0xffffffff


	//   ....[105]....
        /*0710*/ 	.word	0xffffffff


	//   ....[106]....
        /*0714*/ 	.word	0xffffffff


	//   ....[107]....
        /*0718*/ 	.word	0xffffffff


	//   ....[108]....
        /*071c*/ 	.word	0xffffffff


	//   ....[109]....
        /*0720*/ 	.word	0xffffffff


	//   ....[110]....
        /*0724*/ 	.word	0xffffffff


	//   ....[111]....
        /*0728*/ 	.word	0xffffffff


	//   ....[112]....
        /*072c*/ 	.word	0xffffffff


	//   ....[113]....
        /*0730*/ 	.word	0xffffffff


	//   ....[114]....
        /*0734*/ 	.word	0xffffffff


	//   ....[115]....
        /*0738*/ 	.word	0xffffffff


	//   ....[116]....
        /*073c*/ 	.word	0xffffffff


	//   ....[117]....
        /*0740*/ 	.word	0xffffffff


	//   ....[118]....
        /*0744*/ 	.word	0xffffffff


	//   ....[119]....
        /*0748*/ 	.word	0xffffffff


	//   ....[120]....
        /*074c*/ 	.word	0xffffffff


	//   ....[121]....
        /*0750*/ 	.word	0xffffffff


	//   ....[122]....
        /*0754*/ 	.word	0xffffffff


	//   ....[123]....
        /*0758*/ 	.word	0xffffffff


	//   ....[124]....
        /*075c*/ 	.word	0xffffffff


	//   ....[125]....
        /*0760*/ 	.word	0xffffffff


	//   ....[126]....
        /*0764*/ 	.word	0xffffffff


	//   ....[127]....
        /*0768*/ 	.word	0xffffffff


	//   ....[128]....
        /*076c*/ 	.word	0xffffffff


	//   ....[129]....
        /*0770*/ 	.word	0xffffffff


	//   ....[130]....
        /*0774*/ 	.word	0xffffffff


	//   ....[131]....
        /*0778*/ 	.word	0xffffffff


	//   ....[132]....
        /*077c*/ 	.word	0x0500000f


	//   ....[133]....
        /*0780*/ 	.word	0x0500000f


	//   ....[134]....
        /*0784*/ 	.word	0x0500000f


	//   ....[135]....
        /*0788*/ 	.word	0x0500000f


	//   ....[136]....
        /*078c*/ 	.word	0x0500000f


	//   ....[137]....
        /*0790*/ 	.word	0x0500000f


	//   ....[138]....
        /*0794*/ 	.word	0x0500000f


	//   ....[139]....
        /*0798*/ 	.word	0x0500000f


	//   ....[140]....
        /*079c*/ 	.word	0x0500000f


	//   ....[141]....
        /*07a0*/ 	.word	0x0500000f


	//   ....[142]....
        /*07a4*/ 	.word	0x0500000f


	//   ....[143]....
        /*07a8*/ 	.word	0x0500000f


	//   ....[144]....
        /*07ac*/ 	.word	0x0500000f


	//   ....[145]....
        /*07b0*/ 	.word	0x0500000f


	//   ....[146]....
        /*07b4*/ 	.word	0x0500000f


	//   ....[147]....
        /*07b8*/ 	.word	0x0500000f


	//   ....[148]....
        /*07bc*/ 	.word	0x0500000f


	//   ....[149]....
        /*07c0*/ 	.word	0x0500000f


	//   ....[150]....
        /*07c4*/ 	.word	0x0500000f


	//   ....[151]....
        /*07c8*/ 	.word	0x0500000f


	//   ....[152]....
        /*07cc*/ 	.word	0x0500000f


	//   ....[153]....
        /*07d0*/ 	.word	0x0500000f


	//   ....[154]....
        /*07d4*/ 	.word	0x0500000f


	//   ....[155]....
        /*07d8*/ 	.word	0x0500000f


	//   ....[156]....
        /*07dc*/ 	.word	0x0500000f


	//   ....[157]....
        /*07e0*/ 	.word	0x0500000f


	//   ....[158]....
        /*07e4*/ 	.word	0x0500000f


	//   ....[159]....
        /*07e8*/ 	.word	0x0500000f


	//   ....[160]....
        /*07ec*/ 	.word	0x0500000f


	//   ....[161]....
        /*07f0*/ 	.word	0x0500000f


	//   ....[162]....
        /*07f4*/ 	.word	0x0500000f


	//   ....[163]....
        /*07f8*/ 	.word	0x0500000f


	//   ....[164]....
        /*07fc*/ 	.word	0x0500000f


	//   ....[165]....
        /*0800*/ 	.word	0x0500000f


	//   ....[166]....
        /*0804*/ 	.word	0x0500000f


	//   ....[167]....
        /*0808*/ 	.word	0x0500000f


	//   ....[168]....
        /*080c*/ 	.word	0x0500000f


	//   ....[169]....
        /*0810*/ 	.word	0x0500000f


	//   ....[170]....
        /*0814*/ 	.word	0x0500000f


	//   ....[171]....
        /*0818*/ 	.word	0x0500000f


	//   ....[172]....
        /*081c*/ 	.word	0x0500000f


	//   ....[173]....
        /*0820*/ 	.word	0x0500000f


	//   ....[174]....
        /*0824*/ 	.word	0x0500000f


	//   ....[175]....
        /*0828*/ 	.word	0x0500000f


	//   ....[176]....
        /*082c*/ 	.word	0x0500000f


	//   ....[177]....
        /*0830*/ 	.word	0x0500000f


	//   ....[178]....
        /*0834*/ 	.word	0x0500000f


	//   ....[179]....
        /*0838*/ 	.word	0x0500000f


	//   ....[180]....
        /*083c*/ 	.word	0x0500000f


	//   ....[181]....
        /*0840*/ 	.word	0x0500000f


	//   ....[182]....
        /*0844*/ 	.word	0x0500000f


	//   ....[183]....
        /*0848*/ 	.word	0x0500000f


	//   ....[184]....
        /*084c*/ 	.word	0x0500000f


	//   ....[185]....
        /*0850*/ 	.word	0x0500000f


	//   ....[186]....
        /*0854*/ 	.word	0x0500000f


	//   ....[187]....
        /*0858*/ 	.word	0x0500000f


	//   ....[188]....
        /*085c*/ 	.word	0x0500000f


	//   ....[189]....
        /*0860*/ 	.word	0x0500000f


	//   ....[190]....
        /*0864*/ 	.word	0x0500000f


	//   ....[191]....
        /*0868*/ 	.word	0x0500000f


	//   ....[192]....
        /*086c*/ 	.word	0x0500000f


	//   ....[193]....
        /*0870*/ 	.word	0x0500000f


	//   ....[194]....
        /*0874*/ 	.word	0x0500000f


	//   ....[195]....
        /*0878*/ 	.word	0x0500000f


	//   ....[196]....
        /*087c*/ 	.word	0x0500000f


	//   ....[197]....
        /*0880*/ 	.word	0x0500000f


	//   ....[198]....
        /*0884*/ 	.word	0x0500000f


	//   ....[199]....
        /*0888*/ 	.word	0x0500000f


	//   ....[200]....
        /*088c*/ 	.word	0x0500000f


	//   ....[201]....
        /*0890*/ 	.word	0x0500000f


	//   ....[202]....
        /*0894*/ 	.word	0x0500000f


	//   ....[203]....
        /*0898*/ 	.word	0x0500000f


	//   ....[204]....
        /*089c*/ 	.word	0x0500000f


	//   ....[205]....
        /*08a0*/ 	.word	0x0500000f


	//   ....[206]....
        /*08a4*/ 	.word	0x0500000f


	//   ....[207]....
        /*08a8*/ 	.word	0x0500000f


	//   ....[208]....
        /*08ac*/ 	.word	0x0500000f


	//----- nvinfo : EIATTR_COOP_GROUP_INSTR_OFFSETS
	.align		4
.L_361:
        /*08b0*/ 	.byte	0x04, 0x28
        /*08b2*/ 	.short	(.L_363 - .L_362)


	//   ....[0]....
.L_362:
        /*08b4*/ 	.word	0x00000070


	//   ....[1]....
        /*08b8*/ 	.word	0x000001a0


	//   ....[2]....
        /*08bc*/ 	.word	0x000001f0


	//   ....[3]....
        /*08c0*/ 	.word	0x00000420


	//   ....[4]....
        /*08c4*/ 	.word	0x00000580


	//   ....[5]....
        /*08c8*/ 	.word	0x000006a0


	//   ....[6]....
        /*08cc*/ 	.word	0x00000800


	//   ....[7]....
        /*08d0*/ 	.word	0x0000feb0


	//   ....[8]....
        /*08d4*/ 	.word	0x000107e0


	//   ....[9]....
        /*08d8*/ 	.word	0x000107f0


	//   ....[10]....
        /*08dc*/ 	.word	0x00010800


	//   ....[11]....
        /*08e0*/ 	.word	0x00010810


	//   ....[12]....
        /*08e4*/ 	.word	0x00013dc0


	//   ....[13]....
        /*08e8*/ 	.word	0x00013dd0


	//   ....[14]....
        /*08ec*/ 	.word	0x00013de0


	//   ....[15]....
        /*08f0*/ 	.word	0x00013df0


	//   ....[16]....
        /*08f4*/ 	.word	0x00018830


	//   ....[17]....
        /*08f8*/ 	.word	0x00018860


	//   ....[18]....
        /*08fc*/ 	.word	0x000194b0


	//   ....[19]....
        /*0900*/ 	.word	0x00019580


	//   ....[20]....
        /*0904*/ 	.word	0x0001a110


	//   ....[21]....
        /*0908*/ 	.word	0x0001a1a0


	//   ....[22]....
        /*090c*/ 	.word	0x0001cc70


	//   ....[23]....
        /*0910*/ 	.word	0x0001d680


	//   ....[24]....
        /*0914*/ 	.word	0x0001dae0


	//   ....[25]....
        /*0918*/ 	.word	0x0001dc00


	//   ....[26]....
        /*091c*/ 	.word	0x0001e6d0


	//   ....[27]....
        /*0920*/ 	.word	0x0001e740


	//   ....[28]....
        /*0924*/ 	.word	0x00021e70


	//   ....[29]....
        /*0928*/ 	.word	0x00021ec0


	//   ....[30]....
        /*092c*/ 	.word	0x00021f10


	//   ....[31]....
        /*0930*/ 	.word	0x00021f40


	//   ....[32]....
        /*0934*/ 	.word	0x00023b10


	//   ....[33]....
        /*0938*/ 	.word	0x00023b20


	//   ....[34]....
        /*093c*/ 	.word	0x00023ba0


	//   ....[35]....
        /*0940*/ 	.word	0x00023bb0


	//   ....[36]....
        /*0944*/ 	.word	0x00024910


	//   ....[37]....
        /*0948*/ 	.word	0x00024940


	//   ....[38]....
        /*094c*/ 	.word	0x00024970


	//   ....[39]....
        /*0950*/ 	.word	0x000249a0


	//   ....[40]....
        /*0954*/ 	.word	0x000249d0


	//   ....[41]....
        /*0958*/ 	.word	0x00024a00


	//   ....[42]....
        /*095c*/ 	.word	0x00024a30


	//   ....[43]....
        /*0960*/ 	.word	0x00024a60


	//   ....[44]....
        /*0964*/ 	.word	0x00024a90


	//   ....[45]....
        /*0968*/ 	.word	0x00024ac0


	//   ....[46]....
        /*096c*/ 	.word	0x00024af0


	//   ....[47]....
        /*0970*/ 	.word	0x00024b20


	//   ....[48]....
        /*0974*/ 	.word	0x00024b50


	//   ....[49]....
        /*0978*/ 	.word	0x00024b80


	//   ....[50]....
        /*097c*/ 	.word	0x00024bb0


	//   ....[51]....
        /*0980*/ 	.word	0x00024be0


	//   ....[52]....
        /*0984*/ 	.word	0x00024c10


	//   ....[53]....
        /*0988*/ 	.word	0x00024c40


	//   ....[54]....
        /*098c*/ 	.word	0x00024c70


	//   ....[55]....
        /*0990*/ 	.word	0x00024ca0


	//   ....[56]....
        /*0994*/ 	.word	0x00024cd0


	//   ....[57]....
        /*0998*/ 	.word	0x00024d00


	//   ....[58]....
        /*099c*/ 	.word	0x00024d30


	//   ....[59]....
        /*09a0*/ 	.word	0x00024d50


	//   ....[60]....
        /*09a4*/ 	.word	0x00024d60


	//   ....[61]....
        /*09a8*/ 	.word	0x00024d70


	//   ....[62]....
        /*09ac*/ 	.word	0x00024d90


	//   ....[63]....
        /*09b0*/ 	.word	0x00024da0


	//   ....[64]....
        /*09b4*/ 	.word	0x00024db0


	//   ....[65]....
        /*09b8*/ 	.word	0x00024dc0


	//   ....[66]....
        /*09bc*/ 	.word	0x00024df0


	//   ....[67]....
        /*09c0*/ 	.word	0x00024e20


	//   ....[68]....
        /*09c4*/ 	.word	0x000253d0


	//   ....[69]....
        /*09c8*/ 	.word	0x00025410


	//   ....[70]....
        /*09cc*/ 	.word	0x00025440


	//   ....[71]....
        /*09d0*/ 	.word	0x00025470


	//   ....[72]....
        /*09d4*/ 	.word	0x00025a70


	//   ....[73]....
        /*09d8*/ 	.word	0x00025a80


	//   ....[74]....
        /*09dc*/ 	.word	0x00025b40


	//   ....[75]....
        /*09e0*/ 	.word	0x00025b60


	//   ....[76]....
        /*09e4*/ 	.word	0x00025c20


	//   ....[77]....
        /*09e8*/ 	.word	0x00025c40


	//   ....[78]....
        /*09ec*/ 	.word	0x00025d10


	//   ....[79]....
        /*09f0*/ 	.word	0x00025d30


	//   ....[80]....
        /*09f4*/ 	.word	0x00026500


	//   ....[81]....
        /*09f8*/ 	.word	0x00026510


	//   ....[82]....
        /*09fc*/ 	.word	0x00026650


	//   ....[83]....
        /*0a00*/ 	.word	0x00026660


	//   ....[84]....
        /*0a04*/ 	.word	0x00026790


	//   ....[85]....
        /*0a08*/ 	.word	0x000267a0


	//   ....[86]....
        /*0a0c*/ 	.word	0x000268d0


	//   ....[87]....
        /*0a10*/ 	.word	0x000268e0


	//   ....[88]....
        /*0a14*/ 	.word	0x00026a70


	//   ....[89]....
        /*0a18*/ 	.word	0x00026c50


	//   ....[90]....
        /*0a1c*/ 	.word	0x00026c80


	//   ....[91]....
        /*0a20*/ 	.word	0x00026cb0


	//   ....[92]....
        /*0a24*/ 	.word	0x00026ce0


	//   ....[93]....
        /*0a28*/ 	.word	0x00026d10


	//   ....[94]....
        /*0a2c*/ 	.word	0x00026d40


	//   ....[95]....
        /*0a30*/ 	.word	0x00026eb0


	//   ....[96]....
        /*0a34*/ 	.word	0x00026ee0


	//   ....[97]....
        /*0a38*/ 	.word	0x00026f10


	//   ....[98]....
        /*0a3c*/ 	.word	0x00026f40


	//   ....[99]....
        /*0a40*/ 	.word	0x00026f70


	//   ....[100]....
        /*0a44*/ 	.word	0x00026fa0


	//   ....[101]....
        /*0a48*/ 	.word	0x00027040


	//   ....[102]....
        /*0a4c*/ 	.word	0x000270a0


	//   ....[103]....
        /*0a50*/ 	.word	0x00027130


	//   ....[104]....
        /*0a54*/ 	.word	0x00028100


	//   ....[105]....
        /*0a58*/ 	.word	0x00029b80


	//   ....[106]....
        /*0a5c*/ 	.word	0x0002a9a0


	//   ....[107]....
        /*0a60*/ 	.word	0x0002a9c0


	//   ....[108]....
        /*0a64*/ 	.word	0x0002a9e0


	//   ....[109]....
        /*0a68*/ 	.word	0x0002aaa0


	//   ....[110]....
        /*0a6c*/ 	.word	0x0002aad0


	//   ....[111]....
        /*0a70*/ 	.word	0x0002ab60


	//   ....[112]....
        /*0a74*/ 	.word	0x0002ab70


	//   ....[113]....
        /*0a78*/ 	.word	0x0002ac00


	//   ....[114]....
        /*0a7c*/ 	.word	0x0002c980


	//   ....[115]....
        /*0a80*/ 	.word	0x0002c9b0


	//   ....[116]....
        /*0a84*/ 	.word	0x0002c9f0


	//   ....[117]....
        /*0a88*/ 	.word	0x0002ca20


	//   ....[118]....
        /*0a8c*/ 	.word	0x0002ca50


	//   ....[119]....
        /*0a90*/ 	.word	0x0002ca80


	//   ....[120]....
        /*0a94*/ 	.word	0x0002cab0


	//   ....[121]....
        /*0a98*/ 	.word	0x0002cae0


	//   ....[122]....
        /*0a9c*/ 	.word	0x0002cc60


	//   ....[123]....
        /*0aa0*/ 	.word	0x0002cc90


	//   ....[124]....
        /*0aa4*/ 	.word	0x0002ccc0


	//   ....[125]....
        /*0aa8*/ 	.word	0x0002ccf0


	//   ....[126]....
        /*0aac*/ 	.word	0x0002cd20


	//   ....[127]....
        /*0ab0*/ 	.word	0x0002cd50


	//   ....[128]....
        /*0ab4*/ 	.word	0x0002ce10


	//   ....[129]....
        /*0ab8*/ 	.word	0x0002ce30


	//   ....[130]....
        /*0abc*/ 	.word	0x0002cea0


	//   ....[131]....
        /*0ac0*/ 	.word	0x0002d580


	//   ....[132]....
        /*0ac4*/ 	.word	0x0002da30


	//   ....[133]....
        /*0ac8*/ 	.word	0x0002dad0


	//   ....[134]....
        /*0acc*/ 	.word	0x0002db60


	//   ....[135]....
        /*0ad0*/ 	.word	0x0002dbb0


	//   ....[136]....
        /*0ad4*/ 	.word	0x0002dc00


	//   ....[137]....
        /*0ad8*/ 	.word	0x0002dcd0


	//   ....[138]....
        /*0adc*/ 	.word	0x0002dd60


	//   ....[139]....
        /*0ae0*/ 	.word	0x0002ddb0


	//   ....[140]....
        /*0ae4*/ 	.word	0x0002de00


	//   ....[141]....
        /*0ae8*/ 	.word	0x0002e0e0


	//   ....[142]....
        /*0aec*/ 	.word	0x0002e200


	//   ....[143]....
        /*0af0*/ 	.word	0x0002e320


	//   ....[144]....
        /*0af4*/ 	.word	0x0002e3d0


	//   ....[145]....
        /*0af8*/ 	.word	0x0002e430


	//   ....[146]....
        /*0afc*/ 	.word	0x0002e4b0


	//   ....[147]....
        /*0b00*/ 	.word	0x0002e510


	//   ....[148]....
        /*0b04*/ 	.word	0x0002e570


	//   ....[149]....
        /*0b08*/ 	.word	0x0002e5d0


	//   ....[150]....
        /*0b0c*/ 	.word	0x0002e650


	//   ....[151]....
        /*0b10*/ 	.word	0x0002e6b0


	//   ....[152]....
        /*0b14*/ 	.word	0x0002e730


	//   ....[153]....
        /*0b18*/ 	.word	0x0002e790


	//   ....[154]....
        /*0b1c*/ 	.word	0x0002e810


	//   ....[155]....
        /*0b20*/ 	.word	0x0002e870


	//   ....[156]....
        /*0b24*/ 	.word	0x0002e8f0


	//   ....[157]....
        /*0b28*/ 	.word	0x0002e950


	//   ....[158]....
        /*0b2c*/ 	.word	0x0002e9e0


	//   ....[159]....
        /*0b30*/ 	.word	0x0002ea40


	//   ....[160]....
        /*0b34*/ 	.word	0x0002eac0


	//   ....[161]....
        /*0b38*/ 	.word	0x0002eb20


	//   ....[162]....
        /*0b3c*/ 	.word	0x0002eb80


	//   ....[163]....
        /*0b40*/ 	.word	0x0002ebe0


	//   ....[164]....
        /*0b44*/ 	.word	0x0002ec40


	//   ....[165]....
        /*0b48*/ 	.word	0x0002eca0


	//   ....[166]....
        /*0b4c*/ 	.word	0x0002ed20


	//   ....[167]....
        /*0b50*/ 	.word	0x0002ed80


	//   ....[168]....
        /*0b54*/ 	.word	0x0002ee00


	//   ....[169]....
        /*0b58*/ 	.word	0x0002ee60


	//   ....[170]....
        /*0b5c*/ 	.word	0x0002eee0


	//   ....[171]....
        /*0b60*/ 	.word	0x0002ef40


	//   ....[172]....
        /*0b64*/ 	.word	0x0002efc0


	//   ....[173]....
        /*0b68*/ 	.word	0x0002f0b0


	//   ....[174]....
        /*0b6c*/ 	.word	0x0002f100


	//   ....[175]....
        /*0b70*/ 	.word	0x0002f190


	//   ....[176]....
        /*0b74*/ 	.word	0x0002f220


	//   ....[177]....
        /*0b78*/ 	.word	0x0002f2b0


	//   ....[178]....
        /*0b7c*/ 	.word	0x0002f340


	//   ....[179]....
        /*0b80*/ 	.word	0x0002f3d0


	//   ....[180]....
        /*0b84*/ 	.word	0x0002f460


	//   ....[181]....
        /*0b88*/ 	.word	0x0002f520


	//   ....[182]....
        /*0b8c*/ 	.word	0x0002f810


	//   ....[183]....
        /*0b90*/ 	.word	0x0002fa30


	//   ....[184]....
        /*0b94*/ 	.word	0x0002fa80


	//   ....[185]....
        /*0b98*/ 	.word	0x0002fae0


	//   ....[186]....
        /*0b9c*/ 	.word	0x0002fb90


	//   ....[187]....
        /*0ba0*/ 	.word	0x0002fc50


	//   ....[188]....
        /*0ba4*/ 	.word	0x0002fd30


	//   ....[189]....
        /*0ba8*/ 	.word	0x0002fe00


	//   ....[190]....
        /*0bac*/ 	.word	0x0002ff00


	//   ....[191]....
        /*0bb0*/ 	.word	0x000301e0


	//   ....[192]....
        /*0bb4*/ 	.word	0x00030280


	//   ....[193]....
        /*0bb8*/ 	.word	0x000303a0


	//   ....[194]....
        /*0bbc*/ 	.word	0x00030420


	//   ....[195]....
        /*0bc0*/ 	.word	0x000304a0


	//   ....[196]....
        /*0bc4*/ 	.word	0x00030520


	//   ....[197]....
        /*0bc8*/ 	.word	0x000305a0


	//   ....[198]....
        /*0bcc*/ 	.word	0x00030630


	//   ....[199]....
        /*0bd0*/ 	.word	0x000306d0


	//   ....[200]....
        /*0bd4*/ 	.word	0x00030780


	//   ....[201]....
        /*0bd8*/ 	.word	0x00030800


	//   ....[202]....
        /*0bdc*/ 	.word	0x00030880


	//   ....[203]....
        /*0be0*/ 	.word	0x00030900


	//   ....[204]....
        /*0be4*/ 	.word	0x00030990


	//   ....[205]....
        /*0be8*/ 	.word	0x00030a10


	//   ....[206]....
        /*0bec*/ 	.word	0x00030ab0


	//   ....[207]....
        /*0bf0*/ 	.word	0x00030b40


	//   ....[208]....
        /*0bf4*/ 	.word	0x00030c70


	//----- nvinfo : EIATTR_REG_RECONFIG
	.align		4
.L_363:
        /*0bf8*/ 	.byte	0x01, 0x54
	.zero		2


	//----- nvinfo : EIATTR_SYSCALL_OFFSETS
	.align		4
        /*0bfc*/ 	.byte	0x04, 0x46
        /*0bfe*/ 	.short	(.L_365 - .L_364)


	//   ....[0]....
.L_364:
        /*0c00*/ 	.word	0x00001ca0


	//   ....[1]....
        /*0c04*/ 	.word	0x00001df0


	//   ....[2]....
        /*0c08*/ 	.word	0x00010040


	//   ....[3]....
        /*0c0c*/ 	.word	0x000105c0


	//   ....[4]....
        /*0c10*/ 	.word	0x000295b0


	//   ....[5]....
        /*0c14*/ 	.word	0x00029750


	//   ....[6]....
        /*0c18*/ 	.word	0x000298b0


	//   ....[7]....
        /*0c1c*/ 	.word	0x00029a00


	//   ....[8]....
        /*0c20*/ 	.word	0x0002a570


	//----- nvinfo : EIATTR_MBARRIER_INSTR_OFFSETS
	.align		4
.L_365:
        /*0c24*/ 	.byte	0x04, 0x39
        /*0c26*/ 	.short	(.L_367 - .L_366)


	//   ....[0]....
.L_366:
        /*0c28*/ 	.word	0x000002d0
        /*0c2c*/ 	.word	0x000000ff
        /*0c30*/ 	.word	0x00029800
        /*0c34*/ 	.short	0x0100
        /*0c36*/ 	.byte	0x08
	.zero		1


	//   ....[1]....
        /*0c38*/ 	.word	0x000002e0
        /*0c3c*/ 	.word	0x000000ff
        /*0c40*/ 	.word	0x00029820
        /*0c44*/ 	.short	0x0100
        /*0c46*/ 	.byte	0x08
	.zero		1


	//   ....[2]....
        /*0c48*/ 	.word	0x000003d0
        /*0c4c*/ 	.word	0x000000ff
        /*0c50*/ 	.word	0x00029830
        /*0c54*/ 	.short	0x0100
        /*0c56*/ 	.byte	0x08
	.zero		1


	//   ....[3]....
        /*0c58*/ 	.word	0x000003e0
        /*0c5c*/ 	.word	0x000000ff
        /*0c60*/ 	.word	0x00029840
        /*0c64*/ 	.short	0x0100
        /*0c66*/ 	.byte	0x08
	.zero		1


	//   ....[4]....
        /*0c68*/ 	.word	0x000003f0
        /*0c6c*/ 	.word	0x000000ff
        /*0c70*/ 	.word	0x00029838
        /*0c74*/ 	.short	0x0100
        /*0c76*/ 	.byte	0x08
	.zero		1


	//   ....[5]....
        /*0c78*/ 	.word	0x00000400
        /*0c7c*/ 	.word	0x000000ff
        /*0c80*/ 	.word	0x00029848
        /*0c84*/ 	.short	0x0100
        /*0c86*/ 	.byte	0x08
	.zero		1


	//   ....[6]....
        /*0c88*/ 	.word	0x00000530
        /*0c8c*/ 	.word	0x000000ff
        /*0c90*/ 	.word	0x00029850
        /*0c94*/ 	.short	0x0100
        /*0c96*/ 	.byte	0x08
	.zero		1


	//   ....[7]....
        /*0c98*/ 	.word	0x00000540
        /*0c9c*/ 	.word	0x000000ff
        /*0ca0*/ 	.word	0x00029860
        /*0ca4*/ 	.short	0x0100
        /*0ca6*/ 	.byte	0x08
	.zero		1


	//   ....[8]....
        /*0ca8*/ 	.word	0x00000550
        /*0cac*/ 	.word	0x000000ff
        /*0cb0*/ 	.word	0x00029858
        /*0cb4*/ 	.short	0x0100
        /*0cb6*/ 	.byte	0x08
	.zero		1


	//   ....[9]....
        /*0cb8*/ 	.word	0x00000560
        /*0cbc*/ 	.word	0x000000ff
        /*0cc0*/ 	.word	0x00029868
        /*0cc4*/ 	.short	0x0100
        /*0cc6*/ 	.byte	0x08
	.zero		1


	//   ....[10]....
        /*0cc8*/ 	.word	0x00000650
        /*0ccc*/ 	.word	0x000000ff
        /*0cd0*/ 	.word	0x00029870
        /*0cd4*/ 	.short	0x0100
        /*0cd6*/ 	.byte	0x06
	.zero		1


	//   ....[11]....
        /*0cd8*/ 	.word	0x00000660
        /*0cdc*/ 	.word	0x000000ff
        /*0ce0*/ 	.word	0x00029880
        /*0ce4*/ 	.short	0x0100
        /*0ce6*/ 	.byte	0x06
	.zero		1


	//   ....[12]....
        /*0ce8*/ 	.word	0x00000670
        /*0cec*/ 	.word	0x000000ff
        /*0cf0*/ 	.word	0x00029878
        /*0cf4*/ 	.short	0x0100
        /*0cf6*/ 	.byte	0x06
	.zero		1


	//   ....[13]....
        /*0cf8*/ 	.word	0x00000680
        /*0cfc*/ 	.word	0x000000ff
        /*0d00*/ 	.word	0x00029888
        /*0d04*/ 	.short	0x0100
        /*0d06*/ 	.byte	0x06
	.zero		1


	//   ....[14]....
        /*0d08*/ 	.word	0x000007b0
        /*0d0c*/ 	.word	0x000000ff
        /*0d10*/ 	.word	0x00029890
        /*0d14*/ 	.short	0x0100
        /*0d16*/ 	.byte	0x08
	.zero		1


	//   ....[15]....
        /*0d18*/ 	.word	0x000007c0
        /*0d1c*/ 	.word	0x000000ff
        /*0d20*/ 	.word	0x000298a0
        /*0d24*/ 	.short	0x0100
        /*0d26*/ 	.byte	0x08
	.zero		1


	//   ....[16]....
        /*0d28*/ 	.word	0x000007d0
        /*0d2c*/ 	.word	0x000000ff
        /*0d30*/ 	.word	0x00029898
        /*0d34*/ 	.short	0x0100
        /*0d36*/ 	.byte	0x08
	.zero		1


	//   ....[17]....
        /*0d38*/ 	.word	0x000007e0
        /*0d3c*/ 	.word	0x000000ff
        /*0d40*/ 	.word	0x000298a8
        /*0d44*/ 	.short	0x0100
        /*0d46*/ 	.byte	0x08
	.zero		1


	//   ....[18]....
        /*0d48*/ 	.word	0x00000910
        /*0d4c*/ 	.word	0x000000ff
        /*0d50*/ 	.word	0x000298b0
        /*0d54*/ 	.short	0x0100
        /*0d56*/ 	.byte	0x08
	.zero		1


	//   ....[19]....
        /*0d58*/ 	.word	0x00000920
        /*0d5c*/ 	.word	0x000000ff
        /*0d60*/ 	.word	0x000298c0
        /*0d64*/ 	.short	0x0100
        /*0d66*/ 	.byte	0x08
	.zero		1


	//   ....[20]....
        /*0d68*/ 	.word	0x00000930
        /*0d6c*/ 	.word	0x000000ff
        /*0d70*/ 	.word	0x000298b8
        /*0d74*/ 	.short	0x0100
        /*0d76*/ 	.byte	0x08
	.zero		1


	//   ....[21]....
        /*0d78*/ 	.word	0x00000940
        /*0d7c*/ 	.word	0x000000ff
        /*0d80*/ 	.word	0x000298c8
        /*0d84*/ 	.short	0x0100
        /*0d86*/ 	.byte	0x08
	.zero		1


	//   ....[22]....
        /*0d88*/ 	.word	0x00003590
        /*0d8c*/ 	.word	0x00000061
        /*0d90*/ 	.word	0x00029890
        /*0d94*/ 	.short	0x010a
        /*0d96*/ 	.byte	0x3f
	.zero		1


	//   ....[23]....
        /*0d98*/ 	.word	0x000092e0
        /*0d9c*/ 	.word	0x00000061
        /*0da0*/ 	.word	0x00029890
        /*0da4*/ 	.short	0x010a
        /*0da6*/ 	.byte	0x3f
	.zero		1


	//   ....[24]....
        /*0da8*/ 	.word	0x0000f1f0
        /*0dac*/ 	.word	0x00000061
        /*0db0*/ 	.word	0x00029890
        /*0db4*/ 	.short	0x010a
        /*0db6*/ 	.byte	0x3f
	.zero		1


	//   ....[25]....
        /*0db8*/ 	.word	0x0000f5c0
        /*0dbc*/ 	.word	0x00000028
        /*0dc0*/ 	.word	0x00000000
        /*0dc4*/ 	.short	0x0101
        /*0dc6*/ 	.byte	0x3f
	.zero		1


	//   ....[26]....
        /*0dc8*/ 	.word	0x0000f600
        /*0dcc*/ 	.word	0x00000061
        /*0dd0*/ 	.word	0x000298b0
        /*0dd4*/ 	.short	0x010a
        /*0dd6*/ 	.byte	0x3f
	.zero		1


	//   ....[27]....
        /*0dd8*/ 	.word	0x0000faa0
        /*0ddc*/ 	.word	0x00000061
        /*0de0*/ 	.word	0x00000000
        /*0de4*/ 	.short	0x0101
        /*0de6*/ 	.byte	0x3f
	.zero		1


	//   ....[28]....
        /*0de8*/ 	.word	0x00010340
        /*0dec*/ 	.word	0x00000010
        /*0df0*/ 	.word	0x00029800
        /*0df4*/ 	.short	0x010a
        /*0df6*/ 	.byte	0x3f
	.zero		1


	//   ....[29]....
        /*0df8*/ 	.word	0x00010390
        /*0dfc*/ 	.word	0x00000010
        /*0e00*/ 	.word	0x00029800
        /*0e04*/ 	.short	0x010a
        /*0e06*/ 	.byte	0x3f
	.zero		1


	//   ....[30]....
        /*0e08*/ 	.word	0x00010d30
        /*0e0c*/ 	.word	0x00000010
        /*0e10*/ 	.word	0x00029800
        /*0e14*/ 	.short	0x010a
        /*0e16*/ 	.byte	0x3f
	.zero		1


	//   ....[31]....
        /*0e18*/ 	.word	0x00014220
        /*0e1c*/ 	.word	0x00000010
        /*0e20*/ 	.word	0x00029800
        /*0e24*/ 	.short	0x010a
        /*0e26*/ 	.byte	0x3f
	.zero		1


	//   ....[32]....
        /*0e28*/ 	.word	0x000172c0
        /*0e2c*/ 	.word	0x00000000
        /*0e30*/ 	.word	0x00029830
        /*0e34*/ 	.short	0x010a
        /*0e36*/ 	.byte	0x3f
	.zero		1


	//   ....[33]....
        /*0e38*/ 	.word	0x00017330
        /*0e3c*/ 	.word	0x00000000
        /*0e40*/ 	.word	0x00029830
        /*0e44*/ 	.short	0x010a
        /*0e46*/ 	.byte	0x3f
	.zero		1


	//   ....[34]....
        /*0e48*/ 	.word	0x00018e80
        /*0e4c*/ 	.word	0x00000000
        /*0e50*/ 	.word	0x00000000
        /*0e54*/ 	.short	0x0101
        /*0e56*/ 	.byte	0x3f
	.zero		1


	//   ....[35]....
        /*0e58*/ 	.word	0x0001b410
        /*0e5c*/ 	.word	0x0000000b
        /*0e60*/ 	.word	0x00029830
        /*0e64*/ 	.short	0x010a
        /*0e66*/ 	.byte	0x3f
	.zero		1


	//   ....[36]....
        /*0e68*/ 	.word	0x0001b460
        /*0e6c*/ 	.word	0x0000000b
        /*0e70*/ 	.word	0x00029830
        /*0e74*/ 	.short	0x010a
        /*0e76*/ 	.byte	0x3f
	.zero		1


	//   ....[37]....
        /*0e78*/ 	.word	0x0001c560
        /*0e7c*/ 	.word	0x0000000b
        /*0e80*/ 	.word	0x00029850
        /*0e84*/ 	.short	0x010a
        /*0e86*/ 	.byte	0x3f
	.zero		1


	//   ....[38]....
        /*0e88*/ 	.word	0x0001c5a0
        /*0e8c*/ 	.word	0x0000000b
        /*0e90*/ 	.word	0x00029850
        /*0e94*/ 	.short	0x010a
        /*0e96*/ 	.byte	0x3f
	.zero		1


	//   ....[39]....
        /*0e98*/ 	.word	0x0001f1a0
        /*0e9c*/ 	.word	0x00000003
        /*0ea0*/ 	.word	0x00000000
        /*0ea4*/ 	.short	0x0101
        /*0ea6*/ 	.byte	0x3f
	.zero		1


	//   ....[40]....
        /*0ea8*/ 	.word	0x0001f4a0
        /*0eac*/ 	.word	0x00000007
        /*0eb0*/ 	.word	0x00000000
        /*0eb4*/ 	.short	0x0101
        /*0eb6*/ 	.byte	0x3f
	.zero		1


	//   ....[41]....
        /*0eb8*/ 	.word	0x0001fbf0
        /*0ebc*/ 	.word	0x0000000a
        /*0ec0*/ 	.word	0x00029830
        /*0ec4*/ 	.short	0x010a
        /*0ec6*/ 	.byte	0x3f
	.zero		1


	//   ....[42]....
        /*0ec8*/ 	.word	0x0001fc40
        /*0ecc*/ 	.word	0x0000000a
        /*0ed0*/ 	.word	0x00029830
        /*0ed4*/ 	.short	0x010a
        /*0ed6*/ 	.byte	0x3f
	.zero		1


	//   ....[43]....
        /*0ed8*/ 	.word	0x00020d10
        /*0edc*/ 	.word	0x0000000a
        /*0ee0*/ 	.word	0x00029850
        /*0ee4*/ 	.short	0x010a
        /*0ee6*/ 	.byte	0x3f
	.zero		1


	//   ....[44]....
        /*0ee8*/ 	.word	0x00020d50
        /*0eec*/ 	.word	0x0000000a
        /*0ef0*/ 	.word	0x00029850
        /*0ef4*/ 	.short	0x010a
        /*0ef6*/ 	.byte	0x3f
	.zero		1


	//   ....[45]....
        /*0ef8*/ 	.word	0x00022e60
        /*0efc*/ 	.word	0x00000000
        /*0f00*/ 	.word	0x00000000
        /*0f04*/ 	.short	0x0101
        /*0f06*/ 	.byte	0x3f
	.zero		1


	//   ....[46]....
        /*0f08*/ 	.word	0x00023160
        /*0f0c*/ 	.word	0x00000007
        /*0f10*/ 	.word	0x00000000
        /*0f14*/ 	.short	0x0101
        /*0f16*/ 	.byte	0x3f
	.zero		1


	//   ....[47]....
        /*0f18*/ 	.word	0x000237a0
        /*0f1c*/ 	.word	0x0000000b
        /*0f20*/ 	.word	0x00029850
        /*0f24*/ 	.short	0x010a
        /*0f26*/ 	.byte	0x3f
	.zero		1


	//   ....[48]....
        /*0f28*/ 	.word	0x00023820
        /*0f2c*/ 	.word	0x0000000b
        /*0f30*/ 	.word	0x00029850
        /*0f34*/ 	.short	0x010a
        /*0f36*/ 	.byte	0x3f
	.zero		1


	//   ....[49]....
        /*0f38*/ 	.word	0x00023e30
        /*0f3c*/ 	.word	0x00000000
        /*0f40*/ 	.word	0x00000000
        /*0f44*/ 	.short	0x0101
        /*0f46*/ 	.byte	0x3f
	.zero		1


	//   ....[50]....
        /*0f48*/ 	.word	0x00025a60
        /*0f4c*/ 	.word	0x00000000
        /*0f50*/ 	.word	0x00000000
        /*0f54*/ 	.short	0x0101
        /*0f56*/ 	.byte	0x3f
	.zero		1


	//   ....[51]....
        /*0f58*/ 	.word	0x000281f0
        /*0f5c*/ 	.word	0x00000006
        /*0f60*/ 	.word	0x00029820
        /*0f64*/ 	.short	0x010a
        /*0f66*/ 	.byte	0x3f
	.zero		1


	//   ....[52]....
        /*0f68*/ 	.word	0x000282e0
        /*0f6c*/ 	.word	0x00000007
        /*0f70*/ 	.word	0x000298a0
        /*0f74*/ 	.short	0x010a
        /*0f76*/ 	.byte	0x3f
	.zero		1


	//   ....[53]....
        /*0f78*/ 	.word	0x00028710
        /*0f7c*/ 	.word	0x00000007
        /*0f80*/ 	.word	0x000298c0
        /*0f84*/ 	.short	0x010a
        /*0f86*/ 	.byte	0x3f
	.zero		1


	//   ....[54]....
        /*0f88*/ 	.word	0x00028b00
        /*0f8c*/ 	.word	0x00000008
        /*0f90*/ 	.word	0x000298a0
        /*0f94*/ 	.short	0x010a
        /*0f96*/ 	.byte	0x3f
	.zero		1


	//   ....[55]....
        /*0f98*/ 	.word	0x00028f20
        /*0f9c*/ 	.word	0x00000008
        /*0fa0*/ 	.word	0x000298c0
        /*0fa4*/ 	.short	0x010a
        /*0fa6*/ 	.byte	0x3f
	.zero		1


	//   ....[56]....
        /*0fa8*/ 	.word	0x00029e40
        /*0fac*/ 	.word	0x00000002
        /*0fb0*/ 	.word	0x00029880
        /*0fb4*/ 	.short	0x010a
        /*0fb6*/ 	.byte	0x3f
	.zero		1


	//   ....[57]....
        /*0fb8*/ 	.word	0x0002a010
        /*0fbc*/ 	.word	0x00000002
        /*0fc0*/ 	.word	0x00029840
        /*0fc4*/ 	.short	0x010a
        /*0fc6*/ 	.byte	0x3f
	.zero		1


	//   ....[58]....
        /*0fc8*/ 	.word	0x0002ad00
        /*0fcc*/ 	.word	0x00000009
        /*0fd0*/ 	.word	0x00029800
        /*0fd4*/ 	.short	0x0107
        /*0fd6*/ 	.byte	0x3f
	.zero		1


	//   ....[59]....
        /*0fd8*/ 	.word	0x0002ae00
        /*0fdc*/ 	.word	0x00000002
        /*0fe0*/ 	.word	0x00029800
        /*0fe4*/ 	.short	0x0101
        /*0fe6*/ 	.byte	0x3f
	.zero		1


	//   ....[60]....
        /*0fe8*/ 	.word	0x0002ae20
        /*0fec*/ 	.word	0x00000002
        /*0ff0*/ 	.word	0x00029820
        /*0ff4*/ 	.short	0x010a
        /*0ff6*/ 	.byte	0x3f
	.zero		1


	//   ....[61]....
        /*0ff8*/ 	.word	0x0002b170
        /*0ffc*/ 	.word	0x00000005
        /*1000*/ 	.word	0x00029880
        /*1004*/ 	.short	0x010a
        /*1006*/ 	.byte	0x3f
	.zero		1


	//   ....[62]....
        /*1008*/ 	.word	0x0002b3d0
        /*100c*/ 	.word	0x00000005
        /*1010*/ 	.word	0x00029840
        /*1014*/ 	.short	0x010a
        /*1016*/ 	.byte	0x3f
	.zero		1


	//   ....[63]....
        /*1018*/ 	.word	0x0002b8f0
        /*101c*/ 	.word	0x00000011
        /*1020*/ 	.word	0x00029870
        /*1024*/ 	.short	0x010a
        /*1026*/ 	.byte	0x3f
	.zero		1


	//   ....[64]....
        /*1028*/ 	.word	0x0002b960
        /*102c*/ 	.word	0x00000011
        /*1030*/ 	.word	0x00029860
        /*1034*/ 	.short	0x010a
        /*1036*/ 	.byte	0x3f
	.zero		1


	//   ....[65]....
        /*1038*/ 	.word	0x0002bea0
        /*103c*/ 	.word	0x00000011
        /*1040*/ 	.word	0x00029850
        /*1044*/ 	.short	0x0101
        /*1046*/ 	.byte	0x3f
	.zero		1


	//   ....[66]....
        /*1048*/ 	.word	0x0002bf20
        /*104c*/ 	.word	0x00000011
        /*1050*/ 	.word	0x00000000
        /*1054*/ 	.short	0x0101
        /*1056*/ 	.byte	0x3f
	.zero		1


	//   ....[67]....
        /*1058*/ 	.word	0x0002c150
        /*105c*/ 	.word	0x00000011
        /*1060*/ 	.word	0x00029870
        /*1064*/ 	.short	0x010a
        /*1066*/ 	.byte	0x3f
	.zero		1


	//   ....[68]....
        /*1068*/ 	.word	0x0002c1c0
        /*106c*/ 	.word	0x00000011
        /*1070*/ 	.word	0x00029860
        /*1074*/ 	.short	0x010a
        /*1076*/ 	.byte	0x3f
	.zero		1


	//   ....[69]....
        /*1078*/ 	.word	0x0002c720
        /*107c*/ 	.word	0x00000011
        /*1080*/ 	.word	0x00029850
        /*1084*/ 	.short	0x0101
        /*1086*/ 	.byte	0x3f
	.zero		1


	//   ....[70]....
        /*1088*/ 	.word	0x0002c770
        /*108c*/ 	.word	0x00000011
        /*1090*/ 	.word	0x00000000
        /*1094*/ 	.short	0x0101
        /*1096*/ 	.byte	0x3f
	.zero		1


	//   ....[71]....
        /*1098*/ 	.word	0x0002d500
        /*109c*/ 	.word	0x00000000
        /*10a0*/ 	.word	0x00029820
        /*10a4*/ 	.short	0x010a
        /*10a6*/ 	.byte	0x3f
	.zero		1


	//   ....[72]....
        /*10a8*/ 	.word	0x0002d6b0
        /*10ac*/ 	.word	0x00000006
        /*10b0*/ 	.word	0x00000000
        /*10b4*/ 	.short	0x010a
        /*10b6*/ 	.byte	0x3f
	.zero		1


	//   ....[73]....
        /*10b8*/ 	.word	0x0002d720
        /*10bc*/ 	.word	0x00000007
        /*10c0*/ 	.word	0x00000000
        /*10c4*/ 	.short	0x010a
        /*10c6*/ 	.byte	0x3f
	.zero		1


	//   ....[74]....
        /*10c8*/ 	.word	0x0002d780
        /*10cc*/ 	.word	0x00000004
        /*10d0*/ 	.word	0x00029860
        /*10d4*/ 	.short	0x010a
        /*10d6*/ 	.byte	0x3f
	.zero		1


	//   ....[75]....
        /*10d8*/ 	.word	0x0002d7d0
        /*10dc*/ 	.word	0x00000003
        /*10e0*/ 	.word	0x00029860
        /*10e4*/ 	.short	0x010a
        /*10e6*/ 	.byte	0x3f
	.zero		1


	//   ....[76]....
        /*10e8*/ 	.word	0x0002d810
        /*10ec*/ 	.word	0x00000004
        /*10f0*/ 	.word	0x00029880
        /*10f4*/ 	.short	0x010a
        /*10f6*/ 	.byte	0x3f
	.zero		1


	//   ....[77]....
        /*10f8*/ 	.word	0x0002d830
        /*10fc*/ 	.word	0x00000003
        /*1100*/ 	.word	0x00029880
        /*1104*/ 	.short	0x010a
        /*1106*/ 	.byte	0x3f
	.zero		1


	//   ....[78]....
        /*1108*/ 	.word	0x0002d890
        /*110c*/ 	.word	0x00000061
        /*1110*/ 	.word	0x00029890
        /*1114*/ 	.short	0x010a
        /*1116*/ 	.byte	0x3f
	.zero		1


	//   ....[79]....
        /*1118*/ 	.word	0x0002d8e0
        /*111c*/ 	.word	0x00000061
        /*1120*/ 	.word	0x00029890
        /*1124*/ 	.short	0x010a
        /*1126*/ 	.byte	0x3f
	.zero		1


	//   ....[80]....
        /*1128*/ 	.word	0x0002d930
        /*112c*/ 	.word	0x00000061
        /*1130*/ 	.word	0x00029890
        /*1134*/ 	.short	0x010a
        /*1136*/ 	.byte	0x3f
	.zero		1


	//   ....[81]....
        /*1138*/ 	.word	0x0002d980
        /*113c*/ 	.word	0x00000061
        /*1140*/ 	.word	0x000298b0
        /*1144*/ 	.short	0x010a
        /*1146*/ 	.byte	0x3f
	.zero		1


	//   ....[82]....
        /*1148*/ 	.word	0x0002dc30
        /*114c*/ 	.word	0x00000010
        /*1150*/ 	.word	0x00029800
        /*1154*/ 	.short	0x010a
        /*1156*/ 	.byte	0x3f
	.zero		1


	//   ....[83]....
        /*1158*/ 	.word	0x0002de40
        /*115c*/ 	.word	0x00000010
        /*1160*/ 	.word	0x00029800
        /*1164*/ 	.short	0x010a
        /*1166*/ 	.byte	0x3f
	.zero		1


	//   ....[84]....
        /*1168*/ 	.word	0x0002de90
        /*116c*/ 	.word	0x00000000
        /*1170*/ 	.word	0x00029830
        /*1174*/ 	.short	0x010a
        /*1176*/ 	.byte	0x3f
	.zero		1


	//   ....[85]....
        /*1178*/ 	.word	0x0002dee0
        /*117c*/ 	.word	0x0000000b
        /*1180*/ 	.word	0x00029830
        /*1184*/ 	.short	0x010a
        /*1186*/ 	.byte	0x3f
	.zero		1


	//   ....[86]....
        /*1188*/ 	.word	0x0002df30
        /*118c*/ 	.word	0x0000000b
        /*1190*/ 	.word	0x00029850
        /*1194*/ 	.short	0x010a
        /*1196*/ 	.byte	0x3f
	.zero		1


	//   ....[87]....
        /*1198*/ 	.word	0x0002df80
        /*119c*/ 	.word	0x0000000a
        /*11a0*/ 	.word	0x00029830
        /*11a4*/ 	.short	0x010a
        /*11a6*/ 	.byte	0x3f
	.zero		1


	//   ....[88]....
        /*11a8*/ 	.word	0x0002dfd0
        /*11ac*/ 	.word	0x0000000a
        /*11b0*/ 	.word	0x00029850
        /*11b4*/ 	.short	0x010a
        /*11b6*/ 	.byte	0x3f
	.zero		1


	//   ....[89]....
        /*11b8*/ 	.word	0x0002e020
        /*11bc*/ 	.word	0x0000000b
        /*11c0*/ 	.word	0x00029850
        /*11c4*/ 	.short	0x010a
        /*11c6*/ 	.byte	0x3f
	.zero		1


	//   ....[90]....
        /*11c8*/ 	.word	0x0002f5f0
        /*11cc*/ 	.word	0x00000005
        /*11d0*/ 	.word	0x00029820
        /*11d4*/ 	.short	0x010a
        /*11d6*/ 	.byte	0x3f
	.zero		1


	//   ....[91]....
        /*11d8*/ 	.word	0x0002f640
        /*11dc*/ 	.word	0x00000007
        /*11e0*/ 	.word	0x000298a0
        /*11e4*/ 	.short	0x010a
        /*11e6*/ 	.byte	0x3f
	.zero		1


	//   ....[92]....
        /*11e8*/ 	.word	0x0002f690
        /*11ec*/ 	.word	0x00000007
        /*11f0*/ 	.word	0x000298c0
        /*11f4*/ 	.short	0x010a
        /*11f6*/ 	.byte	0x3f
	.zero		1


	//   ....[93]....
        /*11f8*/ 	.word	0x0002f6e0
        /*11fc*/ 	.word	0x00000008
        /*1200*/ 	.word	0x000298a0
        /*1204*/ 	.short	0x010a
        /*1206*/ 	.byte	0x3f
	.zero		1


	//   ....[94]....
        /*1208*/ 	.word	0x0002f730
        /*120c*/ 	.word	0x00000008
        /*1210*/ 	.word	0x000298c0
        /*1214*/ 	.short	0x010a
        /*1216*/ 	.byte	0x3f
	.zero		1


	//   ....[95]....
        /*1218*/ 	.word	0x0002f8d0
        /*121c*/ 	.word	0x00000002
        /*1220*/ 	.word	0x00029880
        /*1224*/ 	.short	0x010a
        /*1226*/ 	.byte	0x3f
	.zero		1


	//   ....[96]....
        /*1228*/ 	.word	0x0002f920
        /*122c*/ 	.word	0x00000002
        /*1230*/ 	.word	0x00029840
        /*1234*/ 	.short	0x010a
        /*1236*/ 	.byte	0x3f
	.zero		1


	//   ....[97]....
        /*1238*/ 	.word	0x0002ff50
        /*123c*/ 	.word	0x00000002
        /*1240*/ 	.word	0x00029820
        /*1244*/ 	.short	0x010a
        /*1246*/ 	.byte	0x3f
	.zero		1


	//   ....[98]....
        /*1248*/ 	.word	0x0002ffa0
        /*124c*/ 	.word	0x00000005
        /*1250*/ 	.word	0x00029880
        /*1254*/ 	.short	0x010a
        /*1256*/ 	.byte	0x3f
	.zero		1


	//   ....[99]....
        /*1258*/ 	.word	0x0002fff0
        /*125c*/ 	.word	0x00000005
        /*1260*/ 	.word	0x00029840
        /*1264*/ 	.short	0x010a
        /*1266*/ 	.byte	0x3f
	.zero		1


	//   ....[100]....
        /*1268*/ 	.word	0x00030040
        /*126c*/ 	.word	0x00000011
        /*1270*/ 	.word	0x00029870
        /*1274*/ 	.short	0x010a
        /*1276*/ 	.byte	0x3f
	.zero		1


	//   ....[101]....
        /*1278*/ 	.word	0x00030090
        /*127c*/ 	.word	0x00000011
        /*1280*/ 	.word	0x00029860
        /*1284*/ 	.short	0x010a
        /*1286*/ 	.byte	0x3f
	.zero		1


	//   ....[102]....
        /*1288*/ 	.word	0x000300e0
        /*128c*/ 	.word	0x00000011
        /*1290*/ 	.word	0x00029870
        /*1294*/ 	.short	0x010a
        /*1296*/ 	.byte	0x3f
	.zero		1


	//   ....[103]....
        /*1298*/ 	.word	0x00030130
        /*129c*/ 	.word	0x00000011
        /*12a0*/ 	.word	0x00029860
        /*12a4*/ 	.short	0x010a
        /*12a6*/ 	.byte	0x3f
	.zero		1


	//   ....[104]....
        /*12a8*/ 	.word	0x00030b90
        /*12ac*/ 	.word	0x00000000
        /*12b0*/ 	.word	0x00029820
        /*12b4*/ 	.short	0x010a
        /*12b6*/ 	.byte	0x3f
	.zero		1


	//   ....[105]....
        /*12b8*/ 	.word	0x00030d30
        /*12bc*/ 	.word	0x00000006
        /*12c0*/ 	.word	0x00000000
        /*12c4*/ 	.short	0x010a
        /*12c6*/ 	.byte	0x3f
	.zero		1


	//   ....[106]....
        /*12c8*/ 	.word	0x00030d80
        /*12cc*/ 	.word	0x00000007
        /*12d0*/ 	.word	0x00000000
        /*12d4*/ 	.short	0x010a
        /*12d6*/ 	.byte	0x3f
	.zero		1


	//   ....[107]....
        /*12d8*/ 	.word	0x00030dd0
        /*12dc*/ 	.word	0x00000004
        /*12e0*/ 	.word	0x00029860
        /*12e4*/ 	.short	0x010a
        /*12e6*/ 	.byte	0x3f
	.zero		1


	//   ....[108]....
        /*12e8*/ 	.word	0x00030e20
        /*12ec*/ 	.word	0x00000003
        /*12f0*/ 	.word	0x00029860
        /*12f4*/ 	.short	0x010a
        /*12f6*/ 	.byte	0x3f
	.zero		1


	//   ....[109]....
        /*12f8*/ 	.word	0x00030e70
        /*12fc*/ 	.word	0x00000004
        /*1300*/ 	.word	0x00029880
        /*1304*/ 	.short	0x010a
        /*1306*/ 	.byte	0x3f
	.zero		1


	//----- nvinfo : EIATTR_NUM_MBARRIERS
	.align		4
.L_367:
        /*1308*/ 	.byte	0x03, 0x38
        /*130a*/ 	.short	0x0016


	//----- nvinfo : EIATTR_EXIT_INSTR_OFFSETS
	.align		4
        /*130c*/ 	.byte	0x04, 0x1c
        /*130e*/ 	.short	(.L_369 - .L_368)


	//   ....[0]....
.L_368:
        /*1310*/ 	.word	0x0002d880


	//----- nvinfo : EIATTR_MAX_THREADS
	.align		4
.L_369:
        /*1314*/ 	.byte	0x04, 0x05
        /*1316*/ 	.short	(.L_371 - .L_370)
.L_370:
        /*1318*/ 	.word	0x00000180
        /*131c*/ 	.word	0x00000001
        /*1320*/ 	.word	0x00000001


	//----- nvinfo : EIATTR_CRS_STACK_SIZE
	.align		4
.L_371:
        /*1324*/ 	.byte	0x04, 0x1e
        /*1326*/ 	.short	(.L_373 - .L_372)
.L_372:
        /*1328*/ 	.word	0x00000000


	//----- nvinfo : EIATTR_CBANK_PARAM_SIZE
	.align		4
.L_373:
        /*132c*/ 	.byte	0x03, 0x19
        /*132e*/ 	.short	0x0af0


	//----- nvinfo : EIATTR_PARAM_CBANK
	.align		4
        /*1330*/ 	.byte	0x04, 0x0a
        /*1332*/ 	.short	(.L_375 - .L_374)
	.align		4
.L_374:
        /*1334*/ 	.word	index@(.nv.constant0._ZN7cutlass13device_kernelIN5flash11enable_sm90INS1_16FlashAttnFwdSm90INS1_25CollectiveMainloopFwdSm90ILi2EN4cute5tupleIJNS5_1CILi1EEES8_S8_EEENS6_IJNS7_ILi128EEENS7_ILi160EEENS7_ILi192EEEEEELi128ENS_12float_e4m3_tEfNS_4arch4Sm90ELb1ELb0ELb1ELb1ELb0ELb1ELb0ELb1ELb1ELb1ELb0ELb0EEENS1_21CollectiveEpilogueFwdINS6_IJSA_SA_SB_EEES9_NS_10bfloat16_tESG_Li256ELb1ELb1ELb0ELb1EEENS1_36VarlenDynamicPersistentTileSchedulerILi128ELi160ELi256ELi128ELb0ELb1ELb1ELb1ELb1ELb1EEEEEEEEEvNT_6ParamsE)
        /*1338*/ 	.short	0x0210
        /*133a*/ 	.short	0x0af0


	//----- nvinfo : EIATTR_SW_WAR
	.align		4
.L_375:
        /*133c*/ 	.byte	0x04, 0x36
        /*133e*/ 	.short	(.L_377 - .L_376)
.L_376:
        /*1340*/ 	.word	0x00000008
.L_377:


//--------------------- .nv.callgraph             --------------------------
	.section	.nv.callgraph,"",@"SHT_CUDA_CALLGRAPH"
	.align	4
	.sectionentsize	8
	.align		4
        /*0000*/ 	.word	0x00000000
	.align		4
        /*0004*/ 	.word	0xffffffff
	.align		4
        /*0008*/ 	.word	index@(_ZN7cutlass13device_kernelIN5flash11enable_sm90INS1_16FlashAttnFwdSm90INS1_25CollectiveMainloopFwdSm90ILi2EN4cute5tupleIJNS5_1CILi1EEES8_S8_EEENS6_IJNS7_ILi128EEENS7_ILi160EEENS7_ILi192EEEEEELi128ENS_12float_e4m3_tEfNS_4arch4Sm90ELb0ELb0ELb1ELb0ELb0ELb0ELb0ELb1ELb1ELb1ELb0ELb0EEENS1_21CollectiveEpilogueFwdINS6_IJSA_SA_SB_EEES9_NS_10bfloat16_tESG_Li256ELb0ELb1ELb0ELb1EEENS1_29StaticPersistentTileSchedulerILb0EEEEEEEEEvNT_6ParamsE)
	.align		4
        /*000c*/ 	.word	index@(__assertfail)
	.align		4
        /*0010*/ 	.word	index@(_ZN7cutlass13device_kernelIN5flash11enable_sm90INS1_16FlashAttnFwdSm90INS1_25CollectiveMainloopFwdSm90ILi2EN4cute5tupleIJNS5_1CILi2EEENS7_ILi1EEES9_EEENS6_IJNS7_ILi128EEENS7_ILi160EEENS7_ILi192EEEEEELi128ENS_12float_e4m3_tEfNS_4arch4Sm90ELb0ELb0ELb1ELb0ELb0ELb0ELb0ELb1ELb1ELb1ELb0ELb0EEENS1_21CollectiveEpilogueFwdINS6_IJSB_SB_SC_EEESA_NS_10bfloat16_tESH_Li256ELb0ELb1ELb0ELb1EEENS1_29StaticPersistentTileSchedulerILb0EEEEEEEEEvNT_6ParamsE)
	.align		4
        /*0014*/ 	.word	index@(__assertfail)
	.align		4
        /*0018*/ 	.word	index@(_ZN7cutlass13device_kernelIN5flash11enable_sm90INS1_16FlashAttnFwdSm90INS1_25CollectiveMainloopFwdSm90ILi2EN4cute5tupleIJNS5_1CILi1EEES8_S8_EEENS6_IJNS7_ILi128EEENS7_ILi160EEENS7_ILi192EEEEEELi128ENS_12float_e4m3_tEfNS_4arch4Sm90ELb0ELb0ELb1ELb1ELb0ELb0ELb0ELb1ELb1ELb1ELb0ELb0EEENS1_21CollectiveEpilogueFwdINS6_IJSA_SA_SB_EEES9_NS_10bfloat16_tESG_Li256ELb1ELb1ELb0ELb1EEENS1_36VarlenDynamicPersistentTileSchedulerILi128ELi160ELi256ELi128ELb0ELb1ELb1ELb0ELb1ELb1EEEEEEEEEvNT_6ParamsE)
	.align		4
        /*001c*/ 	.word	index@(__assertfail)
	.align		4
        /*0020*/ 	.word	index@(_ZN7cutlass13device_kernelIN5flash11enable_sm90INS1_16FlashAttnFwdSm90INS1_25CollectiveMainloopFwdSm90ILi2EN4cute5tupleIJNS5_1CILi1EEES8_S8_EEENS6_IJNS7_ILi128EEENS7_ILi160EEENS7_ILi192EEEEEELi128ENS_12float_e4m3_tEfNS_4arch4Sm90ELb0ELb0ELb1ELb1ELb0ELb1ELb0ELb1ELb1ELb1ELb0ELb0EEENS1_21CollectiveEpilogueFwdINS6_IJSA_SA_SB_EEES9_NS_10bfloat16_tESG_Li256ELb1ELb1ELb0ELb1EEENS1_36VarlenDynamicPersistentTileSchedulerILi128ELi160ELi256ELi128ELb0ELb1ELb1ELb0ELb1ELb1EEEEEEEEEvNT_6ParamsE)
	.align		4
        /*0024*/ 	.word	index@(__assertfail)
	.align		4
        /*0028*/ 	.word	index@(_ZN7cutlass13device_kernelIN5flash11enable_sm90INS1_16FlashAttnFwdSm90INS1_25CollectiveMainloopFwdSm90ILi2EN4cute5tupleIJNS5_1CILi1EEES8_S8_EEENS6_IJNS7_ILi128EEESA_NS7_ILi192EEEEEELi128ENS_12float_e4m3_tEfNS_4arch4Sm90ELb0ELb1ELb1ELb0ELb0ELb0ELb0ELb1ELb1ELb1ELb0ELb0EEENS1_21CollectiveEpilogueFwdINS6_IJSA_SA_SA_EEES9_NS_10bfloat16_tESF_Li256ELb0ELb1ELb0ELb1EEENS1_30DynamicPersistentTileSchedulerILi256ELi128ELb0ELb1ELb1EEEEEEEEEvNT_6ParamsE)
	.align		4
        /*002c*/ 	.word	index@(__assertfail)
	.align		4
        /*0030*/ 	.word	index@(_ZN7cutlass13device_kernelIN5flash11enable_sm90INS1_16FlashAttnFwdSm90INS1_25CollectiveMainloopFwdSm90ILi2EN4cute5tupleIJNS5_1CILi1EEES8_S8_EEENS6_IJNS7_ILi128EEESA_NS7_ILi192EEEEEELi128ENS_12float_e4m3_tEfNS_4arch4Sm90ELb0ELb1ELb1ELb1ELb0ELb0ELb0ELb1ELb1ELb1ELb0ELb0EEENS1_21CollectiveEpilogueFwdINS6_IJSA_SA_SA_EEES9_NS_10bfloat16_tESF_Li256ELb1ELb1ELb0ELb1EEENS1_36VarlenDynamicPersistentTileSchedulerILi128ELi128ELi256ELi128ELb0ELb1ELb1ELb1ELb0ELb1EEEEEEEEEvNT_6ParamsE)
	.align		4
        /*0034*/ 	.word	index@(__assertfail)
	.align		4
        /*0038*/ 	.word	index@(_ZN7cutlass13device_kernelIN5flash11enable_sm90INS1_16FlashAttnFwdSm90INS1_25CollectiveMainloopFwdSm90ILi2EN4cute5tupleIJNS5_1CILi1EEES8_S8_EEENS6_IJNS7_ILi128EEESA_NS7_ILi192EEEEEELi128ENS_12float_e4m3_tEfNS_4arch4Sm90ELb0ELb1ELb1ELb1ELb0ELb1ELb0ELb1ELb1ELb1ELb0ELb0EEENS1_21CollectiveEpilogueFwdINS6_IJSA_SA_SA_EEES9_NS_10bfloat16_tESF_Li256ELb1ELb1ELb0ELb1EEENS1_36VarlenDynamicPersistentTileSchedulerILi128ELi128ELi256ELi128ELb0ELb1ELb1ELb1ELb0ELb1EEEEEEEEEvNT_6ParamsE)
	.align		4
        /*003c*/ 	.word	index@(__assertfail)
	.align		4
        /*0040*/ 	.word	index@(_ZN7cutlass13device_kernelIN5flash11enable_sm90INS1_16FlashAttnFwdSm90INS1_25CollectiveMainloopFwdSm90ILi2EN4cute5tupleIJNS5_1CILi1EEES8_S8_EEENS6_IJNS7_ILi128EEENS7_ILi160EEENS7_ILi192EEEEEELi128ENS_12float_e4m3_tEfNS_4arch4Sm90ELb1ELb0ELb1ELb0ELb0ELb0ELb0ELb1ELb1ELb1ELb0ELb0EEENS1_21CollectiveEpilogueFwdINS6_IJSA_SA_SB_EEES9_NS_10bfloat16_tESG_Li256ELb0ELb1ELb0ELb1EEENS1_30DynamicPersistentTileSchedulerILi256ELi128ELb0ELb1ELb1EEEEEEEEEvNT_6ParamsE)
	.align		4
        /*0044*/ 	.word	index@(__assertfail)
	.align		4
        /*0048*/ 	.word	index@(_ZN7cutlass13device_kernelIN5flash11enable_sm90INS1_16FlashAttnFwdSm90INS1_25CollectiveMainloopFwdSm90ILi2EN4cute5tupleIJNS5_1CILi1EEES8_S8_EEENS6_IJNS7_ILi128EEENS7_ILi160EEENS7_ILi192EEEEEELi128ENS_12float_e4m3_tEfNS_4arch4Sm90ELb1ELb0ELb1ELb1ELb0ELb0ELb0ELb1ELb1ELb1ELb0ELb0EEENS1_21CollectiveEpilogueFwdINS6_IJSA_SA_SB_EEES9_NS_10bfloat16_tESG_Li256ELb1ELb1ELb0ELb1EEENS1_36VarlenDynamicPersistentTileSchedulerILi128ELi160ELi256ELi128ELb0ELb1ELb1ELb1ELb1ELb1EEEEEEEEEvNT_6ParamsE)
	.align		4
        /*004c*/ 	.word	index@(__assertfail)
	.align		4
        /*0050*/ 	.word	index@(_ZN7cutlass13device_kernelIN5flash11enable_sm90INS1_16FlashAttnFwdSm90INS1_25CollectiveMainloopFwdSm90ILi2EN4cute5tupleIJNS5_1CILi1EEES8_S8_EEENS6_IJNS7_ILi128EEENS7_ILi160EEENS7_ILi192EEEEEELi128ENS_12float_e4m3_tEfNS_4arch4Sm90ELb1ELb0ELb1ELb1ELb0ELb1ELb0ELb1ELb1ELb1ELb0ELb0EEENS1_21CollectiveEpilogueFwdINS6_IJSA_SA_SB_EEES9_NS_10bfloat16_tESG_Li256ELb1ELb1ELb0ELb1EEENS1_36VarlenDynamicPersistentTileSchedulerILi128ELi160ELi256ELi128ELb0ELb1ELb1ELb1ELb1ELb1EEEEEEEEEvNT_6ParamsE)
	.align		4
        /*0054*/ 	.word	index@(__assertfail)
	.align		4
        /*0058*/ 	.word	0x00000000
	.align		4
        /*005c*/ 	.word	0xfffffffe
	.align		4
        /*0060*/ 	.word	0x00000000
	.align		4
        /*0064*/ 	.word	0xfffffffd
	.align		4
        /*0068*/ 	.word	0x00000000
	.align		4
        /*006c*/ 	.word	0xfffffffc


//--------------------- .nv.constant4             --------------------------
	.section	.nv.constant4,"a",@progbits
	.align	8
	.align		8
.nv.constant4:
        /*0000*/ 	.dword	__assertfail
	.align		8
        /*0008*/ 	.dword	__unnamed_1
	.align		8
        /*0010*/ 	.dword	__unnamed_2
	.align		8
        /*0018*/ 	.dword	__unnamed_3
	.align		8
        /*0020*/ 	.dword	__unnamed_4
	.align		8
        /*0028*/ 	.dword	__unnamed_5
	.align		8
        /*0030*/ 	.dword	__unnamed_6
	.align		8
        /*0038*/ 	.dword	__unnamed_7
	.align		8
        /*0040*/ 	.dword	_ZZN5flash28permute_output_fp8_VcolmajorIN4cute6TensorINS1_11ArrayEngineIN7cutlass10bfloat16_tELm64EEENS1_6LayoutINS1_5tupleIJNS8_IJNS1_1CILi2EEESA_NS9_ILi16EEEEEENS9_ILi1EEESD_EEENS8_IJNS8_IJSD_SA_NS9_ILi4EEEEEENS9_ILi0EEESH_EEEEEEEEEvRT_E9upper_map
	.align		8
        /*0048*/ 	.dword	__unnamed_8
	.align		8
        /*0050*/ 	.dword	__unnamed_9
	.align		8
        /*0058*/ 	.dword	__unnamed_10
	.align		8
        /*0060*/ 	.dword	__unnamed_11
	.align		8
        /*0068*/ 	.dword	__unnamed_12
	.align		8
        /*0070*/ 	.dword	_ZN83_INTERNAL_0df50879_47_flash_fwd_hdimdiff_e4m3_softcap_packgqa_sm90_cu_882f9858_35544cuda3std3__45__cpo5beginE
	.align		8
        /*0078*/ 	.dword	_ZN83_INTERNAL_0df50879_47_flash_fwd_hdimdiff_e4m3_softcap_packgqa_sm90_cu_882f9858_35544cuda3std3__45__cpo3endE
	.align		8
        /*0080*/ 	.dword	_ZN83_INTERNAL_0df50879_47_flash_fwd_hdimdiff_e4m3_softcap_packgqa_sm90_cu_882f9858_35544cuda3std3__45__cpo6cbeginE
	.align		8
        /*0088*/ 	.dword	_ZN83_INTERNAL_0df50879_47_flash_fwd_hdimdiff_e4m3_softcap_packgqa_sm90_cu_882f9858_35544cuda3std3__45__cpo4cendE
	.align		8
        /*0090*/ 	.dword	_ZN83_INTERNAL_0df50879_47_flash_fwd_hdimdiff_e4m3_softcap_packgqa_sm90_cu_882f9858_35544cuda3std3__485_GLOBAL__N__0df50879_47_flash_fwd_hdimdiff_e4m3_softcap_packgqa_sm90_cu_882f9858_35546ignoreE
	.align		8
        /*0098*/ 	.dword	_ZN83_INTERNAL_0df50879_47_flash_fwd_hdimdiff_e4m3_softcap_packgqa_sm90_cu_882f9858_35544cuda3std3__419piecewise_constructE
	.align		8
        /*00a0*/ 	.dword	_ZN83_INTERNAL_0df50879_47_flash_fwd_hdimdiff_e4m3_softcap_packgqa_sm90_cu_882f9858_35544cuda3std3__48in_placeE
	.align		8
        /*00a8*/ 	.dword	_ZN83_INTERNAL_0df50879_47_flash_fwd_hdimdiff_e4m3_softcap_packgqa_sm90_cu_882f9858_35544cuda3std6ranges3__45__cpo4swapE
	.align		8
        /*00b0*/ 	.dword	_ZN83_INTERNAL_0df50879_47_flash_fwd_hdimdiff_e4m3_softcap_packgqa_sm90_cu_882f9858_35544cuda3std6ranges3__45__cpo9iter_moveE
	.align		8
        /*00b8*/ 	.dword	_ZN83_INTERNAL_0df50879_47_flash_fwd_hdimdiff_e4m3_softcap_packgqa_sm90_cu_882f9858_35544cute7productE
	.align		8
        /*00c0*/ 	.dword	_ZN83_INTERNAL_0df50879_47_flash_fwd_hdimdiff_e4m3_softcap_packgqa_sm90_cu_882f9858_35544cute1_E
	.align		8
        /*00c8*/ 	.dword	$str$25
	.align		8
        /*00d0*/ 	.dword	$str$26


//--------------------- .text._ZN7cutlass13device_kernelIN5flash11enable_sm90INS1_16FlashAttnFwdSm90INS1_25CollectiveMainloopFwdSm90ILi2EN4cute5tupleIJNS5_1CILi1EEES8_S8_EEENS6_IJNS7_ILi128EEENS7_ILi160EEENS7_ILi192EEEEEELi128ENS_12float_e4m3_tEfNS_4arch4Sm90ELb0ELb0ELb1ELb0ELb0ELb0ELb0ELb1ELb1ELb1ELb0ELb0EEENS1_21CollectiveEpilogueFwdINS6_IJSA_SA_SB_EEES9_NS_10bfloat16_tESG_Li256ELb0ELb1ELb0ELb1EEENS1_29StaticPersistentTileSchedulerILb0EEEEEEEEEvNT_6ParamsE --------------------------
	.section	.text._ZN7cutlass13device_kernelIN5flash11enable_sm90INS1_16FlashAttnFwdSm90INS1_25CollectiveMainloopFwdSm90ILi2EN4cute5tupleIJNS5_1CILi1EEES8_S8_EEENS6_IJNS7_ILi128EEENS7_ILi160EEENS7_ILi192EEEEEELi128ENS_12float_e4m3_tEfNS_4arch4Sm90ELb0ELb0ELb1ELb0ELb0ELb0ELb0ELb1ELb1ELb1ELb0ELb0EEENS1_21CollectiveEpilogueFwdINS6_IJSA_SA_SB_EEES9_NS_10bfloat16_tESG_Li256ELb0ELb1ELb0ELb1EEENS1_29StaticPersistentTileSchedulerILb0EEEEEEEEEvNT_6ParamsE,"ax",@progbits
	.align	128
.text._ZN7cutlass13device_kernelIN5flash11enable_sm90INS1_16FlashAttnFwdSm90INS1_25CollectiveMainloopFwdSm90ILi2EN4cute5tupleIJNS5_1CILi1EEES8_S8_EEENS6_IJNS7_ILi128EEENS7_ILi160EEENS7_ILi192EEEEEELi128ENS_12float_e4m3_tEfNS_4arch4Sm90ELb0ELb0ELb1ELb0ELb0ELb0ELb0ELb1ELb1ELb1ELb0ELb0EEENS1_21CollectiveEpilogueFwdINS6_IJSA_SA_SB_EEES9_NS_10bfloat16_tESG_Li256ELb0ELb1ELb0ELb1EEENS1_29StaticPersistentTileSchedulerILb0EEEEEEEEEvNT_6ParamsE:
        .type           _ZN7cutlass13device_kernelIN5flash11enable_sm90INS1_16FlashAttnFwdSm90INS1_25CollectiveMainloopFwdSm90ILi2EN4cute5tupleIJNS5_1CILi1EEES8_S8_EEENS6_IJNS7_ILi128EEENS7_ILi160EEENS7_ILi192EEEEEELi128ENS_12float_e4m3_tEfNS_4arch4Sm90ELb0ELb0ELb1ELb0ELb0ELb0ELb0ELb1ELb1ELb1ELb0ELb0EEENS1_21CollectiveEpilogueFwdINS6_IJSA_SA_SB_EEES9_NS_10bfloat16_tESG_Li256ELb0ELb1ELb0ELb1EEENS1_29StaticPersistentTileSchedulerILb0EEEEEEEEEvNT_6ParamsE,@function
        .size           _ZN7cutlass13device_kernelIN5flash11enable_sm90INS1_16FlashAttnFwdSm90INS1_25CollectiveMainloopFwdSm90ILi2EN4cute5tupleIJNS5_1CILi1EEES8_S8_EEENS6_IJNS7_ILi128EEENS7_ILi160EEENS7_ILi192EEEEEELi128ENS_12float_e4m3_tEfNS_4arch4Sm90ELb0ELb0ELb1ELb0ELb0ELb0ELb0ELb1ELb1ELb1ELb0ELb0EEENS1_21CollectiveEpilogueFwdINS6_IJSA_SA_SB_EEES9_NS_10bfloat16_tESG_Li256ELb0ELb1ELb0ELb1EEENS1_29StaticPersistentTileSchedulerILb0EEEEEEEEEvNT_6ParamsE,(.L_x_2805 - _ZN7cutlass13device_kernelIN5flash11enable_sm90INS1_16FlashAttnFwdSm90INS1_25CollectiveMainloopFwdSm90ILi2EN4cute5tupleIJNS5_1CILi1EEES8_S8_EEENS6_IJNS7_ILi128EEENS7_ILi160EEENS7_ILi192EEEEEELi128ENS_12float_e4m3_tEfNS_4arch4Sm90ELb0ELb0ELb1ELb0ELb0ELb0ELb0ELb1ELb1ELb1ELb0ELb0EEENS1_21CollectiveEpilogueFwdINS6_IJSA_SA_SB_EEES9_NS_10bfloat16_tESG_Li256ELb0ELb1ELb0ELb1EEENS1_29StaticPersistentTileSchedulerILb0EEEEEEEEEvNT_6ParamsE)
        .other          _ZN7cutlass13device_kernelIN5flash11enable_sm90INS1_16FlashAttnFwdSm90INS1_25CollectiveMainloopFwdSm90ILi2EN4cute5tupleIJNS5_1CILi1EEES8_S8_EEENS6_IJNS7_ILi128EEENS7_ILi160EEENS7_ILi192EEEEEELi128ENS_12float_e4m3_tEfNS_4arch4Sm90ELb0ELb0ELb1ELb0ELb0ELb0ELb0ELb1ELb1ELb1ELb0ELb0EEENS1_21CollectiveEpilogueFwdINS6_IJSA_SA_SB_EEES9_NS_10bfloat16_tESG_Li256ELb0ELb1ELb0ELb1EEENS1_29StaticPersistentTileSchedulerILb0EEEEEEEEEvNT_6ParamsE,@"STO_CUDA_ENTRY STV_DEFAULT"
_ZN7cutlass13device_kernelIN5flash11enable_sm90INS1_16FlashAttnFwdSm90INS1_25CollectiveMainloopFwdSm90ILi2EN4cute5tupleIJNS5_1CILi1EEES8_S8_EEENS6_IJNS7_ILi128EEENS7_ILi160EEENS7_ILi192EEEEEELi128ENS_12float_e4m3_tEfNS_4arch4Sm90ELb0ELb0ELb1ELb0ELb0ELb0ELb0ELb1ELb1ELb1ELb0ELb0EEENS1_21CollectiveEpilogueFwdINS6_IJSA_SA_SB_EEES9_NS_10bfloat16_tESG_Li256ELb0ELb1ELb0ELb1EEENS1_29StaticPersistentTileSchedulerILb0EEEEEEEEEvNT_6ParamsE:
[----:B------:R-:W0:Y:S02]  /*0000*/  LDC R1, c[0x0][0x28] ;  /* 0x00000a00ff017b82 */ /* 0x000e240000000800 */
[----:B0-----:R-:W-:Y:S01]  /*0010*/  VIADD R1, R1, 0xffffffe0 ;  /* 0xffffffe001017836 */ /* 0x001fe20000000000 */
[----:B------:R-:W0:Y:S01]  /*0020*/  S2R R3, SR_TID.X ;  /* 0x0000000000037919 */ /* 0x000e220000002100 */
[----:B------:R-:W-:Y:S01]  /*0030*/  ELECT P0, URZ, PT ;  /* 0x00000000003f782f */ /* 0x000fe20003800000 */
[----:B------:R-:W-:Y:S01]  /*0040*/  BSSY B0, `(.L_x_0) ;  /* 0x000000e000007945 */ /* 0x000fe20003800000 */
[--C-:B0-----:R-:W-:Y:S02]  /*0050*/  SHF.R.U32.HI R0, RZ, 0x5, R3.reuse ;  /* 0x00000005ff007819 */ /* 0x101fe40000011603 */
[----:B------:R-:W-:-:S03]  /*0060*/  SHF.R.U32.HI R22, RZ, 0x7, R3 ;  /* 0x00000007ff167819 */ /* 0x000fc60000011603 */
[----:B------:R-:W0:Y:S02]  /*0070*/  SHFL.IDX PT, R2, R0, RZ, 0x1f ;  /* 0x00001fff00027589 */ /* 0x000e2400000e0000 */
[----:B0-----:R-:W-:-:S13]  /*0080*/  ISETP.EQ.AND P0, PT, R2, RZ, P0 ;  /* 0x000000ff0200720c */ /* 0x001fda0000702270 */
[----:B------:R-:W-:Y:S05]  /*0090*/  @!P0 BRA `(.L_x_1) ;  /* 0x0000000000208947 */ /* 0x000fea0003800000 */
[----:B------:R-:W-:Y:S02]  /*00a0*/  ULDC.64 UR4, c[0x0][0x198] ;  /* 0x0000660000047ab9 */ /* 0x000fe40000000a00 */
[----:B------:R-:W-:Y:S02]  /*00b0*/  UIADD3 UR6, UP0, UR4, 0x370, URZ ;  /* 0x0000037004067890 */ /* 0x000fe4000ff1e03f */
[----:B------:R-:W-:Y:S02]  /*00c0*/  UIADD3 UR4, UP1, UR4, 0x470, URZ ;  /* 0x0000047004047890 */ /* 0x000fe4000ff3e03f */
[----:B------:R-:W-:Y:S02]  /*00d0*/  UIADD3.X UR7, URZ, UR5, URZ, UP0, !UPT ;  /* 0x000000053f077290 */ /* 0x000fe400087fe43f */
[----:B------:R-:W-:-:S07]  /*00e0*/  UIADD3.X UR5, URZ, UR5, URZ, UP1, !UPT ;  /* 0x000000053f057290 */ /* 0x000fce0008ffe43f */
[----:B------:R0:W-:Y:S02]  /*00f0*/  UTMACCTL.PF [UR6] ;  /* 0x00000000060079b9 */ /* 0x0001e40008040000 */
[----:B------:R0:W-:Y:S02]  /*0100*/  UTMACCTL.PF [UR4] ;  /* 0x00000000040079b9 */ /* 0x0001e40008040000 */
[----:B0-----:R-:W-:Y:S01]  /*0110*/  NOP ;  /* 0x0000000000007918 */ /* 0x001fe20000000000 */
.L_x_1:
[----:B------:R-:W-:Y:S05]  /*0120*/  BSYNC B0 ;  /* 0x0000000000007941 */ /* 0x000fea0003800000 */
.L_x_0:
[----:B------:R-:W-:Y:S01]  /*0130*/  VOTEU.ANY UP0, P0 ;  /* 0x00000000003f7886 */ /* 0x000fe20000000100 */
[----:B------:R-:W0:Y:S01]  /*0140*/  SHFL.IDX PT, R3, R22, RZ, 0x1f ;  /* 0x00001fff16037589 */ /* 0x000e2200000e0000 */
[----:B------:R-:W-:Y:S01]  /*0150*/  UMOV UR4, 0x80 ;  /* 0x0000008000047882 */ /* 0x000fe20000000000 */
[----:B------:R-:W-:Y:S01]  /*0160*/  UMOV UR7, 0x100 ;  /* 0x0000010000077882 */ /* 0x000fe20000000000 */
[----:B------:R-:W-:Y:S01]  /*0170*/  VOTEU.ANY UP1, P0 ;  /* 0x00000000003f7886 */ /* 0x000fe20000020100 */
[----:B------:R-:W1:Y:S01]  /*0180*/  @UP0 S2UR UR8, SR_CgaCtaId ;  /* 0x00000000000809c3 */ /* 0x000e620000008800 */
[----:B------:R-:W2:Y:S01]  /*0190*/  SHFL.IDX PT, R2, R0, RZ, 0x1f ;  /* 0x00001fff00027589 */ /* 0x000ea200000e0000 */
[----:B------:R-:W-:Y:S01]  /*01a0*/  @UP0 UMOV UR6, 0x400 ;  /* 0x0000040000060882 */ /* 0x000fe20000000000 */
[----:B------:R-:W-:-:S04]  /*01b0*/  @UP0 UIADD3 UR4, -UR4, 0x100000, URZ ;  /* 0x0010000004040890 */ /* 0x000fc8000fffe13f */
[----:B------:R-:W-:Y:S02]  /*01c0*/  @UP0 USHF.L.U32 UR5, UR4, 0xb, URZ ;  /* 0x0000000b04050899 */ /* 0x000fe4000800063f */
[----:B------:R-:W-:Y:S01]  /*01d0*/  @UP0 USHF.L.U32 UR4, UR4, 0x1, URZ ;  /* 0x0000000104040899 */ /* 0x000fe2000800063f */
[----:B------:R-:W-:Y:S01]  /*01e0*/  VOTEU.ANY UP2, P0 ;  /* 0x00000000003f7886 */ /* 0x000fe20000040100 */
[----:B0-----:R-:W-:Y:S01]  /*01f0*/  R2UR UR9, R3 ;  /* 0x00000000030972ca */ /* 0x001fe200000e0000 */
[----:B-1----:R-:W-:Y:S01]  /*0200*/  @UP0 ULEA UR8, UR8, UR6, 0x18 ;  /* 0x0000000608080291 */ /* 0x002fe2000f8ec03f */
[----:B--2---:R-:W-:Y:S01]  /*0210*/  ISETP.NE.AND P1, PT, R2, RZ, PT ;  /* 0x000000ff0200720c */ /* 0x004fe20003f25270 */
[----:B------:R-:W-:-:S04]  /*0220*/  @UP0 UIADD3 UR6, -UR7, 0x100000, URZ ;  /* 0x0010000007060890 */ /* 0x000fc8000fffe13f */
[----:B------:R-:W-:Y:S02]  /*0230*/  @UP0 USHF.L.U32 UR7, UR6, 0xb, URZ ;  /* 0x0000000b06070899 */ /* 0x000fe4000800063f */
[----:B------:R-:W-:-:S04]  /*0240*/  @UP0 USHF.L.U32 UR6, UR6, 0x1, URZ ;  /* 0x0000000106060899 */ /* 0x000fc8000800063f */
[----:B------:R-:W-:Y:S01]  /*0250*/  UISETP.NE.AND UP0, UPT, UR9, URZ, UPT ;  /* 0x0000003f0900728c */ /* 0x000fe2000bf05270 */
[----:B------:R-:W0:Y:S02]  /*0260*/  FENCE.VIEW.ASYNC.S ;  /* 0x00000000000073c6 */ /* 0x000e240000000000 */
[----:B0-----:R0:W1:Y:S05]  /*0270*/  @UP1 SYNCS.EXCH.64 URZ, [UR8+0x29800], UR4 ;  /* 0x02980004083f15b2 */ /* 0x00106a0008000100 */
[----:B------:R0:W2:Y:S01]  /*0280*/  @UP2 SYNCS.EXCH.64 URZ, [UR8+0x29820], UR6 ;  /* 0x02982006083f25b2 */ /* 0x0000a20008000100 */
[----:B------:R-:W-:Y:S05]  /*0290*/  @P1 BRA `(.L_x_2) ;  /* 0x0000000000481947 */ /* 0x000fea0003800000 */
[----:B0-----:R-:W0:Y:S01]  /*02a0*/  S2UR UR5, SR_CgaCtaId ;  /* 0x00000000000579c3 */ /* 0x001e220000008800 */
[----:B------:R-:W-:Y:S01]  /*02b0*/  UMOV UR4, 0x400 ;  /* 0x0000040000047882 */ /* 0x000fe20000000000 */
[----:B------:R-:W-:Y:S01]  /*02c0*/  UMOV UR6, 0x1 ;  /* 0x0000000100067882 */ /* 0x000fe20000000000 */
[----:B------:R-:W-:Y:S01]  /*02d0*/  UMOV UR7, 0x2 ;  /* 0x0000000200077882 */ /* 0x000fe20000000000 */
[----:B------:R-:W-:Y:S01]  /*02e0*/  ELECT P0, URZ, PT ;  /* 0x00000000003f782f */ /* 0x000fe20003800000 */
[----:B0-----:R-:W-:Y:S02]  /*02f0*/  ULEA UR8, UR5, UR4, 0x18 ;  /* 0x0000000405087291 */ /* 0x001fe4000f8ec03f */
[----:B------:R-:W-:-:S04]  /*0300*/  UIADD3 UR4, -UR6, 0x100000, URZ ;  /* 0x0010000006047890 */ /* 0x000fc8000fffe13f */
[----:B------:R-:W-:Y:S02]  /*0310*/  USHF.L.U32 UR5, UR4, 0xb, URZ ;  /* 0x0000000b04057899 */ /* 0x000fe4000800063f */
[----:B------:R-:W-:Y:S02]  /*0320*/  USHF.L.U32 UR4, UR4, 0x1, URZ ;  /* 0x0000000104047899 */ /* 0x000fe4000800063f */
[----:B------:R-:W-:-:S04]  /*0330*/  UIADD3 UR6, -UR7, 0x100000, URZ ;  /* 0x0010000007067890 */ /* 0x000fc8000fffe13f */
[----:B------:R-:W-:Y:S02]  /*0340*/  USHF.L.U32 UR7, UR6, 0xb, URZ ;  /* 0x0000000b06077899 */ /* 0x000fe4000800063f */
[----:B------:R-:W-:Y:S01]  /*0350*/  USHF.L.U32 UR6, UR6, 0x1, URZ ;  /* 0x0000000106067899 */ /* 0x000fe2000800063f */
[----:B------:R-:W0:Y:S03]  /*0360*/  FENCE.VIEW.ASYNC.S ;  /* 0x00000000000073c6 */ /* 0x000e260000000000 */
[----:B0-----:R3:W4:Y:S08]  /*0370*/  SYNCS.EXCH.64 URZ, [UR8+0x29830], UR4 ;  /* 0x02983004083f75b2 */ /* 0x0017300008000100 */
[----:B------:R3:W0:Y:S01]  /*0380*/  SYNCS.EXCH.64 URZ, [UR8+0x29840], UR6 ;  /* 0x02984006083f75b2 */ /* 0x0006220008000100 */
[----:B------:R3:W0:Y:S01]  /*0390*/  SYNCS.EXCH.64 URZ, [UR8+0x29838], UR4 ;  /* 0x02983804083f75b2 */ /* 0x0006220008000100 */
[----:B------:R3:W0:Y:S02]  /*03a0*/  SYNCS.EXCH.64 URZ, [UR8+0x29848], UR6 ;  /* 0x02984806083f75b2 */ /* 0x0006240008000100 */
[----:B---3--:R-:W-:Y:S01]  /*03b0*/  NOP ;  /* 0x0000000000007918 */ /* 0x008fe20000000000 */
.L_x_2:
[----:B------:R-:W3:Y:S01]  /*03c0*/  SHFL.IDX PT, R2, R0, RZ, 0x1f ;  /* 0x00001fff00027589 */ /* 0x000ee200000e0000 */
[----:B------:R-:W-:Y:S01]  /*03d0*/  NOP ;  /* 0x0000000000007918 */ /* 0x000fe20000000000 */
[----:B---3--:R-:W-:-:S13]  /*03e0*/  ISETP.NE.AND P0, PT, R2, RZ, PT ;  /* 0x000000ff0200720c */ /* 0x008fda0003f05270 */
        /* <DEDUP_REMOVED lines=14> */
[----:B0-----:R3:W0:Y:S08]  /*04d0*/  SYNCS.EXCH.64 URZ, [UR8+0x29850], UR4 ;  /* 0x02985004083f75b2 */ /* 0x0016300008000100 */
[----:B------:R3:W0:Y:S01]  /*04e0*/  SYNCS.EXCH.64 URZ, [UR8+0x29860], UR6 ;  /* 0x02986006083f75b2 */ /* 0x0006220008000100 */
[----:B------:R3:W0:Y:S01]  /*04f0*/  SYNCS.EXCH.64 URZ, [UR8+0x29858], UR4 ;  /* 0x02985804083f75b2 */ /* 0x0006220008000100 */
[----:B------:R3:W0:Y:S02]  /*0500*/  SYNCS.EXCH.64 URZ, [UR8+0x29868], UR6 ;  /* 0x02986806083f75b2 */ /* 0x0006240008000100 */
[----:B---3--:R-:W-:Y:S01]  /*0510*/  NOP ;  /* 0x0000000000007918 */ /* 0x008fe20000000000 */
.L_x_3:
[----:B------:R-:W3:Y:S01]  /*0520*/  SHFL.IDX PT, R2, R0, RZ, 0x1f ;  /* 0x00001fff00027589 */ /* 0x000ee200000e0000 */
[----:B------:R-:W-:Y:S01]  /*0530*/  NOP ;  /* 0x0000000000007918 */ /* 0x000fe20000000000 */
[----:B---3--:R-:W-:-:S13]  /*0540*/  ISETP.NE.AND P0, PT, R2, RZ, PT ;  /* 0x000000ff0200720c */ /* 0x008fda0003f05270 */
[----:B------:R-:W-:Y:S05]  /*0550*/  @P0 BRA `(.L_x_4) ;  /* 0x0000000000380947 */ /* 0x000fea0003800000 */
[----:B0-----:R-:W0:Y:S01]  /*0560*/  S2UR UR5, SR_CgaCtaId ;  /* 0x00000000000579c3 */ /* 0x001e220000008800 */
[----:B------:R-:W-:Y:S01]  /*0570*/  UMOV UR4, 0x400 ;  /* 0x0000040000047882 */ /* 0x000fe20000000000 */
[----:B------:R-:W-:Y:S01]  /*0580*/  UMOV UR7, 0x1 ;  /* 0x0000000100077882 */ /* 0x000fe20000000000 */
[----:B------:R-:W-:Y:S01]  /*0590*/  ELECT P0, URZ, PT ;  /* 0x00000000003f782f */ /* 0x000fe20003800000 */
[----:B0-----:R-:W-:Y:S02]  /*05a0*/  ULEA UR6, UR5, UR4, 0x18 ;  /* 0x0000000405067291 */ /* 0x001fe4000f8ec03f */
[----:B------:R-:W-:-:S04]  /*05b0*/  UIADD3 UR4, -UR7, 0x100000, URZ ;  /* 0x0010000007047890 */ /* 0x000fc8000fffe13f */
[----:B------:R-:W-:Y:S02]  /*05c0*/  USHF.L.U32 UR5, UR4, 0xb, URZ ;  /* 0x0000000b04057899 */ /* 0x000fe4000800063f */
[----:B------:R-:W-:Y:S01]  /*05d0*/  USHF.L.U32 UR4, UR4, 0x1, URZ ;  /* 0x0000000104047899 */ /* 0x000fe2000800063f */
[----:B------:R-:W0:Y:S11]  /*05e0*/  FENCE.VIEW.ASYNC.S ;  /* 0x00000000000073c6 */ /* 0x000e360000000000 */
[----:B0-----:R3:W0:Y:S01]  /*05f0*/  SYNCS.EXCH.64 URZ, [UR6+0x29870], UR4 ;  /* 0x02987004063f75b2 */ /* 0x0016220008000100 */
[----:B------:R3:W0:Y:S01]  /*0600*/  SYNCS.EXCH.64 URZ, [UR6+0x29880], UR4 ;  /* 0x02988004063f75b2 */ /* 0x0006220008000100 */
[----:B------:R3:W0:Y:S01]  /*0610*/  SYNCS.EXCH.64 URZ, [UR6+0x29878], UR4 ;  /* 0x02987804063f75b2 */ /* 0x0006220008000100 */
[----:B------:R3:W0:Y:S02]  /*0620*/  SYNCS.EXCH.64 URZ, [UR6+0x29888], UR4 ;  /* 0x02988804063f75b2 */ /* 0x0006240008000100 */
[----:B---3--:R-:W-:Y:S01]  /*0630*/  NOP ;  /* 0x0000000000007918 */ /* 0x008fe20000000000 */
.L_x_4:
        /* <DEDUP_REMOVED lines=22> */
.L_x_5:
        /* <DEDUP_REMOVED lines=22> */
.L_x_6:
[----:B------:R-:W-:Y:S01]  /*0900*/  PLOP3.LUT P0, PT, PT, PT, UP0, 0x80, 0x0 ;  /* 0x000000000000781c */ /* 0x000fe20003f0f008 */
[----:B------:R-:W-:Y:S01]  /*0910*/  UMOV UR38, 0x1 ;  /* 0x0000000100267882 */ /* 0x000fe20000000000 */
[----:B------:R-:W-:Y:S01]  /*0920*/  NOP ;  /* 0x0000000000007918 */ /* 0x000fe20000000000 */
[----:B------:R-:W-:Y:S01]  /*0930*/  USEL UR38, UR38, 0x2, !UP0 ;  /* 0x0000000226267887 */ /* 0x000fe2000c000000 */
[----:B------:R-:W-:Y:S01]  /*0940*/  ULDC.64 UR48, c[0x0][0x208] ;  /* 0x0000820000307ab9 */ /* 0x000fe20000000a00 */
[----:B012-4-:R-:W-:Y:S08]  /*0950*/  BAR.SYNC.DEFER_BLOCKING 0x0 ;  /* 0x0000000000007b1d */ /* 0x017ff00000010000 */
[----:B------:R-:W-:Y:S05]  /*0960*/  @!P0 BRA `(.L_x_7) ;  /* 0x000000a000cc8947 */ /* 0x000fea0003800000 */
.L_x_8:
[----:B------:R-:W-:-:S08]  /*0970*/  NOP ;  /* 0x0000000000007918 */ /* 0x000fd00000000000 */
[----:B------:R-:W0:Y:S02]  /*0980*/  USETMAXREG.TRY_ALLOC.CTAPOOL UP0, 0xf0 ;  /* 0x000000f0000079c8 */ /* 0x000e240008000600 */
[----:B0-----:R-:W-:-:S13]  /*0990*/  PLOP3.LUT P0, PT, PT, PT, UP0, 0x80, 0x0 ;  /* 0x000000000000781c */ /* 0x001fda0003f0f008 */
[----:B------:R-:W-:Y:S05]  /*09a0*/  @!P0 BRA `(.L_x_8) ;  /* 0xfffffffc00f08947 */ /* 0x000fea000383ffff */
[----:B------:R-:W0:Y:S01]  /*09b0*/  S2R R2, SR_TID.X ;  /* 0x0000000000027919 */ /* 0x000e220000002100 */
[----:B------:R-:W1:Y:S08]  /*09c0*/  S2UR UR41, SR_CTAID.X ;  /* 0x00000000002979c3 */ /* 0x000e700000002500 */
[----:B------:R-:W-:Y:S06]  /*09d0*/  BAR.ARV 0x8, 0x180 ;  /* 0x0206000000007b1d */ /* 0x000fec0000002000 */
[----:B0-----:R-:W-:-:S04]  /*09e0*/  LOP3.LUT R0, R2, 0xffffff80, RZ, 0xc0, !PT ;  /* 0xffffff8002007812 */ /* 0x001fc800078ec0ff */
[----:B------:R-:W-:Y:S02]  /*09f0*/  ISETP.NE.AND P0, PT, R0, 0x80, PT ;  /* 0x000000800000780c */ /* 0x000fe40003f05270 */
[----:B------:R-:W1:Y:S11]  /*0a00*/  LDC R0, c[0x0][0xc34] ;  /* 0x00030d00ff007b82 */ /* 0x000e760000000800 */
[----:B------:R-:W-:Y:S06]  /*0a10*/  @!P0 BAR.ARV 0x9, 0x100 ;  /* 0x0244000000008b1d */ /* 0x000fec0000002000 */
[----:B-1----:R-:W-:-:S13]  /*0a20*/  ISETP.LE.AND P0, PT, R0, UR41, PT ;  /* 0x0000002900007c0c */ /* 0x002fda000bf03270 */
[----:B------:R-:W-:Y:S05]  /*0a30*/  @P0 EXIT ;  /* 0x000000000000094d */ /* 0x000fea0003800000 */
[----:B------:R-:W-:Y:S01]  /*0a40*/  VIADD R17, R2, 0xffffff80 ;  /* 0xffffff8002117836 */ /* 0x000fe20000000000 */
[----:B------:R-:W-:Y:S01]  /*0a50*/  ULOP3.LUT UR45, UR38, 0x1, URZ, 0xfc, !UPT ;  /* 0x00000001262d7892 */ /* 0x000fe2000f8efc3f */
[----:B------:R-:W-:Y:S01]  /*0a60*/  IMAD.MOV.U32 R171, RZ, RZ, -0x2 ;  /* 0xfffffffeffab7424 */ /* 0x000fe200078e00ff */
[----:B------:R-:W-:Y:S01]  /*0a70*/  UMOV UR44, URZ ;  /* 0x0000003f002c7c82 */ /* 0x000fe20008000000 */
[----:B------:R-:W-:Y:S01]  /*0a80*/  UMOV UR43, URZ ;  /* 0x0000003f002b7c82 */ /* 0x000fe20008000000 */
[----:B------:R-:W-:Y:S01]  /*0a90*/  SHF.R.S32.HI R0, RZ, 0x1f, R17 ;  /* 0x0000001fff007819 */ /* 0x000fe20000011411 */
[----:B------:R-:W-:-:S03]  /*0aa0*/  UMOV UR51, URZ ;  /* 0x0000003f00337c82 */ /* 0x000fc60008000000 */
[CC--:B------:R-:W-:Y:S02]  /*0ab0*/  LEA.HI R2, R0.reuse, R17.reuse, RZ, 0x7 ;  /* 0x0000001100027211 */ /* 0x0c0fe400078f38ff */
[-C--:B------:R-:W-:Y:S02]  /*0ac0*/  LEA.HI R3, R0, R17.reuse, RZ, 0x5 ;  /* 0x0000001100037211 */ /* 0x080fe400078f28ff */
[----:B------:R-:W-:Y:S02]  /*0ad0*/  LOP3.LUT R4, R2, 0xffffff80, RZ, 0xc0, !PT ;  /* 0xffffff8002047812 */ /* 0x000fe400078ec0ff */
[CC--:B------:R-:W-:Y:S01]  /*0ae0*/  LEA.HI R5, R0.reuse, R17.reuse, RZ, 0x4 ;  /* 0x0000001100057211 */ /* 0x0c0fe200078f20ff */
[----:B------:R-:W-:Y:S01]  /*0af0*/  IMAD.SHL.U32 R3, R3, 0x20, RZ ;  /* 0x0000002003037824 */ /* 0x000fe200078e00ff */
[----:B------:R-:W-:Y:S01]  /*0b00*/  LEA.HI R9, R0, R17, RZ, 0x2 ;  /* 0x0000001100097211 */ /* 0x000fe200078f10ff */
[----:B------:R-:W-:Y:S01]  /*0b10*/  IMAD.IADD R19, R17, 0x1, -R4 ;  /* 0x0000000111137824 */ /* 0x000fe200078e0a04 */
[----:B------:R-:W-:-:S02]  /*0b20*/  LOP3.LUT R6, R5, 0x3fffff0, RZ, 0xc0, !PT ;  /* 0x03fffff005067812 */ /* 0x000fc400078ec0ff */
[----:B------:R-:W-:Y:S02]  /*0b30*/  SHF.R.S32.HI R8, RZ, 0x4, R5 ;  /* 0x00000004ff087819 */ /* 0x000fe40000011405 */
[----:B------:R-:W-:Y:S01]  /*0b40*/  SHF.R.S32.HI R4, RZ, 0x1f, R19 ;  /* 0x0000001fff047819 */ /* 0x000fe20000011413 */
[----:B------:R-:W-:Y:S01]  /*0b50*/  IMAD.IADD R6, R17, 0x1, -R6 ;  /* 0x0000000111067824 */ /* 0x000fe200078e0a06 */
[----:B------:R-:W-:Y:S02]  /*0b60*/  LOP3.LUT R7, R3, 0xfffffc00, RZ, 0xc0, !PT ;  /* 0xfffffc0003077812 */ /* 0x000fe400078ec0ff */
[----:B------:R-:W-:Y:S02]  /*0b70*/  LEA.HI R3, R4, R19, RZ, 0x2 ;  /* 0x0000001304037211 */ /* 0x000fe400078f10ff */
[----:B------:R-:W-:Y:S01]  /*0b80*/  LEA.HI R5, R5, R8, RZ, 0x1 ;  /* 0x0000000805057211 */ /* 0x000fe200078f08ff */
[----:B------:R-:W-:Y:S01]  /*0b90*/  IMAD R6, R6, 0x40, R7 ;  /* 0x0000004006067824 */ /* 0x000fe200078e0207 */
[----:B------:R-:W-:-:S02]  /*0ba0*/  SHF.R.S32.HI R7, RZ, 0x2, R3 ;  /* 0x00000002ff077819 */ /* 0x000fc40000011403 */
[----:B------:R-:W-:Y:S02]  /*0bb0*/  SHF.R.S32.HI R10, RZ, 0x1f, R3 ;  /* 0x0000001fff0a7819 */ /* 0x000fe40000011403 */
[----:B------:R-:W-:Y:S02]  /*0bc0*/  LEA.HI R18, R0, R17, RZ, 0x3 ;  /* 0x0000001100127211 */ /* 0x000fe400078f18ff */
[----:B------:R-:W-:Y:S02]  /*0bd0*/  LOP3.LUT R5, R5, 0x1ffffffe, RZ, 0xc0, !PT ;  /* 0x1ffffffe05057812 */ /* 0x000fe400078ec0ff */
[----:B------:R-:W-:Y:S02]  /*0be0*/  LOP3.LUT R0, R9, 0xfffffffc, RZ, 0xc0, !PT ;  /* 0xfffffffc09007812 */ /* 0x000fe400078ec0ff */
[----:B------:R-:W-:Y:S01]  /*0bf0*/  SHF.R.S32.HI R23, RZ, 0x7, R2 ;  /* 0x00000007ff177819 */ /* 0x000fe20000011402 */
[----:B------:R-:W-:Y:S01]  /*0c00*/  IMAD.IADD R5, R8, 0x1, -R5 ;  /* 0x0000000108057824 */ /* 0x000fe200078e0a05 */
[----:B------:R-:W-:Y:S01]  /*0c10*/  LEA.HI R10, R10, R7, RZ, 0x3 ;  /* 0x000000070a0a7211 */ /* 0x000fe200078f18ff */
[----:B------:R-:W-:Y:S01]  /*0c20*/  IMAD.IADD R8, R17, 0x1, -R0 ;  /* 0x0000000111087824 */ /* 0x000fe200078e0a00 */
[----:B------:R-:W-:Y:S01]  /*0c30*/  LEA.HI R2, R2, R23, RZ, 0x1 ;  /* 0x0000001702027211 */ /* 0x000fe200078f08ff */
[----:B------:R-:W-:Y:S01]  /*0c40*/  IMAD R170, R5, 0x8, R6 ;  /* 0x0000000805aa7824 */ /* 0x000fe200078e0206 */
[----:B------:R-:W-:-:S02]  /*0c50*/  LOP3.LUT R12, R18, 0xfffffff8, RZ, 0xc0, !PT ;  /* 0xfffffff8120c7812 */ /* 0x000fc400078ec0ff */
[----:B------:R-:W-:Y:S02]  /*0c60*/  LOP3.LUT R10, R10, 0xfffffff8, RZ, 0xc0, !PT ;  /* 0xfffffff80a0a7812 */ /* 0x000fe400078ec0ff */
[----:B------:R-:W-:Y:S01]  /*0c70*/  LEA.HI R4, R4, R19, RZ, 0x5 ;  /* 0x0000001304047211 */ /* 0x000fe200078f28ff */
[----:B------:R-:W-:Y:S01]  /*0c80*/  IMAD.IADD R17, R17, 0x1, -R12 ;  /* 0x0000000111117824 */ /* 0x000fe200078e0a0c */
[----:B------:R-:W-:Y:S01]  /*0c90*/  LOP3.LUT R2, R2, 0x3fffffe, RZ, 0xc0, !PT ;  /* 0x03fffffe02027812 */ /* 0x000fe200078ec0ff */
[----:B------:R-:W-:Y:S01]  /*0ca0*/  IMAD.IADD R7, R7, 0x1, -R10 ;  /* 0x0000000107077824 */ /* 0x000fe200078e0a0a */
[----:B------:R-:W-:Y:S02]  /*0cb0*/  LEA.HI R5, R8, R8, RZ, 0x1 ;  /* 0x0000000808057211 */ /* 0x000fe400078f08ff */
[----:B------:R-:W-:Y:S01]  /*0cc0*/  SHF.R.S32.HI R4, RZ, 0x5, R4 ;  /* 0x00000005ff047819 */ /* 0x000fe20000011404 */
[----:B------:R-:W-:Y:S01]  /*0cd0*/  IMAD.IADD R168, R23, 0x1, -R2 ;  /* 0x0000000117a87824 */ /* 0x000fe200078e0a02 */
[----:B------:R-:W-:Y:S01]  /*0ce0*/  LOP3.LUT R0, R3, 0x7ffffffc, RZ, 0xc0, !PT ;  /* 0x7ffffffc03007812 */ /* 0x000fe200078ec0ff */
[----:B------:R-:W-:Y:S01]  /*0cf0*/  IMAD.SHL.U32 R2, R17, 0x8, RZ ;  /* 0x0000000811027824 */ /* 0x000fe200078e00ff */
[----:B------:R-:W-:Y:S01]  /*0d00*/  LOP3.LUT R5, R5, 0x1ffffffe, RZ, 0xc0, !PT ;  /* 0x1ffffffe05057812 */ /* 0x000fe200078ec0ff */
[----:B------:R-:W-:Y:S01]  /*0d10*/  IMAD R7, R4, 0x10, R7 ;  /* 0x0000001004077824 */ /* 0x000fe200078e0207 */
[----:B------:R-:W-:Y:S01]  /*0d20*/  SHF.R.S32.HI R18, RZ, 0x3, R18 ;  /* 0x00000003ff127819 */ /* 0x000fe20000011412 */
[----:B------:R-:W-:-:S02]  /*0d30*/  VIADD R16, R2, 0x40 ;  /* 0x0000004002107836 */ /* 0x000fc40000000000 */
[----:B------:R-:W-:Y:S02]  /*0d40*/  IMAD.IADD R0, R19, 0x1, -R0 ;  /* 0x0000000113007824 */ /* 0x000fe400078e0a00 */
[----:B------:R-:W-:Y:S01]  /*0d50*/  IMAD.IADD R5, R8, 0x1, -R5 ;  /* 0x0000000108057824 */ /* 0x000fe200078e0a05 */
[----:B------:R-:W-:Y:S01]  /*0d60*/  SHF.R.S32.HI R192, RZ, 0x1f, R16 ;  /* 0x0000001fffc07819 */ /* 0x000fe20000011410 */
[----:B------:R-:W-:Y:S02]  /*0d70*/  IMAD R168, R168, 0x40, R7 ;  /* 0x00000040a8a87824 */ /* 0x000fe400078e0207 */
[----:B------:R-:W-:Y:S02]  /*0d80*/  IMAD R171, R0, R171, 0xa0 ;  /* 0x000000a000ab7424 */ /* 0x000fe400078e02ab */
[----:B------:R-:W-:-:S07]  /*0d90*/  IMAD R169, R5, 0x8, R168 ;  /* 0x0000000805a97824 */ /* 0x000fce00078e02a8 */
.L_x_39:
[----:B0-----:R-:W0:Y:S01]  /*0da0*/  SHFL.IDX PT, R0, R23, RZ, 0x1f ;  /* 0x00001fff17007589 */ /* 0x001e2200000e0000 */
[----:B-1----:R-:W1:Y:S01]  /*0db0*/  S2UR UR36, SR_CgaCtaId ;  /* 0x00000000002479c3 */ /* 0x002e620000008800 */
[----:B------:R-:W-:Y:S01]  /*0dc0*/  ULDC UR4, c[0x0][0xc38] ;  /* 0x00030e0000047ab9 */ /* 0x000fe20000000800 */
[----:B------:R-:W-:Y:S01]  /*0dd0*/  ULDC.64 UR6, c[0x0][0x418] ;  /* 0x0001060000067ab9 */ /* 0x000fe20000000a00 */
[----:B------:R-:W-:Y:S02]  /*0de0*/  UISETP.NE.AND UP1, UPT, UR4, 0x1, UPT ;  /* 0x000000010400788c */ /* 0x000fe4000bf25270 */
[----:B------:R-:W-:Y:S01]  /*0df0*/  UISETP.NE.U32.AND UP0, UPT, UR6, URZ, UPT ;  /* 0x0000003f0600728c */ /* 0x000fe2000bf05070 */
[----:B------:R-:W-:Y:S01]  /*0e00*/  UMOV UR39, 0x400 ;  /* 0x0000040000277882 */ /* 0x000fe20000000000 */
[----:B------:R-:W-:Y:S02]  /*0e10*/  ULDC UR4, c[0x0][0xc44] ;  /* 0x0003110000047ab9 */ /* 0x000fe40000000800 */
[----:B------:R-:W-:-:S02]  /*0e20*/  UISETP.NE.AND.EX UP0, UPT, UR7, URZ, UPT, UP0 ;  /* 0x0000003f0700728c */ /* 0x000fc4000bf05300 */
[----:B------:R-:W-:Y:S01]  /*0e30*/  UISETP.NE.AND UP2, UPT, UR4, 0x1, UPT ;  /* 0x000000010400788c */ /* 0x000fe2000bf45270 */
[----:B------:R-:W-:Y:S02]  /*0e40*/  ULDC UR50, c[0x0][0x424] ;  /* 0x0001090000327ab9 */ /* 0x000fe40000000800 */
[----:B------:R-:W-:Y:S01]  /*0e50*/  @UP1 ULDC UR4, c[0x0][0xc3c] ;  /* 0x00030f0000041ab9 */ /* 0x000fe20000000800 */
[----:B------:R-:W-:Y:S01]  /*0e60*/  USEL UR50, UR50, 0x1, UP0 ;  /* 0x0000000132327887 */ /* 0x000fe20008000000 */
[----:B------:R-:W-:Y:S01]  /*0e70*/  ULDC UR7, c[0x0][0x2f0] ;  /* 0x0000bc0000077ab9 */ /* 0x000fe20000000800 */
[----:B------:R-:W-:Y:S01]  /*0e80*/  UIMAD.WIDE.U32 UR4, UR41, UR4, URZ ;  /* 0x00000004290472a5 */ /* 0x000fe2000f8e003f */
[----:B------:R-:W-:Y:S01]  /*0e90*/  @UP1 ULDC UR11, c[0x0][0xc40] ;  /* 0x00031000000b1ab9 */ /* 0x000fe20000000800 */
[----:B------:R-:W-:Y:S01]  /*0ea0*/  UIMAD UR50, UR50, UR7, URZ ;  /* 0x00000007323272a4 */ /* 0x000fe2000f8e023f */
[----:B0-----:R-:W-:Y:S01]  /*0eb0*/  R2UR UR37, R0 ;  /* 0x00000000002572ca */ /* 0x001fe200000e0000 */
[----:B-1----:R-:W-:Y:S01]  /*0ec0*/  ULEA UR39, UR36, UR39, 0x18 ;  /* 0x0000002724277291 */ /* 0x002fe2000f8ec03f */
[----:B------:R-:W-:Y:S01]  /*0ed0*/  UMOV UR42, UR41 ;  /* 0x00000029002a7c82 */ /* 0x000fe20008000000 */
[----:B------:R-:W-:-:S02]  /*0ee0*/  @UP1 USHF.R.U32.HI UR42, URZ, UR11, UR5 ;  /* 0x0000000b3f2a1299 */ /* 0x000fc40008011605 */
[----:B------:R-:W-:Y:S01]  /*0ef0*/  UIADD3 UR10, UR39, 0x14400, URZ ;  /* 0x00014400270a7890 */ /* 0x000fe2000fffe03f */
[----:B------:R-:W-:Y:S01]  /*0f00*/  @UP2 ULDC.64 UR8, c[0x0][0xc48] ;  /* 0x0003120000082ab9 */ /* 0x000fe20000000a00 */
[----:B------:R-:W-:Y:S02]  /*0f10*/  UIADD3 UR7, UR50, 0x9f, URZ ;  /* 0x0000009f32077890 */ /* 0x000fe4000fffe03f */
[----:B------:R-:W-:-:S04]  /*0f20*/  ULOP3.LUT UP0, URZ, UR10, 0x9f, URZ, 0xc0, !UPT ;  /* 0x0000009f0a3f7892 */ /* 0x000fc8000f80c03f */
[----:B------:R-:W-:Y:S02]  /*0f30*/  ULEA.HI UR6, UR37, UR37, URZ, 0x1 ;  /* 0x0000002525067291 */ /* 0x000fe4000f8f083f */
[----:B------:R-:W-:Y:S02]  /*0f40*/  UIMAD.WIDE.U32 UR4, UR42, UR8, URZ ;  /* 0x000000082a0472a5 */ /* 0x000fe4000f8e003f */
[----:B------:R-:W-:Y:S01]  /*0f50*/  ULOP3.LUT UR6, UR6, 0x3e, URZ, 0xc0, !UPT ;  /* 0x0000003e06067892 */ /* 0x000fe2000f8ec03f */
[----:B------:R-:W-:Y:S01]  /*0f60*/  PLOP3.LUT P0, PT, PT, PT, UP0, 0x80, 0x0 ;  /* 0x000000000000781c */ /* 0x000fe20003f0f008 */
[----:B------:R-:W-:Y:S01]  /*0f70*/  UMOV UR40, UR42 ;  /* 0x0000002a00287c82 */ /* 0x000fe20008000000 */
[----:B------:R-:W-:Y:S02]  /*0f80*/  @UP2 USHF.R.U32.HI UR40, URZ, UR9, UR5 ;  /* 0x000000093f282299 */ /* 0x000fe40008011605 */
[----:B------:R-:W-:-:S04]  /*0f90*/  UIADD3 UR6, UR37, -UR6, URZ ;  /* 0x8000000625067290 */ /* 0x000fc8000fffe03f */
[----:B------:R-:W-:Y:S02]  /*0fa0*/  ULEA UR8, UR6, UR10, 0xc ;  /* 0x0000000a06087291 */ /* 0x000fe4000f8e603f */
[----:B------:R-:W-:Y:S02]  /*0fb0*/  UIMAD.WIDE UR6, UR7, 0x66666667, URZ ;  /* 0x66666667070678a5 */ /* 0x000fe4000f8e023f */
[----:B------:R-:W-:Y:S02]  /*0fc0*/  USHF.R.U32.HI UR8, URZ, 0x4, UR8 ;  /* 0x000000043f087899 */ /* 0x000fe40008011608 */
[----:B------:R-:W-:Y:S02]  /*0fd0*/  USHF.R.U32.HI UR47, URZ, 0x1f, UR7 ;  /* 0x0000001f3f2f7899 */ /* 0x000fe40008011607 */
[----:B------:R-:W-:Y:S02]  /*0fe0*/  ULOP3.LUT UR52, UR8, 0x3fff, URZ, 0xc0, !UPT ;  /* 0x00003fff08347892 */ /* 0x000fe4000f8ec03f */
[----:B------:R-:W-:Y:S01]  /*0ff0*/  ULEA.HI.SX32 UR47, UR7, UR47, 0x1a ;  /* 0x0000002f072f7291 */ /* 0x000fe2000f8fd23f */
[----:B---3-5:R-:W-:Y:S11]  /*1000*/  @!P0 BRA `(.L_x_9) ;  /* 0x0000000000408947 */ /* 0x028ff60003800000 */
[----:B------:R-:W-:Y:S01]  /*1010*/  MOV R0, 0x0 ;  /* 0x0000000000007802 */ /* 0x000fe20000000f00 */
[----:B------:R-:W-:Y:S01]  /*1020*/  ULDC.64 UR4, c[0x4][0xc8] ;  /* 0x0100320000047ab9 */ /* 0x000fe20000000a00 */
[----:B------:R-:W-:Y:S01]  /*1030*/  ULDC.64 UR6, c[0x4][0x38] ;  /* 0x01000e0000067ab9 */ /* 0x000fe20000000a00 */
[----:B------:R-:W-:Y:S01]  /*1040*/  IMAD.U32 R4, RZ, RZ, UR4 ;  /* 0x00000004ff047e24 */ /* 0x000fe2000f8e00ff */
[----:B------:R0:W1:Y:S01]  /*1050*/  LDC.64 R14, c[0x4][R0] ;  /* 0x01000000000e7b82 */ /* 0x0000620000000a00 */
[----:B------:R-:W-:Y:S01]  /*1060*/  IMAD.U32 R5, RZ, RZ, UR5 ;  /* 0x00000005ff057e24 */ /* 0x000fe2000f8e00ff */
[----:B------:R-:W-:Y:S01]  /*1070*/  ULDC.64 UR4, c[0x4][0xd0] ;  /* 0x0100340000047ab9 */ /* 0x000fe20000000a00 */
[----:B------:R-:W-:Y:S02]  /*1080*/  IMAD.U32 R10, RZ, RZ, UR6 ;  /* 0x00000006ff0a7e24 */ /* 0x000fe4000f8e00ff */
[----:B------:R-:W-:Y:S02]  /*1090*/  IMAD.U32 R6, RZ, RZ, UR4 ;  /* 0x00000004ff067e24 */ /* 0x000fe4000f8e00ff */
[----:B------:R-:W-:-:S02]  /*10a0*/  IMAD.U32 R7, RZ, RZ, UR5 ;  /* 0x00000005ff077e24 */ /* 0x000fc4000f8e00ff */
[----:B------:R-:W-:Y:S02]  /*10b0*/  IMAD.U32 R11, RZ, RZ, UR7 ;  /* 0x00000007ff0b7e24 */ /* 0x000fe4000f8e00ff */
[----:B------:R-:W-:Y:S02]  /*10c0*/  IMAD.MOV.U32 R8, RZ, RZ, 0x70 ;  /* 0x00000070ff087424 */ /* 0x000fe400078e00ff */
[----:B------:R-:W-:Y:S02]  /*10d0*/  IMAD.MOV.U32 R12, RZ, RZ, 0x1 ;  /* 0x00000001ff0c7424 */ /* 0x000fe400078e00ff */
[----:B0-----:R-:W-:-:S07]  /*10e0*/  IMAD.MOV.U32 R13, RZ, RZ, RZ ;  /* 0x000000ffff0d7224 */ /* 0x001fce00078e00ff */
[----:B------:R-:W-:-:S07]  /*10f0*/  LEPC R20, `(.L_x_9) ;  /* 0x000000001014794e */ /* 0x000fce0000000000 */
[----:B-1----:R-:W-:Y:S05]  /*1100*/  CALL.ABS.NOINC R14 ;  /* 0x000000000e007343 */ /* 0x002fea0003c00000 */
.L_x_9:
[----:B------:R-:W-:Y:S01]  /*1110*/  ULDC.64 UR4, c[0x0][0x990] ;  /* 0x0002640000047ab9 */ /* 0x000fe20000000a00 */
[----:B------:R-:W-:Y:S01]  /*1120*/  ULDC.64 UR6, c[0x0][0x998] ;  /* 0x0002660000067ab9 */ /* 0x000fe20000000a00 */
[----:B------:R-:W-:Y:S01]  /*1130*/  UISETP.NE.U32.AND UP0, UPT, UR4, URZ, UPT ;  /* 0x0000003f0400728c */ /* 0x000fe2000bf05070 */
[----:B------:R-:W-:Y:S01]  /*1140*/  IMAD.MOV.U32 R3, RZ, RZ, 0x3f800000 ;  /* 0x3f800000ff037424 */ /* 0x000fe200078e00ff */
[----:B------:R-:W-:Y:S01]  /*1150*/  UISETP.NE.U32.AND UP1, UPT, UR6, URZ, UPT ;  /* 0x0000003f0600728c */ /* 0x000fe2000bf25070 */
[----:B------:R-:W-:Y:S01]  /*1160*/  IMAD.MOV.U32 R0, RZ, RZ, 0x3f800000 ;  /* 0x3f800000ff007424 */ /* 0x000fe200078e00ff */
[----:B------:R-:W-:Y:S02]  /*1170*/  UISETP.NE.AND.EX UP0, UPT, UR5, URZ, UPT, UP0 ;  /* 0x0000003f0500728c */ /* 0x000fe4000bf05300 */
[----:B------:R-:W-:-:S04]  /*1180*/  UISETP.NE.AND.EX UP1, UPT, UR7, URZ, UPT, UP1 ;  /* 0x0000003f0700728c */ /* 0x000fc8000bf25310 */
[----:B------:R-:W-:Y:S02]  /*1190*/  PLOP3.LUT P0, PT, PT, PT, UP0, 0x80, 0x0 ;  /* 0x000000000000781c */ /* 0x000fe40003f0f008 */
[----:B------:R-:W-:-:S03]  /*11a0*/  PLOP3.LUT P1, PT, PT, PT, UP1, 0x80, 0x0 ;  /* 0x000000000000781c */ /* 0x000fc60003f2f018 */
[----:B------:R-:W-:Y:S02]  /*11b0*/  @UP0 USHF.R.S32.HI UR8, URZ, 0x1f, UR40 ;  /* 0x0000001f3f080899 */ /* 0x000fe40008011428 */
[----:B------:R-:W-:Y:S02]  /*11c0*/  @UP1 USHF.R.S32.HI UR9, URZ, 0x1f, UR40 ;  /* 0x0000001f3f091899 */ /* 0x000fe40008011428 */
[----:B------:R-:W-:Y:S02]  /*11d0*/  @UP0 UIADD3 UR16, -UR40, URZ, URZ ;  /* 0x0000003f28100290 */ /* 0x000fe4000fffe13f */
[----:B------:R-:W-:Y:S01]  /*11e0*/  @UP1 UIADD3 UR20, -UR40, URZ, URZ ;  /* 0x0000003f28141290 */ /* 0x000fe2000fffe13f */
[----:B------:R-:W-:Y:S01]  /*11f0*/  @UP0 ULDC.64 UR12, c[0x0][0x9a8] ;  /* 0x00026a00000c0ab9 */ /* 0x000fe20000000a00 */
[----:B------:R-:W-:Y:S01]  /*1200*/  @UP1 ULDC.64 UR14, c[0x0][0x9b8] ;  /* 0x00026e00000e1ab9 */ /* 0x000fe20000000a00 */
[----:B------:R-:W-:Y:S01]  /*1210*/  @UP0 ULDC UR17, c[0x0][0xc44] ;  /* 0x0003110000110ab9 */ /* 0x000fe20000000800 */
[----:B------:R-:W-:Y:S01]  /*1220*/  @UP1 ULDC UR21, c[0x0][0xc44] ;  /* 0x0003110000151ab9 */ /* 0x000fe20000000800 */
[----:B------:R-:W-:-:S02]  /*1230*/  @UP0 UIMAD UR8, UR8, UR12, URZ ;  /* 0x0000000c080802a4 */ /* 0x000fc4000f8e023f */
[----:B------:R-:W-:Y:S02]  /*1240*/  @UP1 UIMAD UR9, UR9, UR14, URZ ;  /* 0x0000000e090912a4 */ /* 0x000fe4000f8e023f */
[----:B------:R-:W-:Y:S02]  /*1250*/  @UP0 UIMAD UR16, UR17, UR16, UR42 ;  /* 0x00000010111002a4 */ /* 0x000fe4000f8e022a */
[----:B------:R-:W-:Y:S02]  /*1260*/  @UP1 UIMAD UR20, UR21, UR20, UR42 ;  /* 0x00000014151412a4 */ /* 0x000fe4000f8e022a */
[----:B------:R-:W-:Y:S02]  /*1270*/  @UP0 UIMAD.WIDE.U32 UR10, UR40, UR12, URZ ;  /* 0x0000000c280a02a5 */ /* 0x000fe4000f8e003f */
[----:B------:R-:W-:Y:S02]  /*1280*/  @UP0 UIMAD UR18, UR40, UR13, UR8 ;  /* 0x0000000d281202a4 */ /* 0x000fe4000f8e0208 */
[----:B------:R-:W-:-:S02]  /*1290*/  @UP0 USHF.R.S32.HI UR17, URZ, 0x1f, UR16 ;  /* 0x0000001f3f110899 */ /* 0x000fc40008011410 */
[----:B------:R-:W-:Y:S02]  /*12a0*/  @UP1 USHF.R.S32.HI UR21, URZ, 0x1f, UR20 ;  /* 0x0000001f3f151899 */ /* 0x000fe40008011414 */
[----:B------:R-:W-:Y:S02]  /*12b0*/  @UP1 UIMAD.WIDE.U32 UR12, UR40, UR14, URZ ;  /* 0x0000000e280c12a5 */ /* 0x000fe4000f8e003f */
[----:B------:R-:W-:Y:S02]  /*12c0*/  @UP1 UIMAD UR19, UR40, UR15, UR9 ;  /* 0x0000000f281312a4 */ /* 0x000fe4000f8e0209 */
[----:B------:R-:W-:Y:S01]  /*12d0*/  @UP0 UIADD3 UR11, UR11, UR18, URZ ;  /* 0x000000120b0b0290 */ /* 0x000fe2000fffe03f */
[----:B------:R-:W-:Y:S01]  /*12e0*/  @UP0 ULDC.64 UR14, c[0x0][0x9b0] ;  /* 0x00026c00000e0ab9 */ /* 0x000fe20000000a00 */
[----:B------:R-:W-:Y:S01]  /*12f0*/  @UP1 ULDC.64 UR8, c[0x0][0x9c0] ;  /* 0x0002700000081ab9 */ /* 0x000fe20000000a00 */
[----:B------:R-:W-:Y:S02]  /*1300*/  @UP0 UIMAD UR17, UR17, UR14, URZ ;  /* 0x0000000e111102a4 */ /* 0x000fe4000f8e023f */
[----:B------:R-:W-:-:S02]  /*1310*/  @UP1 UIMAD UR18, UR21, UR8, URZ ;  /* 0x00000008151212a4 */ /* 0x000fc4000f8e023f */
[----:B------:R-:W-:Y:S02]  /*1320*/  @UP1 UIADD3 UR13, UR13, UR19, URZ ;  /* 0x000000130d0d1290 */ /* 0x000fe4000fffe03f */
[----:B------:R-:W-:Y:S02]  /*1330*/  @UP0 UIMAD UR17, UR16, UR15, UR17 ;  /* 0x0000000f101102a4 */ /* 0x000fe4000f8e0211 */
[----:B------:R-:W-:Y:S02]  /*1340*/  @UP1 UIMAD UR18, UR20, UR9, UR18 ;  /* 0x00000009141212a4 */ /* 0x000fe4000f8e0212 */
[----:B------:R-:W-:Y:S02]  /*1350*/  @UP0 UIMAD.WIDE.U32 UR14, UR16, UR14, UR10 ;  /* 0x0000000e100e02a5 */ /* 0x000fe4000f8e000a */
[----:B------:R-:W-:Y:S02]  /*1360*/  @UP1 UIMAD.WIDE.U32 UR8, UR20, UR8, UR12 ;  /* 0x00000008140812a5 */ /* 0x000fe4000f8e000c */
[----:B------:R-:W-:-:S02]  /*1370*/  @UP0 UIADD3 UR10, UR15, UR17, URZ ;  /* 0x000000110f0a0290 */ /* 0x000fc4000fffe03f */
[----:B------:R-:W-:Y:S02]  /*1380*/  @UP0 ULEA UR4, UP2, UR14, UR4, 0x2 ;  /* 0x000000040e040291 */ /* 0x000fe4000f84103f */
[----:B------:R-:W-:Y:S02]  /*1390*/  @UP1 UIADD3 UR9, UR9, UR18, URZ ;  /* 0x0000001209091290 */ /* 0x000fe4000fffe03f */
[----:B------:R-:W-:Y:S02]  /*13a0*/  @UP1 ULEA UR6, UP3, UR8, UR6, 0x2 ;  /* 0x0000000608061291 */ /* 0x000fe4000f86103f */
[----:B------:R-:W-:Y:S01]  /*13b0*/  @UP0 ULEA.HI.X UR5, UR14, UR5, UR10, 0x2, UP2 ;  /* 0x000000050e050291 */ /* 0x000fe200090f140a */
[----:B------:R-:W-:Y:S01]  /*13c0*/  IMAD.U32 R4, RZ, RZ, UR4 ;  /* 0x00000004ff047e24 */ /* 0x000fe2000f8e00ff */
[----:B------:R-:W-:Y:S02]  /*13d0*/  @UP1 ULEA.HI.X UR7, UR8, UR7, UR9, 0x2, UP3 ;  /* 0x0000000708071291 */ /* 0x000fe400098f1409 */
[----:B------:R-:W-:-:S02]  /*13e0*/  IMAD.U32 R6, RZ, RZ, UR6 ;  /* 0x00000006ff067e24 */ /* 0x000fc4000f8e00ff */
[----:B------:R-:W-:Y:S02]  /*13f0*/  IMAD.U32 R5, RZ, RZ, UR5 ;  /* 0x00000005ff057e24 */ /* 0x000fe4000f8e00ff */
[----:B------:R-:W-:-:S03]  /*1400*/  IMAD.U32 R7, RZ, RZ, UR7 ;  /* 0x00000007ff077e24 */ /* 0x000fc6000f8e00ff */
[----:B------:R-:W2:Y:S04]  /*1410*/  @P0 LDG.E R3, desc[UR48][R4.64] ;  /* 0x0000003004030981 */ /* 0x000ea8000c1e1900 */
[----:B------:R-:W2:Y:S01]  /*1420*/  @P1 LDG.E R0, desc[UR48][R6.64] ;  /* 0x0000003006001981 */ /* 0x000ea2000c1e1900 */
[----:B------:R-:W-:Y:S01]  /*1430*/  ULOP3.LUT UR4, UR44, 0x1, URZ, 0xc0, !UPT ;  /* 0x000000012c047892 */ /* 0x000fe2000f8ec03f */
[----:B------:R-:W-:-:S05]  /*1440*/  IMAD.U32 R9, RZ, RZ, UR45 ;  /* 0x0000002dff097e24 */ /* 0x000fca000f8e00ff */
[----:B------:R-:W-:Y:S01]  /*1450*/  IMAD.U32 R8, RZ, RZ, UR4 ;  /* 0x00000004ff087e24 */ /* 0x000fe2000f8e00ff */
[----:B------:R-:W-:Y:S01]  /*1460*/  ULDC UR4, c[0x0][0x9d8] ;  /* 0x0002760000047ab9 */ /* 0x000fe20000000800 */
[----:B------:R-:W-:-:S03]  /*1470*/  ISETP.NE.AND P0, PT, R9, 0x3, PT ;  /* 0x000000030900780c */ /* 0x000fc60003f05270 */
[----:B------:R-:W-:-:S04]  /*1480*/  SHF.L.U32 R8, R8, 0x1f, RZ ;  /* 0x0000001f08087819 */ /* 0x000fc800000006ff */
[----:B------:R-:W0:Y:S01]  /*1490*/  SYNCS.PHASECHK.TRANS64.TRYWAIT P1, [UR39+0x29800], R8 ;  /* 0x02980008ff0075a7 */ /* 0x000e220008020167 */
[----:B--2---:R-:W-:-:S04]  /*14a0*/  FMUL.FTZ R0, R3, R0 ;  /* 0x0000000003007220 */ /* 0x004fc80000410000 */
[----:B------:R-:W-:Y:S01]  /*14b0*/  FMUL.FTZ R0, R0, UR4 ;  /* 0x0000000400007c20 */ /* 0x000fe20008410000 */
[----:B0-----:R-:W-:Y:S06]  /*14c0*/  @!P1 BRA `(.L_x_10) ;  /* 0x000000cc00b09947 */ /* 0x001fec0003800000 */
.L_x_101:
[----:B------:R-:W-:Y:S05]  /*14d0*/  @!P0 BRA `(.L_x_11) ;  /* 0x0000000000048947 */ /* 0x000fea0003800000 */
[----:B------:R-:W-:Y:S01]  /*14e0*/  BPT.TRAP 0x1 ;  /* 0x000000040000795c */ /* 0x000fe20000300000 */
.L_x_11:
[----:B0-----:R-:W-:Y:S02]  /*14f0*/  IMAD.U32 R3, RZ, RZ, UR51 ;  /* 0x00000033ff037e24 */ /* 0x001fe4000f8e00ff */
[----:B------:R-:W-:-:S03]  /*1500*/  IMAD.U32 R4, RZ, RZ, UR43 ;  /* 0x0000002bff047e24 */ /* 0x000fc6000f8e00ff */
[----:B------:R-:W-:Y:S02]  /*1510*/  LEA R3, R3, UR39, 0x3 ;  /* 0x0000002703037c11 */ /* 0x000fe4000f8e18ff */
[----:B------:R-:W-:-:S04]  /*1520*/  SHF.L.U32 R4, R4, 0x1f, RZ ;  /* 0x0000001f04047819 */ /* 0x000fc800000006ff */
[----:B------:R0:W1:Y:S01]  /*1530*/  SYNCS.PHASECHK.TRANS64.TRYWAIT P1, [R3+URZ+0x29830], R4 ;  /* 0x02983004030075a7 */ /* 0x000062000802017f */
[----:B------:R-:W-:Y:S05]  /*1540*/  @!P0 BRA `(.L_x_12) ;  /* 0x0000000000048947 */ /* 0x000fea0003800000 */
[----:B------:R-:W-:Y:S01]  /*1550*/  BPT.TRAP 0x1 ;  /* 0x000000040000795c */ /* 0x000fe20000300000 */
.L_x_12:
[----:B------:R-:W2:Y:S01]  /*1560*/  S2R R5, SR_TID.X ;  /* 0x0000000000057919 */ /* 0x000ea20000002100 */
[----:B------:R-:W-:Y:S01]  /*1570*/  IMAD.MOV.U32 R87, RZ, RZ, RZ ;  /* 0x000000ffff577224 */ /* 0x000fe200078e00ff */
[----:B--2---:R-:W-:Y:S01]  /*1580*/  LOP3.LUT P2, RZ, R5, 0x7f, RZ, 0xc0, !PT ;  /* 0x0000007f05ff7812 */ /* 0x004fe2000784c0ff */
[----:B-1----:R-:W-:-:S12]  /*1590*/  @P1 BRA `(.L_x_13) ;  /* 0x0000000000081947 */ /* 0x002fd80003800000 */
[----:B------:R-:W1:Y:S02]  /*15a0*/  SYNCS.PHASECHK.TRANS64.TRYWAIT P1, [R3+URZ+0x29830], R4 ;  /* 0x02983004030075a7 */ /* 0x000e64000802017f */
[----:B-1----:R-:W-:Y:S05]  /*15b0*/  @!P1 BRA `(.L_x_14) ;  /* 0x000000cc008c9947 */ /* 0x002fea0003800000 */
.L_x_13:
[----:B------:R-:W-:Y:S05]  /*15c0*/  WARPSYNC.ALL ;  /* 0x0000000000007948 */ /* 0x000fea0003800000 */
[----:B------:R-:W-:Y:S01]  /*15d0*/  UIADD3 UR4, UR39, 0x1a400, URZ ;  /* 0x0001a40027047890 */ /* 0x000fe2000fffe03f */
[----:B------:R-:W-:Y:S01]  /*15e0*/  WARPGROUP.ARRIVE ;  /* 0x00000000000079c5 */ /* 0x000fe20000000000 */
[----:B------:R-:W-:Y:S01]  /*15f0*/  ULOP3.LUT UR28, UR52, 0x10000, URZ, 0xfc, !UPT ;  /* 0x00010000341c7892 */ /* 0x000fe2000f8efc3f */
[----:B------:R-:W-:Y:S01]  /*1600*/  VIADD R6, R171, UR50 ;  /* 0x00000032ab067c36 */ /* 0x000fe20008000000 */
[----:B------:R-:W-:-:S03]  /*1610*/  USHF.R.U32.HI UR4, URZ, 0x4, UR4 ;  /* 0x000000043f047899 */ /* 0x000fc60008011604 */
[----:B------:R-:W2:Y:S01]  /*1620*/  S2R R82, SR_TID.X ;  /* 0x0000000000527919 */ /* 0x000ea20000002100 */
[----:B------:R-:W-:Y:S01]  /*1630*/  UMOV UR25, 0x80000020 ;  /* 0x8000002000197882 */ /* 0x000fe20000000000 */
[----:B------:R-:W-:Y:S01]  /*1640*/  UMOV UR27, 0x80000020 ;  /* 0x80000020001b7882 */ /* 0x000fe20000000000 */
[----:B------:R-:W-:Y:S01]  /*1650*/  ULOP3.LUT UR4, UR4, 0x3fff, URZ, 0xc0, !UPT ;  /* 0x00003fff04047892 */ /* 0x000fe2000f8ec03f */
[----:B------:R-:W-:Y:S01]  /*1660*/  IMAD.MOV.U32 R86, RZ, RZ, R87 ;  /* 0x000000ffff567224 */ /* 0x000fe200078e0057 */
[----:B------:R-:W-:Y:S01]  /*1670*/  UMOV UR24, UR28 ;  /* 0x0000001c00187c82 */ /* 0x000fe20008000000 */
[----:B------:R-:W-:Y:S01]  /*1680*/  UMOV UR5, UR25 ;  /* 0x0000001900057c82 */ /* 0x000fe20008000000 */
[----:B------:R-:W-:Y:S01]  /*1690*/  ULOP3.LUT UR46, UR4, 0x10000, URZ, 0xfc, !UPT ;  /* 0x00010000042e7892 */ /* 0x000fe2000f8efc3f */
[----:B------:R-:W-:Y:S02]  /*16a0*/  UMOV UR7, 0x80000020 ;  /* 0x8000002000077882 */ /* 0x000fe40000000000 */
[----:B------:R-:W-:Y:S01]  /*16b0*/  UMOV UR4, UR24 ;  /* 0x0000001800047c82 */ /* 0x000fe20008000000 */
[----:B------:R-:W-:Y:S01]  /*16c0*/  UIMAD UR32, UR51, 0x780, UR46 ;  /* 0x00000780332078a4 */ /* 0x000fe2000f8e022e */
[----:B------:R-:W-:Y:S01]  /*16d0*/  UMOV UR8, UR24 ;  /* 0x0000001800087c82 */ /* 0x000fe20008000000 */
[----:B------:R-:W-:-:S02]  /*16e0*/  UMOV UR9, UR25 ;  /* 0x0000001900097c82 */ /* 0x000fc40008000000 */
[----:B------:R-:W-:Y:S02]  /*16f0*/  UIADD3 UR6, UR32, 0x100, URZ ;  /* 0x0000010020067890 */ /* 0x000fe4000fffe03f */
[----:B------:R-:W-:Y:S02]  /*1700*/  UIADD3 UR10, UR32, 0x180, URZ ;  /* 0x00000180200a7890 */ /* 0x000fe4000fffe03f */
[----:B------:R-:W-:Y:S01]  /*1710*/  UMOV UR26, UR32 ;  /* 0x00000020001a7c82 */ /* 0x000fe20008000000 */
[----:B------:R-:W-:Y:S01]  /*1720*/  UMOV UR11, 0x80000020 ;  /* 0x80000020000b7882 */ /* 0x000fe20000000000 */
[----:B------:R-:W-:Y:S01]  /*1730*/  QGMMA.64x32x32.F32.E4M3.E4M3 R104, gdesc[UR24], RZ, !UPT, gsb0 ;  /* 0x00600000186879f3 */ /* 0x000fe2000c0008ff */
[----:B------:R-:W-:Y:S01]  /*1740*/  UIADD3 UR26, UR32, 0x80, URZ ;  /* 0x00000080201a7890 */ /* 0x000fe2000fffe03f */
[----:B------:R-:W-:Y:S01]  /*1750*/  UMOV UR27, 0x80000020 ;  /* 0x80000020001b7882 */ /* 0x000fe20000000000 */
[----:B------:R-:W-:Y:S02]  /*1760*/  UIADD3 UR12, UR28, 0x2, URZ ;  /* 0x000000021c0c7890 */ /* 0x000fe4000fffe03f */
[----:B------:R-:W-:Y:S01]  /*1770*/  UIADD3 UR14, UR32, 0x182, URZ ;  /* 0x00000182200e7890 */ /* 0x000fe2000fffe03f */
[----:B------:R-:W-:Y:S01]  /*1780*/  UMOV UR15, 0x80000020 ;  /* 0x80000020000f7882 */ /* 0x000fe20000000000 */
[----:B------:R-:W-:-:S02]  /*1790*/  UIADD3 UR16, UR28, 0x200, URZ ;  /* 0x000002001c107890 */ /* 0x000fc4000fffe03f */
[----:B------:R-:W-:Y:S01]  /*17a0*/  UIADD3 UR18, UR32, 0x400, URZ ;  /* 0x0000040020127890 */ /* 0x000fe2000fffe03f */
[----:B------:R-:W-:Y:S01]  /*17b0*/  UMOV UR19, 0x80000020 ;  /* 0x8000002000137882 */ /* 0x000fe20000000000 */
[----:B------:R-:W-:Y:S01]  /*17c0*/  UIADD3 UR22, UR32, 0x402, URZ ;  /* 0x0000040220167890 */ /* 0x000fe2000fffe03f */
[----:B------:R-:W-:Y:S01]  /*17d0*/  UMOV UR23, 0x80000020 ;  /* 0x8000002000177882 */ /* 0x000fe20000000000 */
[----:B------:R-:W-:Y:S01]  /*17e0*/  UIADD3 UR30, UR32, 0x680, URZ ;  /* 0x00000680201e7890 */ /* 0x000fe2000fffe03f */
[----:B------:R-:W-:Y:S01]  /*17f0*/  UMOV UR31, 0x80000020 ;  /* 0x80000020001f7882 */ /* 0x000fe20000000000 */
[----:B------:R-:W-:Y:S01]  /*1800*/  UISETP.GE.AND UP0, UPT, UR50, 0xa1, UPT ;  /* 0x000000a13200788c */ /* 0x000fe2000bf06270 */
[----:B------:R-:W-:Y:S02]  /*1810*/  WARPGROUP.DEPBAR.LE gsb0, 0x0 ;  /* 0x00008000000079c5 */ /* 0x000fe40000010000 */
[----:B------:R-:W-:-:S06]  /*1820*/  WARPGROUP.ARRIVE ;  /* 0x00000000000079c5 */ /* 0x000fcc0000000000 */
[----:B------:R-:W-:Y:S01]  /*1830*/  QGMMA.64x32x32.F32.E4M3.E4M3 R88, gdesc[UR24], RZ, !UPT, gsb0 ;  /* 0x00600000185879f3 */ /* 0x000fe2000c0008ff */
[----:B------:R-:W-:Y:S01]  /*1840*/  UIADD3 UR26, UR32, 0x200, URZ ;  /* 0x00000200201a7890 */ /* 0x000fe2000fffe03f */
[----:B------:R-:W-:Y:S01]  /*1850*/  UMOV UR27, 0x80000020 ;  /* 0x80000020001b7882 */ /* 0x000fe20000000000 */
[----:B------:R-:W-:Y:S02]  /*1860*/  WARPGROUP.DEPBAR.LE gsb0, 0x0 ;  /* 0x00008000000079c5 */ /* 0x000fe40000010000 */
[----:B------:R-:W-:-:S06]  /*1870*/  WARPGROUP.ARRIVE ;  /* 0x00000000000079c5 */ /* 0x000fcc0000000000 */
[----:B------:R-:W-:Y:S01]  /*1880*/  QGMMA.64x32x32.F32.E4M3.E4M3 R56, gdesc[UR4], RZ, !UPT, gsb0 ;  /* 0x00600000043879f3 */ /* 0x000fe2000c0008ff */
[----:B------:R-:W-:Y:S01]  /*1890*/  UIADD3 UR6, UR32, 0x2, URZ ;  /* 0x0000000220067890 */ /* 0x000fe2000fffe03f */
[----:B------:R-:W-:Y:S01]  /*18a0*/  UMOV UR4, UR12 ;  /* 0x0000000c00047c82 */ /* 0x000fe20008000000 */
[----:B------:R-:W-:Y:S01]  /*18b0*/  UMOV UR5, 0x80000020 ;  /* 0x8000002000057882 */ /* 0x000fe20000000000 */
[----:B------:R-:W-:Y:S01]  /*18c0*/  UMOV UR7, 0x80000020 ;  /* 0x8000002000077882 */ /* 0x000fe20000000000 */
[----:B------:R-:W-:Y:S01]  /*18d0*/  UMOV UR12, UR4 ;  /* 0x00000004000c7c82 */ /* 0x000fe20008000000 */
[----:B------:R-:W-:Y:S01]  /*18e0*/  UMOV UR13, UR5 ;  /* 0x00000005000d7c82 */ /* 0x000fe20008000000 */
[----:B------:R-:W-:Y:S02]  /*18f0*/  WARPGROUP.DEPBAR.LE gsb0, 0x0 ;  /* 0x00008000000079c5 */ /* 0x000fe40000010000 */
[----:B------:R-:W-:-:S06]  /*1900*/  WARPGROUP.ARRIVE ;  /* 0x00000000000079c5 */ /* 0x000fcc0000000000 */
[----:B------:R-:W-:Y:S01]  /*1910*/  QGMMA.64x32x32.F32.E4M3.E4M3 R40, gdesc[UR8], RZ, !UPT, gsb0 ;  /* 0x00600000082879f3 */ /* 0x000fe2000c0008ff */
[----:B------:R-:W-:Y:S01]  /*1920*/  UIADD3 UR10, UR32, 0x102, URZ ;  /* 0x00000102200a7890 */ /* 0x000fe2000fffe03f */
[----:B------:R-:W-:Y:S01]  /*1930*/  UMOV UR8, UR4 ;  /* 0x0000000400087c82 */ /* 0x000fe20008000000 */
[----:B------:R-:W-:Y:S01]  /*1940*/  UMOV UR9, UR5 ;  /* 0x0000000500097c82 */ /* 0x000fe20008000000 */
[----:B------:R-:W-:Y:S01]  /*1950*/  UMOV UR11, 0x80000020 ;  /* 0x80000020000b7882 */ /* 0x000fe20000000000 */
[----:B------:R-:W-:Y:S02]  /*1960*/  WARPGROUP.DEPBAR.LE gsb0, 0x0 ;  /* 0x00008000000079c5 */ /* 0x000fe40000010000 */
[----:B------:R-:W-:-:S06]  /*1970*/  WARPGROUP.ARRIVE ;  /* 0x00000000000079c5 */ /* 0x000fcc0000000000 */
[----:B------:R-:W-:Y:S03]  /*1980*/  QGMMA.64x32x32.F32.E4M3.E4M3 R24, gdesc[UR24], RZ, !UPT, gsb0 ;  /* 0x00600000181879f3 */ /* 0x000fe6000c0008ff */
[----:B------:R-:W-:Y:S02]  /*1990*/  WARPGROUP.DEPBAR.LE gsb0, 0x0 ;  /* 0x00008000000079c5 */ /* 0x000fe40000010000 */
[----:B------:R-:W-:-:S06]  /*19a0*/  WARPGROUP.ARRIVE ;  /* 0x00000000000079c5 */ /* 0x000fcc0000000000 */
[----:B------:R-:W-:Y:S01]  /*19b0*/  QGMMA.64x32x32.F32.E4M3.E4M3 R104, gdesc[UR4], R104, gsb0 ;  /* 0x00600000046879f3 */ /* 0x000fe20008000868 */
[----:B------:R-:W-:Y:S01]  /*19c0*/  UIADD3 UR6, UR32, 0x82, URZ ;  /* 0x0000008220067890 */ /* 0x000fe2000fffe03f */
[----:B------:R-:W-:Y:S01]  /*19d0*/  UMOV UR7, 0x80000020 ;  /* 0x8000002000077882 */ /* 0x000fe20000000000 */
        /* <DEDUP_REMOVED lines=16> */
[----:B------:R-:W-:Y:S01]  /*1ae0*/  QGMMA.64x32x32.F32.E4M3.E4M3 R40, gdesc[UR12], R40, gsb0 ;  /* 0x006000000c2879f3 */ /* 0x000fe20008000828 */
[----:B------:R-:W-:Y:S01]  /*1af0*/  UIADD3 UR14, UR32, 0x380, URZ ;  /* 0x00000380200e7890 */ /* 0x000fe2000fffe03f */
[----:B------:R-:W-:Y:S01]  /*1b00*/  UMOV UR12, UR8 ;  /* 0x00000008000c7c82 */ /* 0x000fe20008000000 */
[----:B------:R-:W-:Y:S01]  /*1b10*/  UMOV UR13, UR9 ;  /* 0x00000009000d7c82 */ /* 0x000fe20008000000 */
[----:B------:R-:W-:Y:S01]  /*1b20*/  UMOV UR15, 0x80000020 ;  /* 0x80000020000f7882 */ /* 0x000fe20000000000 */
[----:B------:R-:W-:Y:S02]  /*1b30*/  WARPGROUP.DEPBAR.LE gsb0, 0x0 ;  /* 0x00008000000079c5 */ /* 0x000fe40000010000 */
[----:B------:R-:W-:-:S06]  /*1b40*/  WARPGROUP.ARRIVE ;  /* 0x00000000000079c5 */ /* 0x000fcc0000000000 */
[----:B------:R-:W-:Y:S01]  /*1b50*/  QGMMA.64x32x32.F32.E4M3.E4M3 R24, gdesc[UR4], R24, gsb0 ;  /* 0x00600000041879f3 */ /* 0x000fe20008000818 */
[----:B------:R-:W-:Y:S02]  /*1b60*/  UIADD3 UR6, UR28, 0x202, URZ ;  /* 0x000002021c067890 */ /* 0x000fe4000fffe03f */
        /* <DEDUP_REMOVED lines=19> */
[----:B------:R-:W-:Y:S01]  /*1ca0*/  UIADD3 UR6, UR28, 0x400, URZ ;  /* 0x000004001c067890 */ /* 0x000fe2000fffe03f */
        /* <DEDUP_REMOVED lines=9> */
[----:B------:R-:W-:Y:S03]  /*1d40*/  QGMMA.64x32x32.F32.E4M3.E4M3 R24, gdesc[UR8], R24, gsb0 ;  /* 0x00600000081879f3 */ /* 0x000fe60008000818 */
        /* <DEDUP_REMOVED lines=17> */
[----:B------:R-:W-:Y:S01]  /*1e60*/  UIADD3 UR6, UR28, 0x402, URZ ;  /* 0x000004021c067890 */ /* 0x000fe2000fffe03f */
[----:B------:R-:W-:Y:S02]  /*1e70*/  UMOV UR29, UR17 ;  /* 0x00000011001d7c82 */ /* 0x000fe40008000000 */
        /* <DEDUP_REMOVED lines=28> */
[----:B------:R-:W-:Y:S01]  /*2040*/  ULDC UR6, c[0x0][0x988] ;  /* 0x0002620000067ab9 */ /* 0x000fe20000000800 */
[----:B------:R-:W-:Y:S02]  /*2050*/  WARPGROUP.DEPBAR.LE gsb0, 0x0 ;  /* 0x00008000000079c5 */ /* 0x000fe40000010000 */
[----:B------:R-:W-:-:S06]  /*2060*/  WARPGROUP.ARRIVE ;  /* 0x00000000000079c5 */ /* 0x000fcc0000000000 */
[----:B------:R-:W-:Y:S03]  /*2070*/  QGMMA.64x32x32.F32.E4M3.E4M3 R40, gdesc[UR28], R40, gsb0 ;  /* 0x006000001c2879f3 */ /* 0x000fe60008000828 */
        /* <DEDUP_REMOVED lines=9> */
[----:B------:R-:W-:Y:S01]  /*2110*/  WARPGROUP.ARRIVE ;  /* 0x00000000000079c5 */ /* 0x000fe20000000000 */
[C---:B------:R-:W-:Y:S01]  /*2120*/  FMUL.FTZ R104, R0.reuse, R104 ;  /* 0x0000006800687220 */ /* 0x040fe20000410000 */
[C---:B------:R-:W-:Y:S01]  /*2130*/  FMUL.FTZ R112, R0.reuse, R112 ;  /* 0x0000007000707220 */ /* 0x040fe20000410000 */
[C---:B------:R-:W-:Y:S01]  /*2140*/  FMUL.FTZ R114, R0.reuse, R114 ;  /* 0x0000007200727220 */ /* 0x040fe20000410000 */
[C---:B------:R-:W-:Y:S01]  /*2150*/  FMUL.FTZ R113, R0.reuse, R113 ;  /* 0x0000007100717220 */ /* 0x040fe20000410000 */
[C---:B------:R-:W-:Y:S01]  /*2160*/  FMUL.FTZ R105, R0.reuse, R105 ;  /* 0x0000006900697220 */ /* 0x040fe20000410000 */
[----:B------:R-:W-:Y:S01]  /*2170*/  QGMMA.64x32x32.F32.E4M3.E4M3 R88, gdesc[UR20], R88, gsb0 ;  /* 0x00600000145879f3 */ /* 0x000fe20008000858 */
[----:B------:R-:W-:Y:S01]  /*2180*/  UIADD3 UR22, UR32, 0x602, URZ ;  /* 0x0000060220167890 */ /* 0x000fe2000fffe03f */
[C---:B------:R-:W-:Y:S01]  /*2190*/  FMUL.FTZ R108, R0.reuse, R108 ;  /* 0x0000006c006c7220 */ /* 0x040fe20000410000 */
[----:B------:R-:W-:Y:S01]  /*21a0*/  UMOV UR23, 0x80000020 ;  /* 0x8000002000177882 */ /* 0x000fe20000000000 */
[----:B------:R-:W-:Y:S01]  /*21b0*/  MUFU.TANH R73, R112 ;  /* 0x0000007000497308 */ /* 0x000fe20000002400 */
[C---:B------:R-:W-:Y:S01]  /*21c0*/  FMUL.FTZ R109, R0.reuse, R109 ;  /* 0x0000006d006d7220 */ /* 0x040fe20000410000 */
[C---:B------:R-:W-:Y:S01]  /*21d0*/  FMUL.FTZ R106, R0.reuse, R106 ;  /* 0x0000006a006a7220 */ /* 0x040fe20000410000 */
[C---:B------:R-:W-:Y:S01]  /*21e0*/  FMUL.FTZ R107, R0.reuse, R107 ;  /* 0x0000006b006b7220 */ /* 0x040fe20000410000 */
[C---:B------:R-:W-:Y:S01]  /*21f0*/  FMUL.FTZ R110, R0.reuse, R110 ;  /* 0x0000006e006e7220 */ /* 0x040fe20000410000 */
[C---:B------:R-:W-:Y:S01]  /*2200*/  FMUL.FTZ R116, R0.reuse, R116 ;  /* 0x0000007400747220 */ /* 0x040fe20000410000 */
[C---:B------:R-:W-:Y:S01]  /*2210*/  FMUL.FTZ R117, R0.reuse, R117 ;  /* 0x0000007500757220 */ /* 0x040fe20000410000 */
[C---:B------:R-:W-:Y:S01]  /*2220*/  FMUL.FTZ R111, R0.reuse, R111 ;  /* 0x0000006f006f7220 */ /* 0x040fe20000410000 */
[----:B------:R-:W3:Y:S01]  /*2230*/  MUFU.TANH R11, R114 ;  /* 0x00000072000b7308 */ /* 0x000ee20000002400 */
[C---:B------:R-:W-:Y:S01]  /*2240*/  FMUL.FTZ R115, R0.reuse, R115 ;  /* 0x0000007300737220 */ /* 0x040fe20000410000 */
[C---:B------:R-:W-:Y:S01]  /*2250*/  FMUL.FTZ R118, R0.reuse, R118 ;  /* 0x0000007600767220 */ /* 0x040fe20000410000 */
[----:B------:R-:W-:-:S05]  /*2260*/  FMUL.FTZ R119, R0, R119 ;  /* 0x0000007700777220 */ /* 0x000fca0000410000 */
[----:B------:R-:W4:Y:S08]  /*2270*/  MUFU.TANH R104, R104 ;  /* 0x0000006800687308 */ /* 0x000f300000002400 */
[----:B------:R-:W5:Y:S08]  /*2280*/  MUFU.TANH R8, R105 ;  /* 0x0000006900087308 */ /* 0x000f700000002400 */
[----:B------:R-:W-:Y:S08]  /*2290*/  MUFU.TANH R77, R113 ;  /* 0x00000071004d7308 */ /* 0x000ff00000002400 */
[----:B------:R-:W2:Y:S08]  /*22a0*/  MUFU.TANH R108, R108 ;  /* 0x0000006c006c7308 */ /* 0x000eb00000002400 */
[----:B------:R-:W2:Y:S01]  /*22b0*/  MUFU.TANH R109, R109 ;  /* 0x0000006d006d7308 */ /* 0x000ea20000002400 */
[----:B------:R-:W-:-:S02]  /*22c0*/  WARPGROUP.DEPBAR.LE gsb0, 0x0 ;  /* 0x00008000000079c5 */ /* 0x000fc40000010000 */
[----:B------:R-:W-:Y:S01]  /*22d0*/  WARPGROUP.ARRIVE ;  /* 0x00000000000079c5 */ /* 0x000fe20000000000 */
[----:B------:R-:W-:-:S04]  /*22e0*/  FMUL.FTZ R91, R0, R91 ;  /* 0x0000005b005b7220 */ /* 0x000fc80000410000 */
[----:B------:R-:W2:Y:S01]  /*22f0*/  MUFU.TANH R5, R106 ;  /* 0x0000006a00057308 */ /* 0x000ea20000002400 */
        /* <DEDUP_REMOVED lines=15> */
[----:B01----:R-:W0:Y:S01]  /*23f0*/  MUFU.TANH R4, R107 ;  /* 0x0000006b00047308 */ /* 0x003e220000002400 */
[C---:B------:R-:W-:Y:S01]  /*2400*/  FMUL.FTZ R98, R0.reuse, R98 ;  /* 0x0000006200627220 */ /* 0x040fe20000410000 */
[C---:B------:R-:W-:Y:S01]  /*2410*/  FMUL.FTZ R99, R0.reuse, R99 ;  /* 0x0000006300637220 */ /* 0x040fe20000410000 */
[C---:B------:R-:W-:Y:S01]  /*2420*/  FMUL.FTZ R102, R0.reuse, R102 ;  /* 0x0000006600667220 */ /* 0x040fe20000410000 */
[----:B------:R-:W-:-:S04]  /*2430*/  FMUL.FTZ R103, R0, R103 ;  /* 0x0000006700677220 */ /* 0x000fc80000410000 */
[----:B------:R-:W1:Y:S08]  /*2440*/  MUFU.TANH R7, R110 ;  /* 0x0000006e00077308 */ /* 0x000e700000002400 */
[----:B------:R-:W1:Y:S08]  /*2450*/  MUFU.TANH R85, R116 ;  /* 0x0000007400557308 */ /* 0x000e700000002400 */
[----:B------:R-:W1:Y:S08]  /*2460*/  MUFU.TANH R9, R111 ;  /* 0x0000006f00097308 */ /* 0x000e700000002400 */
[----:B------:R-:W1:Y:S08]  /*2470*/  MUFU.TANH R117, R117 ;  /* 0x0000007500757308 */ /* 0x000e700000002400 */
[----:B------:R-:W1:Y:S01]  /*2480*/  MUFU.TANH R83, R88 ;  /* 0x0000005800537308 */ /* 0x000e620000002400 */
[----:B------:R-:W-:-:S02]  /*2490*/  WARPGROUP.DEPBAR.LE gsb0, 0x0 ;  /* 0x00008000000079c5 */ /* 0x000fc40000010000 */
[----:B------:R-:W-:Y:S01]  /*24a0*/  WARPGROUP.ARRIVE ;  /* 0x00000000000079c5 */ /* 0x000fe20000000000 */
[C---:B------:R-:W-:Y:S01]  /*24b0*/  FMUL.FTZ R57, R0.reuse, R57 ;  /* 0x0000003900397220 */ /* 0x040fe20000410000 */
[C---:B------:R-:W-:Y:S01]  /*24c0*/  FMUL.FTZ R63, R0.reuse, R63 ;  /* 0x0000003f003f7220 */ /* 0x040fe20000410000 */
[C---:B------:R-:W-:Y:S01]  /*24d0*/  FMUL.FTZ R67, R0.reuse, R67 ;  /* 0x0000004300437220 */ /* 0x040fe20000410000 */
[C---:B------:R-:W-:Y:S01]  /*24e0*/  FMUL.FTZ R69, R0.reuse, R69 ;  /* 0x0000004500457220 */ /* 0x040fe20000410000 */
[----:B------:R3:W-:Y:S01]  /*24f0*/  MUFU.TANH R113, R57 ;  /* 0x0000003900717308 */ /* 0x0007e20000002400 */
[----:B------:R-:W-:Y:S01]  /*2500*/  QGMMA.64x32x32.F32.E4M3.E4M3 R40, gdesc[UR20], R40, gsb0 ;  /* 0x00600000142879f3 */ /* 0x000fe20008000828 */
[----:B------:R-:W-:Y:S01]  /*2510*/  UIADD3 UR22, UR32, 0x702, URZ ;  /* 0x0000070220167890 */ /* 0x000fe2000fffe03f */
[C---:B------:R-:W-:Y:S01]  /*2520*/  FMUL.FTZ R56, R0.reuse, R56 ;  /* 0x0000003800387220 */ /* 0x040fe20000410000 */
[----:B------:R-:W-:Y:S01]  /*2530*/  UMOV UR23, 0x80000020 ;  /* 0x8000002000177882 */ /* 0x000fe20000000000 */
[C---:B------:R-:W-:Y:S01]  /*2540*/  FMUL.FTZ R60, R0.reuse, R60 ;  /* 0x0000003c003c7220 */ /* 0x040fe20000410000 */
[C---:B------:R-:W-:Y:S01]  /*2550*/  FMUL.FTZ R61, R0.reuse, R61 ;  /* 0x0000003d003d7220 */ /* 0x040fe20000410000 */
[----:B------:R-:W-:Y:S01]  /*2560*/  FMUL.FTZ R58, R0, R58 ;  /* 0x0000003a003a7220 */ /* 0x000fe20000410000 */
[----:B------:R4:W-:Y:S01]  /*2570*/  MUFU.TANH R74, R63 ;  /* 0x0000003f004a7308 */ /* 0x0009e20000002400 */
[----:B---3--:R-:W-:-:S02]  /*2580*/  IMAD.U32 R57, RZ, RZ, UR47 ;  /* 0x0000002fff397e24 */ /* 0x008fc4000f8e00ff */
[C---:B------:R-:W-:Y:S01]  /*2590*/  FMUL.FTZ R64, R0.reuse, R64 ;  /* 0x0000004000407220 */ /* 0x040fe20000410000 */
[C---:B------:R-:W-:Y:S01]  /*25a0*/  FMUL.FTZ R59, R0.reuse, R59 ;  /* 0x0000003b003b7220 */ /* 0x040fe20000410000 */
[C---:B------:R-:W-:Y:S01]  /*25b0*/  FMUL.FTZ R65, R0.reuse, R65 ;  /* 0x0000004100417220 */ /* 0x040fe20000410000 */
[----:B------:R-:W-:Y:S02]  /*25c0*/  IMAD R6, R57, -0xa0, R6 ;  /* 0xffffff6039067824 */ /* 0x000fe400078e0206 */
[C---:B------:R-:W-:Y:S01]  /*25d0*/  FMUL.FTZ R62, R0.reuse, R62 ;  /* 0x0000003e003e7220 */ /* 0x040fe20000410000 */
[C---:B------:R-:W-:Y:S01]  /*25e0*/  FMUL.FTZ R68, R0.reuse, R68 ;  /* 0x0000004400447220 */ /* 0x040fe20000410000 */
[----:B------:R2:W-:Y:S01]  /*25f0*/  MUFU.TANH R75, R67 ;  /* 0x00000043004b7308 */ /* 0x0005e20000002400 */
[----:B------:R-:W-:Y:S01]  /*2600*/  FMUL.FTZ R66, R0, R66 ;  /* 0x0000004200427220 */ /* 0x000fe20000410000 */
[----:B------:R-:W-:Y:S01]  /*2610*/  ISETP.GT.AND P5, PT, R6, 0x10, PT ;  /* 0x000000100600780c */ /* 0x000fe20003fa4270 */
[----:B------:R-:W-:Y:S01]  /*2620*/  FMUL.FTZ R71, R0, R71 ;  /* 0x0000004700477220 */ /* 0x000fe20000410000 */
[----:B------:R-:W-:Y:S01]  /*2630*/  ISETP.GT.AND P1, PT, R6, RZ, PT ;  /* 0x000000ff0600720c */ /* 0x000fe20003f24270 */
[----:B------:R-:W-:Y:S01]  /*2640*/  FMUL.FTZ R70, R0, R70 ;  /* 0x0000004600467220 */ /* 0x000fe20000410000 */
[----:B------:R-:W-:Y:S01]  /*2650*/  ISETP.GT.AND P2, PT, R6, 0x1, PT ;  /* 0x000000010600780c */ /* 0x000fe20003f44270 */
[----:B------:R-:W-:Y:S01]  /*2660*/  IMAD.U32 R88, RZ, RZ, UR6 ;  /* 0x00000006ff587e24 */ /* 0x000fe2000f8e00ff */
[----:B------:R-:W-:Y:S01]  /*2670*/  FSEL R11, R11, -INF , P5 ;  /* 0xff8000000b0b7808 */ /* 0x000fe20002800000 */
[----:B------:R3:W-:Y:S01]  /*2680*/  MUFU.TANH R127, R69 ;  /* 0x00000045007f7308 */ /* 0x0007e20000002400 */
[----:B------:R-:W-:-:S02]  /*2690*/  FSEL R73, R73, -INF , P5 ;  /* 0xff80000049497808 */ /* 0x000fc40002800000 */
[C---:B------:R-:W-:Y:S02]  /*26a0*/  ISETP.GT.AND P5, PT, R6.reuse, 0x21, PT ;  /* 0x000000210600780c */ /* 0x040fe40003fa4270 */
[----:B------:R-:W-:Y:S02]  /*26b0*/  ISETP.GT.AND P3, PT, R6, 0x8, PT ;  /* 0x000000080600780c */ /* 0x000fe40003f64270 */
[----:B----4-:R-:W-:Y:S01]  /*26c0*/  FSEL R63, R104, -INF , P1 ;  /* 0xff800000683f7808 */ /* 0x010fe20000800000 */
[----:B------:R-:W4:Y:S01]  /*26d0*/  MUFU.TANH R13, R115 ;  /* 0x00000073000d7308 */ /* 0x000f220000002400 */
[----:B-----5:R-:W-:Y:S02]  /*26e0*/  FSEL R8, R8, -INF , P2 ;  /* 0xff80000008087808 */ /* 0x020fe40001000000 */
[----:B------:R-:W-:Y:S02]  /*26f0*/  ISETP.GT.AND P4, PT, R6, 0x9, PT ;  /* 0x000000090600780c */ /* 0x000fe40003f84270 */
[----:B--2---:R-:W-:-:S02]  /*2700*/  FSEL R67, R108, -INF , P3 ;  /* 0xff8000006c437808 */ /* 0x004fc40001800000 */
[----:B---3--:R-:W-:Y:S01]  /*2710*/  FSEL R69, R109, -INF , P4 ;  /* 0xff8000006d457808 */ /* 0x008fe20002000000 */
[----:B------:R-:W2:Y:S01]  /*2720*/  MUFU.TANH R81, R89 ;  /* 0x0000005900517308 */ /* 0x000ea20000002400 */
[----:B------:R-:W-:Y:S02]  /*2730*/  FSEL R5, R5, -INF , P1 ;  /* 0xff80000005057808 */ /* 0x000fe40000800000 */
[----:B------:R-:W-:Y:S02]  /*2740*/  ISETP.GT.AND P1, PT, R6, 0x11, PT ;  /* 0x000000110600780c */ /* 0x000fe40003f24270 */
[----:B0-----:R-:W-:Y:S02]  /*2750*/  FSEL R4, R4, -INF , P2 ;  /* 0xff80000004047808 */ /* 0x001fe40001000000 */
[----:B------:R-:W-:Y:S01]  /*2760*/  ISETP.GT.AND P2, PT, R6, 0x18, PT ;  /* 0x000000180600780c */ /* 0x000fe20003f44270 */
[----:B------:R-:W0:Y:S01]  /*2770*/  MUFU.TANH R15, R118 ;  /* 0x00000076000f7308 */ /* 0x000e220000002400 */
[----:B------:R-:W-:-:S02]  /*2780*/  FSEL R77, R77, -INF , P1 ;  /* 0xff8000004d4d7808 */ /* 0x000fc40000800000 */
[----:B-1----:R-:W-:Y:S02]  /*2790*/  FSEL R7, R7, -INF , P3 ;  /* 0xff80000007077808 */ /* 0x002fe40001800000 */
[C---:B------:R-:W-:Y:S02]  /*27a0*/  ISETP.GT.AND P3, PT, R6.reuse, 0x19, PT ;  /* 0x000000190600780c */ /* 0x040fe40003f64270 */
[----:B------:R-:W-:Y:S01]  /*27b0*/  FSEL R85, R85, -INF , P2 ;  /* 0xff80000055557808 */ /* 0x000fe20001000000 */
[----:B------:R-:W-:Y:S01]  /*27c0*/  MUFU.TANH R92, R92 ;  /* 0x0000005c005c7308 */ /* 0x000fe20000002400 */
[----:B------:R-:W-:Y:S02]  /*27d0*/  FSEL R9, R9, -INF , P4 ;  /* 0xff80000009097808 */ /* 0x000fe40002000000 */
[----:B------:R-:W-:Y:S01]  /*27e0*/  ISETP.GT.AND P4, PT, R6, 0x20, PT ;  /* 0x000000200600780c */ /* 0x000fe20003f84270 */
[----:B------:R-:W-:Y:S02]  /*27f0*/  WARPGROUP.DEPBAR.LE gsb0, 0x0 ;  /* 0x00008000000079c5 */ /* 0x000fe40000010000 */
[C---:B------:R-:W-:Y:S01]  /*2800*/  FMUL.FTZ R43, R0.reuse, R43 ;  /* 0x0000002b002b7220 */ /* 0x040fe20000410000 */
[----:B------:R-:W-:Y:S01]  /*2810*/  WARPGROUP.ARRIVE ;  /* 0x00000000000079c5 */ /* 0x000fe20000000000 */
[----:B------:R-:W1:Y:S01]  /*2820*/  MUFU.TANH R21, R119 ;  /* 0x0000007700157308 */ /* 0x000e620000002400 */
[----:B------:R-:W-:Y:S01]  /*2830*/  FSEL R91, R117, -INF , P3 ;  /* 0xff800000755b7808 */ /* 0x000fe20001800000 */
[C---:B------:R-:W-:Y:S01]  /*2840*/  FMUL.FTZ R41, R0.reuse, R41 ;  /* 0x0000002900297220 */ /* 0x040fe20000410000 */
[----:B------:R-:W-:Y:S01]  /*2850*/  FSEL R83, R83, -INF , P4 ;  /* 0xff80000053537808 */ /* 0x000fe20002000000 */
[C---:B------:R-:W-:Y:S01]  /*2860*/  FMUL.FTZ R45, R0.reuse, R45 ;  /* 0x0000002d002d7220 */ /* 0x040fe20000410000 */
[----:B------:R-:W-:Y:S01]  /*2870*/  QGMMA.64x32x32.F32.E4M3.E4M3 R24, gdesc[UR20], R24, gsb0 ;  /* 0x00600000141879f3 */ /* 0x000fe20008000818 */
[----:B----4-:R-:W-:Y:S01]  /*2880*/  FSEL R13, R13, -INF , P1 ;  /* 0xff8000000d0d7808 */ /* 0x010fe20000800000 */
[----:B------:R-:W-:Y:S01]  /*2890*/  FMUL.FTZ R47, R0, R47 ;  /* 0x0000002f002f7220 */ /* 0x000fe20000410000 */
[----:B------:R3:W-:Y:S01]  /*28a0*/  MUFU.TANH R78, R43 ;  /* 0x0000002b004e7308 */ /* 0x0007e20000002400 */
[----:B------:R-:W-:Y:S01]  /*28b0*/  ISETP.GT.AND P1, PT, R6, 0x28, PT ;  /* 0x000000280600780c */ /* 0x000fe20003f24270 */
[C---:B------:R-:W-:Y:S01]  /*28c0*/  FMUL.FTZ R49, R0.reuse, R49 ;  /* 0x0000003100317220 */ /* 0x040fe20000410000 */
[----:B--2---:R-:W-:Y:S01]  /*28d0*/  FSEL R81, R81, -INF , P5 ;  /* 0xff80000051517808 */ /* 0x004fe20002800000 */
[C---:B------:R-:W-:Y:S01]  /*28e0*/  FMUL.FTZ R51, R0.reuse, R51 ;  /* 0x0000003300337220 */ /* 0x040fe20000410000 */
[----:B0-----:R-:W-:Y:S01]  /*28f0*/  FSEL R15, R15, -INF , P2 ;  /* 0xff8000000f0f7808 */ /* 0x001fe20001000000 */
[----:B------:R-:W-:Y:S01]  /*2900*/  FMUL.FTZ R57, R0, R53 ;  /* 0x0000003500397220 */ /* 0x000fe20000410000 */
[----:B------:R-:W-:Y:S01]  /*2910*/  ISETP.GT.AND P2, PT, R6, 0x29, PT ;  /* 0x000000290600780c */ /* 0x000fe20003f44270 */
[----:B------:R0:W2:Y:S01]  /*2920*/  MUFU.TANH R79, R93 ;  /* 0x0000005d004f7308 */ /* 0x0000a20000002400 */
[----:B---3--:R-:W-:Y:S01]  /*2930*/  FSEL R43, R10, -INF , P5 ;  /* 0xff8000000a2b7808 */ /* 0x008fe20002800000 */
[C---:B------:R-:W-:Y:S01]  /*2940*/  FMUL.FTZ R40, R0.reuse, R40 ;  /* 0x0000002800287220 */ /* 0x040fe20000410000 */
[----:B------:R-:W-:Y:S01]  /*2950*/  FMNMX.FTZ R10, R63, R8, !PT ;  /* 0x000000083f0a7209 */ /* 0x000fe20007810000 */
[C---:B------:R-:W-:Y:S01]  /*2960*/  FMUL.FTZ R50, R0.reuse, R50 ;  /* 0x0000003200327220 */ /* 0x040fe20000410000 */
[----:B-1----:R-:W-:Y:S01]  /*2970*/  FSEL R21, R21, -INF , P3 ;  /* 0xff80000015157808 */ /* 0x002fe20001800000 */
[----:B------:R-:W-:Y:S01]  /*2980*/  FMUL.FTZ R44, R0, R44 ;  /* 0x0000002c002c7220 */ /* 0x000fe20000410000 */
[----:B------:R-:W-:Y:S01]  /*2990*/  FMNMX.FTZ R80, R67, R10, !PT ;  /* 0x0000000a43507209 */ /* 0x000fe20007810000 */
[----:B------:R-:W-:Y:S01]  /*29a0*/  MUFU.TANH R90, R90 ;  /* 0x0000005a005a7308 */ /* 0x000fe20000002400 */
[----:B0-----:R-:W-:Y:S01]  /*29b0*/  FSEL R93, R92, -INF , P1 ;  /* 0xff8000005c5d7808 */ /* 0x001fe20000800000 */
[C---:B------:R-:W-:Y:S01]  /*29c0*/  FMUL.FTZ R42, R0.reuse, R42 ;  /* 0x0000002a002a7220 */ /* 0x040fe20000410000 */
[----:B------:R-:W-:Y:S01]  /*29d0*/  FMNMX.FTZ R80, R69, R80, !PT ;  /* 0x0000005045507209 */ /* 0x000fe20007810000 */
[----:B------:R-:W-:Y:S01]  /*29e0*/  FMUL.FTZ R46, R0, R46 ;  /* 0x0000002e002e7220 */ /* 0x000fe20000410000 */
[----:B------:R-:W-:Y:S01]  /*29f0*/  ISETP.GT.AND P3, PT, R6, 0x30, PT ;  /* 0x000000300600780c */ /* 0x000fe20003f64270 */
[C---:B------:R-:W-:Y:S01]  /*2a00*/  FMUL.FTZ R52, R0.reuse, R52 ;  /* 0x0000003400347220 */ /* 0x040fe20000410000 */
[----:B------:R-:W-:Y:S01]  /*2a10*/  FMNMX.FTZ R80, R73, R80, !PT ;  /* 0x0000005049507209 */ /* 0x000fe20007810000 */
[----:B------:R-:W-:Y:S01]  /*2a20*/  MUFU.TANH R96, R96 ;  /* 0x0000006000607308 */ /* 0x000fe20000002400 */
[----:B--2---:R-:W-:Y:S01]  /*2a30*/  FSEL R79, R79, -INF , P2 ;  /* 0xff8000004f4f7808 */ /* 0x004fe20001000000 */
[----:B------:R-:W-:Y:S01]  /*2a40*/  FMUL.FTZ R54, R0, R54 ;  /* 0x0000003600367220 */ /* 0x000fe20000410000 */
[----:B------:R-:W-:-:S02]  /*2a50*/  FMNMX.FTZ R80, R77, R80, !PT ;  /* 0x000000504d507209 */ /* 0x000fc40007810000 */
[----:B------:R-:W-:Y:S02]  /*2a60*/  ISETP.GT.AND P5, PT, R6, 0x38, PT ;  /* 0x000000380600780c */ /* 0x000fe40003fa4270 */
[----:B------:R-:W-:Y:S01]  /*2a70*/  FMNMX.FTZ R80, R85, R80, !PT ;  /* 0x0000005055507209 */ /* 0x000fe20007810000 */
[----:B------:R-:W-:Y:S03]  /*2a80*/  MUFU.TANH R97, R97 ;  /* 0x0000006100617308 */ /* 0x000fe60000002400 */
[----:B------:R-:W-:-:S04]  /*2a90*/  FMNMX.FTZ R80, R91, R80, !PT ;  /* 0x000000505b507209 */ /* 0x000fc80007810000 */
[----:B------:R-:W-:Y:S01]  /*2aa0*/  FMNMX.FTZ R80, R83, R80, !PT ;  /* 0x0000005053507209 */ /* 0x000fe20007810000 */
[----:B------:R-:W-:Y:S03]  /*2ab0*/  MUFU.TANH R94, R94 ;  /* 0x0000005e005e7308 */ /* 0x000fe60000002400 */
[----:B------:R-:W-:-:S04]  /*2ac0*/  FMNMX.FTZ R80, R81, R80, !PT ;  /* 0x0000005051507209 */ /* 0x000fc80007810000 */
[----:B------:R-:W-:Y:S01]  /*2ad0*/  FMNMX.FTZ R80, R93, R80, !PT ;  /* 0x000000505d507209 */ /* 0x000fe20007810000 */
[----:B------:R-:W0:Y:S03]  /*2ae0*/  MUFU.TANH R100, R100 ;  /* 0x0000006400647308 */ /* 0x000e260000002400 */
[----:B------:R-:W-:-:S05]  /*2af0*/  FMNMX.FTZ R80, R79, R80, !PT ;  /* 0x000000504f507209 */ /* 0x000fca0007810000 */
[----:B------:R1:W-:Y:S01]  /*2b00*/  MUFU.TANH R125, R41 ;  /* 0x00000029007d7308 */ /* 0x0003e20000002400 */
[----:B------:R-:W-:Y:S02]  /*2b10*/  WARPGROUP.DEPBAR.LE gsb0, 0x0 ;  /* 0x00008000000079c5 */ /* 0x000fe40000010000 */
[C---:B------:R-:W-:Y:S01]  /*2b20*/  FMUL.FTZ R24, R0.reuse, R24 ;  /* 0x0000001800187220 */ /* 0x040fe20000410000 */
[C---:B------:R-:W-:Y:S01]  /*2b30*/  FMUL.FTZ R28, R0.reuse, R28 ;  /* 0x0000001c001c7220 */ /* 0x040fe20000410000 */
[C---:B------:R-:W-:Y:S01]  /*2b40*/  FMUL.FTZ R26, R0.reuse, R26 ;  /* 0x0000001a001a7220 */ /* 0x040fe20000410000 */
[C---:B------:R-:W-:Y:S01]  /*2b50*/  FMUL.FTZ R32, R0.reuse, R32 ;  /* 0x0000002000207220 */ /* 0x040fe20000410000 */
[C---:B------:R-:W-:Y:S01]  /*2b60*/  FMUL.FTZ R30, R0.reuse, R30 ;  /* 0x0000001e001e7220 */ /* 0x040fe20000410000 */
[----:B------:R-:W-:Y:S01]  /*2b70*/  MUFU.TANH R95, R95 ;  /* 0x0000005f005f7308 */ /* 0x000fe20000002400 */
[C---:B-1----:R-:W-:Y:S01]  /*2b80*/  FMUL.FTZ R41, R0.reuse, R48 ;  /* 0x0000003000297220 */ /* 0x042fe20000410000 */
[C---:B------:R-:W-:Y:S01]  /*2b90*/  FMUL.FTZ R36, R0.reuse, R36 ;  /* 0x0000002400247220 */ /* 0x040fe20000410000 */
[C---:B------:R-:W-:Y:S01]  /*2ba0*/  FMUL.FTZ R34, R0.reuse, R34 ;  /* 0x0000002200227220 */ /* 0x040fe20000410000 */
[C---:B------:R-:W-:Y:S01]  /*2bb0*/  FMUL.FTZ R31, R0.reuse, R31 ;  /* 0x0000001f001f7220 */ /* 0x040fe20000410000 */
[C---:B------:R-:W-:Y:S01]  /*2bc0*/  FMUL.FTZ R35, R0.reuse, R35 ;  /* 0x0000002300237220 */ /* 0x040fe20000410000 */
[C---:B------:R-:W-:Y:S01]  /*2bd0*/  FMUL.FTZ R38, R0.reuse, R38 ;  /* 0x0000002600267220 */ /* 0x040fe20000410000 */
[----:B------:R-:W-:Y:S01]  /*2be0*/  FMUL.FTZ R39, R0, R39 ;  /* 0x0000002700277220 */ /* 0x000fe20000410000 */
[----:B------:R0:W-:Y:S08]  /*2bf0*/  MUFU.TANH R14, R101 ;  /* 0x00000065000e7308 */ /* 0x0001f00000002400 */
[----:B------:R-:W-:Y:S01]  /*2c00*/  MUFU.TANH R98, R98 ;  /* 0x0000006200627308 */ /* 0x000fe20000002400 */
[----:B0-----:R-:W-:-:S07]  /*2c10*/  FSEL R101, R100, -INF , P5 ;  /* 0xff80000064657808 */ /* 0x001fce0002800000 */
[----:B------:R0:W-:Y:S08]  /*2c20*/  MUFU.TANH R137, R41 ;  /* 0x0000002900897308 */ /* 0x0001f00000002400 */
[----:B------:R1:W-:Y:S01]  /*2c30*/  MUFU.TANH R12, R99 ;  /* 0x00000063000c7308 */ /* 0x0003e20000002400 */
[----:B0-----:R-:W-:Y:S02]  /*2c40*/  FSEL R41, R90, -INF , P4 ;  /* 0xff8000005a297808 */ /* 0x001fe40002000000 */
[----:B------:R-:W-:-:S04]  /*2c50*/  ISETP.GT.AND P4, PT, R6, 0x31, PT ;  /* 0x000000310600780c */ /* 0x000fc80003f84270 */
[----:B------:R-:W-:Y:S01]  /*2c60*/  FSEL R97, R97, -INF , P4 ;  /* 0xff80000061617808 */ /* 0x000fe20002000000 */
[----:B------:R-:W-:Y:S01]  /*2c70*/  MUFU.TANH R56, R56 ;  /* 0x0000003800387308 */ /* 0x000fe20000002400 */
[----:B-1----:R-:W-:-:S04]  /*2c80*/  FSEL R99, R96, -INF , P3 ;  /* 0xff80000060637808 */ /* 0x002fc80001800000 */
[----:B------:R-:W-:-:S03]  /*2c90*/  FMNMX.FTZ R80, R99, R80, !PT ;  /* 0x0000005063507209 */ /* 0x000fc60007810000 */
[----:B------:R-:W0:Y:S01]  /*2ca0*/  MUFU.TANH R102, R102 ;  /* 0x0000006600667308 */ /* 0x000e220000002400 */
[----:B------:R-:W-:-:S04]  /*2cb0*/  FMNMX.FTZ R80, R97, R80, !PT ;  /* 0x0000005061507209 */ /* 0x000fc80007810000 */
[----:B------:R-:W-:-:S03]  /*2cc0*/  FMNMX.FTZ R80, R101, R80, !PT ;  /* 0x0000005065507209 */ /* 0x000fc60007810000 */
[----:B------:R1:W-:Y:S08]  /*2cd0*/  MUFU.TANH R135, R45 ;  /* 0x0000002d00877308 */ /* 0x0003f00000002400 */
[----:B------:R-:W-:Y:S01]  /*2ce0*/  MUFU.TANH R60, R60 ;  /* 0x0000003c003c7308 */ /* 0x000fe20000002400 */
[----:B-1----:R-:W-:Y:S02]  /*2cf0*/  FSEL R45, R94, -INF , P1 ;  /* 0xff8000005e2d7808 */ /* 0x002fe40000800000 */
[----:B------:R-:W-:-:S02]  /*2d00*/  ISETP.GT.AND P1, PT, R6, 0x39, PT ;  /* 0x000000390600780c */ /* 0x000fc40003f24270 */
[----:B0-----:R-:W-:Y:S02]  /*2d10*/  FSEL R53, R102, -INF , P5 ;  /* 0xff80000066357808 */ /* 0x001fe40002800000 */
[----:B------:R-:W-:Y:S01]  /*2d20*/  ISETP.GT.AND P5, PT, R6, 0x49, PT ;  /* 0x000000490600780c */ /* 0x000fe20003fa4270 */
[----:B------:R0:W-:Y:S08]  /*2d30*/  MUFU.TANH R20, R103 ;  /* 0x0000006700147308 */ /* 0x0001f00000002400 */
[----:B------:R1:W-:Y:S01]  /*2d40*/  MUFU.TANH R48, R47 ;  /* 0x0000002f00307308 */ /* 0x0003e20000002400 */
[----:B0-----:R-:W-:Y:S01]  /*2d50*/  FSEL R103, R14, -INF , P1 ;  /* 0xff8000000e677808 */ /* 0x001fe20000800000 */
[----:B------:R-:W-:Y:S01]  /*2d60*/  FMUL.FTZ R14, R0, R25 ;  /* 0x00000019000e7220 */ /* 0x000fe20000410000 */
[----:B------:R-:W-:-:S02]  /*2d70*/  FSEL R25, R74, -INF , P5 ;  /* 0xff8000004a197808 */ /* 0x000fc40002800000 */
[----:B------:R-:W-:-:S03]  /*2d80*/  FMNMX.FTZ R80, R103, R80, !PT ;  /* 0x0000005067507209 */ /* 0x000fc60007810000 */
[----:B------:R-:W0:Y:S01]  /*2d90*/  MUFU.TANH R72, R61 ;  /* 0x0000003d00487308 */ /* 0x000e220000002400 */
[----:B-1----:R-:W-:Y:S02]  /*2da0*/  FSEL R47, R95, -INF , P2 ;  /* 0xff8000005f2f7808 */ /* 0x002fe40001000000 */
[----:B------:R-:W-:-:S04]  /*2db0*/  ISETP.GT.AND P2, PT, R6, 0x40, PT ;  /* 0x000000400600780c */ /* 0x000fc80003f44270 */
[----:B------:R-:W-:Y:S01]  /*2dc0*/  FSEL R107, R56, -INF , P2 ;  /* 0xff800000386b7808 */ /* 0x000fe20001000000 */
[----:B------:R-:W-:Y:S01]  /*2dd0*/  MUFU.TANH R58, R58 ;  /* 0x0000003a003a7308 */ /* 0x000fe20000002400 */
[----:B------:R-:W-:Y:S02]  /*2de0*/  FMUL.FTZ R56, R0, R29 ;  /* 0x0000001d00387220 */ /* 0x000fe40000410000 */
[----:B------:R-:W-:-:S05]  /*2df0*/  FMNMX.FTZ R80, R107, R80, !PT ;  /* 0x000000506b507209 */ /* 0x000fca0007810000 */
[----:B------:R1:W-:Y:S01]  /*2e00*/  MUFU.TANH R139, R49 ;  /* 0x00000031008b7308 */ /* 0x0003e20000002400 */
[----:B0-----:R-:W-:Y:S02]  /*2e10*/  FSEL R117, R72, -INF , P5 ;  /* 0xff80000048757808 */ /* 0x001fe40002800000 */
[----:B------:R-:W-:-:S05]  /*2e20*/  ISETP.GT.AND P5, PT, R6, 0x60, PT ;  /* 0x000000600600780c */ /* 0x000fca0003fa4270 */
[----:B------:R-:W-:Y:S01]  /*2e30*/  MUFU.TANH R64, R64 ;  /* 0x0000004000407308 */ /* 0x000fe20000002400 */
[----:B-1----:R-:W-:Y:S02]  /*2e40*/  FSEL R49, R98, -INF , P3 ;  /* 0xff80000062317808 */ /* 0x002fe40001800000 */
[----:B------:R-:W-:-:S04]  /*2e50*/  ISETP.GT.AND P3, PT, R6, 0x41, PT ;  /* 0x000000410600780c */ /* 0x000fc80003f64270 */
[----:B------:R-:W-:Y:S01]  /*2e60*/  FSEL R113, R113, -INF , P3 ;  /* 0xff80000071717808 */ /* 0x000fe20001800000 */
[----:B------:R-:W0:Y:S03]  /*2e70*/  MUFU.TANH R59, R59 ;  /* 0x0000003b003b7308 */ /* 0x000e260000002400 */
[----:B------:R-:W-:-:S05]  /*2e80*/  FMNMX.FTZ R80, R113, R80, !PT ;  /* 0x0000005071507209 */ /* 0x000fca0007810000 */
[----:B------:R1:W-:Y:S08]  /*2e90*/  MUFU.TANH R10, R51 ;  /* 0x00000033000a7308 */ /* 0x0003f00000002400 */
[----:B------:R2:W-:Y:S01]  /*2ea0*/  MUFU.TANH R123, R65 ;  /* 0x00000041007b7308 */ /* 0x0005e20000002400 */
[----:B-1----:R-:W-:Y:S02]  /*2eb0*/  FSEL R51, R12, -INF , P4 ;  /* 0xff8000000c337808 */ /* 0x002fe40002000000 */
[----:B------:R-:W-:-:S02]  /*2ec0*/  ISETP.GT.AND P4, PT, R6, 0x48, PT ;  /* 0x000000480600780c */ /* 0x000fc40003f84270 */
[----:B0-----:R-:W-:Y:S02]  /*2ed0*/  FSEL R59, R59, -INF , P3 ;  /* 0xff8000003b3b7808 */ /* 0x001fe40001800000 */
[----:B------:R-:W-:Y:S01]  /*2ee0*/  FSEL R111, R60, -INF , P4 ;  /* 0xff8000003c6f7808 */ /* 0x000fe20002000000 */
[----:B------:R-:W0:Y:S01]  /*2ef0*/  MUFU.TANH R62, R62 ;  /* 0x0000003e003e7308 */ /* 0x000e220000002400 */
[----:B--2---:R-:W-:Y:S01]  /*2f00*/  FMUL.FTZ R65, R0, R55 ;  /* 0x0000003700417220 */ /* 0x004fe20000410000 */
[----:B------:R-:W-:Y:S01]  /*2f10*/  FSEL R55, R20, -INF , P1 ;  /* 0xff80000014377808 */ /* 0x000fe20000800000 */
[----:B------:R-:W-:Y:S01]  /*2f20*/  FMUL.FTZ R20, R0, R27 ;  /* 0x0000001b00147220 */ /* 0x000fe20000410000 */
[----:B------:R-:W-:Y:S02]  /*2f30*/  ISETP.GT.AND P1, PT, R6, 0x50, PT ;  /* 0x000000500600780c */ /* 0x000fe40003f24270 */
[----:B------:R-:W-:Y:S02]  /*2f40*/  FMNMX.FTZ R80, R111, R80, !PT ;  /* 0x000000506f507209 */ /* 0x000fe40007810000 */
[----:B------:R-:W1:Y:S01]  /*2f50*/  MUFU.TANH R68, R68 ;  /* 0x0000004400447308 */ /* 0x000e620000002400 */
[----:B------:R-:W-:-:S02]  /*2f60*/  FSEL R119, R64, -INF , P1 ;  /* 0xff80000040777808 */ /* 0x000fc40000800000 */
[----:B------:R-:W-:Y:S02]  /*2f70*/  FMNMX.FTZ R80, R117, R80, !PT ;  /* 0x0000005075507209 */ /* 0x000fe40007810000 */
[----:B------:R-:W-:Y:S02]  /*2f80*/  ISETP.GT.AND P3, PT, R6, 0x58, PT ;  /* 0x000000580600780c */ /* 0x000fe40003f64270 */
[----:B------:R-:W-:Y:S01]  /*2f90*/  FMNMX.FTZ R80, R119, R80, !PT ;  /* 0x0000005077507209 */ /* 0x000fe20007810000 */
[----:B------:R-:W2:Y:S01]  /*2fa0*/  MUFU.TANH R76, R71 ;  /* 0x00000047004c7308 */ /* 0x000ea20000002400 */
[----:B0-----:R-:W-:Y:S02]  /*2fb0*/  FSEL R61, R62, -INF , P4 ;  /* 0xff8000003e3d7808 */ /* 0x001fe40002000000 */
[----:B------:R-:W-:-:S04]  /*2fc0*/  ISETP.GT.AND P4, PT, R6, 0x59, PT ;  /* 0x000000590600780c */ /* 0x000fc80003f84270 */
[----:B------:R-:W-:Y:S01]  /*2fd0*/  FSEL R127, R127, -INF , P4 ;  /* 0xff8000007f7f7808 */ /* 0x000fe20002000000 */
[----:B------:R-:W-:Y:S01]  /*2fe0*/  MUFU.TANH R66, R66 ;  /* 0x0000004200427308 */ /* 0x000fe20000002400 */
[----:B-1----:R-:W-:-:S07]  /*2ff0*/  FSEL R121, R68, -INF , P3 ;  /* 0xff80000044797808 */ /* 0x002fce0001800000 */
[----:B------:R0:W-:Y:S08]  /*3000*/  MUFU.TANH R143, R57 ;  /* 0x00000039008f7308 */ /* 0x0001f00000002400 */
[----:B------:R-:W1:Y:S01]  /*3010*/  MUFU.TANH R40, R40 ;  /* 0x0000002800287308 */ /* 0x000e620000002400 */
[----:B0-----:R-:W-:Y:S02]  /*3020*/  FSEL R57, R58, -INF , P2 ;  /* 0xff8000003a397808 */ /* 0x001fe40001000000 */
[----:B------:R-:W-:-:S04]  /*3030*/  ISETP.GT.AND P2, PT, R6, 0x51, PT ;  /* 0x000000510600780c */ /* 0x000fc80003f44270 */
[----:B------:R-:W-:Y:S01]  /*3040*/  FSEL R123, R123, -INF , P2 ;  /* 0xff8000007b7b7808 */ /* 0x000fe20001000000 */
[----:B------:R-:W0:Y:S01]  /*3050*/  MUFU.TANH R50, R50 ;  /* 0x0000003200327308 */ /* 0x000e220000002400 */
[----:B------:R-:W-:Y:S02]  /*3060*/  FSEL R27, R75, -INF , P2 ;  /* 0xff8000004b1b7808 */ /* 0x000fe40001000000 */
[----:B------:R-:W-:Y:S02]  /*3070*/  FMNMX.FTZ R80, R123, R80, !PT ;  /* 0x000000507b507209 */ /* 0x000fe40007810000 */
[----:B--2---:R-:W-:Y:S02]  /*3080*/  FSEL R75, R76, -INF , P4 ;  /* 0xff8000004c4b7808 */ /* 0x004fe40002000000 */
[----:B------:R-:W-:Y:S01]  /*3090*/  FMNMX.FTZ R80, R121, R80, !PT ;  /* 0x0000005079507209 */ /* 0x000fe20007810000 */
[----:B------:R-:W2:Y:S01]  /*30a0*/  MUFU.TANH R70, R70 ;  /* 0x0000004600467308 */ /* 0x000ea20000002400 */
[----:B------:R-:W-:-:S02]  /*30b0*/  ISETP.GT.AND P4, PT, R6, 0x70, PT ;  /* 0x000000700600780c */ /* 0x000fc40003f84270 */
[----:B-1----:R-:W-:Y:S01]  /*30c0*/  FSEL R131, R40, -INF , P5 ;  /* 0xff80000028837808 */ /* 0x002fe20002800000 */
[----:B------:R-:W-:Y:S01]  /*30d0*/  FMUL.FTZ R40, R0, R33 ;  /* 0x0000002100287220 */ /* 0x000fe20000410000 */
[----:B------:R-:W-:Y:S02]  /*30e0*/  FMNMX.FTZ R80, R127, R80, !PT ;  /* 0x000000507f507209 */ /* 0x000fe40007810000 */
[----:B------:R-:W-:Y:S01]  /*30f0*/  FSEL R137, R137, -INF , P4 ;  /* 0xff80000089897808 */ /* 0x000fe20002000000 */
[----:B------:R-:W1:Y:S01]  /*3100*/  MUFU.TANH R44, R44 ;  /* 0x0000002c002c7308 */ /* 0x000e620000002400 */
[----:B0-----:R-:W-:Y:S02]  /*3110*/  FSEL R115, R50, -INF , P4 ;  /* 0xff80000032737808 */ /* 0x001fe40002000000 */
[----:B------:R-:W-:Y:S02]  /*3120*/  ISETP.GT.AND P2, PT, R6, 0x68, PT ;  /* 0x000000680600780c */ /* 0x000fe40003f44270 */
[----:B------:R-:W-:-:S02]  /*3130*/  FMNMX.FTZ R80, R131, R80, !PT ;  /* 0x0000005083507209 */ /* 0x000fc40007810000 */
[----:B------:R-:W-:Y:S01]  /*3140*/  ISETP.GT.AND P4, PT, R6, 0x81, PT ;  /* 0x000000810600780c */ /* 0x000fe20003f84270 */
[----:B------:R-:W0:Y:S01]  /*3150*/  MUFU.TANH R14, R14 ;  /* 0x0000000e000e7308 */ /* 0x000e220000002400 */
[----:B--2---:R-:W-:Y:S02]  /*3160*/  FSEL R71, R70, -INF , P3 ;  /* 0xff80000046477808 */ /* 0x004fe40001800000 */
[----:B------:R-:W-:-:S04]  /*3170*/  ISETP.GT.AND P3, PT, R6, 0x69, PT ;  /* 0x000000690600780c */ /* 0x000fc80003f64270 */
[----:B------:R-:W-:Y:S01]  /*3180*/  FSEL R135, R135, -INF , P3 ;  /* 0xff80000087877808 */ /* 0x000fe20001800000 */
[----:B------:R-:W2:Y:S01]  /*3190*/  MUFU.TANH R42, R42 ;  /* 0x0000002a002a7308 */ /* 0x000ea20000002400 */
[----:B-1----:R-:W-:Y:S02]  /*31a0*/  FSEL R129, R44, -INF , P2 ;  /* 0xff8000002c817808 */ /* 0x002fe40001000000 */
[----:B------:R-:W-:Y:S02]  /*31b0*/  FSEL R109, R48, -INF , P3 ;  /* 0xff800000306d7808 */ /* 0x000fe40001800000 */
[----:B------:R-:W-:-:S03]  /*31c0*/  ISETP.GT.AND P3, PT, R6, 0x80, PT ;  /* 0x000000800600780c */ /* 0x000fc60003f64270 */
[----:B------:R1:W-:Y:S01]  /*31d0*/  MUFU.TANH R12, R65 ;  /* 0x00000041000c7308 */ /* 0x0003e20000002400 */
[----:B0-----:R-:W-:Y:S02]  /*31e0*/  FSEL R149, R14, -INF , P4 ;  /* 0xff8000000e957808 */ /* 0x001fe40002000000 */
[----:B------:R-:W-:-:S04]  /*31f0*/  FMNMX.FTZ R14, R5, R4, !PT ;  /* 0x00000004050e7209 */ /* 0x000fc80007810000 */
[----:B------:R-:W-:Y:S01]  /*3200*/  FMNMX.FTZ R14, R7, R14, !PT ;  /* 0x0000000e070e7209 */ /* 0x000fe20007810000 */
[----:B------:R-:W0:Y:S01]  /*3210*/  MUFU.TANH R20, R20 ;  /* 0x0000001400147308 */ /* 0x000e220000002400 */
[----:B-1----:R-:W-:Y:S02]  /*3220*/  FSEL R65, R66, -INF , P1 ;  /* 0xff80000042417808 */ /* 0x002fe40000800000 */
[----:B------:R-:W-:Y:S02]  /*3230*/  ISETP.GT.AND P1, PT, R6, 0x61, PT ;  /* 0x000000610600780c */ /* 0x000fe40003f24270 */
[----:B--2---:R-:W-:Y:S02]  /*3240*/  FSEL R29, R42, -INF , P5 ;  /* 0xff8000002a1d7808 */ /* 0x004fe40002800000 */
[----:B------:R-:W-:Y:S01]  /*3250*/  FSEL R125, R125, -INF , P1 ;  /* 0xff8000007d7d7808 */ /* 0x000fe20000800000 */
[----:B------:R-:W1:Y:S01]  /*3260*/  MUFU.TANH R46, R46 ;  /* 0x0000002e002e7308 */ /* 0x000e620000002400 */
[----:B------:R-:W-:-:S02]  /*3270*/  ISETP.GT.AND P5, PT, R6, 0x71, PT ;  /* 0x000000710600780c */ /* 0x000fc40003fa4270 */
[----:B------:R-:W-:Y:S02]  /*3280*/  FMNMX.FTZ R80, R125, R80, !PT ;  /* 0x000000507d507209 */ /* 0x000fe40007810000 */
[----:B------:R-:W-:Y:S02]  /*3290*/  FSEL R95, R78, -INF , P1 ;  /* 0xff8000004e5f7808 */ /* 0x000fe40000800000 */
[----:B------:R-:W-:Y:S01]  /*32a0*/  FMNMX.FTZ R80, R129, R80, !PT ;  /* 0x0000005081507209 */ /* 0x000fe20007810000 */
[----:B------:R-:W2:Y:S01]  /*32b0*/  MUFU.TANH R52, R52 ;  /* 0x0000003400347308 */ /* 0x000ea20000002400 */
[----:B0-----:R-:W-:Y:S02]  /*32c0*/  FSEL R151, R20, -INF , P4 ;  /* 0xff80000014977808 */ /* 0x001fe40002000000 */
[----:B------:R-:W-:Y:S02]  /*32d0*/  FMNMX.FTZ R80, R135, R80, !PT ;  /* 0x0000005087507209 */ /* 0x000fe40007810000 */
[----:B------:R-:W-:-:S02]  /*32e0*/  FMNMX.FTZ R20, R9, R14, !PT ;  /* 0x0000000e09147209 */ /* 0x000fc40007810000 */
[----:B------:R-:W-:Y:S01]  /*32f0*/  ISETP.GT.AND P1, PT, R6, 0x78, PT ;  /* 0x000000780600780c */ /* 0x000fe20003f24270 */
[----:B------:R-:W0:Y:S01]  /*3300*/  MUFU.TANH R24, R24 ;  /* 0x0000001800187308 */ /* 0x000e220000002400 */
[----:B------:R-:W-:Y:S02]  /*3310*/  FSEL R139, R139, -INF , P5 ;  /* 0xff8000008b8b7808 */ /* 0x000fe40002800000 */
[----:B------:R-:W-:Y:S02]  /*3320*/  FMNMX.FTZ R80, R137, R80, !PT ;  /* 0x0000005089507209 */ /* 0x000fe40007810000 */
[----:B------:R-:W-:Y:S02]  /*3330*/  FMNMX.FTZ R20, R11, R20, !PT ;  /* 0x000000140b147209 */ /* 0x000fe40007810000 */
[----:B-1----:R-:W-:Y:S01]  /*3340*/  FSEL R105, R46, -INF , P2 ;  /* 0xff8000002e697808 */ /* 0x002fe20001000000 */
[----:B------:R-:W1:Y:S01]  /*3350*/  MUFU.TANH R54, R54 ;  /* 0x0000003600367308 */ /* 0x000e620000002400 */
[----:B------:R-:W-:-:S02]  /*3360*/  ISETP.GT.AND P2, PT, R6, 0x79, PT ;  /* 0x000000790600780c */ /* 0x000fc40003f44270 */
[----:B--2---:R-:W-:Y:S02]  /*3370*/  FSEL R141, R52, -INF , P1 ;  /* 0xff800000348d7808 */ /* 0x004fe40000800000 */
[----:B------:R-:W-:Y:S02]  /*3380*/  FMNMX.FTZ R80, R139, R80, !PT ;  /* 0x000000508b507209 */ /* 0x000fe40007810000 */
[----:B------:R-:W-:Y:S01]  /*3390*/  FMNMX.FTZ R20, R13, R20, !PT ;  /* 0x000000140d147209 */ /* 0x000fe20007810000 */
[----:B------:R-:W2:Y:S01]  /*33a0*/  MUFU.TANH R28, R28 ;  /* 0x0000001c001c7308 */ /* 0x000ea20000002400 */
[----:B------:R-:W-:Y:S02]  /*33b0*/  FSEL R143, R143, -INF , P2 ;  /* 0xff8000008f8f7808 */ /* 0x000fe40001000000 */
[----:B------:R-:W-:Y:S02]  /*33c0*/  FMNMX.FTZ R80, R141, R80, !PT ;  /* 0x000000508d507209 */ /* 0x000fe40007810000 */
[----:B------:R-:W-:-:S02]  /*33d0*/  FMNMX.FTZ R20, R15, R20, !PT ;  /* 0x000000140f147209 */ /* 0x000fc40007810000 */
[----:B0-----:R-:W-:Y:S01]  /*33e0*/  FSEL R145, R24, -INF , P3 ;  /* 0xff80000018917808 */ /* 0x001fe20001800000 */
[----:B------:R-:W0:Y:S01]  /*33f0*/  MUFU.TANH R56, R56 ;  /* 0x0000003800387308 */ /* 0x000e220000002400 */
[----:B------:R-:W-:Y:S02]  /*3400*/  FMNMX.FTZ R80, R143, R80, !PT ;  /* 0x000000508f507209 */ /* 0x000fe40007810000 */
[----:B------:R-:W-:Y:S02]  /*3410*/  FMNMX.FTZ R24, R21, R20, !PT ;  /* 0x0000001415187209 */ /* 0x000fe40007810000 */
[----:B------:R-:W-:Y:S01]  /*3420*/  FSEL R33, R10, -INF , P5 ;  /* 0xff8000000a217808 */ /* 0x000fe20002800000 */
[----:B------:R-:W-:Y:S01]  /*3430*/  FMUL.FTZ R10, R0, R37 ;  /* 0x00000025000a7220 */ /* 0x000fe20000410000 */
[----:B------:R-:W-:Y:S01]  /*3440*/  ISETP.GT.AND P5, PT, R6, 0x88, PT ;  /* 0x000000880600780c */ /* 0x000fe20003fa4270 */
[----:B------:R-:W3:Y:S01]  /*3450*/  MUFU.TANH R26, R26 ;  /* 0x0000001a001a7308 */ /* 0x000ee20000002400 */
[----:B------:R-:W-:-:S02]  /*3460*/  FMNMX.FTZ R80, R145, R80, !PT ;  /* 0x0000005091507209 */ /* 0x000fc40007810000 */
[----:B------:R-:W-:Y:S02]  /*3470*/  FMNMX.FTZ R24, R41, R24, !PT ;  /* 0x0000001829187209 */ /* 0x000fe40007810000 */
[----:B-1----:R-:W-:Y:S02]  /*3480*/  FSEL R133, R54, -INF , P1 ;  /* 0xff80000036857808 */ /* 0x002fe40000800000 */
[----:B------:R-:W-:Y:S01]  /*3490*/  ISETP.GT.AND P1, PT, R6, 0x89, PT ;  /* 0x000000890600780c */ /* 0x000fe20003f24270 */
[----:B------:R-:W1:Y:S01]  /*34a0*/  MUFU.TANH R32, R32 ;  /* 0x0000002000207308 */ /* 0x000e620000002400 */
[----:B--2---:R-:W-:Y:S02]  /*34b0*/  FSEL R153, R28, -INF , P5 ;  /* 0xff8000001c997808 */ /* 0x004fe40002800000 */
[----:B------:R-:W-:Y:S02]  /*34c0*/  FMNMX.FTZ R80, R149, R80, !PT ;  /* 0x0000005095507209 */ /* 0x000fe40007810000 */
[----:B------:R-:W-:-:S02]  /*34d0*/  FMNMX.FTZ R24, R43, R24, !PT ;  /* 0x000000182b187209 */ /* 0x000fc40007810000 */
[----:B------:R-:W-:Y:S01]  /*34e0*/  FSEL R37, R12, -INF , P2 ;  /* 0xff8000000c257808 */ /* 0x000fe20001000000 */
[----:B------:R-:W2:Y:S01]  /*34f0*/  MUFU.TANH R40, R40 ;  /* 0x0000002800287308 */ /* 0x000ea20000002400 */
[----:B------:R-:W-:Y:S02]  /*3500*/  ISETP.GT.AND P2, PT, R6, 0x90, PT ;  /* 0x000000900600780c */ /* 0x000fe40003f44270 */
[----:B0-----:R-:W-:Y:S02]  /*3510*/  FSEL R157, R56, -INF , P1 ;  /* 0xff800000389d7808 */ /* 0x001fe40000800000 */
[----:B------:R-:W-:Y:S02]  /*3520*/  FMNMX.FTZ R80, R153, R80, !PT ;  /* 0x0000005099507209 */ /* 0x000fe40007810000 */
[----:B------:R-:W-:Y:S01]  /*3530*/  FMNMX.FTZ R24, R45, R24, !PT ;  /* 0x000000182d187209 */ /* 0x000fe20007810000 */
[----:B------:R-:W0:Y:S01]  /*3540*/  MUFU.TANH R30, R30 ;  /* 0x0000001e001e7308 */ /* 0x000e220000002400 */
[----:B---3--:R-:W-:-:S02]  /*3550*/  FSEL R147, R26, -INF , P3 ;  /* 0xff8000001a937808 */ /* 0x008fc40001800000 */
[----:B------:R-:W-:Y:S02]  /*3560*/  ISETP.GT.AND P3, PT, R6, 0x91, PT ;  /* 0x000000910600780c */ /* 0x000fe40003f64270 */
[----:B-1----:R-:W-:Y:S02]  /*3570*/  FSEL R159, R32, -INF , P2 ;  /* 0xff800000209f7808 */ /* 0x002fe40001000000 */
[----:B------:R-:W-:Y:S01]  /*3580*/  FMNMX.FTZ R80, R157, R80, !PT ;  /* 0x000000509d507209 */ /* 0x000fe20007810000 */
[----:B------:R-:W1:Y:S01]  /*3590*/  MUFU.TANH R36, R36 ;  /* 0x0000002400247308 */ /* 0x000e620000002400 */
[----:B------:R-:W-:Y:S02]  /*35a0*/  FMNMX.FTZ R26, R47, R24, !PT ;  /* 0x000000182f1a7209 */ /* 0x000fe40007810000 */
[----:B------:R-:W-:Y:S02]  /*35b0*/  ISETP.GT.AND P4, PT, R6, 0x98, PT ;  /* 0x000000980600780c */ /* 0x000fe40003f84270 */
[----:B--2---:R-:W-:-:S02]  /*35c0*/  FSEL R161, R40, -INF , P3 ;  /* 0xff80000028a17808 */ /* 0x004fc40001800000 */
[----:B------:R-:W-:Y:S01]  /*35d0*/  FMNMX.FTZ R80, R159, R80, !PT ;  /* 0x000000509f507209 */ /* 0x000fe20007810000 */
[----:B------:R-:W2:Y:S01]  /*35e0*/  MUFU.TANH R10, R10 ;  /* 0x0000000a000a7308 */ /* 0x000ea20000002400 */
[----:B------:R-:W-:Y:S02]  /*35f0*/  FMNMX.FTZ R26, R49, R26, !PT ;  /* 0x0000001a311a7209 */ /* 0x000fe40007810000 */
[----:B0-----:R-:W-:Y:S02]  /*3600*/  FSEL R155, R30, -INF , P5 ;  /* 0xff8000001e9b7808 */ /* 0x001fe40002800000 */
[----:B------:R-:W-:Y:S02]  /*3610*/  ISETP.GT.AND P5, PT, R6, 0x99, PT ;  /* 0x000000990600780c */ /* 0x000fe40003fa4270 */
[----:B------:R-:W-:Y:S01]  /*3620*/  FMNMX.FTZ R80, R161, R80, !PT ;  /* 0x00000050a1507209 */ /* 0x000fe20007810000 */
[----:B------:R0:W-:Y:S01]  /*3630*/  MUFU.TANH R40, R34 ;  /* 0x0000002200287308 */ /* 0x0001e20000002400 */
[----:B-1----:R-:W-:-:S02]  /*3640*/  FSEL R163, R36, -INF , P4 ;  /* 0xff80000024a37808 */ /* 0x002fc40002000000 */
[----:B------:R-:W-:Y:S02]  /*3650*/  FMNMX.FTZ R26, R51, R26, !PT ;  /* 0x0000001a331a7209 */ /* 0x000fe40007810000 */
[----:B------:R-:W-:Y:S02]  /*3660*/  FMNMX.FTZ R80, R163, R80, !PT ;  /* 0x00000050a3507209 */ /* 0x000fe40007810000 */
[----:B------:R-:W-:Y:S01]  /*3670*/  FMNMX.FTZ R26, R53, R26, !PT ;  /* 0x0000001a351a7209 */ /* 0x000fe20007810000 */
[----:B------:R1:W3:Y:S01]  /*3680*/  MUFU.TANH R36, R31 ;  /* 0x0000001f00247308 */ /* 0x0002e20000002400 */
[----:B--2---:R-:W-:Y:S02]  /*3690*/  FSEL R165, R10, -INF , P5 ;  /* 0xff8000000aa57808 */ /* 0x004fe40002800000 */
[----:B------:R-:W-:Y:S02]  /*36a0*/  FMNMX.FTZ R28, R55, R26, !PT ;  /* 0x0000001a371c7209 */ /* 0x000fe40007810000 */
[----:B------:R-:W-:-:S02]  /*36b0*/  FMNMX.FTZ R80, R165, R80, !PT ;  /* 0x00000050a5507209 */ /* 0x000fc40007810000 */
[----:B------:R-:W-:Y:S01]  /*36c0*/  FMNMX.FTZ R28, R57, R28, !PT ;  /* 0x0000001c391c7209 */ /* 0x000fe20007810000 */
[----:B------:R-:W2:Y:S02]  /*36d0*/  MUFU.TANH R42, R35 ;  /* 0x00000023002a7308 */ /* 0x000ea40000002400 */
[----:B------:R-:W4:Y:S01]  /*36e0*/  SHFL.BFLY PT, R89, R80, 0x2, 0x1f ;  /* 0x0c401f0050597f89 */ /* 0x000f2200000e0000 */
[----:B------:R-:W-:-:S04]  /*36f0*/  FMNMX.FTZ R28, R59, R28, !PT ;  /* 0x0000001c3b1c7209 */ /* 0x000fc80007810000 */
[----:B------:R-:W-:Y:S01]  /*3700*/  FMNMX.FTZ R28, R61, R28, !PT ;  /* 0x0000001c3d1c7209 */ /* 0x000fe20007810000 */
[----:B------:R-:W5:Y:S03]  /*3710*/  MUFU.TANH R38, R38 ;  /* 0x0000002600267308 */ /* 0x000f660000002400 */
[----:B------:R-:W-:-:S04]  /*3720*/  FMNMX.FTZ R30, R25, R28, !PT ;  /* 0x0000001c191e7209 */ /* 0x000fc80007810000 */
[----:B------:R-:W-:Y:S01]  /*3730*/  FMNMX.FTZ R30, R65, R30, !PT ;  /* 0x0000001e411e7209 */ /* 0x000fe20007810000 */
[----:B------:R-:W5:Y:S03]  /*3740*/  MUFU.TANH R44, R39 ;  /* 0x00000027002c7308 */ /* 0x000f660000002400 */
[----:B------:R-:W-:-:S04]  /*3750*/  FMNMX.FTZ R30, R27, R30, !PT ;  /* 0x0000001e1b1e7209 */ /* 0x000fc80007810000 */
[----:B------:R-:W-:Y:S02]  /*3760*/  FMNMX.FTZ R30, R71, R30, !PT ;  /* 0x0000001e471e7209 */ /* 0x000fe40007810000 */
[----:B----4-:R-:W-:Y:S02]  /*3770*/  FMNMX.FTZ R6, R80, R89, !PT ;  /* 0x0000005950067209 */ /* 0x010fe40007810000 */
[----:B------:R-:W-:-:S03]  /*3780*/  FMNMX.FTZ R32, R75, R30, !PT ;  /* 0x0000001e4b207209 */ /* 0x000fc60007810000 */
[----:B------:R-:W4:Y:S01]  /*3790*/  SHFL.BFLY PT, R89, R6, 0x1, 0x1f ;  /* 0x0c201f0006597f89 */ /* 0x000f2200000e0000 */
[----:B------:R-:W-:-:S04]  /*37a0*/  FMNMX.FTZ R32, R29, R32, !PT ;  /* 0x000000201d207209 */ /* 0x000fc80007810000 */
[----:B------:R-:W-:-:S04]  /*37b0*/  FMNMX.FTZ R32, R95, R32, !PT ;  /* 0x000000205f207209 */ /* 0x000fc80007810000 */
[----:B------:R-:W-:-:S04]  /*37c0*/  FMNMX.FTZ R32, R105, R32, !PT ;  /* 0x0000002069207209 */ /* 0x000fc80007810000 */
[----:B0-----:R-:W-:-:S04]  /*37d0*/  FMNMX.FTZ R34, R109, R32, !PT ;  /* 0x000000206d227209 */ /* 0x001fc80007810000 */
[----:B------:R-:W-:-:S04]  /*37e0*/  FMNMX.FTZ R34, R115, R34, !PT ;  /* 0x0000002273227209 */ /* 0x000fc80007810000 */
[----:B------:R-:W-:Y:S02]  /*37f0*/  FMNMX.FTZ R34, R33, R34, !PT ;  /* 0x0000002221227209 */ /* 0x000fe40007810000 */
[----:B----4-:R-:W-:Y:S02]  /*3800*/  FMNMX.FTZ R89, R6, R89, !PT ;  /* 0x0000005906597209 */ /* 0x010fe40007810000 */
[----:B------:R-:W-:Y:S02]  /*3810*/  FMNMX.FTZ R34, R133, R34, !PT ;  /* 0x0000002285227209 */ /* 0x000fe40007810000 */
[C---:B------:R-:W-:Y:S01]  /*3820*/  FSETP.NEU.FTZ.AND P6, PT, R89.reuse, -INF , PT ;  /* 0xff8000005900780b */ /* 0x040fe20003fdd000 */
[----:B------:R-:W-:-:S01]  /*3830*/  FFMA.FTZ R10, R89, R88, -8 ;  /* 0xc1000000590a7423 */ /* 0x000fc20000010058 */
[----:B------:R-:W-:-:S04]  /*3840*/  FMNMX.FTZ R46, R37, R34, !PT ;  /* 0x00000022252e7209 */ /* 0x000fc80007810000 */
[----:B------:R-:W-:Y:S02]  /*3850*/  FSEL R52, R10, RZ, P6 ;  /* 0x000000ff0a347208 */ /* 0x000fe40003000000 */
[----:B------:R-:W-:Y:S02]  /*3860*/  FMNMX.FTZ R46, R147, R46, !PT ;  /* 0x0000002e932e7209 */ /* 0x000fe40007810000 */
[----:B------:R-:W-:Y:S01]  /*3870*/  LOP3.LUT P6, RZ, R82, 0x7f, RZ, 0xc0, !PT ;  /* 0x0000007f52ff7812 */ /* 0x000fe200078cc0ff */
[----:B-1----:R-:W-:-:S01]  /*3880*/  FFMA.FTZ R31, R8, R88, -R52 ;  /* 0x00000058081f7223 */ /* 0x002fc20000010834 */
[----:B------:R-:W-:Y:S01]  /*3890*/  FMNMX.FTZ R46, R151, R46, !PT ;  /* 0x0000002e972e7209 */ /* 0x000fe20007810000 */
[----:B------:R-:W-:-:S01]  /*38a0*/  FFMA.FTZ R8, R67, R88, -R52 ;  /* 0x0000005843087223 */ /* 0x000fc20000010834 */
[-CC-:B------:R-:W-:Y:S01]  /*38b0*/  FFMA.FTZ R67, R81, R88.reuse, -R52.reuse ;  /* 0x0000005851437223 */ /* 0x180fe20000010834 */
[----:B------:R-:W-:-:S01]  /*38c0*/  FFMA.FTZ R81, R117, R88, -R52 ;  /* 0x0000005875517223 */ /* 0x000fc20000010834 */
[-CC-:B------:R-:W-:Y:S01]  /*38d0*/  FFMA.FTZ R119, R119, R88.reuse, -R52.reuse ;  /* 0x0000005877777223 */ /* 0x180fe20000010834 */
[----:B---3--:R-:W-:Y:S01]  /*38e0*/  FSEL R117, R36, -INF , P1 ;  /* 0xff80000024757808 */ /* 0x008fe20000800000 */
[--C-:B------:R-:W-:Y:S01]  /*38f0*/  FFMA.FTZ R83, R83, R88, -R52.reuse ;  /* 0x0000005853537223 */ /* 0x100fe20000010834 */
[----:B------:R-:W-:Y:S01]  /*3900*/  FMNMX.FTZ R46, R155, R46, !PT ;  /* 0x0000002e9b2e7209 */ /* 0x000fe20007810000 */
[----:B------:R0:W-:Y:S01]  /*3910*/  MUFU.EX2 R32, R119 ;  /* 0x0000007700207308 */ /* 0x0001e20000000800 */
[----:B------:R-:W-:-:S01]  /*3920*/  FFMA.FTZ R48, R121, R88, -R52 ;  /* 0x0000005879307223 */ /* 0x000fc20000010834 */
[----:B--2---:R-:W-:Y:S01]  /*3930*/  FSEL R121, R42, -INF , P3 ;  /* 0xff8000002a797808 */ /* 0x004fe20001800000 */
[----:B------:R-:W-:-:S01]  /*3940*/  FFMA.FTZ R93, R93, R88, -R52 ;  /* 0x000000585d5d7223 */ /* 0x000fc20000010834 */
[----:B------:R-:W-:Y:S01]  /*3950*/  FMNMX.FTZ R46, R117, R46, !PT ;  /* 0x0000002e752e7209 */ /* 0x000fe20007810000 */
[----:B------:R-:W-:-:S01]  /*3960*/  FFMA.FTZ R6, R63, R88, -R52 ;  /* 0x000000583f067223 */ /* 0x000fc20000010834 */
[-CC-:B------:R-:W-:Y:S01]  /*3970*/  FFMA.FTZ R63, R91, R88.reuse, -R52.reuse ;  /* 0x000000585b3f7223 */ /* 0x180fe20000010834 */
[----:B------:R-:W-:-:S01]  /*3980*/  FFMA.FTZ R35, R69, R88, -R52 ;  /* 0x0000005845237223 */ /* 0x000fc20000010834 */
[----:B------:R1:W-:Y:S01]  /*3990*/  MUFU.EX2 R14, R83 ;  /* 0x00000053000e7308 */ /* 0x0003e20000000800 */
[----:B0-----:R-:W-:Y:S01]  /*39a0*/  FSEL R119, R40, -INF , P2 ;  /* 0xff80000028777808 */ /* 0x001fe20001000000 */
[-CC-:B------:R-:W-:Y:S01]  /*39b0*/  FFMA.FTZ R99, R99, R88.reuse, -R52.reuse ;  /* 0x0000005863637223 */ /* 0x180fe20000010834 */
[----:B------:R-:W-:-:S01]  /*39c0*/  FFMA.FTZ R101, R101, R88, -R52 ;  /* 0x0000005865657223 */ /* 0x000fc20000010834 */
[--C-:B------:R-:W-:Y:S01]  /*39d0*/  FFMA.FTZ R107, R107, R88, -R52.reuse ;  /* 0x000000586b6b7223 */ /* 0x100fe20000010834 */
[----:B------:R-:W-:Y:S01]  /*39e0*/  FMNMX.FTZ R46, R119, R46, !PT ;  /* 0x0000002e772e7209 */ /* 0x000fe20007810000 */
[-CC-:B------:R-:W-:Y:S01]  /*39f0*/  FFMA.FTZ R111, R111, R88.reuse, -R52.reuse ;  /* 0x000000586f6f7223 */ /* 0x180fe20000010834 */
[----:B------:R-:W-:-:S01]  /*3a00*/  FFMA.FTZ R10, R73, R88, -R52 ;  /* 0x00000058490a7223 */ /* 0x000fc20000010834 */
[----:B------:R0:W-:Y:S01]  /*3a10*/  MUFU.EX2 R20, R93 ;  /* 0x0000005d00147308 */ /* 0x0001e20000000800 */
[----:B-1----:R-:W-:-:S01]  /*3a20*/  FFMA.FTZ R83, R123, R88, -R52 ;  /* 0x000000587b537223 */ /* 0x002fc20000010834 */
[----:B-----5:R-:W-:Y:S01]  /*3a30*/  FSEL R123, R38, -INF , P4 ;  /* 0xff800000267b7808 */ /* 0x020fe20002000000 */
[----:B------:R-:W-:-:S01]  /*3a40*/  FFMA.FTZ R39, R77, R88, -R52 ;  /* 0x000000584d277223 */ /* 0x000fc20000010834 */
[----:B------:R-:W-:Y:S01]  /*3a50*/  FMNMX.FTZ R46, R121, R46, !PT ;  /* 0x0000002e792e7209 */ /* 0x000fe20007810000 */
[----:B------:R-:W-:-:S01]  /*3a60*/  FFMA.FTZ R69, R79, R88, -R52 ;  /* 0x000000584f457223 */ /* 0x000fc20000010834 */
[-CC-:B------:R-:W-:Y:S01]  /*3a70*/  FFMA.FTZ R12, R85, R88.reuse, -R52.reuse ;  /* 0x00000058550c7223 */ /* 0x180fe20000010834 */
[----:B------:R-:W-:-:S01]  /*3a80*/  FFMA.FTZ R73, R97, R88, -R52 ;  /* 0x0000005861497223 */ /* 0x000fc20000010834 */
[----:B------:R-:W-:Y:S01]  /*3a90*/  FMNMX.FTZ R46, R123, R46, !PT ;  /* 0x0000002e7b2e7209 */ /* 0x000fe20007810000 */
[----:B0-----:R-:W-:-:S01]  /*3aa0*/  FFMA.FTZ R93, R125, R88, -R52 ;  /* 0x000000587d5d7223 */ /* 0x001fc20000010834 */
[----:B------:R-:W-:Y:S01]  /*3ab0*/  FSEL R125, R44, -INF , P5 ;  /* 0xff8000002c7d7808 */ /* 0x000fe20002800000 */
[----:B------:R-:W-:Y:S01]  /*3ac0*/  MUFU.EX2 R6, R6 ;  /* 0x0000000600067308 */ /* 0x000fe20000000800 */
[----:B------:R-:W-:-:S01]  /*3ad0*/  FFMA.FTZ R77, R103, R88, -R52 ;  /* 0x00000058674d7223 */ /* 0x000fc20000010834 */
[--C-:B------:R-:W-:Y:S01]  /*3ae0*/  FFMA.FTZ R79, R113, R88, -R52.reuse ;  /* 0x00000058714f7223 */ /* 0x100fe20000010834 */
[----:B------:R-:W-:Y:S01]  /*3af0*/  FMNMX.FTZ R46, R125, R46, !PT ;  /* 0x0000002e7d2e7209 */ /* 0x000fe20007810000 */
[-CC-:B------:R-:W-:Y:S01]  /*3b00*/  FFMA.FTZ R85, R127, R88.reuse, -R52.reuse ;  /* 0x000000587f557223 */ /* 0x180fe20000010834 */
[----:B------:R-:W-:-:S01]  /*3b10*/  FFMA.FTZ R36, R131, R88, -R52 ;  /* 0x0000005883247223 */ /* 0x000fc20000010834 */
[-CC-:B------:R-:W-:Y:S01]  /*3b20*/  FFMA.FTZ R38, R129, R88.reuse, -R52.reuse ;  /* 0x0000005881267223 */ /* 0x180fe20000010834 */
[----:B------:R-:W-:-:S01]  /*3b30*/  FFMA.FTZ R40, R137, R88, -R52 ;  /* 0x0000005889287223 */ /* 0x000fc20000010834 */
[----:B------:R-:W0:Y:S01]  /*3b40*/  SHFL.BFLY PT, R91, R46, 0x2, 0x1f ;  /* 0x0c401f002e5b7f89 */ /* 0x000e2200000e0000 */
[----:B------:R-:W-:Y:S01]  /*3b50*/  MUFU.EX2 R31, R31 ;  /* 0x0000001f001f7308 */ /* 0x000fe20000000800 */
[----:B------:R-:W-:-:S01]  /*3b60*/  FFMA.FTZ R97, R139, R88, -R52 ;  /* 0x000000588b617223 */ /* 0x000fc20000010834 */
[-CC-:B------:R-:W-:Y:S01]  /*3b70*/  FFMA.FTZ R42, R141, R88.reuse, -R52.reuse ;  /* 0x000000588d2a7223 */ /* 0x180fe20000010834 */
[----:B------:R-:W-:-:S01]  /*3b80*/  FFMA.FTZ R44, R145, R88, -R52 ;  /* 0x00000058912c7223 */ /* 0x000fc20000010834 */
[-CC-:B------:R-:W-:Y:S01]  /*3b90*/  FFMA.FTZ R103, R149, R88.reuse, -R52.reuse ;  /* 0x0000005895677223 */ /* 0x180fe20000010834 */
[----:B------:R-:W-:-:S01]  /*3ba0*/  FFMA.FTZ R113, R165, R88, -R52 ;  /* 0x00000058a5717223 */ /* 0x000fc20000010834 */
[----:B------:R-:W-:-:S02]  /*3bb0*/  @!P6 VIADD R3, R3, 0x29840 ;  /* 0x000298400303e836 */ /* 0x000fc40000000000 */
[----:B------:R-:W-:Y:S03]  /*3bc0*/  MUFU.EX2 R8, R8 ;  /* 0x0000000800087308 */ /* 0x000fe60000000800 */
[----:B------:R-:W-:-:S04]  /*3bd0*/  @!P6 PRMT R3, RZ, 0x654, R3 ;  /* 0x00000654ff03e816 */ /* 0x000fc80000000003 */
[----:B------:R1:W-:Y:S01]  /*3be0*/  @!P6 SYNCS.ARRIVE.TRANS64.RED.A1T0 RZ, [R3+URZ], RZ ;  /* 0x000000ff03ffe9a7 */ /* 0x0003e2000810043f */
[----:B------:R2:W-:Y:S01]  /*3bf0*/  MUFU.EX2 R24, R99 ;  /* 0x0000006300187308 */ /* 0x0005e20000000800 */
[----:B0-----:R-:W-:-:S07]  /*3c00*/  FMNMX.FTZ R50, R46, R91, !PT ;  /* 0x0000005b2e327209 */ /* 0x001fce0007810000 */
[----:B------:R0:W-:Y:S01]  /*3c10*/  MUFU.EX2 R26, R101 ;  /* 0x00000065001a7308 */ /* 0x0001e20000000800 */
[----:B--2---:R-:W-:-:S01]  /*3c20*/  FFMA.FTZ R99, R135, R88, -R52 ;  /* 0x0000005887637223 */ /* 0x004fc20000010834 */
[-CC-:B------:R-:W-:Y:S01]  /*3c30*/  FFMA.FTZ R46, R153, R88.reuse, -R52.reuse ;  /* 0x00000058992e7223 */ /* 0x180fe20000010834 */
[----:B------:R-:W2:Y:S05]  /*3c40*/  SHFL.BFLY PT, R91, R50, 0x1, 0x1f ;  /* 0x0c201f00325b7f89 */ /* 0x000eaa00000e0000 */
[----:B------:R3:W-:Y:S01]  /*3c50*/  MUFU.EX2 R28, R107 ;  /* 0x0000006b001c7308 */ /* 0x0007e20000000800 */
[----:B0-----:R-:W-:-:S07]  /*3c60*/  FFMA.FTZ R101, R143, R88, -R52 ;  /* 0x000000588f657223 */ /* 0x001fce0000010834 */
[----:B------:R0:W-:Y:S01]  /*3c70*/  MUFU.EX2 R30, R111 ;  /* 0x0000006f001e7308 */ /* 0x0001e20000000800 */
[----:B---3--:R-:W-:-:S07]  /*3c80*/  FFMA.FTZ R107, R157, R88, -R52 ;  /* 0x000000589d6b7223 */ /* 0x008fce0000010834 */
[----:B------:R3:W-:Y:S01]  /*3c90*/  MUFU.EX2 R34, R48 ;  /* 0x0000003000227308 */ /* 0x0007e20000000800 */
[----:B0-----:R-:W-:-:S01]  /*3ca0*/  FFMA.FTZ R111, R161, R88, -R52 ;  /* 0x00000058a16f7223 */ /* 0x001fc20000010834 */
[----:B--2---:R-:W-:Y:S01]  /*3cb0*/  FMNMX.FTZ R91, R50, R91, !PT ;  /* 0x0000005b325b7209 */ /* 0x004fe20007810000 */
[----:B------:R-:W-:-:S03]  /*3cc0*/  FFMA.FTZ R50, R163, R88, -R52 ;  /* 0x00000058a3327223 */ /* 0x000fc60000010834 */
[C---:B------:R-:W-:Y:S01]  /*3cd0*/  FSETP.NEU.FTZ.AND P1, PT, R91.reuse, -INF , PT ;  /* 0xff8000005b00780b */ /* 0x040fe20003f3d000 */
[----:B------:R-:W-:-:S01]  /*3ce0*/  FFMA.FTZ R54, R91, R88, -8 ;  /* 0xc10000005b367423 */ /* 0x000fc20000010058 */
[----:B------:R-:W-:Y:S01]  /*3cf0*/  MUFU.EX2 R35, R35 ;  /* 0x0000002300237308 */ /* 0x000fe20000000800 */
[----:B---3--:R-:W-:-:S03]  /*3d00*/  FFMA.FTZ R48, R159, R88, -R52 ;  /* 0x000000589f307223 */ /* 0x008fc60000010834 */
[----:B------:R-:W-:Y:S02]  /*3d10*/  FSEL R54, R54, RZ, P1 ;  /* 0x000000ff36367208 */ /* 0x000fe40000800000 */
[----:B------:R-:W-:Y:S02]  /*3d20*/  PLOP3.LUT P1, PT, PT, PT, UP0, 0x80, 0x0 ;  /* 0x000000000000781c */ /* 0x000fe40003f2f008 */
[----:B------:R-:W-:Y:S01]  /*3d30*/  MUFU.EX2 R10, R10 ;  /* 0x0000000a000a7308 */ /* 0x000fe20000000800 */
[----:B------:R-:W-:-:S01]  /*3d40*/  FFMA.FTZ R5, R5, R88, -R54 ;  /* 0x0000005805057223 */ /* 0x000fc20000010836 */
[-CC-:B------:R-:W-:Y:S01]  /*3d50*/  FFMA.FTZ R4, R4, R88.reuse, -R54.reuse ;  /* 0x0000005804047223 */ /* 0x180fe20000010836 */
[----:B------:R-:W-:-:S01]  /*3d60*/  FFMA.FTZ R7, R7, R88, -R54 ;  /* 0x0000005807077223 */ /* 0x000fc20000010836 */
[-CC-:B------:R-:W-:Y:S01]  /*3d70*/  FFMA.FTZ R9, R9, R88.reuse, -R54.reuse ;  /* 0x0000005809097223 */ /* 0x180fe20000010836 */
[----:B------:R-:W-:-:S01]  /*3d80*/  FFMA.FTZ R11, R11, R88, -R54 ;  /* 0x000000580b0b7223 */ /* 0x000fc20000010836 */
[-CC-:B------:R-:W-:Y:S01]  /*3d90*/  FFMA.FTZ R13, R13, R88.reuse, -R54.reuse ;  /* 0x000000580d0d7223 */ /* 0x180fe20000010836 */
[----:B------:R-:W-:-:S01]  /*3da0*/  FFMA.FTZ R15, R15, R88, -R54 ;  /* 0x000000580f0f7223 */ /* 0x000fc20000010836 */
        /* <DEDUP_REMOVED lines=8> */
[----:B------:R-:W0:Y:S01]  /*3e30*/  MUFU.EX2 R4, R4 ;  /* 0x0000000400047308 */ /* 0x000e220000000800 */
[----:B------:R-:W-:-:S01]  /*3e40*/  FFMA.FTZ R53, R53, R88, -R54 ;  /* 0x0000005835357223 */ /* 0x000fc20000010836 */
[-CC-:B------:R-:W-:Y:S01]  /*3e50*/  FFMA.FTZ R55, R55, R88.reuse, -R54.reuse ;  /* 0x0000005837377223 */ /* 0x180fe20000010836 */
[----:B------:R-:W-:-:S01]  /*3e60*/  FFMA.FTZ R57, R57, R88, -R54 ;  /* 0x0000005839397223 */ /* 0x000fc20000010836 */
[-CC-:B------:R-:W-:Y:S01]  /*3e70*/  FFMA.FTZ R59, R59, R88.reuse, -R54.reuse ;  /* 0x000000583b3b7223 */ /* 0x180fe20000010836 */
[----:B------:R-:W-:-:S01]  /*3e80*/  FFMA.FTZ R61, R61, R88, -R54 ;  /* 0x000000583d3d7223 */ /* 0x000fc20000010836 */
[-CC-:B------:R-:W-:Y:S01]  /*3e90*/  FFMA.FTZ R25, R25, R88.reuse, -R54.reuse ;  /* 0x0000005819197223 */ /* 0x180fe20000010836 */
[----:B------:R-:W-:-:S01]  /*3ea0*/  FFMA.FTZ R65, R65, R88, -R54 ;  /* 0x0000005841417223 */ /* 0x000fc20000010836 */
[----:B------:R-:W2:Y:S01]  /*3eb0*/  MUFU.EX2 R7, R7 ;  /* 0x0000000700077308 */ /* 0x000ea20000000800 */
[----:B------:R-:W-:-:S01]  /*3ec0*/  FFMA.FTZ R27, R27, R88, -R54 ;  /* 0x000000581b1b7223 */ /* 0x000fc20000010836 */
[-CC-:B------:R-:W-:Y:S01]  /*3ed0*/  FFMA.FTZ R71, R71, R88.reuse, -R54.reuse ;  /* 0x0000005847477223 */ /* 0x180fe20000010836 */
[----:B------:R-:W-:-:S01]  /*3ee0*/  FFMA.FTZ R75, R75, R88, -R54 ;  /* 0x000000584b4b7223 */ /* 0x000fc20000010836 */
[-CC-:B------:R-:W-:Y:S01]  /*3ef0*/  FFMA.FTZ R29, R29, R88.reuse, -R54.reuse ;  /* 0x000000581d1d7223 */ /* 0x180fe20000010836 */
[----:B------:R-:W-:-:S01]  /*3f00*/  FFMA.FTZ R95, R95, R88, -R54 ;  /* 0x000000585f5f7223 */ /* 0x000fc20000010836 */
[-CC-:B------:R-:W-:Y:S01]  /*3f10*/  FFMA.FTZ R105, R105, R88.reuse, -R54.reuse ;  /* 0x0000005869697223 */ /* 0x180fe20000010836 */
[----:B------:R-:W-:-:S01]  /*3f20*/  FFMA.FTZ R109, R109, R88, -R54 ;  /* 0x000000586d6d7223 */ /* 0x000fc20000010836 */
[----:B------:R3:W4:Y:S01]  /*3f30*/  MUFU.EX2 R52, R9 ;  /* 0x0000000900347308 */ /* 0x0007220000000800 */
[----:B0-----:R-:W-:-:S01]  /*3f40*/  FADD.FTZ R76, R5, R4 ;  /* 0x00000004054c7221 */ /* 0x001fc20000010000 */
[-CC-:B------:R-:W-:Y:S01]  /*3f50*/  FFMA.FTZ R115, R115, R88.reuse, -R54.reuse ;  /* 0x0000005873737223 */ /* 0x180fe20000010836 */
[----:B------:R-:W-:-:S01]  /*3f60*/  FFMA.FTZ R33, R33, R88, -R54 ;  /* 0x0000005821217223 */ /* 0x000fc20000010836 */
[-CC-:B------:R-:W-:Y:S01]  /*3f70*/  FFMA.FTZ R133, R133, R88.reuse, -R54.reuse ;  /* 0x0000005885857223 */ /* 0x180fe20000010836 */
[----:B------:R-:W-:-:S01]  /*3f80*/  FFMA.FTZ R37, R37, R88, -R54 ;  /* 0x0000005825257223 */ /* 0x000fc20000010836 */
[-CC-:B------:R-:W-:Y:S01]  /*3f90*/  FFMA.FTZ R147, R147, R88.reuse, -R54.reuse ;  /* 0x0000005893937223 */ /* 0x180fe20000010836 */
[----:B------:R-:W-:-:S01]  /*3fa0*/  FFMA.FTZ R151, R151, R88, -R54 ;  /* 0x0000005897977223 */ /* 0x000fc20000010836 */
[----:B------:R-:W1:Y:S01]  /*3fb0*/  MUFU.EX2 R11, R11 ;  /* 0x0000000b000b7308 */ /* 0x000e620000000800 */
[----:B---3--:R-:W-:-:S01]  /*3fc0*/  FADD.FTZ R9, R6, R31 ;  /* 0x0000001f06097221 */ /* 0x008fc20000010000 */
[-CC-:B------:R-:W-:Y:S01]  /*3fd0*/  FFMA.FTZ R155, R155, R88.reuse, -R54.reuse ;  /* 0x000000589b9b7223 */ /* 0x180fe20000010836 */
[----:B------:R-:W-:-:S01]  /*3fe0*/  FFMA.FTZ R117, R117, R88, -R54 ;  /* 0x0000005875757223 */ /* 0x000fc20000010836 */
[----:B------:R-:W-:Y:S01]  /*3ff0*/  FFMA.FTZ R119, R119, R88, -R54 ;  /* 0x0000005877777223 */ /* 0x000fe20000010836 */
[----:B------:R-:W-:-:S01]  /*4000*/  FADD.FTZ R78, R8, R9 ;  /* 0x00000009084e7221 */ /* 0x000fc20000010000 */
[----:B--2---:R-:W-:Y:S01]  /*4010*/  FADD.FTZ R9, R7, R76 ;  /* 0x0000004c07097221 */ /* 0x004fe20000010000 */
[----:B------:R-:W-:-:S01]  /*4020*/  FFMA.FTZ R121, R121, R88, -R54 ;  /* 0x0000005879797223 */ /* 0x000fc20000010836 */
[----:B------:R-:W0:Y:S01]  /*4030*/  MUFU.EX2 R39, R39 ;  /* 0x0000002700277308 */ /* 0x000e220000000800 */
[----:B------:R-:W-:-:S01]  /*4040*/  FFMA.FTZ R123, R123, R88, -R54 ;  /* 0x000000587b7b7223 */ /* 0x000fc20000010836 */
[C---:B----4-:R-:W-:Y:S01]  /*4050*/  FADD.FTZ R76, R52.reuse, R9 ;  /* 0x00000009344c7221 */ /* 0x050fe20000010000 */
[----:B------:R-:W-:Y:S01]  /*4060*/  F2FP.SATFINITE.E4M3.F32.PACK_AB_MERGE_C R52, R52, R7, RZ ;  /* 0x000000073434723e */ /* 0x000fe200048070ff */
[----:B------:R-:W-:-:S03]  /*4070*/  FFMA.FTZ R54, R125, R88, -R54 ;  /* 0x000000587d367223 */ /* 0x000fc60000010836 */
[----:B------:R-:W-:Y:S01]  /*4080*/  F2FP.SATFINITE.E4M3.F32.PACK_AB_MERGE_C R173, R4, R5, R52 ;  /* 0x0000000504ad723e */ /* 0x000fe20004807034 */
[----:B------:R2:W3:Y:S01]  /*4090*/  MUFU.EX2 R56, R13 ;  /* 0x0000000d00387308 */ /* 0x0004e20000000800 */
[----:B-1----:R-:W-:-:S01]  /*40a0*/  FADD.FTZ R3, R11, R76 ;  /* 0x0000004c0b037221 */ /* 0x002fc20000010000 */
[----:B------:R-:W-:-:S06]  /*40b0*/  IMAD.MOV.U32 R52, RZ, RZ, R87 ;  /* 0x000000ffff347224 */ /* 0x000fcc00078e0057 */
[----:B------:R-:W1:Y:S01]  /*40c0*/  MUFU.EX2 R12, R12 ;  /* 0x0000000c000c7308 */ /* 0x000e620000000800 */
[----:B--2---:R-:W-:-:S01]  /*40d0*/  FADD.FTZ R13, R35, R78 ;  /* 0x0000004e230d7221 */ /* 0x004fc20000010000 */
[----:B------:R-:W-:-:S03]  /*40e0*/  F2FP.SATFINITE.E4M3.F32.PACK_AB_MERGE_C R35, R35, R8, RZ ;  /* 0x000000082323723e */ /* 0x000fc600048070ff */
[----:B------:R-:W-:Y:S01]  /*40f0*/  FADD.FTZ R78, R10, R13 ;  /* 0x0000000d0a4e7221 */ /* 0x000fe20000010000 */
[----:B------:R-:W-:Y:S01]  /*4100*/  F2FP.SATFINITE.E4M3.F32.PACK_AB_MERGE_C R172, R31, R6, R35 ;  /* 0x000000061fac723e */ /* 0x000fe20004807023 */
[----:B------:R-:W-:Y:S01]  /*4110*/  IMAD.MOV.U32 R35, RZ, RZ, R87 ;  /* 0x000000ffff237224 */ /* 0x000fe200078e0057 */
[----:B------:R-:W2:Y:S01]  /*4120*/  MUFU.EX2 R15, R15 ;  /* 0x0000000f000f7308 */ /* 0x000ea20000000800 */
[----:B0-----:R-:W-:-:S01]  /*4130*/  FADD.FTZ R9, R39, R78 ;  /* 0x0000004e27097221 */ /* 0x001fc20000010000 */
[----:B---3--:R-:W-:Y:S01]  /*4140*/  FADD.FTZ R78, R56, R3 ;  /* 0x00000003384e7221 */ /* 0x008fe20000010000 */
[----:B------:R-:W-:-:S05]  /*4150*/  IMAD.MOV.U32 R31, RZ, RZ, R87 ;  /* 0x000000ffff1f7224 */ /* 0x000fca00078e0057 */
[----:B------:R-:W0:Y:S01]  /*4160*/  MUFU.EX2 R63, R63 ;  /* 0x0000003f003f7308 */ /* 0x000e220000000800 */
[----:B-1----:R-:W-:-:S07]  /*4170*/  FADD.FTZ R80, R12, R9 ;  /* 0x000000090c507221 */ /* 0x002fce0000010000 */
[----:B------:R-:W1:Y:S01]  /*4180*/  MUFU.EX2 R58, R21 ;  /* 0x00000015003a7308 */ /* 0x000e620000000800 */
[----:B--2---:R-:W-:-:S07]  /*4190*/  FADD.FTZ R3, R15, R78 ;  /* 0x0000004e0f037221 */ /* 0x004fce0000010000 */
[----:B------:R-:W2:Y:S01]  /*41a0*/  MUFU.EX2 R41, R41 ;  /* 0x0000002900297308 */ /* 0x000ea20000000800 */
[----:B0-----:R-:W-:-:S01]  /*41b0*/  FADD.FTZ R9, R63, R80 ;  /* 0x000000503f097221 */ /* 0x001fc20000010000 */
[----:B------:R-:W-:-:S03]  /*41c0*/  F2FP.SATFINITE.E4M3.F32.PACK_AB_MERGE_C R63, R63, R12, RZ ;  /* 0x0000000c3f3f723e */ /* 0x000fc600048070ff */
[----:B------:R-:W-:Y:S01]  /*41d0*/  FADD.FTZ R80, R14, R9 ;  /* 0x000000090e507221 */ /* 0x000fe20000010000 */
[----:B------:R-:W-:Y:S01]  /*41e0*/  F2FP.SATFINITE.E4M3.F32.PACK_AB_MERGE_C R174, R39, R10, R63 ;  /* 0x0000000a27ae723e */ /* 0x000fe2000480703f */
[----:B------:R-:W-:Y:S01]  /*41f0*/  IMAD.MOV.U32 R63, RZ, RZ, R87 ;  /* 0x000000ffff3f7224 */ /* 0x000fe200078e0057 */
[----:B------:R-:W0:Y:S01]  /*4200*/  MUFU.EX2 R67, R67 ;  /* 0x0000004300437308 */ /* 0x000e220000000800 */
[----:B-1----:R-:W-:-:S01]  /*4210*/  FADD.FTZ R78, R58, R3 ;  /* 0x000000033a4e7221 */ /* 0x002fc20000010000 */
[----:B------:R-:W-:Y:S01]  /*4220*/  F2FP.SATFINITE.E4M3.F32.PACK_AB_MERGE_C R15, R58, R15, RZ ;  /* 0x0000000f3a0f723e */ /* 0x000fe200048070ff */
[--C-:B------:R-:W-:Y:S02]  /*4230*/  IMAD.MOV.U32 R58, RZ, RZ, R87.reuse ;  /* 0x000000ffff3a7224 */ /* 0x100fe400078e0057 */
[----:B------:R-:W-:Y:S01]  /*4240*/  IMAD.MOV.U32 R39, RZ, RZ, R87 ;  /* 0x000000ffff277224 */ /* 0x000fe200078e0057 */
[----:B------:R-:W-:Y:S01]  /*4250*/  F2FP.SATFINITE.E4M3.F32.PACK_AB_MERGE_C R175, R56, R11, R15 ;  /* 0x0000000b38af723e */ /* 0x000fe2000480700f */
[----:B------:R-:W-:Y:S01]  /*4260*/  IMAD.MOV.U32 R56, RZ, RZ, R87 ;  /* 0x000000ffff387224 */ /* 0x000fe200078e0057 */
[----:B------:R1:W3:Y:S01]  /*4270*/  MUFU.EX2 R60, R43 ;  /* 0x0000002b003c7308 */ /* 0x0002e20000000800 */
[----:B--2---:R-:W-:-:S07]  /*4280*/  FADD.FTZ R3, R41, R78 ;  /* 0x0000004e29037221 */ /* 0x004fce0000010000 */
[----:B------:R-:W2:Y:S01]  /*4290*/  MUFU.EX2 R45, R45 ;  /* 0x0000002d002d7308 */ /* 0x000ea20000000800 */
[----:B0-----:R-:W-:-:S01]  /*42a0*/  FADD.FTZ R9, R67, R80 ;  /* 0x0000005043097221 */ /* 0x001fc20000010000 */
[----:B-1----:R-:W-:-:S03]  /*42b0*/  IMAD.MOV.U32 R43, RZ, RZ, R87 ;  /* 0x000000ffff2b7224 */ /* 0x002fc600078e0057 */
[----:B------:R-:W-:-:S03]  /*42c0*/  FADD.FTZ R82, R20, R9 ;  /* 0x0000000914527221 */ /* 0x000fc60000010000 */
[----:B------:R-:W0:Y:S01]  /*42d0*/  MUFU.EX2 R69, R69 ;  /* 0x0000004500457308 */ /* 0x000e220000000800 */
[----:B---3--:R-:W-:-:S07]  /*42e0*/  FADD.FTZ R80, R60, R3 ;  /* 0x000000033c507221 */ /* 0x008fce0000010000 */
[----:B------:R1:W3:Y:S01]  /*42f0*/  MUFU.EX2 R62, R47 ;  /* 0x0000002f003e7308 */ /* 0x0002e20000000800 */
[----:B--2---:R-:W-:-:S07]  /*4300*/  FADD.FTZ R3, R45, R80 ;  /* 0x000000502d037221 */ /* 0x004fce0000010000 */
[----:B------:R-:W2:Y:S01]  /*4310*/  MUFU.EX2 R49, R49 ;  /* 0x0000003100317308 */ /* 0x000ea20000000800 */
[----:B0-----:R-:W-:-:S01]  /*4320*/  FADD.FTZ R9, R69, R82 ;  /* 0x0000005245097221 */ /* 0x001fc20000010000 */
[----:B------:R-:W-:Y:S01]  /*4330*/  F2FP.SATFINITE.E4M3.F32.PACK_AB_MERGE_C R69, R69, R20, RZ ;  /* 0x000000144545723e */ /* 0x000fe200048070ff */
[----:B-1----:R-:W-:Y:S02]  /*4340*/  IMAD.MOV.U32 R47, RZ, RZ, R87 ;  /* 0x000000ffff2f7224 */ /* 0x002fe400078e0057 */
[----:B------:R-:W-:Y:S01]  /*4350*/  FADD.FTZ R82, R24, R9 ;  /* 0x0000000918527221 */ /* 0x000fe20000010000 */
[----:B------:R-:W-:Y:S01]  /*4360*/  F2FP.SATFINITE.E4M3.F32.PACK_AB_MERGE_C R176, R67, R14, R69 ;  /* 0x0000000e43b0723e */ /* 0x000fe20004807045 */
[----:B------:R-:W-:Y:S01]  /*4370*/  IMAD.MOV.U32 R69, RZ, RZ, R87 ;  /* 0x000000ffff457224 */ /* 0x000fe200078e0057 */
[----:B------:R-:W0:Y:S01]  /*4380*/  MUFU.EX2 R73, R73 ;  /* 0x0000004900497308 */ /* 0x000e220000000800 */
[----:B---3--:R-:W-:-:S01]  /*4390*/  FADD.FTZ R80, R62, R3 ;  /* 0x000000033e507221 */ /* 0x008fc20000010000 */
[----:B------:R-:W-:Y:S01]  /*43a0*/  F2FP.SATFINITE.E4M3.F32.PACK_AB_MERGE_C R45, R62, R45, RZ ;  /* 0x0000002d3e2d723e */ /* 0x000fe200048070ff */
[----:B------:R-:W-:-:S02]  /*43b0*/  IMAD.MOV.U32 R67, RZ, RZ, R87 ;  /* 0x000000ffff437224 */ /* 0x000fc400078e0057 */
[----:B------:R-:W-:Y:S01]  /*43c0*/  IMAD.MOV.U32 R62, RZ, RZ, R87 ;  /* 0x000000ffff3e7224 */ /* 0x000fe200078e0057 */
[----:B------:R-:W-:Y:S01]  /*43d0*/  F2FP.SATFINITE.E4M3.F32.PACK_AB_MERGE_C R177, R60, R41, R45 ;  /* 0x000000293cb1723e */ /* 0x000fe2000480702d */
[----:B------:R-:W-:Y:S01]  /*43e0*/  IMAD.MOV.U32 R60, RZ, RZ, R87 ;  /* 0x000000ffff3c7224 */ /* 0x000fe200078e0057 */
[----:B------:R1:W3:Y:S01]  /*43f0*/  MUFU.EX2 R64, R51 ;  /* 0x0000003300407308 */ /* 0x0002e20000000800 */
[----:B--2---:R-:W-:-:S01]  /*4400*/  FADD.FTZ R3, R49, R80 ;  /* 0x0000005031037221 */ /* 0x004fc20000010000 */
[--C-:B------:R-:W-:Y:S02]  /*4410*/  IMAD.MOV.U32 R45, RZ, RZ, R87.reuse ;  /* 0x000000ffff2d7224 */ /* 0x100fe400078e0057 */
[----:B------:R-:W-:-:S04]  /*4420*/  IMAD.MOV.U32 R41, RZ, RZ, R87 ;  /* 0x000000ffff297224 */ /* 0x000fc800078e0057 */
[----:B------:R-:W2:Y:S01]  /*4430*/  MUFU.EX2 R53, R53 ;  /* 0x0000003500357308 */ /* 0x000ea20000000800 */
[----:B0-----:R-:W-:-:S01]  /*4440*/  FADD.FTZ R9, R73, R82 ;  /* 0x0000005249097221 */ /* 0x001fc20000010000 */
[----:B-1----:R-:W-:-:S03]  /*4450*/  IMAD.MOV.U32 R51, RZ, RZ, R87 ;  /* 0x000000ffff337224 */ /* 0x002fc600078e0057 */
[----:B------:R-:W-:-:S03]  /*4460*/  FADD.FTZ R84, R26, R9 ;  /* 0x000000091a547221 */ /* 0x000fc60000010000 */
[----:B------:R-:W0:Y:S01]  /*4470*/  MUFU.EX2 R77, R77 ;  /* 0x0000004d004d7308 */ /* 0x000e220000000800 */
[----:B---3--:R-:W-:-:S07]  /*4480*/  FADD.FTZ R82, R64, R3 ;  /* 0x0000000340527221 */ /* 0x008fce0000010000 */
[----:B------:R-:W1:Y:S01]  /*4490*/  MUFU.EX2 R66, R55 ;  /* 0x0000003700427308 */ /* 0x000e620000000800 */
[----:B--2---:R-:W-:-:S01]  /*44a0*/  FADD.FTZ R3, R53, R82 ;  /* 0x0000005235037221 */ /* 0x004fc20000010000 */
[----:B------:R-:W-:-:S06]  /*44b0*/  IMAD.MOV.U32 R82, RZ, RZ, R87 ;  /* 0x000000ffff527224 */ /* 0x000fcc00078e0057 */
[----:B------:R-:W2:Y:S01]  /*44c0*/  MUFU.EX2 R57, R57 ;  /* 0x0000003900397308 */ /* 0x000ea20000000800 */
[----:B0-----:R-:W-:-:S01]  /*44d0*/  FADD.FTZ R9, R77, R84 ;  /* 0x000000544d097221 */ /* 0x001fc20000010000 */
[----:B------:R-:W-:Y:S01]  /*44e0*/  F2FP.SATFINITE.E4M3.F32.PACK_AB_MERGE_C R26, R77, R26, RZ ;  /* 0x0000001a4d1a723e */ /* 0x000fe200048070ff */
[----:B------:R-:W-:Y:S02]  /*44f0*/  IMAD.MOV.U32 R84, RZ, RZ, R87 ;  /* 0x000000ffff547224 */ /* 0x000fe400078e0057 */
[----:B------:R-:W-:Y:S01]  /*4500*/  FADD.FTZ R12, R28, R9 ;  /* 0x000000091c0c7221 */ /* 0x000fe20000010000 */
[----:B------:R-:W-:Y:S01]  /*4510*/  F2FP.SATFINITE.E4M3.F32.PACK_AB_MERGE_C R178, R73, R24, R26 ;  /* 0x0000001849b2723e */ /* 0x000fe2000480701a */
[----:B------:R-:W-:Y:S01]  /*4520*/  IMAD.MOV.U32 R77, RZ, RZ, R87 ;  /* 0x000000ffff4d7224 */ /* 0x000fe200078e0057 */
[----:B------:R-:W0:Y:S01]  /*4530*/  MUFU.EX2 R79, R79 ;  /* 0x0000004f004f7308 */ /* 0x000e220000000800 */
[----:B-1----:R-:W-:-:S01]  /*4540*/  FADD.FTZ R8, R66, R3 ;  /* 0x0000000342087221 */ /* 0x002fc20000010000 */
        /* <DEDUP_REMOVED lines=8> */
[--C-:B------:R-:W-:Y:S02]  /*45d0*/  IMAD.MOV.U32 R53, RZ, RZ, R87.reuse ;  /* 0x000000ffff357224 */ /* 0x100fe400078e0057 */
[----:B------:R-:W-:Y:S02]  /*45e0*/  IMAD.MOV.U32 R49, RZ, RZ, R87 ;  /* 0x000000ffff317224 */ /* 0x000fe400078e0057 */
[----:B------:R-:W2:Y:S01]  /*45f0*/  MUFU.EX2 R61, R61 ;  /* 0x0000003d003d7308 */ /* 0x000ea20000000800 */
[----:B0-----:R-:W-:-:S01]  /*4600*/  FADD.FTZ R7, R79, R12 ;  /* 0x0000000c4f077221 */ /* 0x001fc20000010000 */
[----:B-1----:R-:W-:-:S02]  /*4610*/  IMAD.MOV.U32 R59, RZ, RZ, R87 ;  /* 0x000000ffff3b7224 */ /* 0x002fc400078e0057 */
[----:B------:R-:W-:Y:S02]  /*4620*/  IMAD.MOV.U32 R26, RZ, RZ, R87 ;  /* 0x000000ffff1a7224 */ /* 0x000fe400078e0057 */
[----:B------:R-:W-:Y:S01]  /*4630*/  FADD.FTZ R20, R30, R7 ;  /* 0x000000071e147221 */ /* 0x000fe20000010000 */
[----:B------:R-:W-:Y:S01]  /*4640*/  IMAD.MOV.U32 R24, RZ, RZ, R87 ;  /* 0x000000ffff187224 */ /* 0x000fe200078e0057 */
[----:B------:R-:W0:Y:S01]  /*4650*/  MUFU.EX2 R81, R81 ;  /* 0x0000005100517308 */ /* 0x000e220000000800 */
[----:B---3--:R-:W-:-:S07]  /*4660*/  FADD.FTZ R12, R68, R3 ;  /* 0x00000003440c7221 */ /* 0x008fce0000010000 */
[----:B------:R-:W1:Y:S01]  /*4670*/  MUFU.EX2 R70, R25 ;  /* 0x0000001900467308 */ /* 0x000e620000000800 */
[----:B--2---:R-:W-:-:S07]  /*4680*/  FADD.FTZ R3, R61, R12 ;  /* 0x0000000c3d037221 */ /* 0x004fce0000010000 */
        /* <DEDUP_REMOVED lines=10> */
[--C-:B------:R-:W-:Y:S01]  /*4730*/  IMAD.MOV.U32 R70, RZ, RZ, R87.reuse ;  /* 0x000000ffff467224 */ /* 0x100fe200078e0057 */
[----:B------:R-:W-:Y:S01]  /*4740*/  MOV R28, R87 ;  /* 0x00000057001c7202 */ /* 0x000fe20000000f00 */
[----:B------:R-:W-:Y:S01]  /*4750*/  IMAD.MOV.U32 R30, RZ, RZ, R87 ;  /* 0x000000ffff1e7224 */ /* 0x000fe200078e0057 */
[----:B------:R-:W-:Y:S01]  /*4760*/  F2FP.SATFINITE.E4M3.F32.PACK_AB_MERGE_C R181, R68, R57, R61 ;  /* 0x0000003944b5723e */ /* 0x000fe2000480703d */
[----:B------:R-:W-:Y:S01]  /*4770*/  IMAD.MOV.U32 R68, RZ, RZ, R87 ;  /* 0x000000ffff447224 */ /* 0x000fe200078e0057 */
[----:B------:R1:W3:Y:S01]  /*4780*/  MUFU.EX2 R72, R27 ;  /* 0x0000001b00487308 */ /* 0x0002e20000000800 */
[----:B--2---:R-:W-:-:S01]  /*4790*/  FADD.FTZ R3, R65, R12 ;  /* 0x0000000c41037221 */ /* 0x004fc20000010000 */
[----:B------:R-:W-:-:S02]  /*47a0*/  IMAD.MOV.U32 R61, RZ, RZ, R87 ;  /* 0x000000ffff3d7224 */ /* 0x000fc400078e0057 */
[--C-:B------:R-:W-:Y:S02]  /*47b0*/  IMAD.MOV.U32 R57, RZ, RZ, R87.reuse ;  /* 0x000000ffff397224 */ /* 0x100fe400078e0057 */
[----:B------:R-:W-:Y:S02]  /*47c0*/  IMAD.MOV.U32 R25, RZ, RZ, R87 ;  /* 0x000000ffff197224 */ /* 0x000fe400078e0057 */
        /* <DEDUP_REMOVED lines=9> */
[C---:B0-----:R-:W-:Y:S01]  /*4860*/  F2FP.SATFINITE.E4M3.F32.PACK_AB_MERGE_C R34, R85.reuse, R34, RZ ;  /* 0x000000225522723e */ /* 0x041fe200048070ff */
[----:B------:R-:W-:Y:S01]  /*4870*/  FADD.FTZ R85, R85, R20 ;  /* 0x0000001455557221 */ /* 0x000fe20000010000 */
[----:B-1----:R-:W-:Y:S02]  /*4880*/  MOV R75, R87 ;  /* 0x00000057004b7202 */ /* 0x002fe40000000f00 */
[----:B------:R-:W-:Y:S01]  /*4890*/  F2FP.SATFINITE.E4M3.F32.PACK_AB_MERGE_C R182, R83, R32, R34 ;  /* 0x0000002053b6723e */ /* 0x000fe20004807022 */
[----:B------:R-:W-:Y:S02]  /*48a0*/  IMAD.MOV.U32 R83, RZ, RZ, R87 ;  /* 0x000000ffff537224 */ /* 0x000fe400078e0057 */
[----:B------:R-:W0:Y:S01]  /*48b0*/  MUFU.EX2 R29, R29 ;  /* 0x0000001d001d7308 */ /* 0x000e220000000800 */
[C---:B---3--:R-:W-:Y:S01]  /*48c0*/  F2FP.SATFINITE.E4M3.F32.PACK_AB_MERGE_C R71, R74.reuse, R71, RZ ;  /* 0x000000474a47723e */ /* 0x048fe200048070ff */
[----:B------:R-:W-:Y:S01]  /*48d0*/  FADD.FTZ R74, R74, R3 ;  /* 0x000000034a4a7221 */ /* 0x000fe20000010000 */
[----:B------:R-:W-:-:S02]  /*48e0*/  IMAD.MOV.U32 R34, RZ, RZ, R87 ;  /* 0x000000ffff227224 */ /* 0x000fc400078e0057 */
[----:B------:R-:W-:Y:S01]  /*48f0*/  F2FP.SATFINITE.E4M3.F32.PACK_AB_MERGE_C R183, R72, R65, R71 ;  /* 0x0000004148b7723e */ /* 0x000fe20004807047 */
[----:B------:R-:W-:Y:S02]  /*4900*/  IMAD.MOV.U32 R72, RZ, RZ, R87 ;  /* 0x000000ffff487224 */ /* 0x000fe400078e0057 */
[----:B------:R-:W1:Y:S01]  /*4910*/  MUFU.EX2 R93, R93 ;  /* 0x0000005d005d7308 */ /* 0x000e620000000800 */
[----:B--2---:R-:W-:-:S01]  /*4920*/  FADD.FTZ R10, R36, R85 ;  /* 0x00000055240a7221 */ /* 0x004fc20000010000 */
[--C-:B------:R-:W-:Y:S02]  /*4930*/  IMAD.MOV.U32 R85, RZ, RZ, R87.reuse ;  /* 0x000000ffff557224 */ /* 0x100fe400078e0057 */
[--C-:B------:R-:W-:Y:S02]  /*4940*/  IMAD.MOV.U32 R71, RZ, RZ, R87.reuse ;  /* 0x000000ffff477224 */ /* 0x100fe400078e0057 */
[----:B------:R-:W-:Y:S02]  /*4950*/  IMAD.MOV.U32 R65, RZ, RZ, R87 ;  /* 0x000000ffff417224 */ /* 0x000fe400078e0057 */
[----:B------:R-:W2:Y:S01]  /*4960*/  MUFU.EX2 R76, R95 ;  /* 0x0000005f004c7308 */ /* 0x000ea20000000800 */
[----:B0-----:R-:W-:-:S01]  /*4970*/  FADD.FTZ R3, R29, R74 ;  /* 0x0000004a1d037221 */ /* 0x001fc20000010000 */
[----:B------:R-:W-:-:S02]  /*4980*/  IMAD.MOV.U32 R74, RZ, RZ, R87 ;  /* 0x000000ffff4a7224 */ /* 0x000fc400078e0057 */
[----:B------:R-:W-:-:S04]  /*4990*/  IMAD.MOV.U32 R32, RZ, RZ, R87 ;  /* 0x000000ffff207224 */ /* 0x000fc800078e0057 */
[----:B------:R-:W0:Y:S01]  /*49a0*/  MUFU.EX2 R38, R38 ;  /* 0x0000002600267308 */ /* 0x000e220000000800 */
[----:B-1----:R-:W-:-:S07]  /*49b0*/  FADD.FTZ R5, R93, R10 ;  /* 0x0000000a5d057221 */ /* 0x002fce0000010000 */
[----:B------:R-:W1:Y:S01]  /*49c0*/  MUFU.EX2 R105, R105 ;  /* 0x0000006900697308 */ /* 0x000e620000000800 */
[----:B--2---:R-:W-:-:S07]  /*49d0*/  FADD.FTZ R10, R76, R3 ;  /* 0x000000034c0a7221 */ /* 0x004fce0000010000 */
[----:B------:R-:W2:Y:S01]  /*49e0*/  MUFU.EX2 R99, R99 ;  /* 0x0000006300637308 */ /* 0x000ea20000000800 */
[----:B0-----:R-:W-:-:S07]  /*49f0*/  FADD.FTZ R12, R38, R5 ;  /* 0x00000005260c7221 */ /* 0x001fce0000010000 */
[----:B------:R-:W0:Y:S01]  /*4a00*/  MUFU.EX2 R78, R109 ;  /* 0x0000006d004e7308 */ /* 0x000e220000000800 */
[----:B-1----:R-:W-:-:S07]  /*4a10*/  FADD.FTZ R3, R105, R10 ;  /* 0x0000000a69037221 */ /* 0x002fce0000010000 */
[----:B------:R-:W1:Y:S01]  /*4a20*/  MUFU.EX2 R40, R40 ;  /* 0x0000002800287308 */ /* 0x000e620000000800 */
[C---:B--2---:R-:W-:Y:S01]  /*4a30*/  F2FP.SATFINITE.E4M3.F32.PACK_AB_MERGE_C R38, R99.reuse, R38, RZ ;  /* 0x000000266326723e */ /* 0x044fe200048070ff */
[----:B------:R-:W-:-:S03]  /*4a40*/  FADD.FTZ R99, R99, R12 ;  /* 0x0000000c63637221 */ /* 0x000fc60000010000 */
[----:B------:R-:W-:Y:S01]  /*4a50*/  F2FP.SATFINITE.E4M3.F32.PACK_AB_MERGE_C R184, R93, R36, R38 ;  /* 0x000000245db8723e */ /* 0x000fe20004807026 */
[----:B------:R-:W-:Y:S02]  /*4a60*/  IMAD.MOV.U32 R38, RZ, RZ, R87 ;  /* 0x000000ffff267224 */ /* 0x000fe400078e0057 */
[----:B------:R-:W2:Y:S01]  /*4a70*/  MUFU.EX2 R115, R115 ;  /* 0x0000007300737308 */ /* 0x000ea20000000800 */
[C---:B0-----:R-:W-:Y:S01]  /*4a80*/  F2FP.SATFINITE.E4M3.F32.PACK_AB_MERGE_C R105, R78.reuse, R105, RZ ;  /* 0x000000694e69723e */ /* 0x041fe200048070ff */
[----:B------:R-:W-:Y:S01]  /*4a90*/  FADD.FTZ R78, R78, R3 ;  /* 0x000000034e4e7221 */ /* 0x000fe20000010000 */
[----:B------:R-:W-:Y:S02]  /*4aa0*/  IMAD.MOV.U32 R36, RZ, RZ, R87 ;  /* 0x000000ffff247224 */ /* 0x000fe400078e0057 */
[----:B------:R-:W-:Y:S01]  /*4ab0*/  F2FP.SATFINITE.E4M3.F32.PACK_AB_MERGE_C R185, R76, R29, R105 ;  /* 0x0000001d4cb9723e */ /* 0x000fe20004807069 */
[----:B------:R-:W-:Y:S02]  /*4ac0*/  IMAD.MOV.U32 R76, RZ, RZ, R87 ;  /* 0x000000ffff4c7224 */ /* 0x000fe400078e0057 */
[----:B------:R-:W0:Y:S01]  /*4ad0*/  MUFU.EX2 R97, R97 ;  /* 0x0000006100617308 */ /* 0x000e220000000800 */
[----:B-1----:R-:W-:-:S01]  /*4ae0*/  FADD.FTZ R10, R40, R99 ;  /* 0x00000063280a7221 */ /* 0x002fc20000010000 */
[----:B------:R-:W-:-:S06]  /*4af0*/  IMAD.MOV.U32 R29, RZ, RZ, R87 ;  /* 0x000000ffff1d7224 */ /* 0x000fcc00078e0057 */
[----:B------:R1:W3:Y:S01]  /*4b00*/  MUFU.EX2 R80, R33 ;  /* 0x0000002100507308 */ /* 0x0002e20000000800 */
[----:B--2---:R-:W-:-:S01]  /*4b10*/  FADD.FTZ R3, R115, R78 ;  /* 0x0000004e73037221 */ /* 0x004fc20000010000 */
[----:B------:R-:W-:-:S06]  /*4b20*/  IMAD.MOV.U32 R78, RZ, RZ, R87 ;  /* 0x000000ffff4e7224 */ /* 0x000fcc00078e0057 */
[----:B------:R-:W2:Y:S01]  /*4b30*/  MUFU.EX2 R42, R42 ;  /* 0x0000002a002a7308 */ /* 0x000ea20000000800 */
[----:B0-----:R-:W-:-:S01]  /*4b40*/  FADD.FTZ R5, R97, R10 ;  /* 0x0000000a61057221 */ /* 0x001fc20000010000 */
[----:B-1----:R-:W-:-:S06]  /*4b50*/  IMAD.MOV.U32 R33, RZ, RZ, R87 ;  /* 0x000000ffff217224 */ /* 0x002fcc00078e0057 */
[----:B------:R-:W0:Y:S01]  /*4b60*/  MUFU.EX2 R133, R133 ;  /* 0x0000008500857308 */ /* 0x000e220000000800 */
[----:B---3--:R-:W-:-:S07]  /*4b70*/  FADD.FTZ R12, R80, R3 ;  /* 0x00000003500c7221 */ /* 0x008fce0000010000 */
[----:B------:R-:W1:Y:S01]  /*4b80*/  MUFU.EX2 R101, R101 ;  /* 0x0000006500657308 */ /* 0x000e620000000800 */
[----:B--2---:R-:W-:-:S07]  /*4b90*/  FADD.FTZ R14, R42, R5 ;  /* 0x000000052a0e7221 */ /* 0x004fce0000010000 */
[----:B------:R2:W3:Y:S01]  /*4ba0*/  MUFU.EX2 R8, R37 ;  /* 0x0000002500087308 */ /* 0x0004e20000000800 */
[----:B0-----:R-:W-:-:S07]  /*4bb0*/  FADD.FTZ R3, R133, R12 ;  /* 0x0000000c85037221 */ /* 0x001fce0000010000 */
[----:B------:R-:W0:Y:S01]  /*4bc0*/  MUFU.EX2 R44, R44 ;  /* 0x0000002c002c7308 */ /* 0x000e220000000800 */
[C---:B-1----:R-:W-:Y:S01]  /*4bd0*/  F2FP.SATFINITE.E4M3.F32.PACK_AB_MERGE_C R42, R101.reuse, R42, RZ ;  /* 0x0000002a652a723e */ /* 0x042fe200048070ff */
[----:B------:R-:W-:Y:S01]  /*4be0*/  FADD.FTZ R101, R101, R14 ;  /* 0x0000000e65657221 */ /* 0x000fe20000010000 */
[--C-:B--2---:R-:W-:Y:S02]  /*4bf0*/  IMAD.MOV.U32 R37, RZ, RZ, R87.reuse ;  /* 0x000000ffff257224 */ /* 0x104fe400078e0057 */
[----:B------:R-:W-:Y:S01]  /*4c00*/  F2FP.SATFINITE.E4M3.F32.PACK_AB_MERGE_C R186, R97, R40, R42 ;  /* 0x0000002861ba723e */ /* 0x000fe2000480702a */
[----:B------:R-:W-:Y:S02]  /*4c10*/  IMAD.MOV.U32 R42, RZ, RZ, R87 ;  /* 0x000000ffff2a7224 */ /* 0x000fe400078e0057 */
[----:B------:R-:W1:Y:S01]  /*4c20*/  MUFU.EX2 R147, R147 ;  /* 0x0000009300937308 */ /* 0x000e620000000800 */
[C---:B---3--:R-:W-:Y:S01]  /*4c30*/  F2FP.SATFINITE.E4M3.F32.PACK_AB_MERGE_C R133, R8.reuse, R133, RZ ;  /* 0x000000850885723e */ /* 0x048fe200048070ff */
[----:B------:R-:W-:Y:S01]  /*4c40*/  FADD.FTZ R8, R8, R3 ;  /* 0x0000000308087221 */ /* 0x000fe20000010000 */
[----:B------:R-:W-:-:S02]  /*4c50*/  IMAD.MOV.U32 R40, RZ, RZ, R87 ;  /* 0x000000ffff287224 */ /* 0x000fc400078e0057 */
[----:B------:R-:W-:Y:S01]  /*4c60*/  F2FP.SATFINITE.E4M3.F32.PACK_AB_MERGE_C R187, R80, R115, R133 ;  /* 0x0000007350bb723e */ /* 0x000fe20004807085 */
[----:B------:R-:W-:Y:S02]  /*4c70*/  IMAD.MOV.U32 R80, RZ, RZ, R87 ;  /* 0x000000ffff507224 */ /* 0x000fe400078e0057 */
[----:B------:R-:W2:Y:S01]  /*4c80*/  MUFU.EX2 R103, R103 ;  /* 0x0000006700677308 */ /* 0x000ea20000000800 */
[----:B0-----:R-:W-:-:S07]  /*4c90*/  FADD.FTZ R12, R44, R101 ;  /* 0x000000652c0c7221 */ /* 0x001fce0000010000 */
        /* <DEDUP_REMOVED lines=9> */
[----:B--2---:R-:W-:-:S07]  /*4d30*/  FADD.FTZ R3, R155, R8 ;  /* 0x000000089b037221 */ /* 0x004fce0000010000 */
[----:B------:R-:W2:Y:S01]  /*4d40*/  MUFU.EX2 R48, R48 ;  /* 0x0000003000307308 */ /* 0x000ea20000000800 */
[C---:B0-----:R-:W-:Y:S01]  /*4d50*/  F2FP.SATFINITE.E4M3.F32.PACK_AB_MERGE_C R46, R107.reuse, R46, RZ ;  /* 0x0000002e6b2e723e */ /* 0x041fe200048070ff */
[----:B------:R-:W-:-:S03]  /*4d60*/  FADD.FTZ R107, R107, R12 ;  /* 0x0000000c6b6b7221 */ /* 0x000fc60000010000 */
[----:B------:R-:W-:Y:S01]  /*4d70*/  F2FP.SATFINITE.E4M3.F32.PACK_AB_MERGE_C R188, R103, R44, R46 ;  /* 0x0000002c67bc723e */ /* 0x000fe2000480702e */
[----:B------:R-:W-:Y:S02]  /*4d80*/  IMAD.MOV.U32 R46, RZ, RZ, R87 ;  /* 0x000000ffff2e7224 */ /* 0x000fe400078e0057 */
[----:B------:R-:W0:Y:S01]  /*4d90*/  MUFU.EX2 R119, R119 ;  /* 0x0000007700777308 */ /* 0x000e220000000800 */
[C---:B-1----:R-:W-:Y:S01]  /*4da0*/  F2FP.SATFINITE.E4M3.F32.PACK_AB_MERGE_C R155, R4.reuse, R155, RZ ;  /* 0x0000009b049b723e */ /* 0x042fe200048070ff */
[----:B------:R-:W-:Y:S01]  /*4db0*/  FADD.FTZ R4, R4, R3 ;  /* 0x0000000304047221 */ /* 0x000fe20000010000 */
[----:B------:R-:W-:Y:S02]  /*4dc0*/  IMAD.MOV.U32 R44, RZ, RZ, R87 ;  /* 0x000000ffff2c7224 */ /* 0x000fe400078e0057 */
[----:B------:R-:W-:-:S03]  /*4dd0*/  F2FP.SATFINITE.E4M3.F32.PACK_AB_MERGE_C R189, R6, R147, R155 ;  /* 0x0000009306bd723e */ /* 0x000fc6000480709b */
[----:B------:R-:W1:Y:S01]  /*4de0*/  MUFU.EX2 R111, R111 ;  /* 0x0000006f006f7308 */ /* 0x000e620000000800 */
[----:B--2---:R-:W-:-:S07]  /*4df0*/  FADD.FTZ R8, R48, R107 ;  /* 0x0000006b30087221 */ /* 0x004fce0000010000 */
[----:B------:R-:W2:Y:S01]  /*4e00*/  MUFU.EX2 R10, R121 ;  /* 0x00000079000a7308 */ /* 0x000ea20000000800 */
[----:B0-----:R-:W-:-:S07]  /*4e10*/  FADD.FTZ R3, R119, R4 ;  /* 0x0000000477037221 */ /* 0x001fce0000010000 */
[----:B------:R-:W-:Y:S01]  /*4e20*/  MUFU.EX2 R50, R50 ;  /* 0x0000003200327308 */ /* 0x000fe20000000800 */
[----:B-1----:R-:W-:-:S07]  /*4e30*/  FADD.FTZ R5, R111, R8 ;  /* 0x000000086f057221 */ /* 0x002fce0000010000 */
[----:B------:R-:W0:Y:S01]  /*4e40*/  MUFU.EX2 R113, R113 ;  /* 0x0000007100717308 */ /* 0x000e220000000800 */
[----:B--2---:R-:W-:-:S07]  /*4e50*/  FADD.FTZ R4, R10, R3 ;  /* 0x000000030a047221 */ /* 0x004fce0000010000 */
[----:B------:R-:W-:Y:S08]  /*4e60*/  MUFU.EX2 R123, R123 ;  /* 0x0000007b007b7308 */ /* 0x000ff00000000800 */
[----:B------:R-:W1:Y:S01]  /*4e70*/  MUFU.EX2 R54, R54 ;  /* 0x0000003600367308 */ /* 0x000e620000000800 */
[----:B0-----:R-:W-:Y:S01]  /*4e80*/  F2FP.SATFINITE.E4M3.F32.PACK_AB_MERGE_C R3, R113, R50, RZ ;  /* 0x000000327103723e */ /* 0x001fe200048070ff */
[----:B------:R-:W-:-:S03]  /*4e90*/  FADD.FTZ R50, R50, R5 ;  /* 0x0000000532327221 */ /* 0x000fc60000010000 */
[----:B------:R-:W-:Y:S01]  /*4ea0*/  F2FP.SATFINITE.E4M3.F32.PACK_AB_MERGE_C R190, R111, R48, R3 ;  /* 0x000000306fbe723e */ /* 0x000fe20004807003 */
[----:B------:R-:W-:-:S01]  /*4eb0*/  FADD.FTZ R5, R113, R50 ;  /* 0x0000003271057221 */ /* 0x000fc20000010000 */
[--C-:B------:R-:W-:Y:S02]  /*4ec0*/  IMAD.MOV.U32 R50, RZ, RZ, R87.reuse ;  /* 0x000000ffff327224 */ /* 0x100fe400078e0057 */
[----:B------:R-:W-:Y:S01]  /*4ed0*/  IMAD.MOV.U32 R48, RZ, RZ, R87 ;  /* 0x000000ffff307224 */ /* 0x000fe200078e0057 */
[----:B-1----:R-:W-:Y:S01]  /*4ee0*/  F2FP.SATFINITE.E4M3.F32.PACK_AB_MERGE_C R6, R54, R123, RZ ;  /* 0x0000007b3606723e */ /* 0x002fe200048070ff */
[----:B------:R-:W-:-:S03]  /*4ef0*/  FADD.FTZ R123, R123, R4 ;  /* 0x000000047b7b7221 */ /* 0x000fc60000010000 */
[----:B------:R-:W-:Y:S01]  /*4f00*/  F2FP.SATFINITE.E4M3.F32.PACK_AB_MERGE_C R191, R10, R119, R6 ;  /* 0x000000770abf723e */ /* 0x000fe20004807006 */
[----:B------:R-:W-:-:S01]  /*4f10*/  FADD.FTZ R4, R54, R123 ;  /* 0x0000007b36047221 */ /* 0x000fc20000010000 */
[----:B------:R-:W-:Y:S01]  /*4f20*/  IMAD.MOV.U32 R54, RZ, RZ, R87 ;  /* 0x000000ffff367224 */ /* 0x000fe200078e0057 */
[----:B------:R-:W-:Y:S06]  /*4f30*/  @!P1 BRA `(.L_x_15) ;  /* 0x0000003800309947 */ /* 0x000fec0003800000 */
[----:B------:R-:W-:Y:S01]  /*4f40*/  IMAD.MOV.U32 R6, RZ, RZ, R91 ;  /* 0x000000ffff067224 */ /* 0x000fe200078e005b */
[----:B------:R-:W-:Y:S01]  /*4f50*/  CS2R R86, SRZ ;  /* 0x0000000000567805 */ /* 0x000fe2000001ff00 */
[----:B------:R-:W-:Y:S01]  /*4f60*/  IMAD.MOV.U32 R3, RZ, RZ, R89 ;  /* 0x000000ffff037224 */ /* 0x000fe200078e0059 */
[----:B------:R-:W-:Y:S02]  /*4f70*/  CS2R R84, SRZ ;  /* 0x0000000000547805 */ /* 0x000fe4000001ff00 */
[----:B------:R-:W-:Y:S02]  /*4f80*/  CS2R R82, SRZ ;  /* 0x0000000000527805 */ /* 0x000fe4000001ff00 */
[----:B------:R-:W-:Y:S02]  /*4f90*/  CS2R R80, SRZ ;  /* 0x0000000000507805 */ /* 0x000fe4000001ff00 */
[----:B------:R-:W-:Y:S02]  /*4fa0*/  CS2R R78, SRZ ;  /* 0x00000000004e7805 */ /* 0x000fe4000001ff00 */
[----:B------:R-:W-:-:S02]  /*4fb0*/  CS2R R76, SRZ ;  /* 0x00000000004c7805 */ /* 0x000fc4000001ff00 */
[----:B------:R-:W-:Y:S02]  /*4fc0*/  CS2R R74, SRZ ;  /* 0x00000000004a7805 */ /* 0x000fe4000001ff00 */
        /* <DEDUP_REMOVED lines=24> */
[----:B------:R-:W-:Y:S01]  /*5150*/  CS2R R24, SRZ ;  /* 0x0000000000187805 */ /* 0x000fe2000001ff00 */
[----:B------:R-:W-:Y:S01]  /*5160*/  UIADD3 UR47, UR47, -0x2, URZ ;  /* 0xfffffffe2f2f7890 */ /* 0x000fe2000fffe03f */
[----:B------:R-:W-:Y:S01]  /*5170*/  UMOV UR52, UR43 ;  /* 0x0000002b00347c82 */ /* 0x000fe20008000000 */
[----:B------:R-:W-:-:S10]  /*5180*/  UMOV UR50, UR51 ;  /* 0x0000003300327c82 */ /* 0x000fd40008000000 */
.L_x_25:
[----:B------:R-:W-:Y:S01]  /*5190*/  ISETP.NE.AND P2, PT, RZ, UR37, PT ;  /* 0x00000025ff007c0c */ /* 0x000fe2000bf45270 */
[----:B------:R-:W-:-:S04]  /*51a0*/  UISETP.NE.AND UP0, UPT, UR50, 0x1, UPT ;  /* 0x000000013200788c */ /* 0x000fc8000bf05270 */
[----:B------:R-:W-:-:S04]  /*51b0*/  USEL UR43, URZ, 0x1, UP0 ;  /* 0x000000013f2b7887 */ /* 0x000fc80008000000 */
[----:B------:R-:W-:-:S04]  /*51c0*/  ULOP3.LUT UR43, UR52, UR43, URZ, 0x3c, !UPT ;  /* 0x0000002b342b7292 */ /* 0x000fc8000f8e3c3f */
[----:B------:R-:W-:Y:S08]  /*51d0*/  @P2 BRA `(.L_x_16) ;  /* 0x0000000000382947 */ /* 0x000ff00003800000 */
[----:B------:R-:W-:Y:S05]  /*51e0*/  @!P0 BRA `(.L_x_17) ;  /* 0x0000000000048947 */ /* 0x000fea0003800000 */
[----:B------:R-:W-:Y:S01]  /*51f0*/  BPT.TRAP 0x1 ;  /* 0x000000040000795c */ /* 0x000fe20000300000 */
.L_x_17:
[----:B------:R-:W-:Y:S01]  /*5200*/  UIADD3 UR6, UR50, 0x1, URZ ;  /* 0x0000000132067890 */ /* 0x000fe2000fffe03f */
[----:B------:R-:W-:-:S03]  /*5210*/  IMAD.U32 R7, RZ, RZ, UR43 ;  /* 0x0000002bff077e24 */ /* 0x000fc6000f8e00ff */
[----:B------:R-:W-:Y:S02]  /*5220*/  UISETP.NE.AND UP0, UPT, UR6, 0x2, UPT ;  /* 0x000000020600788c */ /* 0x000fe4000bf05270 */
[----:B------:R-:W-:Y:S02]  /*5230*/  SHF.L.U32 R7, R7, 0x1f, RZ ;  /* 0x0000001f07077819 */ /* 0x000fe400000006ff */
[----:B------:R-:W-:-:S04]  /*5240*/  USEL UR6, UR6, URZ, UP0 ;  /* 0x0000003f06067287 */ /* 0x000fc80008000000 */
[----:B------:R-:W-:-:S09]  /*5250*/  ULEA UR6, UR6, UR39, 0x3 ;  /* 0x0000002706067291 */ /* 0x000fd2000f8e183f */
[----:B------:R0:W1:Y:S01]  /*5260*/  SYNCS.PHASECHK.TRANS64.TRYWAIT P1, [UR6+0x29830], R7 ;  /* 0x02983007ff0075a7 */ /* 0x0000620008020146 */
[----:B------:R-:W-:Y:S05]  /*5270*/  @!P0 BRA `(.L_x_18) ;  /* 0x0000000000048947 */ /* 0x000fea0003800000 */
[----:B------:R-:W-:Y:S01]  /*5280*/  BPT.TRAP 0x1 ;  /* 0x000000040000795c */ /* 0x000fe20000300000 */
.L_x_18:
[----:B-1----:R-:W-:Y:S05]  /*5290*/  @P1 BRA `(.L_x_16) ;  /* 0x0000000000081947 */ /* 0x002fea0003800000 */
[----:B------:R-:W1:Y:S02]  /*52a0*/  SYNCS.PHASECHK.TRANS64.TRYWAIT P1, [UR6+0x29830], R7 ;  /* 0x02983007ff0075a7 */ /* 0x000e640008020146 */
[----:B-1----:R-:W-:Y:S05]  /*52b0*/  @!P1 BRA `(.L_x_19) ;  /* 0x0000009000609947 */ /* 0x002fea0003800000 */
.L_x_16:
[----:B01----:R-:W-:Y:S01]  /*52c0*/  VIADD R7, R22, 0x8 ;  /* 0x0000000816077836 */ /* 0x003fe20000000000 */
[----:B------:R-:W-:Y:S01]  /*52d0*/  UIADD3 UR51, UR50, 0x1, URZ ;  /* 0x0000000132337890 */ /* 0x000fe2000fffe03f */
[----:B------:R-:W-:Y:S01]  /*52e0*/  UMOV UR27, 0x80000020 ;  /* 0x80000020001b7882 */ /* 0x000fe20000000000 */
[----:B------:R-:W-:Y:S02]  /*52f0*/  UMOV UR28, UR24 ;  /* 0x00000018001c7c82 */ /* 0x000fe40008000000 */
[----:B------:R0:W-:Y:S01]  /*5300*/  BAR.SYNC.DEFER_BLOCKING R7, 0x100 ;  /* 0x000400070000751d */ /* 0x0001e20000010000 */
[----:B------:R-:W-:-:S04]  /*5310*/  UISETP.NE.AND UP0, UPT, UR51, 0x2, UPT ;  /* 0x000000023300788c */ /* 0x000fc8000bf05270 */
[----:B------:R-:W-:Y:S01]  /*5320*/  USEL UR51, UR51, URZ, UP0 ;  /* 0x0000003f33337287 */ /* 0x000fe20008000000 */
[----:B------:R-:W-:Y:S01]  /*5330*/  UMOV UR29, UR25 ;  /* 0x00000019001d7c82 */ /* 0x000fe20008000000 */
[----:B------:R-:W-:Y:S02]  /*5340*/  UMOV UR31, 0x80000020 ;  /* 0x80000020001f7882 */ /* 0x000fe40000000000 */
[----:B------:R-:W-:Y:S01]  /*5350*/  UIMAD UR53, UR51, 0x780, UR46 ;  /* 0x00000780333578a4 */ /* 0x000fe2000f8e022e */
[----:B------:R-:W-:Y:S01]  /*5360*/  UMOV UR32, UR24 ;  /* 0x0000001800207c82 */ /* 0x000fe20008000000 */
[----:B------:R-:W-:Y:S02]  /*5370*/  UMOV UR33, UR25 ;  /* 0x0000001900217c82 */ /* 0x000fe40008000000 */
[----:B------:R-:W-:Y:S02]  /*5380*/  UIADD3 UR30, UR53, 0x80, URZ ;  /* 0x00000080351e7890 */ /* 0x000fe4000fffe03f */
[----:B------:R-:W-:-:S02]  /*5390*/  UIADD3 UR34, UR53, 0x100, URZ ;  /* 0x0000010035227890 */ /* 0x000fc4000fffe03f */
[----:B------:R-:W-:Y:S01]  /*53a0*/  UMOV UR26, UR53 ;  /* 0x00000035001a7c82 */ /* 0x000fe20008000000 */
[----:B------:R-:W-:Y:S01]  /*53b0*/  UMOV UR35, 0x80000020 ;  /* 0x8000002000237882 */ /* 0x000fe20000000000 */
[----:B------:R-:W-:Y:S01]  /*53c0*/  UIADD3 UR6, UR53, 0x200, URZ ;  /* 0x0000020035067890 */ /* 0x000fe2000fffe03f */
[----:B------:R-:W-:Y:S01]  /*53d0*/  UMOV UR7, 0x80000020 ;  /* 0x8000002000077882 */ /* 0x000fe20000000000 */
[----:B------:R-:W-:Y:S01]  /*53e0*/  UIADD3 UR10, UR53, 0x202, URZ ;  /* 0x00000202350a7890 */ /* 0x000fe2000fffe03f */
[----:B------:R-:W-:Y:S01]  /*53f0*/  WARPGROUP.ARRIVE ;  /* 0x00000000000079c5 */ /* 0x000fe20000000000 */
[----:B------:R-:W-:Y:S01]  /*5400*/  UMOV UR11, 0x80000020 ;  /* 0x80000020000b7882 */ /* 0x000fe20000000000 */
[----:B------:R-:W-:Y:S01]  /*5410*/  UIADD3 UR14, UR53, 0x282, URZ ;  /* 0x00000282350e7890 */ /* 0x000fe2000fffe03f */
[----:B------:R-:W-:Y:S01]  /*5420*/  UMOV UR15, 0x80000020 ;  /* 0x80000020000f7882 */ /* 0x000fe20000000000 */
[----:B------:R-:W-:Y:S02]  /*5430*/  UIADD3 UR18, UR53, 0x500, URZ ;  /* 0x0000050035127890 */ /* 0x000fe4000fffe03f */
[----:B------:R-:W-:Y:S01]  /*5440*/  QGMMA.64x32x32.F32.E4M3.E4M3 R152, gdesc[UR24], RZ, !UPT, gsb0 ;  /* 0x00600000189879f3 */ /* 0x000fe2000c0008ff */
[----:B------:R-:W-:Y:S01]  /*5450*/  UIADD3 UR26, UR53, 0x180, URZ ;  /* 0x00000180351a7890 */ /* 0x000fe2000fffe03f */
[----:B------:R-:W-:Y:S01]  /*5460*/  UMOV UR27, 0x80000020 ;  /* 0x80000020001b7882 */ /* 0x000fe20000000000 */
[----:B------:R-:W-:Y:S01]  /*5470*/  UMOV UR19, 0x80000020 ;  /* 0x8000002000137882 */ /* 0x000fe20000000000 */
[----:B------:R-:W-:Y:S01]  /*5480*/  UIADD3 UR22, UR53, 0x502, URZ ;  /* 0x0000050235167890 */ /* 0x000fe2000fffe03f */
[----:B------:R-:W-:Y:S01]  /*5490*/  UMOV UR23, 0x80000020 ;  /* 0x8000002000177882 */ /* 0x000fe20000000000 */
[----:B------:R-:W-:-:S02]  /*54a0*/  WARPGROUP.DEPBAR.LE gsb0, 0x0 ;  /* 0x00008000000079c5 */ /* 0x000fc40000010000 */
        /* <DEDUP_REMOVED lines=16> */
[----:B------:R-:W-:Y:S01]  /*55b0*/  UMOV UR26, UR6 ;  /* 0x00000006001a7c82 */ /* 0x000fe20008000000 */
[----:B------:R-:W-:Y:S01]  /*55c0*/  UMOV UR27, 0x80000020 ;  /* 0x80000020001b7882 */ /* 0x000fe20000000000 */
[----:B------:R-:W-:Y:S01]  /*55d0*/  UIADD3 UR6, UR53, 0x2, URZ ;  /* 0x0000000235067890 */ /* 0x000fe2000fffe03f */
        /* <DEDUP_REMOVED lines=25> */
[----:B------:R-:W-:Y:S01]  /*5770*/  UMOV UR6, UR10 ;  /* 0x0000000a00067c82 */ /* 0x000fe20008000000 */
[----:B------:R-:W-:Y:S01]  /*5780*/  UMOV UR7, 0x80000020 ;  /* 0x8000002000077882 */ /* 0x000fe20000000000 */
[----:B------:R-:W-:Y:S01]  /*5790*/  UIADD3 UR10, UR53, 0x280, URZ ;  /* 0x00000280350a7890 */ /* 0x000fe2000fffe03f */
        /* <DEDUP_REMOVED lines=92> */
[----:B------:R-:W-:Y:S01]  /*5d60*/  UIADD3 UR53, UR53, 0x702, URZ ;  /* 0x0000070235357890 */ /* 0x000fe2000fffe03f */
        /* <DEDUP_REMOVED lines=15> */
[----:B0-----:R-:W-:Y:S05]  /*5e60*/  @P2 BRA `(.L_x_20) ;  /* 0x00000000002c2947 */ /* 0x001fea0003800000 */
[----:B------:R-:W-:Y:S05]  /*5e70*/  @!P0 BRA `(.L_x_21) ;  /* 0x0000000000048947 */ /* 0x000fea0003800000 */
[----:B------:R-:W-:Y:S01]  /*5e80*/  BPT.TRAP 0x1 ;  /* 0x000000040000795c */ /* 0x000fe20000300000 */
.L_x_21:
[----:B------:R-:W-:Y:S01]  /*5e90*/  ULEA UR6, UR50, UR39, 0x3 ;  /* 0x0000002732067291 */ /* 0x000fe2000f8e183f */
[----:B------:R-:W-:-:S05]  /*5ea0*/  IMAD.U32 R7, RZ, RZ, UR52 ;  /* 0x00000034ff077e24 */ /* 0x000fca000f8e00ff */
[----:B------:R-:W-:-:S04]  /*5eb0*/  SHF.L.U32 R7, R7, 0x1f, RZ ;  /* 0x0000001f07077819 */ /* 0x000fc800000006ff */
[----:B------:R0:W1:Y:S01]  /*5ec0*/  SYNCS.PHASECHK.TRANS64.TRYWAIT P1, [UR6+0x29850], R7 ;  /* 0x02985007ff0075a7 */ /* 0x0000620008020146 */
[----:B------:R-:W-:Y:S05]  /*5ed0*/  @!P0 BRA `(.L_x_22) ;  /* 0x0000000000048947 */ /* 0x000fea0003800000 */
[----:B------:R-:W-:Y:S01]  /*5ee0*/  BPT.TRAP 0x1 ;  /* 0x000000040000795c */ /* 0x000fe20000300000 */
.L_x_22:
[----:B-1----:R-:W-:Y:S05]  /*5ef0*/  @P1 BRA `(.L_x_20) ;  /* 0x0000000000081947 */ /* 0x002fea0003800000 */
[----:B------:R-:W1:Y:S02]  /*5f00*/  SYNCS.PHASECHK.TRANS64.TRYWAIT P1, [UR6+0x29850], R7 ;  /* 0x02985007ff0075a7 */ /* 0x000e640008020146 */
[----:B-1----:R-:W-:Y:S05]  /*5f10*/  @!P1 BRA `(.L_x_23) ;  /* 0x0000008400609947 */ /* 0x002fea0003800000 */
.L_x_20:
[----:B------:R-:W-:Y:S01]  /*5f20*/  UIADD3 UR6, UR39, 0x400, URZ ;  /* 0x0000040027067890 */ /* 0x000fe2000fffe03f */
[----:B------:R-:W-:Y:S01]  /*5f30*/  WARPGROUP.ARRIVE ;  /* 0x00000000000079c5 */ /* 0x000fe20000000000 */
[----:B------:R-:W-:Y:S01]  /*5f40*/  UMOV UR7, 0xc0000010 ;  /* 0xc000001000077882 */ /* 0x000fe20000000000 */
[C---:B-1----:R-:W-:Y:S01]  /*5f50*/  FMUL.FTZ R8, R0.reuse, R152 ;  /* 0x0000009800087220 */ /* 0x042fe20000410000 */
[----:B------:R-:W-:Y:S01]  /*5f60*/  USHF.R.U32.HI UR6, URZ, 0x4, UR6 ;  /* 0x000000043f067899 */ /* 0x000fe20008011606 */
[C---:B------:R-:W-:Y:S01]  /*5f70*/  FMUL.FTZ R9, R0.reuse, R154 ;  /* 0x0000009a00097220 */ /* 0x040fe20000410000 */
[C---:B0-----:R-:W-:Y:S01]  /*5f80*/  FMUL.FTZ R7, R0.reuse, R153 ;  /* 0x0000009900077220 */ /* 0x041fe20000410000 */
[C---:B------:R-:W-:Y:S01]  /*5f90*/  FMUL.FTZ R10, R0.reuse, R155 ;  /* 0x0000009b000a7220 */ /* 0x040fe20000410000 */
[----:B------:R-:W-:Y:S01]  /*5fa0*/  ULOP3.LUT UR6, UR6, 0x3fff, URZ, 0xc0, !UPT ;  /* 0x00003fff06067892 */ /* 0x000fe2000f8ec03f */
[----:B------:R-:W0:Y:S01]  /*5fb0*/  MUFU.TANH R8, R8 ;  /* 0x0000000800087308 */ /* 0x000e220000002400 */
[C---:B------:R-:W-:Y:S01]  /*5fc0*/  FMUL.FTZ R11, R0.reuse, R156 ;  /* 0x0000009c000b7220 */ /* 0x040fe20000410000 */
[C---:B------:R-:W-:Y:S01]  /*5fd0*/  FMUL.FTZ R13, R0.reuse, R158 ;  /* 0x0000009e000d7220 */ /* 0x040fe20000410000 */
[----:B------:R-:W-:Y:S01]  /*5fe0*/  ULOP3.LUT UR6, UR6, 0x10000, URZ, 0xfc, !UPT ;  /* 0x0001000006067892 */ /* 0x000fe2000f8efc3f */
[C---:B------:R-:W-:Y:S01]  /*5ff0*/  FMUL.FTZ R12, R0.reuse, R157 ;  /* 0x0000009d000c7220 */ /* 0x040fe20000410000 */
[C---:B------:R-:W-:Y:S01]  /*6000*/  FMUL.FTZ R14, R0.reuse, R159 ;  /* 0x0000009f000e7220 */ /* 0x040fe20000410000 */
[C---:B------:R-:W-:Y:S01]  /*6010*/  FMUL.FTZ R15, R0.reuse, R160 ;  /* 0x000000a0000f7220 */ /* 0x040fe20000410000 */
[----:B------:R-:W-:Y:S01]  /*6020*/  UIMAD UR10, UR50, 0x500, UR6 ;  /* 0x00000500320a78a4 */ /* 0x000fe2000f8e0206 */
[----:B------:R-:W1:Y:S01]  /*6030*/  MUFU.TANH R9, R9 ;  /* 0x0000000900097308 */ /* 0x000e620000002400 */
[C---:B------:R-:W-:Y:S01]  /*6040*/  FMUL.FTZ R21, R0.reuse, R162 ;  /* 0x000000a200157220 */ /* 0x040fe20000410000 */
[C---:B------:R-:W-:Y:S01]  /*6050*/  FMUL.FTZ R20, R0.reuse, R161 ;  /* 0x000000a100147220 */ /* 0x040fe20000410000 */
[C---:B------:R-:W-:Y:S01]  /*6060*/  FMUL.FTZ R156, R0.reuse, R167 ;  /* 0x000000a7009c7220 */ /* 0x040fe20000410000 */
[C---:B------:R-:W-:Y:S01]  /*6070*/  FMUL.FTZ R167, R0.reuse, R104 ;  /* 0x0000006800a77220 */ /* 0x040fe20000410000 */
[C---:B------:R-:W-:Y:S01]  /*6080*/  FMUL.FTZ R152, R0.reuse, R163 ;  /* 0x000000a300987220 */ /* 0x040fe20000410000 */
[----:B------:R-:W-:Y:S01]  /*6090*/  UMOV UR6, UR10 ;  /* 0x0000000a00067c82 */ /* 0x000fe20008000000 */
[----:B------:R-:W-:Y:S01]  /*60a0*/  FMUL.FTZ R153, R0, R164 ;  /* 0x000000a400997220 */ /* 0x000fe20000410000 */
[----:B------:R-:W-:Y:S01]  /*60b0*/  QGMMA.64x128x32.F32.E4M3.E4M3 R24, R172, gdesc[UR4], R24, gsb0 ;  /* 0x01e00004ac187df3 */ /* 0x000fe20008000818 */
[----:B------:R-:W-:Y:S01]  /*60c0*/  UIADD3 UR6, UR10, 0x100, URZ ;  /* 0x000001000a067890 */ /* 0x000fe2000fffe03f */
[----:B------:R-:W2:Y:S01]  /*60d0*/  MUFU.TANH R7, R7 ;  /* 0x0000000700077308 */ /* 0x000ea20000002400 */
[----:B------:R-:W-:Y:S01]  /*60e0*/  UMOV UR7, 0xc0000010 ;  /* 0xc000001000077882 */ /* 0x000fe20000000000 */
[----:B0-----:R-:W-:Y:S01]  /*60f0*/  FMNMX.FTZ R104, R8, R3, !PT ;  /* 0x0000000308687209 */ /* 0x001fe20007810000 */
[C---:B------:R-:W-:Y:S01]  /*6100*/  FMUL.FTZ R155, R0.reuse, R166 ;  /* 0x000000a6009b7220 */ /* 0x040fe20000410000 */
[C---:B------:R-:W-:Y:S01]  /*6110*/  FMUL.FTZ R154, R0.reuse, R165 ;  /* 0x000000a5009a7220 */ /* 0x040fe20000410000 */
[C---:B------:R-:W-:Y:S01]  /*6120*/  FMUL.FTZ R193, R0.reuse, R106 ;  /* 0x0000006a00c17220 */ /* 0x040fe20000410000 */
[C---:B------:R-:W-:Y:S01]  /*6130*/  FMUL.FTZ R136, R0.reuse, R136 ;  /* 0x0000008800887220 */ /* 0x040fe20000410000 */
[----:B-1----:R-:W-:Y:S01]  /*6140*/  FMNMX.FTZ R203, R9, R6, !PT ;  /* 0x0000000609cb7209 */ /* 0x002fe20007810000 */
[----:B------:R-:W0:Y:S01]  /*6150*/  MUFU.TANH R10, R10 ;  /* 0x0000000a000a7308 */ /* 0x000e220000002400 */
[C---:B------:R-:W-:Y:S01]  /*6160*/  FMUL.FTZ R138, R0.reuse, R138 ;  /* 0x0000008a008a7220 */ /* 0x040fe20000410000 */
[C---:B------:R-:W-:Y:S01]  /*6170*/  FMUL.FTZ R137, R0.reuse, R137 ;  /* 0x0000008900897220 */ /* 0x040fe20000410000 */
[C---:B------:R-:W-:Y:S01]  /*6180*/  FMUL.FTZ R140, R0.reuse, R140 ;  /* 0x0000008c008c7220 */ /* 0x040fe20000410000 */
[C---:B------:R-:W-:Y:S01]  /*6190*/  FMUL.FTZ R211, R0.reuse, R88 ;  /* 0x0000005800d37220 */ /* 0x040fe20000410000 */
[C---:B------:R-:W-:Y:S01]  /*61a0*/  FMUL.FTZ R139, R0.reuse, R139 ;  /* 0x0000008b008b7220 */ /* 0x040fe20000410000 */
[C---:B------:R-:W-:Y:S01]  /*61b0*/  FMUL.FTZ R141, R0.reuse, R141 ;  /* 0x0000008d008d7220 */ /* 0x040fe20000410000 */
[C---:B------:R-:W-:Y:S01]  /*61c0*/  FMUL.FTZ R142, R0.reuse, R142 ;  /* 0x0000008e008e7220 */ /* 0x040fe20000410000 */
[----:B------:R-:W1:Y:S01]  /*61d0*/  MUFU.TANH R11, R11 ;  /* 0x0000000b000b7308 */ /* 0x000e620000002400 */
[----:B--2---:R-:W-:Y:S01]  /*61e0*/  FMNMX.FTZ R104, R7, R104, !PT ;  /* 0x0000006807687209 */ /* 0x004fe20007810000 */
[C---:B------:R-:W-:Y:S01]  /*61f0*/  FMUL.FTZ R144, R0.reuse, R144 ;  /* 0x0000009000907220 */ /* 0x040fe20000410000 */
[C---:B------:R-:W-:Y:S01]  /*6200*/  FMUL.FTZ R213, R0.reuse, R89 ;  /* 0x0000005900d57220 */ /* 0x040fe20000410000 */
[C---:B------:R-:W-:Y:S01]  /*6210*/  FMUL.FTZ R143, R0.reuse, R143 ;  /* 0x0000008f008f7220 */ /* 0x040fe20000410000 */
[C---:B------:R-:W-:Y:S01]  /*6220*/  FMUL.FTZ R145, R0.reuse, R145 ;  /* 0x0000009100917220 */ /* 0x040fe20000410000 */
[C---:B------:R-:W-:Y:S01]  /*6230*/  FMUL.FTZ R146, R0.reuse, R146 ;  /* 0x0000009200927220 */ /* 0x040fe20000410000 */
[----:B------:R-:W-:Y:S01]  /*6240*/  FMUL.FTZ R148, R0, R148 ;  /* 0x0000009400947220 */ /* 0x000fe20000410000 */
[----:B------:R-:W2:Y:S01]  /*6250*/  MUFU.TANH R13, R13 ;  /* 0x0000000d000d7308 */ /* 0x000ea20000002400 */
[----:B0-----:R-:W-:Y:S01]  /*6260*/  FMNMX.FTZ R106, R10, R203, !PT ;  /* 0x000000cb0a6a7209 */ /* 0x001fe20007810000 */
[C---:B------:R-:W-:Y:S01]  /*6270*/  FMUL.FTZ R147, R0.reuse, R147 ;  /* 0x0000009300937220 */ /* 0x040fe20000410000 */
[C---:B------:R-:W-:Y:S01]  /*6280*/  FMUL.FTZ R149, R0.reuse, R149 ;  /* 0x0000009500957220 */ /* 0x040fe20000410000 */
[C---:B------:R-:W-:Y:S01]  /*6290*/  FMUL.FTZ R150, R0.reuse, R150 ;  /* 0x0000009600967220 */ /* 0x040fe20000410000 */
[C---:B------:R-:W-:Y:S01]  /*62a0*/  FMUL.FTZ R120, R0.reuse, R120 ;  /* 0x0000007800787220 */ /* 0x040fe20000410000 */
[C---:B------:R-:W-:Y:S01]  /*62b0*/  FMUL.FTZ R151, R0.reuse, R151 ;  /* 0x0000009700977220 */ /* 0x040fe20000410000 */
[C---:B------:R-:W-:Y:S01]  /*62c0*/  FMUL.FTZ R121, R0.reuse, R121 ;  /* 0x0000007900797220 */ /* 0x040fe20000410000 */
[----:B------:R-:W0:Y:S01]  /*62d0*/  MUFU.TANH R12, R12 ;  /* 0x0000000c000c7308 */ /* 0x000e220000002400 */
[----:B-1----:R-:W-:Y:S01]  /*62e0*/  FMNMX.FTZ R203, R11, R104, !PT ;  /* 0x000000680bcb7209 */ /* 0x002fe20007810000 */
        /* <DEDUP_REMOVED lines=21> */
[----:B------:R-:W-:Y:S01]  /*6440*/  FMUL.FTZ R109, R0, R109 ;  /* 0x0000006d006d7220 */ /* 0x000fe20000410000 */
        /* <DEDUP_REMOVED lines=15> */
[C---:B------:R-:W-:Y:S01]  /*6540*/  FMUL.FTZ R93, R0.reuse, R94 ;  /* 0x0000005e005d7220 */ /* 0x040fe20000410000 */
        /* <DEDUP_REMOVED lines=12> */
[----:B------:R-:W-:Y:S01]  /*6610*/  FMUL.FTZ R103, R0, R103 ;  /* 0x0000006700677220 */ /* 0x000fe20000410000 */
[----:B------:R-:W1:Y:S03]  /*6620*/  S2R R194, SR_TID.X ;  /* 0x0000000000c27919 */ /* 0x000e660000002100 */
[----:B------:R-:W3:Y:S01]  /*6630*/  MUFU.TANH R155, R155 ;  /* 0x0000009b009b7308 */ /* 0x000ee20000002400 */
[----:B--2---:R-:W-:Y:S01]  /*6640*/  FMNMX.FTZ R104, R152, R205, !PT ;  /* 0x000000cd98687209 */ /* 0x004fe20007810000 */
[----:B------:R-:W-:-:S06]  /*6650*/  FMUL.FTZ R205, R0, R91 ;  /* 0x0000005b00cd7220 */ /* 0x000fcc0000410000 */
[----:B------:R-:W2:Y:S01]  /*6660*/  MUFU.TANH R154, R154 ;  /* 0x0000009a009a7308 */ /* 0x000ea20000002400 */
[----:B0-----:R-:W-:-:S07]  /*6670*/  FMNMX.FTZ R203, R153, R88, !PT ;  /* 0x0000005899cb7209 */ /* 0x001fce0007810000 */
[----:B------:R-:W0:Y:S01]  /*6680*/  MUFU.TANH R156, R156 ;  /* 0x0000009c009c7308 */ /* 0x000e220000002400 */
[----:B---3--:R-:W-:-:S07]  /*6690*/  FMNMX.FTZ R89, R155, R104, !PT ;  /* 0x000000689b597209 */ /* 0x008fce0007810000 */
[----:B------:R-:W3:Y:S01]  /*66a0*/  MUFU.TANH R136, R136 ;  /* 0x0000008800887308 */ /* 0x000ee20000002400 */
[----:B--2---:R-:W-:Y:S02]  /*66b0*/  FMNMX.FTZ R203, R154, R203, !PT ;  /* 0x000000cb9acb7209 */ /* 0x004fe40007810000 */
[----:B-1----:R-:W-:-:S05]  /*66c0*/  LOP3.LUT P1, RZ, R194, 0x7f, RZ, 0xc0, !PT ;  /* 0x0000007fc2ff7812 */ /* 0x002fca000782c0ff */
[----:B------:R-:W1:Y:S01]  /*66d0*/  MUFU.TANH R138, R138 ;  /* 0x0000008a008a7308 */ /* 0x000e620000002400 */
[----:B0-----:R-:W-:-:S07]  /*66e0*/  FMNMX.FTZ R89, R156, R89, !PT ;  /* 0x000000599c597209 */ /* 0x001fce0007810000 */
[----:B------:R-:W0:Y:S01]  /*66f0*/  MUFU.TANH R137, R137 ;  /* 0x0000008900897308 */ /* 0x000e220000002400 */
[----:B---3--:R-:W-:Y:S01]  /*6700*/  FMNMX.FTZ R88, R136, R203, !PT ;  /* 0x000000cb88587209 */ /* 0x008fe20007810000 */
[----:B------:R-:W-:-:S06]  /*6710*/  FMUL.FTZ R203, R0, R90 ;  /* 0x0000005a00cb7220 */ /* 0x000fcc0000410000 */
[----:B------:R-:W2:Y:S01]  /*6720*/  MUFU.TANH R140, R140 ;  /* 0x0000008c008c7308 */ /* 0x000ea20000002400 */
[----:B-1----:R-:W-:Y:S01]  /*6730*/  FMNMX.FTZ R90, R138, R89, !PT ;  /* 0x000000598a5a7209 */ /* 0x002fe20007810000 */
[----:B------:R-:W-:Y:S02]  /*6740*/  WARPGROUP.DEPBAR.LE gsb0, 0x0 ;  /* 0x00008000000079c5 */ /* 0x000fe40000010000 */
[----:B------:R-:W-:-:S04]  /*6750*/  WARPGROUP.ARRIVE ;  /* 0x00000000000079c5 */ /* 0x000fc80000000000 */
[----:B------:R-:W1:Y:S01]  /*6760*/  MUFU.TANH R139, R139 ;  /* 0x0000008b008b7308 */ /* 0x000e620000002400 */
[----:B0-----:R-:W-:Y:S01]  /*6770*/  FMNMX.FTZ R89, R137, R88, !PT ;  /* 0x0000005889597209 */ /* 0x001fe20007810000 */
[----:B------:R-:W-:Y:S01]  /*6780*/  QGMMA.64x128x32.F32.E4M3.E4M3 R24, R176, gdesc[UR4], R24, gsb0 ;  /* 0x01e00004b0187df3 */ /* 0x000fe20008000818 */
[----:B------:R-:W-:Y:S01]  /*6790*/  UIADD3 UR6, UR10, 0x200, URZ ;  /* 0x000002000a067890 */ /* 0x000fe2000fffe03f */
[----:B------:R-:W-:-:S04]  /*67a0*/  UMOV UR7, 0xc0000010 ;  /* 0xc000001000077882 */ /* 0x000fc80000000000 */
[----:B------:R-:W0:Y:S01]  /*67b0*/  MUFU.TANH R141, R141 ;  /* 0x0000008d008d7308 */ /* 0x000e220000002400 */
[----:B--2---:R-:W-:-:S07]  /*67c0*/  FMNMX.FTZ R88, R140, R89, !PT ;  /* 0x000000598c587209 */ /* 0x004fce0007810000 */
[----:B------:R-:W2:Y:S01]  /*67d0*/  MUFU.TANH R142, R142 ;  /* 0x0000008e008e7308 */ /* 0x000ea20000002400 */
[----:B-1----:R-:W-:-:S07]  /*67e0*/  FMNMX.FTZ R215, R139, R90, !PT ;  /* 0x0000005a8bd77209 */ /* 0x002fce0007810000 */
[----:B------:R-:W1:Y:S01]  /*67f0*/  MUFU.TANH R144, R144 ;  /* 0x0000009000907308 */ /* 0x000e620000002400 */
[----:B0-----:R-:W-:-:S07]  /*6800*/  FMNMX.FTZ R89, R141, R88, !PT ;  /* 0x000000588d597209 */ /* 0x001fce0007810000 */
[----:B------:R-:W0:Y:S01]  /*6810*/  MUFU.TANH R143, R143 ;  /* 0x0000008f008f7308 */ /* 0x000e220000002400 */
[----:B--2---:R-:W-:Y:S01]  /*6820*/  FMNMX.FTZ R90, R142, R215, !PT ;  /* 0x000000d78e5a7209 */ /* 0x004fe20007810000 */
[----:B------:R-:W-:-:S06]  /*6830*/  FMUL.FTZ R215, R0, R92 ;  /* 0x0000005c00d77220 */ /* 0x000fcc0000410000 */
[----:B------:R-:W2:Y:S01]  /*6840*/  MUFU.TANH R145, R145 ;  /* 0x0000009100917308 */ /* 0x000ea20000002400 */
[----:B-1----:R-:W-:-:S07]  /*6850*/  FMNMX.FTZ R88, R144, R89, !PT ;  /* 0x0000005990587209 */ /* 0x002fce0007810000 */
[----:B------:R-:W1:Y:S01]  /*6860*/  MUFU.TANH R146, R146 ;  /* 0x0000009200927308 */ /* 0x000e620000002400 */
[----:B0-----:R-:W-:-:S07]  /*6870*/  FMNMX.FTZ R91, R143, R90, !PT ;  /* 0x0000005a8f5b7209 */ /* 0x001fce0007810000 */
[----:B------:R-:W0:Y:S01]  /*6880*/  MUFU.TANH R148, R148 ;  /* 0x0000009400947308 */ /* 0x000e220000002400 */
[----:B--2---:R-:W-:-:S07]  /*6890*/  FMNMX.FTZ R89, R145, R88, !PT ;  /* 0x0000005891597209 */ /* 0x004fce0007810000 */
        /* <DEDUP_REMOVED lines=21> */
[----:B0-----:R-:W-:Y:S01]  /*69f0*/  FMNMX.FTZ R90, R123, R90, !PT ;  /* 0x0000005a7b5a7209 */ /* 0x001fe20007810000 */
[----:B------:R-:W-:Y:S02]  /*6a00*/  WARPGROUP.DEPBAR.LE gsb0, 0x0 ;  /* 0x00008000000079c5 */ /* 0x000fe40000010000 */
[----:B------:R-:W-:-:S04]  /*6a10*/  WARPGROUP.ARRIVE ;  /* 0x00000000000079c5 */ /* 0x000fc80000000000 */
[----:B------:R-:W0:Y:S01]  /*6a20*/  MUFU.TANH R159, R159 ;  /* 0x0000009f009f7308 */ /* 0x000e220000002400 */
[----:B--2---:R-:W-:Y:S01]  /*6a30*/  FMNMX.FTZ R88, R125, R88, !PT ;  /* 0x000000587d587209 */ /* 0x004fe20007810000 */
[----:B------:R-:W-:Y:S01]  /*6a40*/  QGMMA.64x128x32.F32.E4M3.E4M3 R24, R180, gdesc[UR4], R24, gsb0 ;  /* 0x01e00004b4187df3 */ /* 0x000fe20008000818 */
[----:B------:R-:W-:Y:S01]  /*6a50*/  UIADD3 UR6, UR10, 0x300, URZ ;  /* 0x000003000a067890 */ /* 0x000fe2000fffe03f */
[----:B------:R-:W-:-:S04]  /*6a60*/  UMOV UR7, 0xc0000010 ;  /* 0xc000001000077882 */ /* 0x000fc80000000000 */
        /* <DEDUP_REMOVED lines=36> */
[----:B------:R-:W-:Y:S02]  /*6cb0*/  WARPGROUP.DEPBAR.LE gsb0, 0x0 ;  /* 0x00008000000079c5 */ /* 0x000fe40000010000 */
[----:B------:R-:W-:-:S04]  /*6cc0*/  WARPGROUP.ARRIVE ;  /* 0x00000000000079c5 */ /* 0x000fc80000000000 */
[----:B------:R-:W2:Y:S01]  /*6cd0*/  MUFU.TANH R201, R201 ;  /* 0x000000c900c97308 */ /* 0x000ea20000002400 */
[----:B-1----:R-:W-:Y:S01]  /*6ce0*/  FMNMX.FTZ R90, R111, R90, !PT ;  /* 0x0000005a6f5a7209 */ /* 0x002fe20007810000 */
[----:B------:R-:W-:Y:S01]  /*6cf0*/  QGMMA.64x128x32.F32.E4M3.E4M3 R24, R184, gdesc[UR4], R24, gsb0 ;  /* 0x01e00004b8187df3 */ /* 0x000fe20008000818 */
[----:B------:R-:W-:Y:S01]  /*6d00*/  UIADD3 UR6, UR10, 0x400, URZ ;  /* 0x000004000a067890 */ /* 0x000fe2000fffe03f */
[----:B------:R-:W-:-:S04]  /*6d10*/  UMOV UR7, 0xc0000010 ;  /* 0xc000001000077882 */ /* 0x000fc80000000000 */
        /* <DEDUP_REMOVED lines=35> */
[----:B-1----:R-:W-:Y:S01]  /*6f50*/  FMNMX.FTZ R90, R97, R90, !PT ;  /* 0x0000005a615a7209 */ /* 0x002fe20007810000 */
[----:B------:R-:W-:Y:S02]  /*6f60*/  WARPGROUP.DEPBAR.LE gsb0, 0x0 ;  /* 0x00008000000079c5 */ /* 0x000fe40000010000 */
[----:B------:R-:W-:-:S04]  /*6f70*/  WARPGROUP.ARRIVE ;  /* 0x00000000000079c5 */ /* 0x000fc80000000000 */
[----:B------:R-:W1:Y:S01]  /*6f80*/  MUFU.TANH R225, R225 ;  /* 0x000000e100e17308 */ /* 0x000e620000002400 */
[----:B0-----:R-:W-:Y:S01]  /*6f90*/  FMNMX.FTZ R88, R223, R88, !PT ;  /* 0x00000058df587209 */ /* 0x001fe20007810000 */
[----:B------:R-:W-:Y:S06]  /*6fa0*/  QGMMA.64x128x32.F32.E4M3.E4M3 R24, R188, gdesc[UR4], R24, gsb0 ;  /* 0x01e00004bc187df3 */ /* 0x000fec0008000818 */
[----:B------:R-:W0:Y:S01]  /*6fb0*/  MUFU.TANH R101, R101 ;  /* 0x0000006500657308 */ /* 0x000e220000002400 */
[----:B--2---:R-:W-:-:S07]  /*6fc0*/  FMNMX.FTZ R90, R99, R90, !PT ;  /* 0x0000005a635a7209 */ /* 0x004fce0007810000 */
[----:B------:R-:W2:Y:S01]  /*6fd0*/  MUFU.TANH R103, R103 ;  /* 0x0000006700677308 */ /* 0x000ea20000002400 */
[----:B-1----:R-:W-:Y:S02]  /*6fe0*/  FMNMX.FTZ R92, R225, R88, !PT ;  /* 0x00000058e15c7209 */ /* 0x002fe40007810000 */
[----:B------:R-:W1:Y:S03]  /*6ff0*/  LDC R88, c[0x0][0x988] ;  /* 0x00026200ff587b82 */ /* 0x000e660000000800 */
[----:B------:R-:W3:Y:S01]  /*7000*/  SHFL.BFLY PT, R89, R92, 0x2, 0x1f ;  /* 0x0c401f005c597f89 */ /* 0x000ee200000e0000 */
[----:B0-----:R-:W-:-:S04]  /*7010*/  FMNMX.FTZ R90, R101, R90, !PT ;  /* 0x0000005a655a7209 */ /* 0x001fc80007810000 */
[----:B--2---:R-:W-:-:S05]  /*7020*/  FMNMX.FTZ R90, R103, R90, !PT ;  /* 0x0000005a675a7209 */ /* 0x004fca0007810000 */
[----:B------:R-:W0:Y:S01]  /*7030*/  SHFL.BFLY PT, R91, R90, 0x2, 0x1f ;  /* 0x0c401f005a5b7f89 */ /* 0x000e2200000e0000 */
[----:B---3--:R-:W-:-:S05]  /*7040*/  FMNMX.FTZ R94, R92, R89, !PT ;  /* 0x000000595c5e7209 */ /* 0x008fca0007810000 */
[----:B------:R-:W2:Y:S01]  /*7050*/  SHFL.BFLY PT, R89, R94, 0x1, 0x1f ;  /* 0x0c201f005e597f89 */ /* 0x000ea200000e0000 */
[----:B0-----:R-:W-:-:S05]  /*7060*/  FMNMX.FTZ R96, R90, R91, !PT ;  /* 0x0000005b5a607209 */ /* 0x001fca0007810000 */
[----:B------:R-:W0:Y:S01]  /*7070*/  SHFL.BFLY PT, R91, R96, 0x1, 0x1f ;  /* 0x0c201f00605b7f89 */ /* 0x000e2200000e0000 */
[----:B--2---:R-:W-:-:S05]  /*7080*/  FMNMX.FTZ R89, R94, R89, !PT ;  /* 0x000000595e597209 */ /* 0x004fca0007810000 */
[C---:B------:R-:W-:Y:S01]  /*7090*/  FADD.FTZ R3, -R89.reuse, R3 ;  /* 0x0000000359037221 */ /* 0x040fe20000010100 */
[----:B-1----:R-:W-:-:S03]  /*70a0*/  FFMA.FTZ R104, R89, R88, -8 ;  /* 0xc100000059687423 */ /* 0x002fc60000010058 */
[-C--:B------:R-:W-:Y:S01]  /*70b0*/  FMUL.FTZ R90, R3, R88.reuse ;  /* 0x00000058035a7220 */ /* 0x080fe20000410000 */
[----:B------:R-:W-:-:S01]  /*70c0*/  FFMA.FTZ R173, R8, R88, -R104 ;  /* 0x0000005808ad7223 */ /* 0x000fc20000010868 */
[-CC-:B------:R-:W-:Y:S01]  /*70d0*/  FFMA.FTZ R8, R7, R88.reuse, -R104.reuse ;  /* 0x0000005807087223 */ /* 0x180fe20000010868 */
[----:B------:R-:W-:-:S01]  /*70e0*/  FFMA.FTZ R7, R11, R88, -R104 ;  /* 0x000000580b077223 */ /* 0x000fc20000010868 */
[-CC-:B------:R-:W-:Y:S01]  /*70f0*/  FFMA.FTZ R11, R15, R88.reuse, -R104.reuse ;  /* 0x000000580f0b7223 */ /* 0x180fe20000010868 */
[----:B------:R-:W-:-:S01]  /*7100*/  FFMA.FTZ R15, R153, R88, -R104 ;  /* 0x00000058990f7223 */ /* 0x000fc20000010868 */
[-CC-:B------:R-:W-:Y:S01]  /*7110*/  FFMA.FTZ R100, R120, R88.reuse, -R104.reuse ;  /* 0x0000005878647223 */ /* 0x180fe20000010868 */
[----:B0-----:R-:W-:Y:S01]  /*7120*/  FMNMX.FTZ R91, R96, R91, !PT ;  /* 0x0000005b605b7209 */ /* 0x001fe20007810000 */
[-CC-:B------:R-:W-:Y:S01]  /*7130*/  FFMA.FTZ R102, R124, R88.reuse, -R104.reuse ;  /* 0x000000587c667223 */ /* 0x180fe20000010868 */
[----:B------:R-:W-:-:S01]  /*7140*/  FFMA.FTZ R106, R159, R88, -R104 ;  /* 0x000000589f6a7223 */ /* 0x000fc20000010868 */
[-CC-:B------:R-:W-:Y:S01]  /*7150*/  FFMA.FTZ R108, R163, R88.reuse, -R104.reuse ;  /* 0x00000058a36c7223 */ /* 0x180fe20000010868 */
[----:B------:R-:W-:-:S01]  /*7160*/  FFMA.FTZ R110, R167, R88, -R104 ;  /* 0x00000058a76e7223 */ /* 0x000fc20000010868 */
[----:B------:R-:W-:Y:S01]  /*7170*/  FADD.FTZ R3, -R91, R6 ;  /* 0x000000065b037221 */ /* 0x000fe20000010100 */
[----:B------:R-:W-:-:S01]  /*7180*/  FFMA.FTZ R12, R12, R88, -R104 ;  /* 0x000000580c0c7223 */ /* 0x000fc20000010868 */
[----:B------:R0:W-:Y:S01]  /*7190*/  MUFU.EX2 R6, R90 ;  /* 0x0000005a00067308 */ /* 0x0001e20000000800 */
[----:B------:R-:W-:-:S01]  /*71a0*/  FFMA.FTZ R20, R20, R88, -R104 ;  /* 0x0000005814147223 */ /* 0x000fc20000010868 */
[-CC-:B------:R-:W-:Y:S01]  /*71b0*/  FFMA.FTZ R92, R136, R88.reuse, -R104.reuse ;  /* 0x00000058885c7223 */ /* 0x180fe20000010868 */
[----:B------:R-:W-:-:S01]  /*71c0*/  FFMA.FTZ R137, R137, R88, -R104 ;  /* 0x0000005889897223 */ /* 0x000fc20000010868 */
[-CC-:B------:R-:W-:Y:S01]  /*71d0*/  FFMA.FTZ R94, R140, R88.reuse, -R104.reuse ;  /* 0x000000588c5e7223 */ /* 0x180fe20000010868 */
[----:B------:R-:W-:-:S01]  /*71e0*/  FFMA.FTZ R141, R141, R88, -R104 ;  /* 0x000000588d8d7223 */ /* 0x000fc20000010868 */
[-CC-:B------:R-:W-:Y:S01]  /*71f0*/  FFMA.FTZ R96, R144, R88.reuse, -R104.reuse ;  /* 0x0000005890607223 */ /* 0x180fe20000010868 */
[----:B------:R-:W-:-:S01]  /*7200*/  FFMA.FTZ R145, R145, R88, -R104 ;  /* 0x0000005891917223 */ /* 0x000fc20000010868 */
[-CC-:B------:R-:W-:Y:S01]  /*7210*/  FFMA.FTZ R98, R148, R88.reuse, -R104.reuse ;  /* 0x0000005894627223 */ /* 0x180fe20000010868 */
[----:B0-----:R-:W-:-:S01]  /*7220*/  FFMA.FTZ R90, R154, R88, -R104 ;  /* 0x000000589a5a7223 */ /* 0x001fc20000010868 */
[-CC-:B------:R-:W-:Y:S01]  /*7230*/  FFMA.FTZ R149, R149, R88.reuse, -R104.reuse ;  /* 0x0000005895957223 */ /* 0x180fe20000010868 */
        /* <DEDUP_REMOVED lines=19> */
[-C--:B------:R-:W-:Y:S01]  /*7370*/  FFMA.FTZ R104, R91, R88.reuse, -8 ;  /* 0xc10000005b687423 */ /* 0x080fe20000010058 */
[-C--:B------:R-:W-:Y:S01]  /*7380*/  FMUL.FTZ R3, R3, R88.reuse ;  /* 0x0000005803037220 */ /* 0x080fe20000410000 */
[----:B------:R-:W0:Y:S02]  /*7390*/  MUFU.EX2 R173, R173 ;  /* 0x000000ad00ad7308 */ /* 0x000e240000000800 */
[----:B------:R-:W-:-:S01]  /*73a0*/  FFMA.FTZ R128, R9, R88, -R104 ;  /* 0x0000005809807223 */ /* 0x000fc20000010868 */
[-CC-:B------:R-:W-:Y:S01]  /*73b0*/  FFMA.FTZ R9, R10, R88.reuse, -R104.reuse ;  /* 0x000000580a097223 */ /* 0x180fe20000010868 */
[----:B------:R-:W-:-:S01]  /*73c0*/  FFMA.FTZ R10, R13, R88, -R104 ;  /* 0x000000580d0a7223 */ /* 0x000fc20000010868 */
[-CC-:B------:R-:W-:Y:S01]  /*73d0*/  FFMA.FTZ R13, R14, R88.reuse, -R104.reuse ;  /* 0x000000580e0d7223 */ /* 0x180fe20000010868 */
[----:B------:R-:W-:-:S01]  /*73e0*/  FFMA.FTZ R14, R21, R88, -R104 ;  /* 0x00000058150e7223 */ /* 0x000fc20000010868 */
[-CC-:B------:R-:W-:Y:S01]  /*73f0*/  FFMA.FTZ R21, R152, R88.reuse, -R104.reuse ;  /* 0x0000005898157223 */ /* 0x180fe20000010868 */
        /* <DEDUP_REMOVED lines=8> */
[----:B------:R-:W1:Y:S01]  /*7480*/  MUFU.EX2 R128, R128 ;  /* 0x0000008000807308 */ /* 0x000e620000000800 */
[----:B0-----:R-:W-:-:S01]  /*7490*/  FFMA.FTZ R5, R6, R5, R173 ;  /* 0x0000000506057223 */ /* 0x001fc200000100ad */
        /* <DEDUP_REMOVED lines=15> */
[----:B-1----:R-:W-:-:S01]  /*7590*/  FFMA.FTZ R4, R3, R4, R128 ;  /* 0x0000000403047223 */ /* 0x002fc20000010080 */
[-CC-:B------:R-:W-:Y:S01]  /*75a0*/  FFMA.FTZ R115, R115, R88.reuse, -R104.reuse ;  /* 0x0000005873737223 */ /* 0x180fe20000010868 */
[----:B------:R-:W-:-:S01]  /*75b0*/  FFMA.FTZ R117, R117, R88, -R104 ;  /* 0x0000005875757223 */ /* 0x000fc20000010868 */
[-CC-:B------:R-:W-:Y:S01]  /*75c0*/  FFMA.FTZ R154, R119, R88.reuse, -R104.reuse ;  /* 0x00000058779a7223 */ /* 0x180fe20000010868 */
[----:B------:R-:W-:-:S01]  /*75d0*/  FFMA.FTZ R119, R203, R88, -R104 ;  /* 0x00000058cb777223 */ /* 0x000fc20000010868 */
[-CC-:B------:R-:W-:Y:S01]  /*75e0*/  FFMA.FTZ R93, R93, R88.reuse, -R104.reuse ;  /* 0x000000585d5d7223 */ /* 0x180fe20000010868 */
[----:B------:R-:W-:-:S01]  /*75f0*/  FFMA.FTZ R95, R95, R88, -R104 ;  /* 0x000000585f5f7223 */ /* 0x000fc20000010868 */
[----:B------:R-:W1:Y:S01]  /*7600*/  MUFU.EX2 R7, R7 ;  /* 0x0000000700077308 */ /* 0x000e620000000800 */
[----:B0-----:R-:W-:-:S01]  /*7610*/  FADD.FTZ R146, R8, R5 ;  /* 0x0000000508927221 */ /* 0x001fc20000010000 */
[-CC-:B------:R-:W-:Y:S01]  /*7620*/  FFMA.FTZ R97, R97, R88.reuse, -R104.reuse ;  /* 0x0000005861617223 */ /* 0x180fe20000010868 */
[----:B------:R-:W-:-:S01]  /*7630*/  FFMA.FTZ R99, R99, R88, -R104 ;  /* 0x0000005863637223 */ /* 0x000fc20000010868 */
[----:B------:R-:W-:-:S02]  /*7640*/  WARPGROUP.DEPBAR.LE gsb0, 0x0 ;  /* 0x00008000000079c5 */ /* 0x000fc40000010000 */
[----:B------:R-:W-:-:S01]  /*7650*/  FFMA.FTZ R101, R101, R88, -R104 ;  /* 0x0000005865657223 */ /* 0x000fc20000010868 */
[----:B------:R-:W-:Y:S01]  /*7660*/  FFMA.FTZ R103, R103, R88, -R104 ;  /* 0x0000005867677223 */ /* 0x000fe20000010868 */
[----:B------:R-:W0:Y:S01]  /*7670*/  MUFU.EX2 R10, R10 ;  /* 0x0000000a000a7308 */ /* 0x000e220000000800 */
[----:B--2---:R-:W-:-:S07]  /*7680*/  FADD.FTZ R5, R9, R4 ;  /* 0x0000000409057221 */ /* 0x004fce0000010000 */
[----:B------:R-:W2:Y:S01]  /*7690*/  MUFU.EX2 R12, R12 ;  /* 0x0000000c000c7308 */ /* 0x000ea20000000800 */
[----:B-1----:R-:W-:-:S01]  /*76a0*/  FADD.FTZ R157, R7, R146 ;  /* 0x00000092079d7221 */ /* 0x002fc20000010000 */
[----:B------:R-:W-:-:S06]  /*76b0*/  FFMA.FTZ R146, R193, R88, -R104 ;  /* 0x00000058c1927223 */ /* 0x000fcc0000010868 */
[----:B------:R-:W1:Y:S01]  /*76c0*/  MUFU.EX2 R13, R13 ;  /* 0x0000000d000d7308 */ /* 0x000e620000000800 */
[----:B0-----:R-:W-:-:S07]  /*76d0*/  FADD.FTZ R4, R10, R5 ;  /* 0x000000050a047221 */ /* 0x001fce0000010000 */
[----:B------:R-:W0:Y:S01]  /*76e0*/  MUFU.EX2 R11, R11 ;  /* 0x0000000b000b7308 */ /* 0x000e220000000800 */
[----:B--2---:R-:W-:-:S07]  /*76f0*/  FADD.FTZ R148, R12, R157 ;  /* 0x0000009d0c947221 */ /* 0x004fce0000010000 */
[----:B------:R-:W2:Y:S01]  /*7700*/  MUFU.EX2 R14, R14 ;  /* 0x0000000e000e7308 */ /* 0x000ea20000000800 */
[----:B-1----:R-:W-:-:S07]  /*7710*/  FADD.FTZ R5, R13, R4 ;  /* 0x000000040d057221 */ /* 0x002fce0000010000 */
        /* <DEDUP_REMOVED lines=9> */
[----:B--2---:R-:W-:-:S01]  /*77b0*/  FADD.FTZ R157, R15, R148 ;  /* 0x000000940f9d7221 */ /* 0x004fc20000010000 */
[----:B------:R-:W-:-:S06]  /*77c0*/  FFMA.FTZ R148, R197, R88, -R104 ;  /* 0x00000058c5947223 */ /* 0x000fcc0000010868 */
        /* <DEDUP_REMOVED lines=21> */
[----:B0-----:R-:W-:-:S01]  /*7920*/  FADD.FTZ R157, R143, R150 ;  /* 0x000000968f9d7221 */ /* 0x001fc20000010000 */
[----:B------:R-:W-:-:S06]  /*7930*/  FFMA.FTZ R150, R201, R88, -R104 ;  /* 0x00000058c9967223 */ /* 0x000fcc0000010868 */
        /* <DEDUP_REMOVED lines=63> */
[----:B------:R-:W-:-:S06]  /*7d30*/  IADD3 R4, -R22, 0xb, RZ ;  /* 0x0000000b16047810 */ /* 0x000fcc0007ffe1ff */
[----:B------:R-:W2:Y:S01]  /*7d40*/  MUFU.EX2 R150, R150 ;  /* 0x0000009600967308 */ /* 0x000ea20000000800 */
[----:B-1----:R-:W-:-:S07]  /*7d50*/  FADD.FTZ R157, R111, R156 ;  /* 0x0000009c6f9d7221 */ /* 0x002fce0000010000 */
[----:B------:R-:W1:Y:S01]  /*7d60*/  MUFU.EX2 R113, R113 ;  /* 0x0000007100717308 */ /* 0x000e620000000800 */
[----:B0-----:R-:W-:-:S07]  /*7d70*/  FADD.FTZ R156, R114, R5 ;  /* 0x00000005729c7221 */ /* 0x001fce0000010000 */
[----:B------:R-:W0:Y:S01]  /*7d80*/  MUFU.EX2 R115, R115 ;  /* 0x0000007300737308 */ /* 0x000e220000000800 */
[----:B--2---:R-:W-:-:S01]  /*7d90*/  FADD.FTZ R158, R150, R157 ;  /* 0x0000009d969e7221 */ /* 0x004fc20000010000 */
[----:B------:R-:W-:-:S06]  /*7da0*/  IMAD.U32 R157, RZ, RZ, UR51 ;  /* 0x00000033ff9d7e24 */ /* 0x000fcc000f8e00ff */
        /* <DEDUP_REMOVED lines=8> */
[----:B------:R-:W1:Y:S08]  /*7e30*/  MUFU.EX2 R118, R118 ;  /* 0x0000007600767308 */ /* 0x000e700000000800 */
[----:B------:R-:W3:Y:S08]  /*7e40*/  MUFU.EX2 R119, R119 ;  /* 0x0000007700777308 */ /* 0x000ef00000000800 */
[----:B------:R-:W4:Y:S08]  /*7e50*/  MUFU.EX2 R159, R159 ;  /* 0x0000009f009f7308 */ /* 0x000f300000000800 */
[----:B------:R-:W5:Y:S08]  /*7e60*/  MUFU.EX2 R152, R152 ;  /* 0x0000009800987308 */ /* 0x000f700000000800 */
[----:B------:R-:W5:Y:S08]  /*7e70*/  MUFU.EX2 R120, R120 ;  /* 0x0000007800787308 */ /* 0x000f700000000800 */
[----:B------:R-:W5:Y:S08]  /*7e80*/  MUFU.EX2 R160, R93 ;  /* 0x0000005d00a07308 */ /* 0x000f700000000800 */
[----:B------:R0:W-:Y:S08]  /*7e90*/  MUFU.EX2 R161, R95 ;  /* 0x0000005f00a17308 */ /* 0x0001f00000000800 */
[----:B------:R-:W5:Y:S01]  /*7ea0*/  MUFU.EX2 R163, R163 ;  /* 0x000000a300a37308 */ /* 0x000f620000000800 */
[----:B0-----:R-:W-:-:S01]  /*7eb0*/  FADD.FTZ R95, R153, R156 ;  /* 0x0000009c995f7221 */ /* 0x001fc20000010000 */
[----:B--2---:R-:W-:-:S03]  /*7ec0*/  FADD.FTZ R156, R154, R5 ;  /* 0x000000059a9c7221 */ /* 0x004fc60000010000 */
[----:B-1----:R-:W-:Y:S01]  /*7ed0*/  FADD.FTZ R158, R118, R95 ;  /* 0x0000005f769e7221 */ /* 0x002fe20000010000 */
[----:B---3--:R-:W-:-:S02]  /*7ee0*/  FADD.FTZ R5, R119, R156 ;  /* 0x0000009c77057221 */ /* 0x008fc40000010000 */
[----:B------:R0:W-:Y:S01]  /*7ef0*/  MUFU.EX2 R93, R97 ;  /* 0x00000061005d7308 */ /* 0x0001e20000000800 */
[----:B----4-:R-:W-:-:S01]  /*7f00*/  FADD.FTZ R95, R159, R158 ;  /* 0x0000009e9f5f7221 */ /* 0x010fc20000010000 */
[----:B-----5:R-:W-:-:S03]  /*7f10*/  FADD.FTZ R5, R152, R5 ;  /* 0x0000000598057221 */ /* 0x020fc60000010000 */
[----:B------:R-:W-:Y:S01]  /*7f20*/  FADD.FTZ R104, R120, R95 ;  /* 0x0000005f78687221 */ /* 0x000fe20000010000 */
[----:B------:R-:W-:-:S02]  /*7f30*/  FADD.FTZ R5, R160, R5 ;  /* 0x00000005a0057221 */ /* 0x000fc40000010000 */
[----:B------:R-:W1:Y:S01]  /*7f40*/  MUFU.EX2 R124, R124 ;  /* 0x0000007c007c7308 */ /* 0x000e620000000800 */
[----:B0-----:R-:W-:Y:S01]  /*7f50*/  @!P1 LEA R97, R157, UR39, 0x3 ;  /* 0x000000279d619c11 */ /* 0x001fe2000f8e18ff */
[----:B------:R0:W-:Y:S06]  /*7f60*/  BAR.ARV R4, 0x100 ;  /* 0x000400040000751d */ /* 0x0001ec0000002000 */
[----:B------:R-:W2:Y:S01]  /*7f70*/  MUFU.EX2 R167, R167 ;  /* 0x000000a700a77308 */ /* 0x000ea20000000800 */
[----:B------:R-:W-:-:S01]  /*7f80*/  FADD.FTZ R95, R163, R104 ;  /* 0x00000068a35f7221 */ /* 0x000fc20000010000 */
[----:B0-----:R-:W-:-:S05]  /*7f90*/  @!P1 VIADD R4, R97, 0x29840 ;  /* 0x0002984061049836 */ /* 0x001fca0000000000 */
[----:B------:R-:W-:Y:S01]  /*7fa0*/  @!P1 PRMT R4, RZ, 0x654, R4 ;  /* 0x00000654ff049816 */ /* 0x000fe20000000004 */
[----:B------:R-:W0:Y:S01]  /*7fb0*/  MUFU.EX2 R99, R99 ;  /* 0x0000006300637308 */ /* 0x000e220000000800 */
[----:B-1----:R-:W-:-:S02]  /*7fc0*/  FADD.FTZ R104, R124, R95 ;  /* 0x0000005f7c687221 */ /* 0x002fc40000010000 */
[----:B------:R1:W-:Y:S05]  /*7fd0*/  @!P1 SYNCS.ARRIVE.TRANS64.RED.A1T0 RZ, [R4+URZ], RZ ;  /* 0x000000ff04ff99a7 */ /* 0x0003ea000810043f */
[----:B------:R-:W3:Y:S01]  /*7fe0*/  MUFU.EX2 R126, R126 ;  /* 0x0000007e007e7308 */ /* 0x000ee20000000800 */
[----:B-1----:R-:W-:-:S01]  /*7ff0*/  FADD.FTZ R4, R161, R5 ;  /* 0x00000005a1047221 */ /* 0x002fc20000010000 */
[----:B--2---:R-:W-:-:S03]  /*8000*/  FADD.FTZ R5, R167, R104 ;  /* 0x00000068a7057221 */ /* 0x004fc60000010000 */
[----:B------:R-:W-:-:S03]  /*8010*/  FADD.FTZ R4, R93, R4 ;  /* 0x000000045d047221 */ /* 0x000fc60000010000 */
[----:B------:R-:W1:Y:S01]  /*8020*/  MUFU.EX2 R101, R101 ;  /* 0x0000006500657308 */ /* 0x000e620000000800 */
[----:B0-----:R-:W-:-:S07]  /*8030*/  FADD.FTZ R4, R99, R4 ;  /* 0x0000000463047221 */ /* 0x001fce0000010000 */
[----:B------:R-:W0:Y:S01]  /*8040*/  MUFU.EX2 R175, R175 ;  /* 0x000000af00af7308 */ /* 0x000e220000000800 */
[----:B---3--:R-:W-:-:S07]  /*8050*/  FADD.FTZ R104, R126, R5 ;  /* 0x000000057e687221 */ /* 0x008fce0000010000 */
[----:B------:R-:W2:Y:S01]  /*8060*/  MUFU.EX2 R103, R103 ;  /* 0x0000006700677308 */ /* 0x000ea20000000800 */
[----:B-1----:R-:W-:-:S01]  /*8070*/  FADD.FTZ R4, R101, R4 ;  /* 0x0000000465047221 */ /* 0x002fc20000010000 */
[----:B0-----:R-:W-:-:S03]  /*8080*/  FADD.FTZ R5, R175, R104 ;  /* 0x00000068af057221 */ /* 0x001fc60000010000 */
[----:B--2---:R-:W-:Y:S01]  /*8090*/  FADD.FTZ R4, R103, R4 ;  /* 0x0000000467047221 */ /* 0x004fe20000010000 */
[----:B------:R-:W-:Y:S06]  /*80a0*/  @!P0 BRA `(.L_x_24) ;  /* 0x0000000000048947 */ /* 0x000fec0003800000 */
[----:B------:R-:W-:Y:S01]  /*80b0*/  BPT.TRAP 0x1 ;  /* 0x000000040000795c */ /* 0x000fe20000300000 */
.L_x_24:
[----:B------:R-:W-:Y:S01]  /*80c0*/  ULEA UR6, UR50, UR39, 0x3 ;  /* 0x0000002732067291 */ /* 0x000fe2000f8e183f */
[----:B------:R-:W-:Y:S01]  /*80d0*/  ISETP.LT.AND P1, PT, RZ, UR47, PT ;  /* 0x0000002fff007c0c */ /* 0x000fe2000bf21270 */
[----:B------:R-:W-:Y:S01]  /*80e0*/  UIADD3 UR7, UR47, -0x1, URZ ;  /* 0xffffffff2f077890 */ /* 0x000fe2000fffe03f */
[----:B------:R-:W-:Y:S01]  /*80f0*/  F2FP.SATFINITE.E4M3.F32.PACK_AB_MERGE_C R7, R12, R7, RZ ;  /* 0x000000070c07723e */ /* 0x000fe200048070ff */
[----:B------:R-:W-:Y:S01]  /*8100*/  UIADD3 UR6, UR6, 0x29860, URZ ;  /* 0x0002986006067890 */ /* 0x000fe2000fffe03f */
[----:B------:R-:W-:Y:S01]  /*8110*/  F2FP.SATFINITE.E4M3.F32.PACK_AB_MERGE_C R15, R90, R15, RZ ;  /* 0x0000000f5a0f723e */ /* 0x000fe200048070ff */
[----:B------:R-:W-:Y:S01]  /*8120*/  UMOV UR52, UR43 ;  /* 0x0000002b00347c82 */ /* 0x000fe20008000000 */
[----:B------:R-:W-:Y:S01]  /*8130*/  F2FP.SATFINITE.E4M3.F32.PACK_AB_MERGE_C R10, R13, R10, RZ ;  /* 0x0000000a0d0a723e */ /* 0x000fe200048070ff */
[----:B------:R-:W-:Y:S01]  /*8140*/  UPRMT UR6, UR36, 0x654, UR6 ;  /* 0x0000065424067896 */ /* 0x000fe20008000006 */
[----:B------:R-:W-:Y:S01]  /*8150*/  F2FP.SATFINITE.E4M3.F32.PACK_AB_MERGE_C R130, R155, R130, RZ ;  /* 0x000000829b82723e */ /* 0x000fe200048070ff */
[----:B------:R-:W-:Y:S01]  /*8160*/  UMOV UR47, UR7 ;  /* 0x00000007002f7c82 */ /* 0x000fe20008000000 */
[----:B------:R-:W-:Y:S01]  /*8170*/  F2FP.SATFINITE.E4M3.F32.PACK_AB_MERGE_C R94, R141, R94, RZ ;  /* 0x0000005e8d5e723e */ /* 0x000fe200048070ff */
[----:B------:R-:W-:Y:S01]  /*8180*/  UMOV UR50, UR51 ;  /* 0x0000003300327c82 */ /* 0x000fe20008000000 */
[----:B------:R-:W-:Y:S01]  /*8190*/  F2FP.SATFINITE.E4M3.F32.PACK_AB_MERGE_C R134, R143, R134, RZ ;  /* 0x000000868f86723e */ /* 0x000fe200048070ff */
[----:B------:R-:W-:Y:S01]  /*81a0*/  FMUL.FTZ R24, R24, R6 ;  /* 0x0000000618187220 */ /* 0x000fe20000410000 */
[----:B------:R-:W-:Y:S01]  /*81b0*/  F2FP.SATFINITE.E4M3.F32.PACK_AB_MERGE_C R98, R149, R98, RZ ;  /* 0x000000629562723e */ /* 0x000fe200048070ff */
[----:B------:R-:W-:Y:S01]  /*81c0*/  FMUL.FTZ R25, R25, R6 ;  /* 0x0000000619197220 */ /* 0x000fe20000410000 */
[----:B------:R-:W-:Y:S01]  /*81d0*/  F2FP.SATFINITE.E4M3.F32.PACK_AB_MERGE_C R138, R151, R138, RZ ;  /* 0x0000008a978a723e */ /* 0x000fe200048070ff */
[----:B------:R-:W-:Y:S01]  /*81e0*/  SYNCS.ARRIVE.TRANS64.RED.A1T0 RZ, [UR6], RZ ;  /* 0x000000ffffff79a7 */ /* 0x000fe20008100406 */
[----:B------:R-:W-:Y:S01]  /*81f0*/  F2FP.SATFINITE.E4M3.F32.PACK_AB_MERGE_C R102, R125, R102, RZ ;  /* 0x000000667d66723e */ /* 0x000fe200048070ff */
[----:B------:R-:W-:Y:S01]  /*8200*/  FMUL.FTZ R28, R28, R6 ;  /* 0x000000061c1c7220 */ /* 0x000fe20000410000 */
        /* <DEDUP_REMOVED lines=11> */
[-C--:B------:R-:W-:Y:S01]  /*82c0*/  FMUL.FTZ R40, R40, R6.reuse ;  /* 0x0000000628287220 */ /* 0x080fe20000410000 */
        /* <DEDUP_REMOVED lines=9> */
[-C--:B------:R-:W-:Y:S01]  /*8360*/  FMUL.FTZ R49, R49, R6.reuse ;  /* 0x0000000631317220 */ /* 0x080fe20000410000 */
[----:B------:R-:W-:Y:S01]  /*8370*/  F2FP.SATFINITE.E4M3.F32.PACK_AB_MERGE_C R172, R8, R173, R7 ;  /* 0x000000ad08ac723e */ /* 0x000fe20004807007 */
[-C--:B------:R-:W-:Y:S01]  /*8380*/  FMUL.FTZ R52, R52, R6.reuse ;  /* 0x0000000634347220 */ /* 0x080fe20000410000 */
        /* <DEDUP_REMOVED lines=16> */
[----:B------:R-:W-:Y:S01]  /*8490*/  FMUL.FTZ R85, R85, R6 ;  /* 0x0000000655557220 */ /* 0x000fe20000410000 */
        /* <DEDUP_REMOVED lines=32> */
[----:B------:R-:W-:Y:S01]  /*86a0*/  F2FP.SATFINITE.E4M3.F32.PACK_AB_MERGE_C R173, R9, R128, R10 ;  /* 0x0000008009ad723e */ /* 0x000fe2000480700a */
[----:B------:R-:W-:Y:S01]  /*86b0*/  IMAD.MOV.U32 R6, RZ, RZ, R91 ;  /* 0x000000ffff067224 */ /* 0x000fe200078e005b */
[----:B------:R-:W-:Y:S01]  /*86c0*/  F2FP.SATFINITE.E4M3.F32.PACK_AB_MERGE_C R174, R20, R11, R15 ;  /* 0x0000000b14ae723e */ /* 0x000fe2000480700f */
[----:B------:R-:W-:Y:S01]  /*86d0*/  IMAD.MOV.U32 R3, RZ, RZ, R89 ;  /* 0x000000ffff037224 */ /* 0x000fe200078e0059 */
[----:B------:R-:W-:-:S02]  /*86e0*/  F2FP.SATFINITE.E4M3.F32.PACK_AB_MERGE_C R175, R21, R14, R130 ;  /* 0x0000000e15af723e */ /* 0x000fc40004807082 */
[----:B------:R-:W-:Y:S02]  /*86f0*/  F2FP.SATFINITE.E4M3.F32.PACK_AB_MERGE_C R176, R137, R92, R94 ;  /* 0x0000005c89b0723e */ /* 0x000fe4000480705e */
[----:B------:R-:W-:Y:S02]  /*8700*/  F2FP.SATFINITE.E4M3.F32.PACK_AB_MERGE_C R177, R139, R132, R134 ;  /* 0x000000848bb1723e */ /* 0x000fe40004807086 */
[----:B------:R-:W-:Y:S02]  /*8710*/  F2FP.SATFINITE.E4M3.F32.PACK_AB_MERGE_C R178, R145, R96, R98 ;  /* 0x0000006091b2723e */ /* 0x000fe40004807062 */
[----:B------:R-:W-:Y:S02]  /*8720*/  F2FP.SATFINITE.E4M3.F32.PACK_AB_MERGE_C R179, R147, R136, R138 ;  /* 0x0000008893b3723e */ /* 0x000fe4000480708a */
[----:B------:R-:W-:Y:S02]  /*8730*/  F2FP.SATFINITE.E4M3.F32.PACK_AB_MERGE_C R180, R121, R100, R102 ;  /* 0x0000006479b4723e */ /* 0x000fe40004807066 */
        /* <DEDUP_REMOVED lines=10> */
[----:B------:R-:W-:Y:S01]  /*87e0*/  F2FP.SATFINITE.E4M3.F32.PACK_AB_MERGE_C R191, R99, R93, R90 ;  /* 0x0000005d63bf723e */ /* 0x000fe2000480705a */
[----:B------:R-:W-:Y:S06]  /*87f0*/  @P1 BRA `(.L_x_25) ;  /* 0xffffffc800641947 */ /* 0x000fec000383ffff */
.L_x_15:
[----:B------:R-:W-:Y:S06]  /*8800*/  BAR.ARV 0x8, 0x180 ;  /* 0x0206000000007b1d */ /* 0x000fec0000002000 */
[----:B------:R-:W-:Y:S05]  /*8810*/  @!P0 BRA `(.L_x_26) ;  /* 0x0000000000048947 */ /* 0x000fea0003800000 */
[----:B------:R-:W-:Y:S01]  /*8820*/  BPT.TRAP 0x1 ;  /* 0x000000040000795c */ /* 0x000fe20000300000 */
.L_x_26:
[----:B------:R-:W-:Y:S01]  /*8830*/  ULEA UR4, UR51, UR39, 0x3 ;  /* 0x0000002733047291 */ /* 0x000fe2000f8e183f */
[----:B------:R-:W-:-:S05]  /*8840*/  IMAD.U32 R0, RZ, RZ, UR43 ;  /* 0x0000002bff007e24 */ /* 0x000fca000f8e00ff */
[----:B------:R-:W-:-:S04]  /*8850*/  SHF.L.U32 R0, R0, 0x1f, RZ ;  /* 0x0000001f00007819 */ /* 0x000fc800000006ff */
[----:B------:R0:W1:Y:S01]  /*8860*/  SYNCS.PHASECHK.TRANS64.TRYWAIT P1, [UR4+0x29850], R0 ;  /* 0x02985000ff0075a7 */ /* 0x0000620008020144 */
[----:B------:R-:W-:Y:S05]  /*8870*/  @!P0 BRA `(.L_x_27) ;  /* 0x0000000000048947 */ /* 0x000fea0003800000 */
[----:B------:R-:W-:Y:S01]  /*8880*/  BPT.TRAP 0x1 ;  /* 0x000000040000795c */ /* 0x000fe20000300000 */
.L_x_27:
[----:B-1----:R-:W-:Y:S05]  /*8890*/  @P1 BRA `(.L_x_28) ;  /* 0x0000000000081947 */ /* 0x002fea0003800000 */
[----:B------:R-:W1:Y:S02]  /*88a0*/  SYNCS.PHASECHK.TRANS64.TRYWAIT P1, [UR4+0x29850], R0 ;  /* 0x02985000ff0075a7 */ /* 0x000e640008020144 */
[----:B-1----:R-:W-:Y:S05]  /*88b0*/  @!P1 BRA `(.L_x_29) ;  /* 0x0000005c00109947 */ /* 0x002fea0003800000 */
.L_x_28:
[----:B------:R-:W-:Y:S01]  /*88c0*/  UIADD3 UR5, UR39, 0x400, URZ ;  /* 0x0000040027057890 */ /* 0x000fe2000fffe03f */
[----:B------:R-:W-:Y:S01]  /*88d0*/  WARPGROUP.ARRIVE ;  /* 0x00000000000079c5 */ /* 0x000fe20000000000 */
[----:B------:R-:W-:Y:S01]  /*88e0*/  UMOV UR7, 0xc0000010 ;  /* 0xc000001000077882 */ /* 0x000fe20000000000 */
[----:B------:R-:W-:Y:S01]  /*88f0*/  IMAD.MOV.U32 R8, RZ, RZ, 0x3f800000 ;  /* 0x3f800000ff087424 */ /* 0x000fe200078e00ff */
[----:B------:R-:W-:-:S04]  /*8900*/  USHF.R.U32.HI UR5, URZ, 0x4, UR5 ;  /* 0x000000043f057899 */ /* 0x000fc80008011605 */
[----:B------:R-:W-:-:S04]  /*8910*/  ULOP3.LUT UR5, UR5, 0x3fff, URZ, 0xc0, !UPT ;  /* 0x00003fff05057892 */ /* 0x000fc8000f8ec03f */
[----:B------:R-:W-:-:S04]  /*8920*/  ULOP3.LUT UR5, UR5, 0x10000, URZ, 0xfc, !UPT ;  /* 0x0001000005057892 */ /* 0x000fc8000f8efc3f */
[----:B------:R-:W-:-:S07]  /*8930*/  UIMAD UR5, UR51, 0x500, UR5 ;  /* 0x00000500330578a4 */ /* 0x000fce000f8e0205 */
[----:B------:R-:W-:Y:S02]  /*8940*/  UMOV UR6, UR5 ;  /* 0x0000000500067c82 */ /* 0x000fe40008000000 */
[----:B------:R-:W-:Y:S01]  /*8950*/  QGMMA.64x128x32.F32.E4M3.E4M3 R24, R172, gdesc[UR4], R24, gsb0 ;  /* 0x01e00004ac187df3 */ /* 0x000fe20008000818 */
[----:B------:R-:W-:Y:S01]  /*8960*/  UIADD3 UR6, UR5, 0x100, URZ ;  /* 0x0000010005067890 */ /* 0x000fe2000fffe03f */
[----:B------:R-:W-:Y:S01]  /*8970*/  UMOV UR7, 0xc0000010 ;  /* 0xc000001000077882 */ /* 0x000fe20000000000 */
[----:B------:R-:W-:Y:S02]  /*8980*/  WARPGROUP.DEPBAR.LE gsb0, 0x0 ;  /* 0x00008000000079c5 */ /* 0x000fe40000010000 */
[----:B------:R-:W-:-:S07]  /*8990*/  WARPGROUP.ARRIVE ;  /* 0x00000000000079c5 */ /* 0x000fce0000000000 */
[----:B------:R-:W-:Y:S01]  /*89a0*/  QGMMA.64x128x32.F32.E4M3.E4M3 R24, R176, gdesc[UR4], R24, gsb0 ;  /* 0x01e00004b0187df3 */ /* 0x000fe20008000818 */
[----:B------:R-:W-:Y:S02]  /*89b0*/  ULDC.64 UR6, c[0x0][0x9a0] ;  /* 0x0002680000067ab9 */ /* 0x000fe40000000a00 */
[----:B------:R-:W-:-:S04]  /*89c0*/  UISETP.NE.U32.AND UP0, UPT, UR6, URZ, UPT ;  /* 0x0000003f0600728c */ /* 0x000fc8000bf05070 */
[----:B------:R-:W-:-:S06]  /*89d0*/  UISETP.NE.AND.EX UP0, UPT, UR7, URZ, UPT, UP0 ;  /* 0x0000003f0700728c */ /* 0x000fcc000bf05300 */
[----:B------:R-:W-:-:S05]  /*89e0*/  PLOP3.LUT P1, PT, PT, PT, UP0, 0x80, 0x0 ;  /* 0x000000000000781c */ /* 0x000fca0003f2f008 */
[----:B------:R-:W-:Y:S01]  /*89f0*/  @UP0 USHF.R.S32.HI UR10, URZ, 0x1f, UR40 ;  /* 0x0000001f3f0a0899 */ /* 0x000fe20008011428 */
[----:B------:R-:W-:Y:S01]  /*8a00*/  @UP0 ULDC.64 UR12, c[0x0][0x9c8] ;  /* 0x00027200000c0ab9 */ /* 0x000fe20000000a00 */
[----:B------:R-:W-:Y:S02]  /*8a10*/  @UP0 UIADD3 UR8, -UR40, URZ, URZ ;  /* 0x0000003f28080290 */ /* 0x000fe4000fffe13f */
[----:B------:R-:W-:Y:S01]  /*8a20*/  @UP0 UIMAD UR10, UR10, UR12, URZ ;  /* 0x0000000c0a0a02a4 */ /* 0x000fe2000f8e023f */
[----:B------:R-:W-:Y:S02]  /*8a30*/  @UP0 ULDC UR9, c[0x0][0xc44] ;  /* 0x0003110000090ab9 */ /* 0x000fe40000000800 */
[----:B------:R-:W-:Y:S02]  /*8a40*/  @UP0 UIMAD UR11, UR9, UR8, UR42 ;  /* 0x00000008090b02a4 */ /* 0x000fe4000f8e022a */
[----:B------:R-:W-:Y:S02]  /*8a50*/  @UP0 UIMAD.WIDE.U32 UR8, UR40, UR12, URZ ;  /* 0x0000000c280802a5 */ /* 0x000fe4000f8e003f */
[----:B------:R-:W-:-:S02]  /*8a60*/  @UP0 UIMAD UR10, UR40, UR13, UR10 ;  /* 0x0000000d280a02a4 */ /* 0x000fc4000f8e020a */
[----:B------:R-:W-:Y:S02]  /*8a70*/  @UP0 USHF.R.S32.HI UR14, URZ, 0x1f, UR11 ;  /* 0x0000001f3f0e0899 */ /* 0x000fe4000801140b */
[----:B------:R-:W-:Y:S01]  /*8a80*/  @UP0 UIADD3 UR9, UR9, UR10, URZ ;  /* 0x0000000a09090290 */ /* 0x000fe2000fffe03f */
[----:B------:R-:W-:Y:S02]  /*8a90*/  @UP0 ULDC.64 UR12, c[0x0][0x9d0] ;  /* 0x00027400000c0ab9 */ /* 0x000fe40000000a00 */
[----:B------:R-:W-:Y:S02]  /*8aa0*/  @UP0 UIMAD UR10, UR14, UR12, URZ ;  /* 0x0000000c0e0a02a4 */ /* 0x000fe4000f8e023f */
[----:B------:R-:W-:Y:S02]  /*8ab0*/  @UP0 UIMAD.WIDE.U32 UR8, UR11, UR12, UR8 ;  /* 0x0000000c0b0802a5 */ /* 0x000fe4000f8e0008 */
[----:B------:R-:W-:Y:S02]  /*8ac0*/  @UP0 UIMAD UR10, UR11, UR13, UR10 ;  /* 0x0000000d0b0a02a4 */ /* 0x000fe4000f8e020a */
[----:B------:R-:W-:-:S02]  /*8ad0*/  @UP0 ULEA UR6, UP1, UR8, UR6, 0x2 ;  /* 0x0000000608060291 */ /* 0x000fc4000f82103f */
[----:B------:R-:W-:-:S04]  /*8ae0*/  @UP0 UIADD3 UR9, UR9, UR10, URZ ;  /* 0x0000000a09090290 */ /* 0x000fc8000fffe03f */
[----:B------:R-:W-:Y:S01]  /*8af0*/  IMAD.U32 R6, RZ, RZ, UR6 ;  /* 0x00000006ff067e24 */ /* 0x000fe2000f8e00ff */
[----:B------:R-:W-:Y:S02]  /*8b00*/  @UP0 ULEA.HI.X UR7, UR8, UR7, UR9, 0x2, UP1 ;  /* 0x0000000708070291 */ /* 0x000fe400088f1409 */
[----:B------:R-:W-:-:S04]  /*8b10*/  UIADD3 UR6, UR5, 0x200, URZ ;  /* 0x0000020005067890 */ /* 0x000fc8000fffe03f */
[----:B------:R-:W-:Y:S01]  /*8b20*/  IMAD.U32 R7, RZ, RZ, UR7 ;  /* 0x00000007ff077e24 */ /* 0x000fe2000f8e00ff */
[----:B------:R-:W-:-:S04]  /*8b30*/  UMOV UR7, 0xc0000010 ;  /* 0xc000001000077882 */ /* 0x000fc80000000000 */
[----:B------:R2:W3:Y:S01]  /*8b40*/  @P1 LDG.E R8, desc[UR48][R6.64] ;  /* 0x0000003006081981 */ /* 0x0004e2000c1e1900 */
[----:B------:R-:W-:Y:S02]  /*8b50*/  WARPGROUP.DEPBAR.LE gsb0, 0x0 ;  /* 0x00008000000079c5 */ /* 0x000fe40000010000 */
[----:B------:R-:W-:-:S06]  /*8b60*/  WARPGROUP.ARRIVE ;  /* 0x00000000000079c5 */ /* 0x000fcc0000000000 */
[----:B------:R-:W-:Y:S01]  /*8b70*/  QGMMA.64x128x32.F32.E4M3.E4M3 R24, R180, gdesc[UR4], R24, gsb0 ;  /* 0x01e00004b4187df3 */ /* 0x000fe20008000818 */
[----:B------:R-:W-:Y:S01]  /*8b80*/  UIADD3 UR6, UR5, 0x300, URZ ;  /* 0x0000030005067890 */ /* 0x000fe2000fffe03f */
[----:B------:R-:W-:Y:S01]  /*8b90*/  UMOV UR7, 0xc0000010 ;  /* 0xc000001000077882 */ /* 0x000fe20000000000 */
[----:B01----:R-:W0:Y:S04]  /*8ba0*/  SHFL.BFLY PT, R0, R5, 0x2, 0x1f ;  /* 0x0c401f0005007f89 */ /* 0x003e2800000e0000 */
[----:B------:R-:W1:Y:S01]  /*8bb0*/  SHFL.BFLY PT, R9, R4, 0x2, 0x1f ;  /* 0x0c401f0004097f89 */ /* 0x000e6200000e0000 */
[----:B------:R-:W-:Y:S02]  /*8bc0*/  WARPGROUP.DEPBAR.LE gsb0, 0x0 ;  /* 0x00008000000079c5 */ /* 0x000fe40000010000 */
[----:B------:R-:W-:-:S06]  /*8bd0*/  WARPGROUP.ARRIVE ;  /* 0x00000000000079c5 */ /* 0x000fcc0000000000 */
[----:B------:R-:W-:Y:S01]  /*8be0*/  QGMMA.64x128x32.F32.E4M3.E4M3 R24, R184, gdesc[UR4], R24, gsb0 ;  /* 0x01e00004b8187df3 */ /* 0x000fe20008000818 */
[----:B------:R-:W-:Y:S01]  /*8bf0*/  UIADD3 UR6, UR5, 0x400, URZ ;  /* 0x0000040005067890 */ /* 0x000fe2000fffe03f */
[----:B------:R-:W-:Y:S01]  /*8c00*/  UMOV UR7, 0xc0000010 ;  /* 0xc000001000077882 */ /* 0x000fe20000000000 */
[----:B0-----:R-:W-:-:S01]  /*8c10*/  FADD.FTZ R0, R0, R5 ;  /* 0x0000000500007221 */ /* 0x001fc20000010000 */
[----:B-1----:R-:W-:-:S04]  /*8c20*/  FADD.FTZ R9, R9, R4 ;  /* 0x0000000409097221 */ /* 0x002fc80000010000 */
[----:B------:R-:W0:Y:S04]  /*8c30*/  SHFL.BFLY PT, R3, R0, 0x1, 0x1f ;  /* 0x0c201f0000037f89 */ /* 0x000e2800000e0000 */
[----:B--2---:R-:W1:Y:S01]  /*8c40*/  SHFL.BFLY PT, R6, R9, 0x1, 0x1f ;  /* 0x0c201f0009067f89 */ /* 0x004e6200000e0000 */
[----:B------:R-:W-:Y:S02]  /*8c50*/  IMAD.MOV.U32 R5, RZ, RZ, RZ ;  /* 0x000000ffff057224 */ /* 0x000fe400078e00ff */
[----:B0-----:R-:W-:Y:S01]  /*8c60*/  FADD.FTZ R7, R0, R3 ;  /* 0x0000000300077221 */ /* 0x001fe20000010000 */
[----:B-1----:R-:W-:-:S04]  /*8c70*/  FADD.FTZ R11, R9, R6 ;  /* 0x00000006090b7221 */ /* 0x002fc80000010000 */
[C---:B------:R-:W-:Y:S01]  /*8c80*/  FSETP.NE.FTZ.AND P1, PT, R7.reuse, RZ, PT ;  /* 0x000000ff0700720b */ /* 0x040fe20003f35000 */
[----:B------:R-:W-:Y:S01]  /*8c90*/  FMUL.FTZ R12, R7, 0.00390625 ;  /* 0x3b800000070c7820 */ /* 0x000fe20000410000 */
[----:B------:R-:W-:-:S04]  /*8ca0*/  FMUL.FTZ R13, R11, 0.00390625 ;  /* 0x3b8000000b0d7820 */ /* 0x000fc80000410000 */
[----:B------:R-:W-:Y:S02]  /*8cb0*/  FSETP.NE.FTZ.AND P2, PT, R12, RZ, PT ;  /* 0x000000ff0c00720b */ /* 0x000fe40003f55000 */
[----:B------:R-:W-:-:S05]  /*8cc0*/  FSETP.NE.FTZ.AND P3, PT, R13, RZ, PT ;  /* 0x000000ff0d00720b */ /* 0x000fca0003f75000 */
[----:B------:R-:W-:Y:S01]  /*8cd0*/  @P1 MUFU.RCP R5, R7 ;  /* 0x0000000700051308 */ /* 0x000fe20000001000 */
[----:B------:R-:W-:Y:S01]  /*8ce0*/  FSETP.NE.FTZ.AND P1, PT, R11, RZ, PT ;  /* 0x000000ff0b00720b */ /* 0x000fe20003f35000 */
[----:B------:R-:W-:Y:S01]  /*8cf0*/  IMAD.MOV.U32 R9, RZ, RZ, RZ ;  /* 0x000000ffff097224 */ /* 0x000fe200078e00ff */
[----:B------:R-:W-:Y:S02]  /*8d00*/  WARPGROUP.DEPBAR.LE gsb0, 0x0 ;  /* 0x00008000000079c5 */ /* 0x000fe40000010000 */
[----:B------:R-:W-:-:S06]  /*8d10*/  WARPGROUP.ARRIVE ;  /* 0x00000000000079c5 */ /* 0x000fcc0000000000 */
[----:B------:R-:W-:Y:S01]  /*8d20*/  QGMMA.64x128x32.F32.E4M3.E4M3 R24, R188, gdesc[UR4], R24, gsb0 ;  /* 0x01e00004bc187df3 */ /* 0x000fe20008000818 */
[----:B------:R-:W0:Y:S08]  /*8d30*/  @P2 MUFU.LG2 R6, R12 ;  /* 0x0000000c00062308 */ /* 0x000e300000000c00 */
[----:B------:R-:W1:Y:S08]  /*8d40*/  @P3 MUFU.LG2 R10, R13 ;  /* 0x0000000d000a3308 */ /* 0x000e700000000c00 */
[----:B------:R-:W2:Y:S01]  /*8d50*/  @P1 MUFU.RCP R9, R11 ;  /* 0x0000000b00091308 */ /* 0x000ea20000001000 */
[C---:B------:R-:W-:Y:S01]  /*8d60*/  @P2 FMUL.FTZ R4, R88.reuse, 0.69314718246459960938 ;  /* 0x3f31721858042820 */ /* 0x040fe20000410000 */
[----:B------:R-:W-:Y:S01]  /*8d70*/  @P3 FMUL.FTZ R15, R88, 0.69314718246459960938 ;  /* 0x3f317218580f3820 */ /* 0x000fe20000410000 */
[----:B0-----:R-:W-:Y:S01]  /*8d80*/  @P2 FMUL.FTZ R7, R6, 0.69314718246459960938 ;  /* 0x3f31721806072820 */ /* 0x001fe20000410000 */
[----:B------:R-:W-:-:S02]  /*8d90*/  IMAD.MOV.U32 R3, RZ, RZ, -0x800000 ;  /* 0xff800000ff037424 */ /* 0x000fc400078e00ff */
[----:B---3--:R-:W-:Y:S01]  /*8da0*/  FMUL.FTZ R12, R5, R8 ;  /* 0x00000008050c7220 */ /* 0x008fe20000410000 */
[----:B------:R-:W-:Y:S02]  /*8db0*/  IMAD.MOV.U32 R0, RZ, RZ, -0x800000 ;  /* 0xff800000ff007424 */ /* 0x000fe400078e00ff */
[----:B-1----:R-:W-:Y:S01]  /*8dc0*/  @P3 FMUL.FTZ R10, R10, 0.69314718246459960938 ;  /* 0x3f3172180a0a3820 */ /* 0x002fe20000410000 */
[----:B------:R-:W-:-:S03]  /*8dd0*/  @P2 FFMA.FTZ R3, R4, R89, R7 ;  /* 0x0000005904032223 */ /* 0x000fc60000010007 */
[----:B------:R-:W-:Y:S01]  /*8de0*/  @P3 FFMA.FTZ R0, R15, R91, R10 ;  /* 0x0000005b0f003223 */ /* 0x000fe2000001000a */
[----:B--2---:R-:W-:Y:S01]  /*8df0*/  FMUL.FTZ R88, R9, R8 ;  /* 0x0000000809587220 */ /* 0x004fe20000410000 */
[----:B------:R-:W-:Y:S02]  /*8e00*/  WARPGROUP.DEPBAR.LE gsb0, 0x0 ;  /* 0x00008000000079c5 */ /* 0x000fe40000010000 */
[----:B------:R-:W-:Y:S05]  /*8e10*/  @!P0 BRA `(.L_x_30) ;  /* 0x0000000000048947 */ /* 0x000fea0003800000 */
[----:B------:R-:W-:Y:S01]  /*8e20*/  BPT.TRAP 0x1 ;  /* 0x000000040000795c */ /* 0x000fe20000300000 */
.L_x_30:
[----:B------:R-:W0:Y:S01]  /*8e30*/  S2R R89, SR_TID.X ;  /* 0x0000000000597919 */ /* 0x000e220000002100 */
[----:B------:R-:W-:Y:S01]  /*8e40*/  ULDC.64 UR6, c[0x4][0x40] ;  /* 0x0100100000067ab9 */ /* 0x000fe20000000a00 */
[----:B------:R-:W1:Y:S01]  /*8e50*/  S2UR UR5, SR_SWINHI ;  /* 0x00000000000579c3 */ /* 0x000e620000002f00 */
        /* <DEDUP_REMOVED lines=10> */
[----:B------:R-:W-:Y:S01]  /*8f00*/  FMUL.FTZ R15, R38, R88 ;  /* 0x00000058260f7220 */ /* 0x000fe20000410000 */
[----:B------:R-:W-:Y:S01]  /*8f10*/  ULDC.64 UR8, c[0x0][0xb90] ;  /* 0x0002e40000087ab9 */ /* 0x000fe20000000a00 */
[----:B------:R-:W-:Y:S01]  /*8f20*/  USHF.R.S32.HI UR14, URZ, 0x1f, UR40 ;  /* 0x0000001f3f0e7899 */ /* 0x000fe20008011428 */
[----:B------:R-:W-:Y:S01]  /*8f30*/  ULDC.64 UR10, c[0x0][0xb98] ;  /* 0x0002e600000a7ab9 */ /* 0x000fe20000000a00 */
[----:B0-----:R-:W-:-:S05]  /*8f40*/  IMAD.SHL.U32 R4, R89, 0x4, RZ ;  /* 0x0000000459047824 */ /* 0x001fca00078e00ff */
[----:B------:R-:W-:-:S04]  /*8f50*/  LOP3.LUT R4, R4, 0xc, RZ, 0xc0, !PT ;  /* 0x0000000c04047812 */ /* 0x000fc800078ec0ff */
[----:B------:R-:W-:-:S05]  /*8f60*/  IADD3 R4, P0, R4, UR6, RZ ;  /* 0x0000000604047c10 */ /* 0x000fca000ff1e0ff */
[----:B------:R-:W-:-:S05]  /*8f70*/  IMAD.X R5, RZ, RZ, UR7, P0 ;  /* 0x00000007ff057e24 */ /* 0x000fca00080e06ff */
[----:B------:R0:W2:Y:S01]  /*8f80*/  LDG.E.CONSTANT R4, desc[UR48][R4.64] ;  /* 0x0000003004047981 */ /* 0x0000a2000c1e9900 */
        /* <DEDUP_REMOVED lines=25> */
[-C--:B0-----:R-:W-:Y:S01]  /*9120*/  FMUL.FTZ R5, R30, R88.reuse ;  /* 0x000000581e057220 */ /* 0x081fe20000410000 */
[-C--:B------:R-:W-:Y:S01]  /*9130*/  FMUL.FTZ R12, R27, R88.reuse ;  /* 0x000000581b0c7220 */ /* 0x080fe20000410000 */
[-C--:B------:R-:W-:Y:S01]  /*9140*/  FMUL.FTZ R25, R39, R88.reuse ;  /* 0x0000005827197220 */ /* 0x080fe20000410000 */
[-C--:B------:R-:W-:Y:S01]  /*9150*/  FMUL.FTZ R26, R35, R88.reuse ;  /* 0x00000058231a7220 */ /* 0x080fe20000410000 */
[-C--:B------:R-:W-:Y:S01]  /*9160*/  FMUL.FTZ R27, R46, R88.reuse ;  /* 0x000000582e1b7220 */ /* 0x080fe20000410000 */
[-C--:B------:R-:W-:Y:S01]  /*9170*/  FMUL.FTZ R30, R42, R88.reuse ;  /* 0x000000582a1e7220 */ /* 0x080fe20000410000 */
[----:B------:R-:W-:Y:S01]  /*9180*/  F2FP.BF16.F32.PACK_AB R6, R6, R7 ;  /* 0x000000070606723e */ /* 0x000fe200000010ff */
[-C--:B------:R-:W-:Y:S01]  /*9190*/  FMUL.FTZ R34, R43, R88.reuse ;  /* 0x000000582b227220 */ /* 0x080fe20000410000 */
[----:B------:R-:W-:Y:S01]  /*91a0*/  LOP3.LUT P0, R7, R89, 0x3, RZ, 0xc0, !PT ;  /* 0x0000000359077812 */ /* 0x000fe2000780c0ff */
[-C--:B------:R-:W-:Y:S01]  /*91b0*/  FMUL.FTZ R43, R62, R88.reuse ;  /* 0x000000583e2b7220 */ /* 0x080fe20000410000 */
[----:B------:R-:W-:Y:S01]  /*91c0*/  FMUL.FTZ R46, R58, R88 ;  /* 0x000000583a2e7220 */ /* 0x000fe20000410000 */
[----:B------:R-:W-:Y:S01]  /*91d0*/  F2FP.BF16.F32.PACK_AB R5, R5, R8 ;  /* 0x000000080505723e */ /* 0x000fe200000010ff */
[----:B------:R-:W-:Y:S01]  /*91e0*/  UMOV UR6, UR39 ;  /* 0x0000002700067c82 */ /* 0x000fe20008000000 */
[----:B-1----:R-:W-:Y:S01]  /*91f0*/  UMOV UR7, UR5 ;  /* 0x0000000500077c82 */ /* 0x002fe20008000000 */
[----:B------:R-:W-:Y:S01]  /*9200*/  FMUL.FTZ R31, R47, R88 ;  /* 0x000000582f1f7220 */ /* 0x000fe20000410000 */
[----:B------:R-:W-:Y:S01]  /*9210*/  F2FP.BF16.F32.PACK_AB R9, R9, R10 ;  /* 0x0000000a0909723e */ /* 0x000fe200000010ff */
[----:B------:R-:W-:Y:S01]  /*9220*/  FMUL.FTZ R39, R55, R88 ;  /* 0x0000005837277220 */ /* 0x000fe20000410000 */
[----:B------:R-:W-:Y:S01]  /*9230*/  F2FP.BF16.F32.PACK_AB R8, R25, R26 ;  /* 0x0000001a1908723e */ /* 0x000fe200000010ff */
[----:B------:R-:W-:Y:S01]  /*9240*/  FMUL.FTZ R42, R51, R88 ;  /* 0x00000058332a7220 */ /* 0x000fe20000410000 */
[----:B------:R-:W-:Y:S01]  /*9250*/  F2FP.BF16.F32.PACK_AB R30, R27, R30 ;  /* 0x0000001e1b1e723e */ /* 0x000fe200000010ff */
[----:B------:R-:W-:Y:S01]  /*9260*/  IMAD.U32 R26, RZ, RZ, UR6 ;  /* 0x00000006ff1a7e24 */ /* 0x000fe2000f8e00ff */
[----:B------:R-:W-:Y:S01]  /*9270*/  ISETP.EQ.OR P0, PT, R7, 0x3, !P0 ;  /* 0x000000030700780c */ /* 0x000fe20004702670 */
[----:B------:R-:W-:-:S02]  /*9280*/  IMAD.U32 R27, RZ, RZ, UR7 ;  /* 0x00000007ff1b7e24 */ /* 0x000fc4000f8e00ff */
        /* <DEDUP_REMOVED lines=8> */
[----:B------:R-:W-:Y:S01]  /*9310*/  F2FP.BF16.F32.PACK_AB R44, R44, R45 ;  /* 0x0000002d2c2c723e */ /* 0x000fe200000010ff */
[----:B------:R-:W-:Y:S01]  /*9320*/  FMUL.FTZ R38, R50, R88 ;  /* 0x0000005832267220 */ /* 0x000fe20000410000 */
[----:B------:R-:W-:Y:S01]  /*9330*/  F2FP.BF16.F32.PACK_AB R43, R43, R46 ;  /* 0x0000002e2b2b723e */ /* 0x000fe200000010ff */
[-C--:B------:R-:W-:Y:S01]  /*9340*/  FMUL.FTZ R50, R59, R88.reuse ;  /* 0x000000583b327220 */ /* 0x080fe20000410000 */
[----:B------:R-:W-:Y:S01]  /*9350*/  F2FP.BF16.F32.PACK_AB R49, R48, R49 ;  /* 0x000000313031723e */ /* 0x000fe200000010ff */
[-C--:B------:R-:W-:Y:S01]  /*9360*/  FMUL.FTZ R59, R78, R88.reuse ;  /* 0x000000584e3b7220 */ /* 0x080fe20000410000 */
[----:B------:R-:W-:Y:S01]  /*9370*/  SEL R45, R6, R9, P0 ;  /* 0x00000009062d7207 */ /* 0x000fe20000000000 */
[----:B------:R-:W-:Y:S01]  /*9380*/  FMUL.FTZ R35, R54, R88 ;  /* 0x0000005836237220 */ /* 0x000fe20000410000 */
[----:B------:R-:W-:Y:S01]  /*9390*/  SEL R46, R9, R6, P0 ;  /* 0x00000006092e7207 */ /* 0x000fe20000000000 */
[----:B------:R-:W-:Y:S01]  /*93a0*/  IMAD.WIDE R6, R170, 0x2, R26 ;  /* 0x00000002aa067825 */ /* 0x000fe200078e021a */
[----:B------:R-:W-:-:S03]  /*93b0*/  F2FP.BF16.F32.PACK_AB R31, R31, R34 ;  /* 0x000000221f1f723e */ /* 0x000fc600000010ff */
[-C--:B------:R-:W-:Y:S01]  /*93c0*/  FMUL.FTZ R54, R66, R88.reuse ;  /* 0x0000005842367220 */ /* 0x080fe20000410000 */
[----:B------:R-:W-:Y:S01]  /*93d0*/  F2FP.BF16.F32.PACK_AB R52, R52, R53 ;  /* 0x000000353434723e */ /* 0x000fe200000010ff */
[----:B------:R-:W0:Y:S01]  /*93e0*/  LDC R89, c[0x0][0xc38] ;  /* 0x00030e00ff597b82 */ /* 0x000e220000000800 */
[----:B------:R-:W-:Y:S01]  /*93f0*/  F2FP.BF16.F32.PACK_AB R57, R56, R57 ;  /* 0x000000393839723e */ /* 0x000fe200000010ff */
[-C--:B------:R-:W-:Y:S01]  /*9400*/  FMUL.FTZ R47, R63, R88.reuse ;  /* 0x000000583f2f7220 */ /* 0x080fe20000410000 */
[----:B------:R-:W-:Y:S01]  /*9410*/  F2FP.BF16.F32.PACK_AB R60, R60, R61 ;  /* 0x0000003d3c3c723e */ /* 0x000fe200000010ff */
[-C--:B------:R-:W-:Y:S01]  /*9420*/  FMUL.FTZ R66, R75, R88.reuse ;  /* 0x000000584b427220 */ /* 0x080fe20000410000 */
[----:B------:R-:W-:Y:S01]  /*9430*/  F2FP.BF16.F32.PACK_AB R65, R64, R65 ;  /* 0x000000414041723e */ /* 0x000fe200000010ff */
[----:B------:R-:W-:Y:S01]  /*9440*/  FMUL.FTZ R63, R79, R88 ;  /* 0x000000584f3f7220 */ /* 0x000fe20000410000 */
[----:B------:R-:W-:Y:S01]  /*9450*/  SEL R61, R44, R49, P0 ;  /* 0x000000312c3d7207 */ /* 0x000fe20000000000 */
[----:B------:R-:W-:Y:S01]  /*9460*/  UIADD3 UR5, -UR40, URZ, URZ ;  /* 0x0000003f28057290 */ /* 0x000fe2000fffe13f */
[----:B------:R-:W-:Y:S01]  /*9470*/  F2FP.BF16.F32.PACK_AB R67, R67, R70 ;  /* 0x000000464343723e */ /* 0x000fe200000010ff */
[----:B------:R-:W-:Y:S01]  /*9480*/  ULDC UR6, c[0x0][0xc44] ;  /* 0x0003110000067ab9 */ /* 0x000fe20000000800 */
[----:B------:R-:W-:Y:S01]  /*9490*/  F2FP.BF16.F32.PACK_AB R74, R71, R74 ;  /* 0x0000004a474a723e */ /* 0x000fe200000010ff */
[----:B------:R-:W-:Y:S01]  /*94a0*/  UIMAD UR13, UR6, UR5, UR42 ;  /* 0x00000005060d72a4 */ /* 0x000fe2000f8e022a */
[----:B------:R-:W-:Y:S01]  /*94b0*/  SEL R44, R49, R44, P0 ;  /* 0x0000002c312c7207 */ /* 0x000fe20000000000 */
[----:B------:R-:W-:Y:S01]  /*94c0*/  UIADD3 UR4, UR4, 0x29860, URZ ;  /* 0x0002986004047890 */ /* 0x000fe2000fffe03f */
[----:B------:R-:W-:Y:S01]  /*94d0*/  F2FP.BF16.F32.PACK_AB R12, R11, R12 ;  /* 0x0000000c0b0c723e */ /* 0x000fe200000010ff */
[----:B------:R-:W-:Y:S01]  /*94e0*/  USHF.R.S32.HI UR12, URZ, 0x1f, UR13 ;  /* 0x0000001f3f0c7899 */ /* 0x000fe2000801140d */
[----:B------:R-:W-:Y:S01]  /*94f0*/  SEL R49, R52, R57, P0 ;  /* 0x0000003934317207 */ /* 0x000fe20000000000 */
[----:B------:R-:W-:Y:S01]  /*9500*/  UPRMT UR4, UR36, 0x654, UR4 ;  /* 0x0000065424047896 */ /* 0x000fe20008000004 */
[----:B------:R-:W-:Y:S01]  /*9510*/  SEL R71, R30, R31, P0 ;  /* 0x0000001f1e477207 */ /* 0x000fe20000000000 */
[----:B------:R-:W-:Y:S01]  /*9520*/  UIMAD UR5, UR12, UR8, URZ ;  /* 0x000000080c0572a4 */ /* 0x000fe2000f8e023f */
[----:B------:R-:W-:Y:S01]  /*9530*/  SEL R70, R31, R30, P0 ;  /* 0x0000001e1f467207 */ /* 0x000fe20000000000 */
[----:B------:R-:W-:Y:S01]  /*9540*/  UIMAD.WIDE.U32 UR6, UR13, UR8, URZ ;  /* 0x000000080d0672a5 */ /* 0x000fe2000f8e003f */
[----:B------:R-:W-:Y:S01]  /*9550*/  F2FP.BF16.F32.PACK_AB R15, R15, R20 ;  /* 0x000000140f0f723e */ /* 0x000fe200000010ff */
[----:B------:R-:W-:Y:S01]  /*9560*/  UIMAD UR5, UR13, UR9, UR5 ;  /* 0x000000090d0572a4 */ /* 0x000fe2000f8e0205 */
[----:B------:R-:W-:Y:S01]  /*9570*/  SEL R52, R57, R52, P0 ;  /* 0x0000003439347207 */ /* 0x000fe20000000000 */
[----:B------:R-:W-:Y:S01]  /*9580*/  UIMAD UR8, UR14, UR10, URZ ;  /* 0x0000000a0e0872a4 */ /* 0x000fe2000f8e023f */
[----:B------:R-:W-:Y:S01]  /*9590*/  IADD3 R31, P6, R6, 0x4060, RZ ;  /* 0x00004060061f7810 */ /* 0x000fe20007fde0ff */
[----:B------:R-:W-:Y:S01]  /*95a0*/  SYNCS.ARRIVE.TRANS64.RED.A1T0 RZ, [UR4], RZ ;  /* 0x000000ffffff79a7 */ /* 0x000fe20008100404 */
[----:B------:R-:W-:Y:S01]  /*95b0*/  SEL R57, R60, R65, P0 ;  /* 0x000000413c397207 */ /* 0x000fe20000000000 */
[----:B------:R-:W-:Y:S01]  /*95c0*/  UIADD3 UR7, UR7, UR5, URZ ;  /* 0x0000000507077290 */ /* 0x000fe2000fffe03f */
[----:B------:R-:W-:Y:S01]  /*95d0*/  F2FP.BF16.F32.PACK_AB R59, R59, R62 ;  /* 0x0000003e3b3b723e */ /* 0x000fe200000010ff */
[----:B------:R-:W-:Y:S01]  /*95e0*/  UIMAD UR8, UR40, UR11, UR8 ;  /* 0x0000000b280872a4 */ /* 0x000fe2000f8e0208 */
[----:B------:R-:W-:Y:S01]  /*95f0*/  SEL R60, R65, R60, P0 ;  /* 0x0000003c413c7207 */ /* 0x000fe20000000000 */
[----:B------:R-:W-:Y:S01]  /*9600*/  UIMAD.WIDE.U32 UR6, UR40, UR10, UR6 ;  /* 0x0000000a280672a5 */ /* 0x000fe2000f8e0006 */
[----:B------:R-:W-:Y:S01]  /*9610*/  F2FP.BF16.F32.PACK_AB R68, R68, R69 ;  /* 0x000000454444723e */ /* 0x000fe200000010ff */
[----:B------:R-:W-:Y:S01]  /*9620*/  ULDC.64 UR4, c[0x0][0xb50] ;  /* 0x0002d40000047ab9 */ /* 0x000fe20000000a00 */
[----:B------:R-:W-:-:S02]  /*9630*/  SEL R65, R5, R12, P0 ;  /* 0x0000000c05417207 */ /* 0x000fc40000000000 */
[----:B------:R-:W-:Y:S01]  /*9640*/  SEL R62, R12, R5, P0 ;  /* 0x000000050c3e7207 */ /* 0x000fe20000000000 */
[----:B------:R-:W-:Y:S01]  /*9650*/  IMAD R5, R18, 0x40, R2 ;  /* 0x0000004012057824 */ /* 0x000fe200078e0202 */
[----:B------:R-:W-:Y:S02]  /*9660*/  SEL R69, R15, R8, P0 ;  /* 0x000000080f457207 */ /* 0x000fe40000000000 */
[----:B------:R-:W-:Y:S01]  /*9670*/  SEL R64, R8, R15, P0 ;  /* 0x0000000f08407207 */ /* 0x000fe20000000000 */
[----:B------:R-:W-:Y:S01]  /*9680*/  IMAD.WIDE R26, R5, 0x2, R26 ;  /* 0x00000002051a7825 */ /* 0x000fe200078e021a */
[----:B------:R-:W-:Y:S02]  /*9690*/  LOP3.LUT R30, R31, 0x380, RZ, 0xc0, !PT ;  /* 0x000003801f1e7812 */ /* 0x000fe400078ec0ff */
[----:B------:R-:W-:Y:S02]  /*96a0*/  IADD3 R8, P2, R6, 0x20, RZ ;  /* 0x0000002006087810 */ /* 0x000fe40007f5e0ff */
[----:B------:R-:W-:-:S02]  /*96b0*/  SHF.R.U64 R30, R30, 0x3, RZ ;  /* 0x000000031e1e7819 */ /* 0x000fc400000012ff */
[----:B------:R-:W-:Y:S02]  /*96c0*/  LOP3.LUT R5, R8, 0x380, RZ, 0xc0, !PT ;  /* 0x0000038008057812 */ /* 0x000fe400078ec0ff */
[----:B------:R-:W-:Y:S01]  /*96d0*/  LOP3.LUT R30, R30, R31, RZ, 0x3c, !PT ;  /* 0x0000001f1e1e7212 */ /* 0x000fe200078e3cff */
[----:B------:R-:W-:Y:S01]  /*96e0*/  IMAD.X R31, RZ, RZ, R7, P6 ;  /* 0x000000ffff1f7224 */ /* 0x000fe200030e0607 */
[----:B------:R-:W-:Y:S02]  /*96f0*/  SHF.R.U64 R5, R5, 0x3, RZ ;  /* 0x0000000305057819 */ /* 0x000fe400000012ff */
[----:B------:R-:W-:Y:S02]  /*9700*/  IADD3 R10, P6, R6, 0x40, RZ ;  /* 0x00000040060a7810 */ /* 0x000fe40007fde0ff */
[----:B------:R-:W-:Y:S02]  /*9710*/  F2FP.BF16.F32.PACK_AB R41, R40, R41 ;  /* 0x000000292829723e */ /* 0x000fe400000010ff */
[----:B------:R-:W-:-:S02]  /*9720*/  LOP3.LUT R40, R5, R8, RZ, 0x3c, !PT ;  /* 0x0000000805287212 */ /* 0x000fc400078e3cff */
[----:B------:R-:W-:Y:S02]  /*9730*/  LOP3.LUT R5, R10, 0x380, RZ, 0xc0, !PT ;  /* 0x000003800a057812 */ /* 0x000fe400078ec0ff */
[----:B------:R-:W-:Y:S01]  /*9740*/  F2FP.BF16.F32.PACK_AB R28, R28, R29 ;  /* 0x0000001d1c1c723e */ /* 0x000fe200000010ff */
[----:B------:R-:W-:Y:S01]  /*9750*/  IMAD.X R29, RZ, RZ, R7, P6 ;  /* 0x000000ffff1d7224 */ /* 0x000fe200030e0607 */
[----:B------:R-:W-:Y:S02]  /*9760*/  F2FP.BF16.F32.PACK_AB R33, R32, R33 ;  /* 0x000000212021723e */ /* 0x000fe400000010ff */
[----:B------:R-:W-:Y:S02]  /*9770*/  SHF.R.U64 R5, R5, 0x3, RZ ;  /* 0x0000000305057819 */ /* 0x000fe400000012ff */
[----:B------:R-:W-:Y:S02]  /*9780*/  F2FP.BF16.F32.PACK_AB R51, R51, R54 ;  /* 0x000000363333723e */ /* 0x000fe400000010ff */
[----:B------:R-:W-:-:S02]  /*9790*/  SEL R53, R28, R33, P0 ;  /* 0x000000211c357207 */ /* 0x000fc40000000000 */
[----:B------:R-:W-:Y:S02]  /*97a0*/  SEL R54, R33, R28, P0 ;  /* 0x0000001c21367207 */ /* 0x000fe40000000000 */
[----:B------:R-:W-:Y:S02]  /*97b0*/  LOP3.LUT R28, R5, R10, RZ, 0x3c, !PT ;  /* 0x0000000a051c7212 */ /* 0x000fe400078e3cff */
[----:B------:R-:W1:Y:S01]  /*97c0*/  LDC R5, c[0x0][0xbe8] ;  /* 0x0002fa00ff057b82 */ /* 0x000e620000000800 */
[----:B------:R-:W-:Y:S02]  /*97d0*/  F2FP.BF16.F32.PACK_AB R36, R36, R37 ;  /* 0x000000252424723e */ /* 0x000fe400000010ff */
[----:B------:R-:W-:Y:S02]  /*97e0*/  F2FP.BF16.F32.PACK_AB R58, R55, R58 ;  /* 0x0000003a373a723e */ /* 0x000fe400000010ff */
[----:B------:R-:W-:Y:S02]  /*97f0*/  SEL R55, R36, R41, P0 ;  /* 0x0000002924377207 */ /* 0x000fe40000000000 */
[----:B------:R-:W-:Y:S01]  /*9800*/  SEL R56, R41, R36, P0 ;  /* 0x0000002429387207 */ /* 0x000fe20000000000 */
[----:B------:R-:W-:Y:S01]  /*9810*/  IMAD.X R41, RZ, RZ, R7, P2 ;  /* 0x000000ffff297224 */ /* 0x000fe200010e0607 */
[----:B------:R-:W-:-:S02]  /*9820*/  F2FP.BF16.F32.PACK_AB R24, R21, R24 ;  /* 0x000000181518723e */ /* 0x000fc400000010ff */
[----:B------:R-:W-:Y:S02]  /*9830*/  IADD3 R21, P2, R26, 0x2000, RZ ;  /* 0x000020001a157810 */ /* 0x000fe40007f5e0ff */
[----:B------:R-:W-:Y:S02]  /*9840*/  F2FP.BF16.F32.PACK_AB R50, R47, R50 ;  /* 0x000000322f32723e */ /* 0x000fe400000010ff */
[----:B------:R-:W-:Y:S02]  /*9850*/  LOP3.LUT R20, R21, 0x380, RZ, 0xc0, !PT ;  /* 0x0000038015147812 */ /* 0x000fe400078ec0ff */
[----:B------:R-:W-:Y:S01]  /*9860*/  MOV R81, R30 ;  /* 0x0000001e00517202 */ /* 0x000fe20000000f00 */
[----:B------:R-:W-:Y:S01]  /*9870*/  IMAD R30, RZ, RZ, -UR42 ;  /* 0x8000002aff1e7e24 */ /* 0x000fe2000f8e02ff */
[----:B------:R-:W-:Y:S02]  /*9880*/  SHF.R.U64 R20, R20, 0x3, RZ ;  /* 0x0000000314147819 */ /* 0x000fe400000012ff */
[----:B------:R-:W-:Y:S01]  /*9890*/  SEL R75, R43, R50, P0 ;  /* 0x000000322b4b7207 */ /* 0x000fe20000000000 */
[----:B0-----:R-:W-:Y:S01]  /*98a0*/  IMAD R89, R89, R30, UR41 ;  /* 0x0000002959597e24 */ /* 0x001fe2000f8e021e */
[----:B------:R-:W-:Y:S01]  /*98b0*/  LOP3.LUT R20, R20, R21, RZ, 0x3c, !PT ;  /* 0x0000001514147212 */ /* 0x000fe200078e3cff */
[----:B------:R-:W-:Y:S01]  /*98c0*/  IMAD.X R21, RZ, RZ, R27, P2 ;  /* 0x000000ffff157224 */ /* 0x000fe200010e061b */
[----:B-1----:R-:W-:-:S02]  /*98d0*/  ISETP.NE.AND P2, PT, R5, 0x1, PT ;  /* 0x000000010500780c */ /* 0x002fc40003f45270 */
[----:B------:R-:W-:Y:S02]  /*98e0*/  SEL R50, R50, R43, P0 ;  /* 0x0000002b32327207 */ /* 0x000fe40000000000 */
[----:B------:R-:W-:Y:S02]  /*98f0*/  F2FP.BF16.F32.PACK_AB R13, R13, R14 ;  /* 0x0000000e0d0d723e */ /* 0x000fe400000010ff */
[----:B------:R-:W-:Y:S02]  /*9900*/  LOP3.LUT R43, R6, 0x380, RZ, 0xc0, !PT ;  /* 0x00000380062b7812 */ /* 0x000fe400078ec0ff */
[----:B------:R-:W-:Y:S02]  /*9910*/  F2FP.BF16.F32.PACK_AB R73, R72, R73 ;  /* 0x000000494849723e */ /* 0x000fe400000010ff */
[----:B------:R-:W-:Y:S02]  /*9920*/  IADD3 R14, P5, R6, 0x4040, RZ ;  /* 0x00004040060e7810 */ /* 0x000fe40007fbe0ff */
[----:B------:R-:W-:Y:S01]  /*9930*/  F2FP.BF16.F32.PACK_AB R35, R35, R38 ;  /* 0x000000262323723e */ /* 0x000fe200000010ff */
[----:B------:R-:W0:Y:S01]  /*9940*/  @P2 LDC R31, c[0x0][0xbec] ;  /* 0x0002fb00ff1f2b82 */ /* 0x000e220000000800 */
[----:B------:R-:W-:Y:S01]  /*9950*/  F2FP.BF16.F32.PACK_AB R42, R39, R42 ;  /* 0x0000002a272a723e */ /* 0x000fe200000010ff */
[----:B------:R-:W-:Y:S01]  /*9960*/  IMAD.X R33, RZ, RZ, R7, P5 ;  /* 0x000000ffff217224 */ /* 0x000fe200028e0607 */
[----:B------:R-:W-:-:S02]  /*9970*/  F2FP.BF16.F32.PACK_AB R66, R63, R66 ;  /* 0x000000423f42723e */ /* 0x000fc400000010ff */
[----:B------:R-:W-:Y:S02]  /*9980*/  SEL R47, R13, R24, P0 ;  /* 0x000000180d2f7207 */ /* 0x000fe40000000000 */
[----:B------:R-:W-:Y:S01]  /*9990*/  SEL R48, R24, R13, P0 ;  /* 0x0000000d18307207 */ /* 0x000fe20000000000 */
[----:B------:R-:W1:Y:S01]  /*99a0*/  @P2 LDC R30, c[0x0][0xbf0] ;  /* 0x0002fc00ff1e2b82 */ /* 0x000e620000000800 */
[----:B------:R-:W-:Y:S02]  /*99b0*/  SHF.R.U64 R43, R43, 0x3, RZ ;  /* 0x000000032b2b7819 */ /* 0x000fe400000012ff */
[----:B------:R-:W-:Y:S02]  /*99c0*/  SEL R63, R68, R73, P0 ;  /* 0x00000049443f7207 */ /* 0x000fe40000000000 */
[----:B------:R-:W-:Y:S02]  /*99d0*/  IADD3 R11, P3, R6, 0x4000, RZ ;  /* 0x00004000060b7810 */ /* 0x000fe40007f7e0ff */
[----:B------:R-:W-:-:S02]  /*99e0*/  LOP3.LUT R13, R14, 0x380, RZ, 0xc0, !PT ;  /* 0x000003800e0d7812 */ /* 0x000fc400078ec0ff */
[----:B------:R-:W-:Y:S01]  /*99f0*/  SEL R68, R73, R68, P0 ;  /* 0x0000004449447207 */ /* 0x000fe20000000000 */
[--C-:B------:R-:W-:Y:S01]  /*9a00*/  IMAD.X R37, RZ, RZ, R7.reuse, P3 ;  /* 0x000000ffff257224 */ /* 0x100fe200018e0607 */
[----:B------:R-:W-:Y:S02]  /*9a10*/  SEL R73, R35, R42, P0 ;  /* 0x0000002a23497207 */ /* 0x000fe40000000000 */
[----:B------:R-:W-:Y:S02]  /*9a20*/  SEL R72, R42, R35, P0 ;  /* 0x000000232a487207 */ /* 0x000fe40000000000 */
[C---:B------:R-:W-:Y:S02]  /*9a30*/  IADD3 R12, P4, R6.reuse, 0x4020, RZ ;  /* 0x00004020060c7810 */ /* 0x040fe40007f9e0ff */
[----:B------:R-:W-:Y:S02]  /*9a40*/  IADD3 R9, P1, R6, 0x60, RZ ;  /* 0x0000006006097810 */ /* 0x000fe40007f3e0ff */
[----:B------:R-:W-:Y:S01]  /*9a50*/  LOP3.LUT R42, R43, R6, RZ, 0x3c, !PT ;  /* 0x000000062b2a7212 */ /* 0x000fe200078e3cff */
[--C-:B------:R-:W-:Y:S01]  /*9a60*/  IMAD.X R35, RZ, RZ, R7.reuse, P4 ;  /* 0x000000ffff237224 */ /* 0x100fe200020e0607 */
[----:B------:R-:W-:Y:S01]  /*9a70*/  LOP3.LUT R6, R11, 0x380, RZ, 0xc0, !PT ;  /* 0x000003800b067812 */ /* 0x000fe200078ec0ff */
[--C-:B------:R-:W-:Y:S01]  /*9a80*/  IMAD.X R39, RZ, RZ, R7.reuse, P1 ;  /* 0x000000ffff277224 */ /* 0x100fe200008e0607 */
[----:B------:R-:W-:Y:S01]  /*9a90*/  SHF.R.U64 R13, R13, 0x3, RZ ;  /* 0x000000030d0d7819 */ /* 0x000fe200000012ff */
[----:B------:R-:W-:Y:S01]  /*9aa0*/  IMAD.MOV.U32 R43, RZ, RZ, R7 ;  /* 0x000000ffff2b7224 */ /* 0x000fe200078e0007 */
[----:B------:R-:W-:-:S02]  /*9ab0*/  IADD3 R25, P6, R26, 0x1000, RZ ;  /* 0x000010001a197810 */ /* 0x000fc40007fde0ff */
[----:B------:R-:W-:Y:S02]  /*9ac0*/  SHF.R.U64 R6, R6, 0x3, RZ ;  /* 0x0000000306067819 */ /* 0x000fe400000012ff */
[----:B------:R-:W-:Y:S02]  /*9ad0*/  LOP3.LUT R32, R13, R14, RZ, 0x3c, !PT ;  /* 0x0000000e0d207212 */ /* 0x000fe400078e3cff */
[----:B------:R-:W-:Y:S02]  /*9ae0*/  LOP3.LUT R24, R25, 0x380, RZ, 0xc0, !PT ;  /* 0x0000038019187812 */ /* 0x000fe400078ec0ff */
[----:B------:R-:W-:Y:S02]  /*9af0*/  LOP3.LUT R36, R6, R11, RZ, 0x3c, !PT ;  /* 0x0000000b06247212 */ /* 0x000fe400078e3cff */
[----:B------:R-:W-:Y:S02]  /*9b00*/  SHF.R.U64 R24, R24, 0x3, RZ ;  /* 0x0000000318187819 */ /* 0x000fe400000012ff */
[----:B------:R-:W-:Y:S01]  /*9b10*/  MOV R82, R32 ;  /* 0x0000002000527202 */ /* 0x000fe20000000f00 */
[----:B------:R-:W-:Y:S01]  /*9b20*/  IMAD R32, R89, 0x80, R169 ;  /* 0x0000008059207824 */ /* 0x000fe200078e02a9 */
[----:B------:R-:W-:-:S02]  /*9b30*/  SEL R77, R51, R58, P0 ;  /* 0x0000003a334d7207 */ /* 0x000fc40000000000 */
[----:B------:R-:W-:Y:S02]  /*9b40*/  LOP3.LUT R6, R9, 0x380, RZ, 0xc0, !PT ;  /* 0x0000038009067812 */ /* 0x000fe400078ec0ff */
[----:B------:R-:W-:Y:S02]  /*9b50*/  SEL R58, R58, R51, P0 ;  /* 0x000000333a3a7207 */ /* 0x000fe40000000000 */
[----:B------:R-:W-:Y:S02]  /*9b60*/  SEL R51, R59, R66, P0 ;  /* 0x000000423b337207 */ /* 0x000fe40000000000 */
[----:B------:R-:W-:Y:S02]  /*9b70*/  SEL R66, R66, R59, P0 ;  /* 0x0000003b42427207 */ /* 0x000fe40000000000 */
[----:B------:R-:W-:Y:S01]  /*9b80*/  LOP3.LUT R24, R24, R25, RZ, 0x3c, !PT ;  /* 0x0000001918187212 */ /* 0x000fe200078e3cff */
[----:B------:R-:W-:Y:S01]  /*9b90*/  IMAD.X R25, RZ, RZ, R27, P6 ;  /* 0x000000ffff197224 */ /* 0x000fe200030e061b */
[----:B------:R-:W-:Y:S01]  /*9ba0*/  MOV R86, R28 ;  /* 0x0000001c00567202 */ /* 0x000fe20000000f00 */
[----:B0-----:R-:W-:Y:S01]  /*9bb0*/  @P2 IMAD.HI.U32 R29, R32, R31, RZ ;  /* 0x0000001f201d2227 */ /* 0x001fe200078e00ff */
[----:B------:R-:W-:-:S02]  /*9bc0*/  SEL R59, R67, R74, P0 ;  /* 0x0000004a433b7207 */ /* 0x000fc40000000000 */
[----:B------:R-:W-:Y:S01]  /*9bd0*/  SEL R80, R74, R67, P0 ;  /* 0x000000434a507207 */ /* 0x000fe20000000000 */
[----:B------:R-:W-:Y:S01]  /*9be0*/  IMAD.MOV.U32 R28, RZ, RZ, R32 ;  /* 0x000000ffff1c7224 */ /* 0x000fe200078e0020 */
[----:B------:R-:W-:Y:S02]  /*9bf0*/  SHF.R.U64 R6, R6, 0x3, RZ ;  /* 0x0000000306067819 */ /* 0x000fe400000012ff */
[----:B------:R-:W-:Y:S02]  /*9c00*/  IADD3 R67, P6, R26, 0x7000, RZ ;  /* 0x000070001a437810 */ /* 0x000fe40007fde0ff */
[----:B------:R-:W-:Y:S02]  /*9c10*/  LOP3.LUT R7, R12, 0x380, RZ, 0xc0, !PT ;  /* 0x000003800c077812 */ /* 0x000fe400078ec0ff */
[----:B------:R-:W-:Y:S02]  /*9c20*/  IADD3 R15, P1, R26, 0x3000, RZ ;  /* 0x000030001a0f7810 */ /* 0x000fe40007f3e0ff */
[----:B------:R-:W-:-:S02]  /*9c30*/  LOP3.LUT R38, R6, R9, RZ, 0x3c, !PT ;  /* 0x0000000906267212 */ /* 0x000fc400078e3cff */
[----:B------:R-:W-:Y:S02]  /*9c40*/  LOP3.LUT R6, R67, 0x380, RZ, 0xc0, !PT ;  /* 0x0000038043067812 */ /* 0x000fe400078ec0ff */
[----:B-1----:R-:W-:Y:S02]  /*9c50*/  @P2 SHF.R.U32.HI R28, RZ, R30, R29 ;  /* 0x0000001eff1c2219 */ /* 0x002fe4000001161d */
[----:B------:R-:W-:Y:S02]  /*9c60*/  SHF.R.U64 R7, R7, 0x3, RZ ;  /* 0x0000000307077819 */ /* 0x000fe400000012ff */
[----:B------:R-:W-:Y:S01]  /*9c70*/  LOP3.LUT R14, R15, 0x380, RZ, 0xc0, !PT ;  /* 0x000003800f0e7812 */ /* 0x000fe200078ec0ff */
[----:B------:R-:W-:Y:S01]  /*9c80*/  IMAD.MOV R30, RZ, RZ, -R28 ;  /* 0x000000ffff1e7224 */ /* 0x000fe200078e0a1c */
[----:B------:R-:W-:Y:S02]  /*9c90*/  SHF.R.U64 R6, R6, 0x3, RZ ;  /* 0x0000000306067819 */ /* 0x000fe400000012ff */
[----:B------:R-:W-:-:S02]  /*9ca0*/  LOP3.LUT R34, R7, R12, RZ, 0x3c, !PT ;  /* 0x0000000c07227212 */ /* 0x000fc400078e3cff */
[----:B------:R-:W-:Y:S02]  /*9cb0*/  SHF.R.U64 R14, R14, 0x3, RZ ;  /* 0x000000030e0e7819 */ /* 0x000fe400000012ff */
[----:B------:R-:W-:Y:S02]  /*9cc0*/  LOP3.LUT R6, R6, R67, RZ, 0x3c, !PT ;  /* 0x0000004306067212 */ /* 0x000fe400078e3cff */
[----:B------:R-:W-:Y:S02]  /*9cd0*/  MOV R88, R42 ;  /* 0x0000002a00587202 */ /* 0x000fe40000000f00 */
[----:B------:R-:W-:Y:S01]  /*9ce0*/  MOV R84, R36 ;  /* 0x0000002400547202 */ /* 0x000fe20000000f00 */
[----:B------:R-:W-:Y:S01]  /*9cf0*/  IMAD R37, R5, R30, R32 ;  /* 0x0000001e05257224 */ /* 0x000fe200078e0220 */
[----:B------:R-:W-:Y:S01]  /*9d00*/  LOP3.LUT R14, R14, R15, RZ, 0x3c, !PT ;  /* 0x0000000f0e0e7212 */ /* 0x000fe200078e3cff */
[----:B------:R-:W-:Y:S01]  /*9d10*/  IMAD.X R15, RZ, RZ, R27, P1 ;  /* 0x000000ffff0f7224 */ /* 0x000fe200008e061b */
[----:B------:R-:W-:Y:S01]  /*9d20*/  MOV R83, R34 ;  /* 0x0000002200537202 */ /* 0x000fe20000000f00 */
[----:B------:R-:W-:Y:S01]  /*9d30*/  IMAD.U32 R34, RZ, RZ, UR8 ;  /* 0x00000008ff227e24 */ /* 0x000fe2000f8e00ff */
[----:B------:R-:W-:Y:S01]  /*9d40*/  MOV R87, R40 ;  /* 0x0000002800577202 */ /* 0x000fe20000000f00 */
[----:B------:R-:W-:Y:S01]  /*9d50*/  ULDC.64 UR8, c[0x0][0xae8] ;  /* 0x0002ba0000087ab9 */ /* 0x000fe20000000a00 */
[----:B------:R-:W-:-:S02]  /*9d60*/  SHF.R.S32.HI R29, RZ, 0x1f, R28 ;  /* 0x0000001fff1d7819 */ /* 0x000fc4000001141c */
[----:B------:R-:W-:Y:S02]  /*9d70*/  IADD3 R40, P1, R28, UR6, RZ ;  /* 0x000000061c287c10 */ /* 0x000fe4000ff3e0ff */
[C---:B------:R-:W-:Y:S02]  /*9d80*/  IADD3 R11, P4, R26.reuse, 0x5000, RZ ;  /* 0x000050001a0b7810 */ /* 0x040fe40007f9e0ff */
[----:B------:R-:W-:Y:S02]  /*9d90*/  SHF.R.S32.HI R36, RZ, 0x1f, R37 ;  /* 0x0000001fff247819 */ /* 0x000fe40000011425 */
[----:B------:R-:W-:Y:S01]  /*9da0*/  IADD3.X R41, R29, UR7, R34, P1, !PT ;  /* 0x000000071d297c10 */ /* 0x000fe20008ffe422 */
[----:B------:R-:W-:Y:S01]  /*9db0*/  ULDC.64 UR6, c[0x0][0xb88] ;  /* 0x0002e20000067ab9 */ /* 0x000fe20000000a00 */
[----:B------:R-:W-:Y:S01]  /*9dc0*/  IADD3 R13, P3, R26, 0x4000, RZ ;  /* 0x000040001a0d7810 */ /* 0x000fe20007f7e0ff */
[----:B------:R-:W-:Y:S01]  /*9dd0*/  IMAD R36, R36, UR6, RZ ;  /* 0x0000000624247c24 */ /* 0x000fe2000f8e02ff */
[----:B------:R-:W-:Y:S01]  /*9de0*/  LOP3.LUT R10, R11, 0x380, RZ, 0xc0, !PT ;  /* 0x000003800b0a7812 */ /* 0x000fe200078ec0ff */
[----:B--2---:R-:W-:Y:S01]  /*9df0*/  SHFL.IDX PT, R45, R45, R4, 0x1c1f ;  /* 0x001c1f042d2d7589 */ /* 0x004fe200000e0000 */
[----:B------:R-:W-:Y:S01]  /*9e00*/  LOP3.LUT R33, R4, 0x2, RZ, 0x3c, !PT ;  /* 0x0000000204217812 */ /* 0x000fe200078e3cff */
[----:B------:R-:W-:Y:S01]  /*9e10*/  IMAD.WIDE.U32 R40, R37, UR6, R40 ;  /* 0x0000000625287c25 */ /* 0x000fe2000f8e0028 */
[----:B------:R-:W-:Y:S01]  /*9e20*/  LOP3.LUT R12, R13, 0x380, RZ, 0xc0, !PT ;  /* 0x000003800d0c7812 */ /* 0x000fe200078ec0ff */
[----:B------:R-:W-:Y:S01]  /*9e30*/  SHFL.IDX PT, R47, R47, R4, 0x1c1f ;  /* 0x001c1f042f2f7589 */ /* 0x000fe200000e0000 */
[----:B------:R-:W-:Y:S01]  /*9e40*/  SHF.R.U64 R10, R10, 0x3, RZ ;  /* 0x000000030a0a7819 */ /* 0x000fe200000012ff */
[----:B------:R-:W-:Y:S01]  /*9e50*/  ULDC UR6, c[0x0][0xa88] ;  /* 0x0002a20000067ab9 */ /* 0x000fe20000000800 */
[----:B------:R-:W-:Y:S01]  /*9e60*/  SHF.R.U64 R12, R12, 0x3, RZ ;  /* 0x000000030c0c7819 */ /* 0x000fe200000012ff */
[----:B------:R-:W-:Y:S01]  /*9e70*/  SHFL.IDX PT, R65, R65, R4, 0x1c1f ;  /* 0x001c1f0441417589 */ /* 0x000fe200000e0000 */
[----:B------:R-:W-:Y:S01]  /*9e80*/  LOP3.LUT R10, R10, R11, RZ, 0x3c, !PT ;  /* 0x0000000b0a0a7212 */ /* 0x000fe200078e3cff */
[----:B------:R-:W-:Y:S01]  /*9e90*/  IMAD.X R11, RZ, RZ, R27, P4 ;  /* 0x000000ffff0b7224 */ /* 0x000fe200020e061b */
[----:B------:R-:W-:Y:S01]  /*9ea0*/  MOV R85, R38 ;  /* 0x0000002600557202 */ /* 0x000fe20000000f00 */
[----:B------:R-:W0:Y:S01]  /*9eb0*/  SHFL.IDX PT, R46, R46, R33, 0x1c1f ;  /* 0x001c1f212e2e7589 */ /* 0x000e2200000e0000 */
[----:B------:R-:W-:-:S02]  /*9ec0*/  LOP3.LUT P1, RZ, R19, 0x3, RZ, 0xc0, !PT ;  /* 0x0000000313ff7812 */ /* 0x000fc4000782c0ff */
[----:B------:R-:W-:Y:S01]  /*9ed0*/  LOP3.LUT R12, R12, R13, RZ, 0x3c, !PT ;  /* 0x0000000d0c0c7212 */ /* 0x000fe200078e3cff */
[----:B------:R-:W1:Y:S01]  /*9ee0*/  SHFL.IDX PT, R48, R48, R33, 0x1c1f ;  /* 0x001c1f2130307589 */ /* 0x000e6200000e0000 */
[----:B------:R-:W-:Y:S01]  /*9ef0*/  IMAD.X R13, RZ, RZ, R27, P3 ;  /* 0x000000ffff0d7224 */ /* 0x000fe200018e061b */
[C---:B------:R-:W-:Y:S02]  /*9f00*/  IADD3 R9, P5, R26.reuse, 0x6000, RZ ;  /* 0x000060001a097810 */ /* 0x040fe40007fbe0ff */
[----:B------:R-:W2:Y:S01]  /*9f10*/  SHFL.IDX PT, R62, R62, R33, 0x1c1f ;  /* 0x001c1f213e3e7589 */ /* 0x000ea200000e0000 */
[----:B------:R-:W-:Y:S02]  /*9f20*/  LOP3.LUT R7, R26, 0x380, RZ, 0xc0, !PT ;  /* 0x000003801a077812 */ /* 0x000fe400078ec0ff */
[----:B------:R-:W-:Y:S01]  /*9f30*/  LOP3.LUT R8, R9, 0x380, RZ, 0xc0, !PT ;  /* 0x0000038009087812 */ /* 0x000fe200078ec0ff */
[----:B------:R-:W-:Y:S01]  /*9f40*/  SHFL.IDX PT, R69, R69, R4, 0x1c1f ;  /* 0x001c1f0445457589 */ /* 0x000fe200000e0000 */
[----:B------:R-:W-:-:S02]  /*9f50*/  SHF.R.U64 R7, R7, 0x3, RZ ;  /* 0x0000000307077819 */ /* 0x000fc400000012ff */
[----:B------:R-:W-:Y:S01]  /*9f60*/  SHF.R.U64 R8, R8, 0x3, RZ ;  /* 0x0000000308087819 */ /* 0x000fe200000012ff */
[----:B------:R-:W3:Y:S01]  /*9f70*/  SHFL.IDX PT, R64, R64, R33, 0x1c1f ;  /* 0x001c1f2140407589 */ /* 0x000ee200000e0000 */
[----:B------:R-:W-:Y:S01]  /*9f80*/  LOP3.LUT R26, R7, R26, RZ, 0x3c, !PT ;  /* 0x0000001a071a7212 */ /* 0x000fe200078e3cff */
[--C-:B------:R-:W-:Y:S01]  /*9f90*/  IMAD.X R7, RZ, RZ, R27.reuse, P6 ;  /* 0x000000ffff077224 */ /* 0x100fe200030e061b */
[----:B------:R-:W-:Y:S01]  /*9fa0*/  LOP3.LUT R8, R8, R9, RZ, 0x3c, !PT ;  /* 0x0000000908087212 */ /* 0x000fe200078e3cff */
[----:B------:R-:W-:Y:S01]  /*9fb0*/  SHFL.IDX PT, R53, R53, R4, 0x1c1f ;  /* 0x001c1f0435357589 */ /* 0x000fe200000e0000 */
[----:B------:R-:W-:-:S03]  /*9fc0*/  IMAD.X R9, RZ, RZ, R27, P5 ;  /* 0x000000ffff097224 */ /* 0x000fc600028e061b */
[----:B------:R-:W-:Y:S01]  /*9fd0*/  SHFL.IDX PT, R71, R71, R4, 0x1c1f ;  /* 0x001c1f0447477589 */ /* 0x000fe200000e0000 */
[----:B0-----:R-:W-:Y:S02]  /*9fe0*/  SEL R28, R45, R46, P0 ;  /* 0x0000002e2d1c7207 */ /* 0x001fe40000000000 */
[----:B------:R-:W-:Y:S01]  /*9ff0*/  SEL R30, R46, R45, P0 ;  /* 0x0000002d2e1e7207 */ /* 0x000fe20000000000 */
[----:B------:R-:W0:Y:S01]  /*a000*/  SHFL.IDX PT, R54, R54, R33, 0x1c1f ;  /* 0x001c1f2136367589 */ /* 0x000e2200000e0000 */
[----:B-1----:R-:W-:Y:S01]  /*a010*/  SEL R32, R47, R48, P0 ;  /* 0x000000302f207207 */ /* 0x002fe20000000000 */
[----:B------:R-:W-:Y:S01]  /*a020*/  IMAD R45, R37, UR7, R36 ;  /* 0x00000007252d7c24 */ /* 0x000fe2000f8e0224 */
[----:B------:R-:W-:Y:S01]  /*a030*/  SEL R34, R48, R47, P0 ;  /* 0x0000002f30227207 */ /* 0x000fe20000000000 */
[----:B------:R-:W1:Y:S01]  /*a040*/  SHFL.IDX PT, R70, R70, R33, 0x1c1f ;  /* 0x001c1f2146467589 */ /* 0x000e6200000e0000 */
[----:B--2---:R-:W-:Y:S02]  /*a050*/  SEL R29, R65, R62, P0 ;  /* 0x0000003e411d7207 */ /* 0x004fe40000000000 */
[----:B------:R-:W-:Y:S01]  /*a060*/  SEL R31, R62, R65, P0 ;  /* 0x000000413e1f7207 */ /* 0x000fe20000000000 */
[----:B------:R-:W-:Y:S01]  /*a070*/  BAR.SYNC.DEFER_BLOCKING 0x1, 0x100 ;  /* 0x0044000000007b1d */ /* 0x000fe20000010000 */
[----:B------:R-:W-:-:S02]  /*a080*/  LEA R47, R89, R168, 0x7 ;  /* 0x000000a8592f7211 */ /* 0x000fc400078e38ff */
[----:B---3--:R-:W-:-:S03]  /*a090*/  SEL R35, R64, R69, P0 ;  /* 0x0000004540237207 */ /* 0x008fc60000000000 */
[----:B------:R-:W-:Y:S04]  /*a0a0*/  SHFL.IDX PT, R55, R55, R4, 0x1c1f ;  /* 0x001c1f0437377589 */ /* 0x000fe800000e0000 */
[----:B------:R-:W-:Y:S04]  /*a0b0*/  SHFL.IDX PT, R56, R56, R33, 0x1c1f ;  /* 0x001c1f2138387589 */ /* 0x000fe800000e0000 */
[----:B------:R-:W-:Y:S01]  /*a0c0*/  SHFL.IDX PT, R61, R61, R4, 0x1c1f ;  /* 0x001c1f043d3d7589 */ /* 0x000fe200000e0000 */
[----:B0-----:R-:W-:Y:S02]  /*a0d0*/  SEL R36, R53, R54, P0 ;  /* 0x0000003635247207 */ /* 0x001fe40000000000 */
[----:B------:R-:W-:Y:S01]  /*a0e0*/  SEL R38, R54, R53, P0 ;  /* 0x0000003536267207 */ /* 0x000fe20000000000 */
[----:B------:R-:W-:Y:S01]  /*a0f0*/  SHFL.IDX PT, R49, R49, R4, 0x1c1f ;  /* 0x001c1f0431317589 */ /* 0x000fe200000e0000 */
[----:B-1----:R-:W-:-:S02]  /*a100*/  SEL R37, R71, R70, P0 ;  /* 0x0000004647257207 */ /* 0x002fc40000000000 */
[----:B------:R-:W-:Y:S01]  /*a110*/  SEL R39, R70, R71, P0 ;  /* 0x0000004746277207 */ /* 0x000fe20000000000 */
[----:B------:R-:W-:Y:S04]  /*a120*/  SHFL.IDX PT, R57, R57, R4, 0x1c1f ;  /* 0x001c1f0439397589 */ /* 0x000fe800000e0000 */
[----:B------:R-:W-:Y:S04]  /*a130*/  SHFL.IDX PT, R42, R63, R4, 0x1c1f ;  /* 0x001c1f043f2a7589 */ /* 0x000fe800000e0000 */
[----:B------:R-:W-:Y:S04]  /*a140*/  SHFL.IDX PT, R73, R73, R4, 0x1c1f ;  /* 0x001c1f0449497589 */ /* 0x000fe800000e0000 */
[----:B------:R-:W-:Y:S04]  /*a150*/  SHFL.IDX PT, R75, R75, R4, 0x1c1f ;  /* 0x001c1f044b4b7589 */ /* 0x000fe800000e0000 */
[----:B------:R-:W-:Y:S04]  /*a160*/  SHFL.IDX PT, R77, R77, R4, 0x1c1f ;  /* 0x001c1f044d4d7589 */ /* 0x000fe800000e0000 */
[----:B------:R-:W-:Y:S04]  /*a170*/  SHFL.IDX PT, R67, R51, R4, 0x1c1f ;  /* 0x001c1f0433437589 */ /* 0x000fe800000e0000 */
[----:B------:R-:W-:Y:S04]  /*a180*/  SHFL.IDX PT, R79, R59, R4, 0x1c1f ;  /* 0x001c1f043b4f7589 */ /* 0x000fe800000e0000 */
[----:B------:R-:W0:Y:S04]  /*a190*/  SHFL.IDX PT, R52, R52, R33, 0x1c1f ;  /* 0x001c1f2134347589 */ /* 0x000e2800000e0000 */
[----:B------:R-:W-:Y:S04]  /*a1a0*/  SHFL.IDX PT, R72, R72, R33, 0x1c1f ;  /* 0x001c1f2148487589 */ /* 0x000fe800000e0000 */
[----:B------:R-:W1:Y:S04]  /*a1b0*/  SHFL.IDX PT, R44, R44, R33, 0x1c1f ;  /* 0x001c1f212c2c7589 */ /* 0x000e6800000e0000 */
[----:B------:R-:W-:Y:S04]  /*a1c0*/  SHFL.IDX PT, R4, R60, R33, 0x1c1f ;  /* 0x001c1f213c047589 */ /* 0x000fe800000e0000 */
[----:B------:R-:W2:Y:S04]  /*a1d0*/  SHFL.IDX PT, R74, R50, R33, 0x1c1f ;  /* 0x001c1f21324a7589 */ /* 0x000ea800000e0000 */
[----:B------:R0:W3:Y:S04]  /*a1e0*/  SHFL.IDX PT, R76, R58, R33, 0x1c1f ;  /* 0x001c1f213a4c7589 */ /* 0x0000e800000e0000 */
[----:B------:R-:W4:Y:S04]  /*a1f0*/  SHFL.IDX PT, R78, R66, R33, 0x1c1f ;  /* 0x001c1f21424e7589 */ /* 0x000f2800000e0000 */
[----:B------:R2:W4:Y:S01]  /*a200*/  SHFL.IDX PT, R43, R68, R33, 0x1c1f ;  /* 0x001c1f21442b7589 */ /* 0x00052200000e0000 */
[----:B0-----:R-:W-:-:S03]  /*a210*/  SEL R58, R52, R49, P0 ;  /* 0x00000031343a7207 */ /* 0x001fc60000000000 */
[----:B------:R0:W4:Y:S01]  /*a220*/  SHFL.IDX PT, R80, R80, R33, 0x1c1f ;  /* 0x001c1f2150507589 */ /* 0x00012200000e0000 */
[----:B-1----:R-:W-:Y:S02]  /*a230*/  SEL R48, R61, R44, P0 ;  /* 0x0000002c3d307207 */ /* 0x002fe40000000000 */
[----:B------:R-:W-:Y:S01]  /*a240*/  SEL R50, R44, R61, P0 ;  /* 0x0000003d2c327207 */ /* 0x000fe20000000000 */
[----:B------:R1:W-:Y:S01]  /*a250*/  STSM.16.M88.4 [R88], R28 ;  /* 0x0000001c58007844 */ /* 0x0003e20000000200 */
[----:B--2---:R-:W-:Y:S01]  /*a260*/  IMAD R68, R5, UR6, RZ ;  /* 0x0000000605447c24 */ /* 0x004fe2000f8e02ff */
[----:B------:R-:W-:Y:S02]  /*a270*/  SEL R51, R74, R75, P0 ;  /* 0x0000004b4a337207 */ /* 0x000fe40000000000 */
[----:B0-----:R-:W-:Y:S02]  /*a280*/  SEL R33, R69, R64, P0 ;  /* 0x0000004045217207 */ /* 0x001fe40000000000 */
[----:B------:R-:W-:-:S02]  /*a290*/  ISETP.GE.OR P3, PT, R47, R68, P1 ;  /* 0x000000442f00720c */ /* 0x000fc40000f66670 */
[----:B---3--:R-:W-:Y:S01]  /*a2a0*/  SEL R59, R76, R77, P0 ;  /* 0x0000004d4c3b7207 */ /* 0x008fe20000000000 */
[----:B------:R0:W-:Y:S04]  /*a2b0*/  STSM.16.M88.4 [R87], R32 ;  /* 0x0000002057007844 */ /* 0x0001e80000000200 */
[----:B------:R2:W-:Y:S01]  /*a2c0*/  STSM.16.M88.4 [R86], R36 ;  /* 0x0000002456007844 */ /* 0x0005e20000000200 */
[----:B-1----:R-:W-:Y:S01]  /*a2d0*/  VIADD R29, R47, 0x8 ;  /* 0x000000082f1d7836 */ /* 0x002fe20000000000 */
[----:B------:R-:W-:Y:S01]  /*a2e0*/  SEL R28, R55, R56, P0 ;  /* 0x00000038371c7207 */ /* 0x000fe20000000000 */
[----:B------:R-:W-:Y:S01]  /*a2f0*/  IMAD.IADD R31, R41, 0x1, R45 ;  /* 0x00000001291f7824 */ /* 0x000fe200078e022d */
[----:B------:R-:W-:Y:S02]  /*a300*/  SEL R30, R56, R55, P0 ;  /* 0x00000037381e7207 */ /* 0x000fe40000000000 */
[----:B------:R-:W-:-:S02]  /*a310*/  ISETP.GE.OR P1, PT, R29, R68, P1 ;  /* 0x000000441d00720c */ /* 0x000fc40000f26670 */
[----:B------:R-:W-:Y:S02]  /*a320*/  SEL R56, R49, R52, P0 ;  /* 0x0000003431387207 */ /* 0x000fe40000000000 */
[----:B------:R-:W-:Y:S02]  /*a330*/  SEL R29, R73, R72, P0 ;  /* 0x00000048491d7207 */ /* 0x000fe40000000000 */
[C---:B0-----:R-:W-:Y:S02]  /*a340*/  LEA R32, P4, R40.reuse, UR4, 0x2 ;  /* 0x0000000428207c11 */ /* 0x041fe4000f8810ff */
[----:B------:R-:W-:Y:S02]  /*a350*/  SEL R49, R75, R74, P0 ;  /* 0x0000004a4b317207 */ /* 0x000fe40000000000 */
[----:B------:R-:W-:Y:S01]  /*a360*/  LEA.HI.X R40, R40, UR5, R31, 0x2, P4 ;  /* 0x0000000528287c11 */ /* 0x000fe2000a0f141f */
[----:B------:R-:W-:Y:S01]  /*a370*/  SHFL.IDX PT, R60, R32, RZ, 0x1c1f ;  /* 0x001c1fff203c7589 */ /* 0x000fe200000e0000 */
[----:B------:R-:W-:-:S02]  /*a380*/  SEL R31, R72, R73, P0 ;  /* 0x00000049481f7207 */ /* 0x000fc40000000000 */
[----:B--2---:R-:W-:Y:S01]  /*a390*/  SEL R36, R57, R4, P0 ;  /* 0x0000000439247207 */ /* 0x004fe20000000000 */
[----:B------:R-:W0:Y:S01]  /*a3a0*/  SHFL.IDX PT, R61, R40, RZ, 0x1c1f ;  /* 0x001c1fff283d7589 */ /* 0x000e2200000e0000 */
[----:B------:R-:W-:Y:S02]  /*a3b0*/  SEL R38, R4, R57, P0 ;  /* 0x0000003904267207 */ /* 0x000fe40000000000 */
[----:B------:R-:W-:Y:S01]  /*a3c0*/  SEL R57, R77, R76, P0 ;  /* 0x0000004c4d397207 */ /* 0x000fe20000000000 */
[----:B------:R-:W-:Y:S01]  /*a3d0*/  STSM.16.M88.4 [R85], R28 ;  /* 0x0000001c55007844 */ /* 0x000fe20000000200 */
[----:B----4-:R-:W-:Y:S02]  /*a3e0*/  SEL R37, R67, R78, P0 ;  /* 0x0000004e43257207 */ /* 0x010fe40000000000 */
[----:B------:R-:W-:Y:S01]  /*a3f0*/  SEL R39, R78, R67, P0 ;  /* 0x000000434e277207 */ /* 0x000fe20000000000 */
[----:B------:R-:W-:Y:S01]  /*a400*/  STSM.16.M88.4 [R84], R48 ;  /* 0x0000003054007844 */ /* 0x000fe20000000200 */
[----:B------:R-:W-:-:S02]  /*a410*/  SEL R64, R42, R43, P0 ;  /* 0x0000002b2a407207 */ /* 0x000fc40000000000 */
[----:B------:R-:W-:Y:S01]  /*a420*/  SEL R66, R43, R42, P0 ;  /* 0x0000002a2b427207 */ /* 0x000fe20000000000 */
[----:B------:R-:W-:Y:S01]  /*a430*/  STSM.16.M88.4 [R83], R56 ;  /* 0x0000003853007844 */ /* 0x000fe20000000200 */
[----:B------:R-:W-:Y:S02]  /*a440*/  SEL R65, R79, R80, P0 ;  /* 0x000000504f417207 */ /* 0x000fe40000000000 */
[----:B------:R-:W-:Y:S01]  /*a450*/  SEL R67, R80, R79, P0 ;  /* 0x0000004f50437207 */ /* 0x000fe20000000000 */
[----:B------:R-:W-:Y:S04]  /*a460*/  STSM.16.M88.4 [R82], R36 ;  /* 0x0000002452007844 */ /* 0x000fe80000000200 */
[----:B------:R1:W-:Y:S01]  /*a470*/  STSM.16.M88.4 [R81], R64 ;  /* 0x0000004051007844 */ /* 0x0003e20000000200 */
[----:B------:R-:W-:Y:S06]  /*a480*/  BAR.SYNC.DEFER_BLOCKING 0x1, 0x100 ;  /* 0x0044000000007b1d */ /* 0x000fec0000010000 */
[----:B------:R-:W-:Y:S04]  /*a490*/  SHFL.IDX PT, R62, R32, 0x1, 0x1c1f ;  /* 0x003c1f00203e7f89 */ /* 0x000fe800000e0000 */
[----:B------:R-:W2:Y:S01]  /*a4a0*/  SHFL.IDX PT, R63, R40, 0x1, 0x1c1f ;  /* 0x003c1f00283f7f89 */ /* 0x000ea200000e0000 */
[----:B-1----:R-:W1:Y:S03]  /*a4b0*/  @P2 LDC R65, c[0x0][0xbec] ;  /* 0x0002fb00ff412b82 */ /* 0x002e660000000800 */
[----:B0-----:R0:W-:Y:S05]  /*a4c0*/  @!P3 ST.E desc[UR48][R60.64], R3 ;  /* 0x000000033c00b985 */ /* 0x0011ea000c101930 */
[----:B0-----:R-:W0:Y:S01]  /*a4d0*/  @P2 LDC R61, c[0x0][0xbf0] ;  /* 0x0002fc00ff3d2b82 */ /* 0x001e220000000800 */
[----:B--2---:R2:W-:Y:S01]  /*a4e0*/  @!P1 ST.E desc[UR48][R62.64], R0 ;  /* 0x000000003e009985 */ /* 0x0045e2000c101930 */
[----:B------:R-:W-:-:S03]  /*a4f0*/  UIMAD UR6, UR12, UR8, URZ ;  /* 0x000000080c0672a4 */ /* 0x000fc6000f8e023f */
[----:B------:R3:W5:Y:S01]  /*a500*/  LD.E.128 R48, desc[UR48][R8.64] ;  /* 0x0000003008307980 */ /* 0x000762000c101d00 */
[----:B------:R-:W-:Y:S01]  /*a510*/  UIMAD.WIDE.U32 UR4, UR13, UR8, URZ ;  /* 0x000000080d0472a5 */ /* 0x000fe2000f8e003f */
[----:B--2---:R-:W-:Y:S01]  /*a520*/  IMAD R0, R17, 0x20, R18 ;  /* 0x0000002011007824 */ /* 0x004fe200078e0212 */
[----:B------:R-:W-:Y:S01]  /*a530*/  UIMAD UR6, UR13, UR9, UR6 ;  /* 0x000000090d0672a4 */ /* 0x000fe2000f8e0206 */
[----:B------:R2:W5:Y:S02]  /*a540*/  LD.E.128 R36, desc[UR48][R6.64] ;  /* 0x0000003006247980 */ /* 0x000564000c101d00 */
[----:B---3--:R-:W-:Y:S01]  /*a550*/  IMAD R8, R89, 0x80, R0 ;  /* 0x0000008059087824 */ /* 0x008fe200078e0200 */
[----:B------:R-:W-:Y:S01]  /*a560*/  ULDC.64 UR8, c[0x0][0xaf0] ;  /* 0x0002bc0000087ab9 */ /* 0x000fe20000000a00 */
[----:B------:R-:W-:Y:S01]  /*a570*/  UIADD3 UR5, UR5, UR6, URZ ;  /* 0x0000000605057290 */ /* 0x000fe2000fffe03f */
[----:B------:R-:W5:Y:S01]  /*a580*/  LD.E.128 R44, desc[UR48][R26.64] ;  /* 0x000000301a2c7980 */ /* 0x000f62000c101d00 */
[----:B-1----:R-:W-:Y:S01]  /*a590*/  @P2 IMAD.HI.U32 R0, R8, R65, RZ ;  /* 0x0000004108002227 */ /* 0x002fe200078e00ff */
[----:B------:R-:W-:-:S02]  /*a5a0*/  UIMAD UR7, UR14, UR8, URZ ;  /* 0x000000080e0772a4 */ /* 0x000fc4000f8e023f */
[----:B------:R-:W5:Y:S01]  /*a5b0*/  LD.E.128 R40, desc[UR48][R24.64] ;  /* 0x0000003018287980 */ /* 0x000f62000c101d00 */
[----:B------:R-:W-:Y:S01]  /*a5c0*/  IMAD.MOV.U32 R3, RZ, RZ, R8 ;  /* 0x000000ffff037224 */ /* 0x000fe200078e0008 */
[----:B0-----:R-:W-:Y:S01]  /*a5d0*/  @P2 SHF.R.U32.HI R3, RZ, R61, R0 ;  /* 0x0000003dff032219 */ /* 0x001fe20000011600 */
[----:B------:R-:W-:Y:S01]  /*a5e0*/  UIMAD UR6, UR40, UR9, UR7 ;  /* 0x00000009280672a4 */ /* 0x000fe2000f8e0207 */
[----:B------:R-:W5:Y:S01]  /*a5f0*/  LD.E.128 R32, desc[UR48][R20.64] ;  /* 0x0000003014207980 */ /* 0x000f62000c101d00 */
[----:B------:R-:W-:Y:S01]  /*a600*/  UIMAD.WIDE.U32 UR4, UR40, UR8, UR4 ;  /* 0x00000008280472a5 */ /* 0x000fe2000f8e0004 */
[--C-:B------:R-:W-:Y:S01]  /*a610*/  SHF.R.S32.HI R0, RZ, 0x1f, R3.reuse ;  /* 0x0000001fff007819 */ /* 0x100fe20000011403 */
[----:B------:R-:W-:Y:S01]  /*a620*/  IMAD.MOV R4, RZ, RZ, -R3 ;  /* 0x000000ffff047224 */ /* 0x000fe200078e0a03 */
[----:B------:R-:W-:Y:S01]  /*a630*/  ULDC.64 UR8, c[0x0][0xae0] ;  /* 0x0002b80000087ab9 */ /* 0x000fe20000000a00 */
[----:B------:R-:W-:Y:S01]  /*a640*/  UIADD3 UR6, UR5, UR6, URZ ;  /* 0x0000000605067290 */ /* 0x000fe2000fffe03f */
[----:B------:R-:W5:Y:S01]  /*a650*/  LD.E.128 R28, desc[UR48][R14.64] ;  /* 0x000000300e1c7980 */ /* 0x000f62000c101d00 */
[----:B------:R-:W-:-:S02]  /*a660*/  IMAD R0, R0, UR8, RZ ;  /* 0x0000000800007c24 */ /* 0x000fc4000f8e02ff */
[----:B------:R-:W-:Y:S01]  /*a670*/  IMAD R9, R5, R4, R8 ;  /* 0x0000000405097224 */ /* 0x000fe200078e0208 */
[----:B------:R-:W5:Y:S01]  /*a680*/  LD.E.128 R52, desc[UR48][R12.64] ;  /* 0x000000300c347980 */ /* 0x000f62000c101d00 */
[----:B--2---:R-:W-:Y:S02]  /*a690*/  IMAD.U32 R7, RZ, RZ, UR5 ;  /* 0x00000005ff077e24 */ /* 0x004fe4000f8e00ff */
[----:B------:R-:W-:Y:S01]  /*a6a0*/  IMAD.U32 R6, RZ, RZ, UR4 ;  /* 0x00000004ff067e24 */ /* 0x000fe2000f8e00ff */
[----:B------:R0:W5:Y:S01]  /*a6b0*/  LD.E.128 R56, desc[UR48][R10.64] ;  /* 0x000000300a387980 */ /* 0x000162000c101d00 */
[----:B------:R-:W-:Y:S01]  /*a6c0*/  IMAD.U32 R7, RZ, RZ, UR6 ;  /* 0x00000006ff077e24 */ /* 0x000fe2000f8e00ff */
[----:B------:R-:W-:Y:S01]  /*a6d0*/  ULDC.64 UR6, c[0x0][0xad8] ;  /* 0x0002b60000067ab9 */ /* 0x000fe20000000a00 */
[----:B------:R-:W-:Y:S01]  /*a6e0*/  @!PT LDS RZ, [RZ] ;  /* 0x00000000fffff984 */ /* 0x000fe20000000800 */
[----:B------:R-:W-:Y:S01]  /*a6f0*/  @!PT LDS RZ, [RZ] ;  /* 0x00000000fffff984 */ /* 0x000fe20000000800 */
[----:B------:R-:W-:Y:S01]  /*a700*/  @!PT LDS RZ, [RZ] ;  /* 0x00000000fffff984 */ /* 0x000fe20000000800 */
[----:B------:R-:W-:Y:S01]  /*a710*/  @!PT LDS RZ, [RZ] ;  /* 0x00000000fffff984 */ /* 0x000fe20000000800 */
[----:B------:R1:W-:Y:S06]  /*a720*/  MEMBAR.ALL.CTA ;  /* 0x0000000000007992 */ /* 0x0003ec0000008000 */
[----:B-1----:R-:W1:Y:S01]  /*a730*/  FENCE.VIEW.ASYNC.S ;  /* 0x00000000000073c6 */ /* 0x002e620000000000 */
[----:B------:R-:W-:-:S04]  /*a740*/  IMAD.WIDE.U32 R4, R3, UR8, R6 ;  /* 0x0000000803047c25 */ /* 0x000fc8000f8e0006 */
[----:B0-----:R-:W-:Y:S01]  /*a750*/  IMAD R11, R3, UR9, R0 ;  /* 0x00000009030b7c24 */ /* 0x001fe2000f8e0200 */
[----:B------:R-:W-:Y:S01]  /*a760*/  SHF.R.S32.HI R0, RZ, 0x1f, R9 ;  /* 0x0000001fff007819 */ /* 0x000fe20000011409 */
[----:B------:R-:W-:Y:S02]  /*a770*/  IMAD R89, R89, 0x80, R18 ;  /* 0x0000008059597824 */ /* 0x000fe400078e0212 */
[----:B------:R-:W-:Y:S02]  /*a780*/  IMAD.IADD R5, R5, 0x1, R11 ;  /* 0x0000000105057824 */ /* 0x000fe400078e020b */
[----:B------:R-:W-:Y:S01]  /*a790*/  IMAD R0, R0, UR6, RZ ;  /* 0x0000000600007c24 */ /* 0x000fe2000f8e02ff */
[----:B------:R-:W-:Y:S01]  /*a7a0*/  UIADD3 UR39, UR39, 0x29820, URZ ;  /* 0x0002982027277890 */ /* 0x000fe2000fffe03f */
[----:B------:R-:W-:Y:S01]  /*a7b0*/  IMAD.WIDE.U32 R4, R9, UR6, R4 ;  /* 0x0000000609047c25 */ /* 0x000fe2000f8e0004 */
[----:B------:R-:W-:Y:S01]  /*a7c0*/  UIADD3 UR51, UR51, 0x1, URZ ;  /* 0x0000000133337890 */ /* 0x000fe2000fffe03f */
[----:B------:R-:W-:-:S02]  /*a7d0*/  ISETP.GE.AND P1, PT, R89, R68, PT ;  /* 0x000000445900720c */ /* 0x000fc40003f26270 */
[----:B------:R-:W-:Y:S01]  /*a7e0*/  IMAD R7, R9, UR7, R0 ;  /* 0x0000000709077c24 */ /* 0x000fe2000f8e0200 */
[----:B------:R-:W-:Y:S01]  /*a7f0*/  ULDC.64 UR6, c[0x0][0xa80] ;  /* 0x0002a00000067ab9 */ /* 0x000fe20000000a00 */
[----:B------:R-:W-:Y:S01]  /*a800*/  UPRMT UR39, URZ, 0x654, UR39 ;  /* 0x000006543f277896 */ /* 0x000fe20008000027 */
[----:B------:R-:W-:Y:S01]  /*a810*/  LEA R0, P2, R4, UR6, 0x1 ;  /* 0x0000000604007c11 */ /* 0x000fe2000f8408ff */
[----:B------:R-:W-:Y:S01]  /*a820*/  IMAD.IADD R5, R5, 0x1, R7 ;  /* 0x0000000105057824 */ /* 0x000fe200078e0207 */
[----:B------:R-:W-:Y:S01]  /*a830*/  UISETP.NE.AND UP0, UPT, UR51, 0x2, UPT ;  /* 0x000000023300788c */ /* 0x000fe2000bf05270 */
[----:B------:R-:W-:-:S03]  /*a840*/  VIADD R3, R89, 0x20 ;  /* 0x0000002059037836 */ /* 0x000fc60000000000 */
[----:B------:R-:W-:Y:S01]  /*a850*/  LEA.HI.X R10, R4, UR7, R5, 0x1, P2 ;  /* 0x00000007040a7c11 */ /* 0x000fe200090f0c05 */
[----:B------:R-:W-:Y:S01]  /*a860*/  USEL UR5, URZ, 0x1, UP0 ;  /* 0x000000013f057887 */ /* 0x000fe20008000000 */
[-C--:B------:R-:W-:Y:S01]  /*a870*/  ISETP.GE.AND P3, PT, R3, R68.reuse, PT ;  /* 0x000000440300720c */ /* 0x080fe20003f66270 */
[----:B------:R-:W-:Y:S01]  /*a880*/  ULDC UR4, c[0x0][0xc] ;  /* 0x0000030000047ab9 */ /* 0x000fe20000000800 */
[----:B------:R-:W-:Y:S01]  /*a890*/  VIADD R3, R89, 0x40 ;  /* 0x0000004059037836 */ /* 0x000fe20000000000 */
[----:B------:R-:W-:Y:S01]  /*a8a0*/  UIADD3 UR41, UR4, UR41, URZ ;  /* 0x0000002904297290 */ /* 0x000fe2000fffe03f */
[----:B-1----:R0:W1:Y:S01]  /*a8b0*/  SHFL.IDX PT, R8, R0, RZ, 0x181f ;  /* 0x00181fff00087589 */ /* 0x00206200000e0000 */
[----:B------:R-:W-:Y:S01]  /*a8c0*/  USEL UR51, UR51, URZ, UP0 ;  /* 0x0000003f33337287 */ /* 0x000fe20008000000 */
[----:B------:R-:W-:Y:S01]  /*a8d0*/  SYNCS.ARRIVE.TRANS64.RED.A1T0 RZ, [UR39], RZ ;  /* 0x000000ffffff79a7 */ /* 0x000fe20008100427 */
[----:B------:R-:W-:Y:S01]  /*a8e0*/  ULOP3.LUT UR43, UR43, UR5, URZ, 0x3c, !UPT ;  /* 0x000000052b2b7292 */ /* 0x000fe2000f8e3c3f */
[----:B------:R0:W2:Y:S01]  /*a8f0*/  SHFL.IDX PT, R9, R10, RZ, 0x181f ;  /* 0x00181fff0a097589 */ /* 0x0000a200000e0000 */
[----:B------:R-:W-:Y:S01]  /*a900*/  BSSY B0, `(.L_x_31) ;  /* 0x000000b000007945 */ /* 0x000fe20003800000 */
[----:B------:R-:W-:-:S03]  /*a910*/  ISETP.GE.AND P0, PT, R3, R68, PT ;  /* 0x000000440300720c */ /* 0x000fc60003f06270 */
[----:B------:R-:W-:Y:S10]  /*a920*/  @P1 BRA `(.L_x_32) ;  /* 0x0000000000201947 */ /* 0x000ff40003800000 */
[----:B------:R-:W-:Y:S02]  /*a930*/  ULDC UR4, c[0x0][0xac8] ;  /* 0x0002b20000047ab9 */ /* 0x000fe40000000800 */
[----:B------:R-:W-:Y:S02]  /*a940*/  ISETP.GE.AND P2, PT, R16, UR4, PT ;  /* 0x0000000410007c0c */ /* 0x000fe4000bf46270 */
[----:B------:R-:W-:-:S11]  /*a950*/  ISETP.GE.AND P1, PT, R2, UR4, PT ;  /* 0x0000000402007c0c */ /* 0x000fd6000bf26270 */
[----:B-1----:R-:W-:Y:S02]  /*a960*/  @!P2 LEA R6, P4, R16, R8, 0x1 ;  /* 0x000000081006a211 */ /* 0x002fe400078808ff */
[----:B--2---:R-:W-:Y:S02]  /*a970*/  @!P1 IMAD.WIDE R4, R2, 0x2, R8 ;  /* 0x0000000202049825 */ /* 0x004fe400078e0208 */
[----:B------:R-:W-:-:S03]  /*a980*/  @!P2 LEA.HI.X R7, R16, R9, R192, 0x1, P4 ;  /* 0x000000091007a211 */ /* 0x000fc600020f0cc0 */
[----:B-----5:R3:W-:Y:S04]  /*a990*/  @!P1 ST.E.128 desc[UR48][R4.64], R44 ;  /* 0x0000002c04009985 */ /* 0x0207e8000c101d30 */
[----:B------:R3:W-:Y:S02]  /*a9a0*/  @!P2 ST.E.128 desc[UR48][R6.64], R52 ;  /* 0x000000340600a985 */ /* 0x0007e4000c101d30 */
.L_x_32:
[----:B------:R-:W-:Y:S05]  /*a9b0*/  BSYNC B0 ;  /* 0x0000000000007941 */ /* 0x000fea0003800000 */
.L_x_31:
[----:B--2---:R2:W4:Y:S01]  /*a9c0*/  SHFL.IDX PT, R9, R10, 0x1, 0x181f ;  /* 0x00381f000a097f89 */ /* 0x00452200000e0000 */
[----:B------:R-:W-:Y:S03]  /*a9d0*/  BSSY B0, `(.L_x_33) ;  /* 0x000000b000007945 */ /* 0x000fe60003800000 */
[----:B-1----:R2:W1:Y:S01]  /*a9e0*/  SHFL.IDX PT, R8, R0, 0x1, 0x181f ;  /* 0x00381f0000087f89 */ /* 0x00246200000e0000 */
[----:B------:R-:W-:Y:S05]  /*a9f0*/  @P3 BRA `(.L_x_34) ;  /* 0x0000000000203947 */ /* 0x000fea0003800000 */
[----:B------:R-:W-:Y:S02]  /*aa00*/  ULDC UR4, c[0x0][0xac8] ;  /* 0x0002b20000047ab9 */ /* 0x000fe40000000800 */
[----:B------:R-:W-:Y:S02]  /*aa10*/  ISETP.GE.AND P3, PT, R16, UR4, PT ;  /* 0x0000000410007c0c */ /* 0x000fe4000bf66270 */
[----:B------:R-:W-:-:S11]  /*aa20*/  ISETP.GE.AND P2, PT, R2, UR4, PT ;  /* 0x0000000402007c0c */ /* 0x000fd6000bf46270 */
[----:B-1-3--:R-:W-:Y:S02]  /*aa30*/  @!P3 LEA R6, P1, R16, R8, 0x1 ;  /* 0x000000081006b211 */ /* 0x00afe400078208ff */
[----:B----4-:R-:W-:Y:S02]  /*aa40*/  @!P2 IMAD.WIDE R4, R2, 0x2, R8 ;  /* 0x000000020204a825 */ /* 0x010fe400078e0208 */
[----:B------:R-:W-:-:S03]  /*aa50*/  @!P3 LEA.HI.X R7, R16, R9, R192, 0x1, P1 ;  /* 0x000000091007b211 */ /* 0x000fc600008f0cc0 */
[----:B-----5:R1:W-:Y:S04]  /*aa60*/  @!P2 ST.E.128 desc[UR48][R4.64], R40 ;  /* 0x000000280400a985 */ /* 0x0203e8000c101d30 */
[----:B------:R1:W-:Y:S02]  /*aa70*/  @!P3 ST.E.128 desc[UR48][R6.64], R56 ;  /* 0x000000380600b985 */ /* 0x0003e4000c101d30 */
.L_x_34:
[----:B------:R-:W-:Y:S05]  /*aa80*/  BSYNC B0 ;  /* 0x0000000000007941 */ /* 0x000fea0003800000 */
.L_x_33:
[----:B----4-:R4:W0:Y:S01]  /*aa90*/  SHFL.IDX PT, R9, R10, 0x2, 0x181f ;  /* 0x00581f000a097f89 */ /* 0x01082200000e0000 */
[----:B------:R-:W-:Y:S03]  /*aaa0*/  BSSY B0, `(.L_x_35) ;  /* 0x000000b000007945 */ /* 0x000fe60003800000 */
[----:B-1----:R4:W1:Y:S01]  /*aab0*/  SHFL.IDX PT, R8, R0, 0x2, 0x181f ;  /* 0x00581f0000087f89 */ /* 0x00286200000e0000 */
[----:B------:R-:W-:Y:S05]  /*aac0*/  @P0 BRA `(.L_x_36) ;  /* 0x0000000000200947 */ /* 0x000fea0003800000 */
[----:B------:R-:W-:Y:S02]  /*aad0*/  ULDC UR4, c[0x0][0xac8] ;  /* 0x0002b20000047ab9 */ /* 0x000fe40000000800 */
[----:B------:R-:W-:Y:S02]  /*aae0*/  ISETP.GE.AND P2, PT, R16, UR4, PT ;  /* 0x0000000410007c0c */ /* 0x000fe4000bf46270 */
[----:B------:R-:W-:-:S11]  /*aaf0*/  ISETP.GE.AND P1, PT, R2, UR4, PT ;  /* 0x0000000402007c0c */ /* 0x000fd6000bf26270 */
[----:B-1-3--:R-:W-:Y:S02]  /*ab00*/  @!P2 LEA R6, P0, R16, R8, 0x1 ;  /* 0x000000081006a211 */ /* 0x00afe400078008ff */
[----:B0-----:R-:W-:Y:S02]  /*ab10*/  @!P1 IMAD.WIDE R4, R2, 0x2, R8 ;  /* 0x0000000202049825 */ /* 0x001fe400078e0208 */
[----:B------:R-:W-:-:S03]  /*ab20*/  @!P2 LEA.HI.X R7, R16, R9, R192, 0x1, P0 ;  /* 0x000000091007a211 */ /* 0x000fc600000f0cc0 */
[----:B-----5:R0:W-:Y:S04]  /*ab30*/  @!P1 ST.E.128 desc[UR48][R4.64], R32 ;  /* 0x0000002004009985 */ /* 0x0201e8000c101d30 */
[----:B------:R0:W-:Y:S02]  /*ab40*/  @!P2 ST.E.128 desc[UR48][R6.64], R48 ;  /* 0x000000300600a985 */ /* 0x0001e4000c101d30 */
.L_x_36:
[----:B------:R-:W-:Y:S05]  /*ab50*/  BSYNC B0 ;  /* 0x0000000000007941 */ /* 0x000fea0003800000 */
.L_x_35:
[----:B------:R-:W-:Y:S01]  /*ab60*/  VIADD R3, R89, 0x60 ;  /* 0x0000006059037836 */ /* 0x000fe20000000000 */
[----:B0-----:R0:W0:Y:S01]  /*ab70*/  SHFL.IDX PT, R9, R10, 0x3, 0x181f ;  /* 0x00781f000a097f89 */ /* 0x00102200000e0000 */
[----:B------:R-:W-:Y:S01]  /*ab80*/  UIADD3 UR44, UR44, 0x1, URZ ;  /* 0x000000012c2c7890 */ /* 0x000fe2000fffe03f */
[----:B------:R-:W-:Y:S02]  /*ab90*/  BSSY B0, `(.L_x_37) ;  /* 0x000000c000007945 */ /* 0x000fe40003800000 */
[----:B------:R-:W-:Y:S01]  /*aba0*/  ISETP.GE.AND P0, PT, R3, R68, PT ;  /* 0x000000440300720c */ /* 0x000fe20003f06270 */
[----:B-1----:R1:W0:-:S12]  /*abb0*/  SHFL.IDX PT, R8, R0, 0x3, 0x181f ;  /* 0x00781f0000087f89 */ /* 0x00221800000e0000 */
[----:B-1----:R-:W-:Y:S05]  /*abc0*/  @P0 BRA `(.L_x_38) ;  /* 0x0000000000200947 */ /* 0x002fea0003800000 */
[----:B------:R-:W-:Y:S02]  /*abd0*/  ULDC UR4, c[0x0][0xac8] ;  /* 0x0002b20000047ab9 */ /* 0x000fe40000000800 */
[----:B------:R-:W-:Y:S02]  /*abe0*/  ISETP.GE.AND P2, PT, R16, UR4, PT ;  /* 0x0000000410007c0c */ /* 0x000fe4000bf46270 */
[----:B------:R-:W-:-:S11]  /*abf0*/  ISETP.GE.AND P1, PT, R2, UR4, PT ;  /* 0x0000000402007c0c */ /* 0x000fd6000bf26270 */
[----:B0--3--:R-:W-:Y:S02]  /*ac00*/  @!P2 LEA R6, P0, R16, R8, 0x1 ;  /* 0x000000081006a211 */ /* 0x009fe400078008ff */
[----:B------:R-:W-:Y:S02]  /*ac10*/  @!P1 IMAD.WIDE R4, R2, 0x2, R8 ;  /* 0x0000000202049825 */ /* 0x000fe400078e0208 */
[----:B------:R-:W-:-:S03]  /*ac20*/  @!P2 LEA.HI.X R7, R16, R9, R192, 0x1, P0 ;  /* 0x000000091007a211 */ /* 0x000fc600000f0cc0 */
[----:B-----5:R1:W-:Y:S04]  /*ac30*/  @!P1 ST.E.128 desc[UR48][R4.64], R28 ;  /* 0x0000001c04009985 */ /* 0x0203e8000c101d30 */
[----:B------:R1:W-:Y:S02]  /*ac40*/  @!P2 ST.E.128 desc[UR48][R6.64], R36 ;  /* 0x000000240600a985 */ /* 0x0003e4000c101d30 */
.L_x_38:
[----:B------:R-:W-:Y:S05]  /*ac50*/  BSYNC B0 ;  /* 0x0000000000007941 */ /* 0x000fea0003800000 */
.L_x_37:
[----:B--2-4-:R-:W2:Y:S02]  /*ac60*/  LDC R0, c[0x0][0xc34] ;  /* 0x00030d00ff007b82 */ /* 0x014ea40000000800 */
[----:B--2---:R-:W-:-:S13]  /*ac70*/  ISETP.LE.AND P0, PT, R0, UR41, PT ;  /* 0x0000002900007c0c */ /* 0x004fda000bf03270 */
[----:B------:R-:W-:Y:S05]  /*ac80*/  @!P0 BRA `(.L_x_39) ;  /* 0xffffff6000448947 */ /* 0x000fea000383ffff */
[----:B------:R-:W-:Y:S05]  /*ac90*/  EXIT ;  /* 0x000000000000794d */ /* 0x000fea0003800000 */
.L_x_7:
[----:B------:R-:W-:-:S08]  /*aca0*/  NOP ;  /* 0x0000000000007918 */ /* 0x000fd00000000000 */
[----:B------:R-:W0:-:S00]  /*acb0*/  USETMAXREG.DEALLOC.CTAPOOL 0x18 ;  /* 0x00000018000079c8 */ /* 0x000e0000080e0500 */
[----:B------:R-:W1:Y:S01]  /*acc0*/  S2UR UR50, SR_CTAID.X ;  /* 0x00000000003279c3 */ /* 0x000e620000002500 */
[----:B0-----:R-:W-:Y:S01]  /*acd0*/  IMAD.MOV.U32 R0, RZ, RZ, 0x1 ;  /* 0x00000001ff007424 */ /* 0x001fe200078e00ff */
[----:B------:R-:W-:Y:S01]  /*ace0*/  UMOV UR46, 0x1 ;  /* 0x00000001002e7882 */ /* 0x000fe20000000000 */
[----:B------:R-:W-:-:S03]  /*acf0*/  IMAD.MOV.U32 R17, RZ, RZ, RZ ;  /* 0x000000ffff117224 */ /* 0x000fc600078e00ff */
[----:B------:R0:W-:Y:S02]  /*ad00*/  STL [R1], R0 ;  /* 0x0000000001007387 */ /* 0x0001e40000100800 */
[----:B------:R-:W1:Y:S02]  /*ad10*/  LDC R2, c[0x0][0xc34] ;  /* 0x00030d00ff027b82 */ /* 0x000e640000000800 */
[----:B-1----:R-:W-:-:S13]  /*ad20*/  ISETP.LE.AND P0, PT, R2, UR50, PT ;  /* 0x0000003202007c0c */ /* 0x002fda000bf03270 */
[----:B0-----:R-:W-:Y:S05]  /*ad30*/  @P0 BRA `(.L_x_40) ;  /* 0x0000003000b40947 */ /* 0x001fea0003800000 */
[----:B------:R-:W0:Y:S01]  /*ad40*/  S2R R11, SR_TID.X ;  /* 0x00000000000b7919 */ /* 0x000e220000002100 */
[----:B------:R-:W1:Y:S01]  /*ad50*/  S2UR UR4, SR_CgaCtaId ;  /* 0x00000000000479c3 */ /* 0x000e620000008800 */
[----:B------:R-:W-:Y:S01]  /*ad60*/  UMOV UR41, 0x400 ;  /* 0x0000040000297882 */ /* 0x000fe20000000000 */
[----:B------:R-:W-:Y:S01]  /*ad70*/  IMAD.MOV.U32 R17, RZ, RZ, RZ ;  /* 0x000000ffff117224 */ /* 0x000fe200078e00ff */
[----:B------:R-:W-:Y:S01]  /*ad80*/  ULDC.64 UR52, c[0x0][0x198] ;  /* 0x0000660000347ab9 */ /* 0x000fe20000000a00 */
[----:B------:R-:W-:Y:S02]  /*ad90*/  ULOP3.LUT UR42, UR38, 0x1, URZ, 0xfc, !UPT ;  /* 0x00000001262a7892 */ /* 0x000fe4000f8efc3f */
[----:B------:R-:W-:Y:S01]  /*ada0*/  ULOP3.LUT UR47, UR38, 0x2, URZ, 0xfc, !UPT ;  /* 0x00000002262f7892 */ /* 0x000fe2000f8efc3f */
[----:B------:R-:W-:Y:S01]  /*adb0*/  ULDC UR43, c[0x0][0xc] ;  /* 0x00000300002b7ab9 */ /* 0x000fe20000000800 */
[----:B------:R-:W-:Y:S01]  /*adc0*/  UMOV UR46, URZ ;  /* 0x0000003f002e7c82 */ /* 0x000fe20008000000 */
[----:B-1----:R-:W-:Y:S01]  /*add0*/  ULEA UR41, UR4, UR41, 0x18 ;  /* 0x0000002904297291 */ /* 0x002fe2000f8ec03f */
[C---:B0-----:R-:W-:Y:S01]  /*ade0*/  IMAD.SHL.U32 R4, R11.reuse, 0x80, RZ ;  /* 0x000000800b047824 */ /* 0x041fe200078e00ff */
[C---:B------:R-:W-:Y:S01]  /*adf0*/  LOP3.LUT R10, R11.reuse, 0x7f, RZ, 0xc0, !PT ;  /* 0x0000007f0b0a7812 */ /* 0x040fe200078ec0ff */
[C---:B------:R-:W-:Y:S01]  /*ae00*/  IMAD.SHL.U32 R2, R11.reuse, 0x10, RZ ;  /* 0x000000100b027824 */ /* 0x040fe200078e00ff */
[C---:B------:R-:W-:Y:S01]  /*ae10*/  LOP3.LUT P0, RZ, R11.reuse, 0x4, RZ, 0xc0, !PT ;  /* 0x000000040bff7812 */ /* 0x040fe2000780c0ff */
[----:B------:R-:W-:Y:S01]  /*ae20*/  IMAD.SHL.U32 R9, R11, 0x4, RZ ;  /* 0x000000040b097824 */ /* 0x000fe200078e00ff */
[----:B------:R-:W-:-:S02]  /*ae30*/  SHF.R.U32.HI R0, RZ, 0x5, R10 ;  /* 0x00000005ff007819 */ /* 0x000fc4000001160a */
[----:B------:R-:W-:-:S03]  /*ae40*/  LOP3.LUT R3, R4, 0x380, RZ, 0xc0, !PT ;  /* 0x0000038004037812 */ /* 0x000fc600078ec0ff */
[C---:B------:R-:W-:Y:S02]  /*ae50*/  IMAD.SHL.U32 R7, R0.reuse, 0x200, RZ ;  /* 0x0000020000077824 */ /* 0x040fe400078e00ff */
[----:B------:R-:W-:Y:S01]  /*ae60*/  IMAD R5, R0, 0x10, R3 ;  /* 0x0000001000057824 */ /* 0x000fe200078e0203 */
[----:B------:R-:W-:Y:S01]  /*ae70*/  LOP3.LUT R0, R2, 0x1b0, RZ, 0xc0, !PT ;  /* 0x000001b002007812 */ /* 0x000fe200078ec0ff */
[----:B------:R-:W-:-:S03]  /*ae80*/  IMAD.SHL.U32 R3, R11, 0x2, RZ ;  /* 0x000000020b037824 */ /* 0x000fc600078e00ff */
[--C-:B------:R-:W-:Y:S02]  /*ae90*/  LOP3.LUT R5, R5, 0x70, R2.reuse, 0x78, !PT ;  /* 0x0000007005057812 */ /* 0x100fe400078e7802 */
[----:B------:R-:W-:Y:S02]  /*aea0*/  LOP3.LUT R0, R0, 0x30, R3, 0x78, !PT ;  /* 0x0000003000007812 */ /* 0x000fe400078e7803 */
[----:B------:R-:W-:Y:S02]  /*aeb0*/  LOP3.LUT R3, R7, 0x40, R2, 0xf8, !PT ;  /* 0x0000004007037812 */ /* 0x000fe400078ef802 */
[----:B------:R-:W-:Y:S02]  /*aec0*/  LOP3.LUT R5, R5, 0xc00, R4, 0xf8, !PT ;  /* 0x00000c0005057812 */ /* 0x000fe400078ef804 */
[----:B------:R-:W-:Y:S01]  /*aed0*/  LOP3.LUT R0, R3, R0, RZ, 0xfc, !PT ;  /* 0x0000000003007212 */ /* 0x000fe200078efcff */
[----:B------:R-:W-:Y:S01]  /*aee0*/  IMAD.SHL.U32 R3, R11, 0x20, RZ ;  /* 0x000000200b037824 */ /* 0x000fe200078e00ff */
[----:B------:R-:W-:Y:S01]  /*aef0*/  LOP3.LUT R2, R2, 0x30, RZ, 0xc0, !PT ;  /* 0x0000003002027812 */ /* 0x000fe200078ec0ff */
[----:B------:R0:W-:Y:S02]  /*af00*/  STL [R1+0x14], R5 ;  /* 0x0000140501007387 */ /* 0x0001e40000100800 */
[----:B------:R-:W-:Y:S01]  /*af10*/  VIADD R0, R0, UR41 ;  /* 0x0000002900007c36 */ /* 0x000fe20008000000 */
[----:B------:R-:W-:-:S02]  /*af20*/  LOP3.LUT R6, R3, 0x80, RZ, 0xc0, !PT ;  /* 0x0000008003067812 */ /* 0x000fc400078ec0ff */
[----:B------:R-:W-:Y:S02]  /*af30*/  LOP3.LUT R8, R7, 0x60, R3, 0xf8, !PT ;  /* 0x0000006007087812 */ /* 0x000fe400078ef803 */
[----:B------:R-:W-:Y:S02]  /*af40*/  LOP3.LUT R6, R6, 0x10, R11, 0xf8, !PT ;  /* 0x0000001006067812 */ /* 0x000fe400078ef80b */
[----:B------:R-:W-:Y:S02]  /*af50*/  LOP3.LUT R7, R8, 0x100, R3, 0xf8, !PT ;  /* 0x0000010008077812 */ /* 0x000fe400078ef803 */
[----:B------:R-:W-:Y:S02]  /*af60*/  LOP3.LUT R6, R6, 0x10, R9, 0x78, !PT ;  /* 0x0000001006067812 */ /* 0x000fe400078e7809 */
[----:B0-----:R-:W-:Y:S02]  /*af70*/  SHF.R.U32.HI R5, RZ, 0x2, R10 ;  /* 0x00000002ff057819 */ /* 0x001fe4000001160a */
[----:B------:R-:W-:-:S02]  /*af80*/  LOP3.LUT R4, R7, R6, RZ, 0xfc, !PT ;  /* 0x0000000607047212 */ /* 0x000fc400078efcff */
[----:B------:R-:W-:Y:S02]  /*af90*/  LOP3.LUT R3, R5, 0x60, R3, 0xf8, !PT ;  /* 0x0000006005037812 */ /* 0x000fe400078ef803 */
[C---:B------:R-:W-:Y:S01]  /*afa0*/  LOP3.LUT R3, R2.reuse, 0x40, RZ, 0xfc, !PT ;  /* 0x0000004002037812 */ /* 0x040fe200078efcff */
[----:B------:R0:W-:Y:S04]  /*afb0*/  STL [R1+0x10], R4 ;  /* 0x0000100401007387 */ /* 0x0001e80000100800 */
[----:B------:R1:W-:Y:S01]  /*afc0*/  STL [R1+0x18], R0 ;  /* 0x0000180001007387 */ /* 0x0003e20000100800 */
[----:B0-----:R-:W-:Y:S01]  /*afd0*/  IMAD.MOV.U32 R4, RZ, RZ, 0x40 ;  /* 0x00000040ff047424 */ /* 0x001fe200078e00ff */
[----:B-1----:R-:W-:-:S04]  /*afe0*/  LOP3.LUT R0, R2, 0x80, RZ, 0xfc, !PT ;  /* 0x0000008002007812 */ /* 0x002fc800078efcff */
[----:B------:R-:W-:Y:S01]  /*aff0*/  SEL R4, R4, 0xffffffc0, !P0 ;  /* 0xffffffc004047807 */ /* 0x000fe20004000000 */
[----:B------:R-:W-:-:S05]  /*b000*/  IMAD.MOV.U32 R4, RZ, RZ, 0x1 ;  /* 0x00000001ff047424 */ /* 0x000fca00078e00ff */
[----:B------:R0:W-:Y:S02]  /*b010*/  STL [R1], R4 ;  /* 0x0000000401007387 */ /* 0x0001e40000100800 */
.L_x_87:
[----:B------:R-:W-:Y:S01]  /*b020*/  ULDC UR4, c[0x0][0xc38] ;  /* 0x00030e0000047ab9 */ /* 0x000fe20000000800 */
[----:B------:R-:W-:Y:S01]  /*b030*/  ULDC UR8, c[0x0][0xc44] ;  /* 0x0003110000087ab9 */ /* 0x000fe20000000800 */
[----:B------:R-:W-:Y:S02]  /*b040*/  UISETP.NE.AND UP2, UPT, UR4, 0x1, UPT ;  /* 0x000000010400788c */ /* 0x000fe4000bf45270 */
[----:B------:R-:W-:Y:S01]  /*b050*/  UISETP.NE.AND UP1, UPT, UR8, 0x1, UPT ;  /* 0x000000010800788c */ /* 0x000fe2000bf25270 */
[----:B------:R-:W-:Y:S01]  /*b060*/  ULDC.64 UR4, c[0x0][0x418] ;  /* 0x0001060000047ab9 */ /* 0x000fe20000000a00 */
[----:B------:R-:W-:Y:S01]  /*b070*/  ULDC UR6, c[0x0][0x424] ;  /* 0x0001090000067ab9 */ /* 0x000fe20000000800 */
[----:B------:R-:W-:Y:S02]  /*b080*/  UISETP.NE.U32.AND UP0, UPT, UR4, URZ, UPT ;  /* 0x0000003f0400728c */ /* 0x000fe4000bf05070 */
[----:B------:R-:W-:Y:S02]  /*b090*/  UIADD3 UR9, UR41, 0x1a400, URZ ;  /* 0x0001a40029097890 */ /* 0x000fe4000fffe03f */
[----:B------:R-:W-:-:S02]  /*b0a0*/  UISETP.NE.AND.EX UP0, UPT, UR5, URZ, UPT, UP0 ;  /* 0x0000003f0500728c */ /* 0x000fc4000bf05300 */
[----:B------:R-:W-:Y:S01]  /*b0b0*/  @UP2 ULDC UR4, c[0x0][0xc3c] ;  /* 0x00030f0000042ab9 */ /* 0x000fe20000000800 */
[----:B------:R-:W-:Y:S01]  /*b0c0*/  ULDC UR40, c[0x0][0x2f0] ;  /* 0x0000bc0000287ab9 */ /* 0x000fe20000000800 */
[----:B------:R-:W-:Y:S02]  /*b0d0*/  UIMAD.WIDE.U32 UR4, UR50, UR4, URZ ;  /* 0x00000004320472a5 */ /* 0x000fe4000f8e003f */
[----:B------:R-:W-:Y:S01]  /*b0e0*/  USEL UR6, UR6, 0x1, UP0 ;  /* 0x0000000106067887 */ /* 0x000fe20008000000 */
[----:B------:R-:W-:Y:S01]  /*b0f0*/  @UP2 ULDC UR7, c[0x0][0xc40] ;  /* 0x0003100000072ab9 */ /* 0x000fe20000000800 */
[----:B------:R-:W-:Y:S01]  /*b100*/  ULOP3.LUT UP0, URZ, UR9, 0x1bf, URZ, 0xc0, !UPT ;  /* 0x000001bf093f7892 */ /* 0x000fe2000f80c03f */
[----:B------:R-:W-:Y:S01]  /*b110*/  UMOV UR45, UR50 ;  /* 0x00000032002d7c82 */ /* 0x000fe20008000000 */
[----:B------:R-:W-:Y:S02]  /*b120*/  UIMAD UR40, UR6, UR40, URZ ;  /* 0x00000028062872a4 */ /* 0x000fe4000f8e023f */
[----:B------:R-:W-:-:S02]  /*b130*/  @UP2 USHF.R.U32.HI UR45, URZ, UR7, UR5 ;  /* 0x000000073f2d2299 */ /* 0x000fc40008011605 */
[----:B------:R-:W-:Y:S01]  /*b140*/  PLOP3.LUT P0, PT, PT, PT, UP0, 0x80, 0x0 ;  /* 0x000000000000781c */ /* 0x000fe20003f0f008 */
[----:B------:R-:W-:Y:S01]  /*b150*/  @UP1 ULDC.64 UR10, c[0x0][0xc48] ;  /* 0x00031200000a1ab9 */ /* 0x000fe20000000a00 */
[----:B------:R-:W-:Y:S02]  /*b160*/  UIADD3 UR6, UR40, 0x9f, URZ ;  /* 0x0000009f28067890 */ /* 0x000fe4000fffe03f */
[----:B------:R-:W-:Y:S02]  /*b170*/  UIMAD.WIDE.U32 UR4, UR45, UR10, URZ ;  /* 0x0000000a2d0472a5 */ /* 0x000fe4000f8e003f */
[----:B------:R-:W-:Y:S01]  /*b180*/  UMOV UR44, UR45 ;  /* 0x0000002d002c7c82 */ /* 0x000fe20008000000 */
[----:B------:R-:W-:Y:S02]  /*b190*/  UIMAD.WIDE UR6, UR6, 0x66666667, URZ ;  /* 0x66666667060678a5 */ /* 0x000fe4000f8e023f */
[----:B------:R-:W-:Y:S02]  /*b1a0*/  @UP1 USHF.R.U32.HI UR44, URZ, UR11, UR5 ;  /* 0x0000000b3f2c1299 */ /* 0x000fe40008011605 */
[----:B------:R-:W-:-:S02]  /*b1b0*/  USHF.R.U32.HI UR39, URZ, 0x1f, UR7 ;  /* 0x0000001f3f277899 */ /* 0x000fc40008011607 */
[----:B------:R-:W-:Y:S02]  /*b1c0*/  UIADD3 UR36, -UR44, URZ, URZ ;  /* 0x0000003f2c247290 */ /* 0x000fe4000fffe13f */
[----:B------:R-:W-:Y:S02]  /*b1d0*/  ULEA.HI.SX32 UR39, UR7, UR39, 0x1a ;  /* 0x0000002707277291 */ /* 0x000fe4000f8fd23f */
[----:B------:R-:W-:Y:S01]  /*b1e0*/  UIMAD UR36, UR8, UR36, UR45 ;  /* 0x00000024082472a4 */ /* 0x000fe2000f8e022d */
[----:B-1----:R-:W-:Y:S11]  /*b1f0*/  @!P0 BRA `(.L_x_41) ;  /* 0x0000000000408947 */ /* 0x002ff60003800000 */
[----:B------:R-:W-:Y:S01]  /*b200*/  MOV R2, 0x0 ;  /* 0x0000000000027802 */ /* 0x000fe20000000f00 */
[----:B------:R-:W-:Y:S01]  /*b210*/  ULDC.64 UR6, c[0x4][0xc8] ;  /* 0x0100320000067ab9 */ /* 0x000fe20000000a00 */
[----:B------:R-:W-:Y:S01]  /*b220*/  ULDC.64 UR8, c[0x4][0xd0] ;  /* 0x0100340000087ab9 */ /* 0x000fe20000000a00 */
[----:B------:R-:W-:Y:S01]  /*b230*/  ULDC.64 UR4, c[0x4][0x8] ;  /* 0x0100020000047ab9 */ /* 0x000fe20000000a00 */
[----:B0-----:R-:W-:Y:S02]  /*b240*/  IMAD.U32 R4, RZ, RZ, UR6 ;  /* 0x00000006ff047e24 */ /* 0x001fe4000f8e00ff */
[----:B------:R-:W0:Y:S01]  /*b250*/  LDC.64 R2, c[0x4][R2] ;  /* 0x0100000002027b82 */ /* 0x000e220000000a00 */
[----:B------:R-:W-:Y:S02]  /*b260*/  IMAD.U32 R5, RZ, RZ, UR7 ;  /* 0x00000007ff057e24 */ /* 0x000fe4000f8e00ff */
[----:B------:R-:W-:Y:S02]  /*b270*/  IMAD.U32 R6, RZ, RZ, UR8 ;  /* 0x00000008ff067e24 */ /* 0x000fe4000f8e00ff */
[----:B------:R-:W-:-:S02]  /*b280*/  IMAD.U32 R7, RZ, RZ, UR9 ;  /* 0x00000009ff077e24 */ /* 0x000fc4000f8e00ff */
[----:B------:R-:W-:Y:S02]  /*b290*/  IMAD.U32 R10, RZ, RZ, UR4 ;  /* 0x00000004ff0a7e24 */ /* 0x000fe4000f8e00ff */
[----:B------:R-:W-:Y:S02]  /*b2a0*/  IMAD.U32 R11, RZ, RZ, UR5 ;  /* 0x00000005ff0b7e24 */ /* 0x000fe4000f8e00ff */
[----:B------:R-:W-:Y:S02]  /*b2b0*/  IMAD.MOV.U32 R8, RZ, RZ, 0x70 ;  /* 0x00000070ff087424 */ /* 0x000fe400078e00ff */
[----:B------:R-:W-:Y:S02]  /*b2c0*/  IMAD.MOV.U32 R12, RZ, RZ, 0x1 ;  /* 0x00000001ff0c7424 */ /* 0x000fe400078e00ff */
[----:B------:R-:W-:-:S07]  /*b2d0*/  IMAD.MOV.U32 R13, RZ, RZ, RZ ;  /* 0x000000ffff0d7224 */ /* 0x000fce00078e00ff */
[----:B------:R-:W-:-:S07]  /*b2e0*/  LEPC R20, `(.L_x_41) ;  /* 0x000000001014794e */ /* 0x000fce0000000000 */
[----:B0-----:R-:W-:Y:S05]  /*b2f0*/  CALL.ABS.NOINC R2 ;  /* 0x0000000002007343 */ /* 0x001fea0003c00000 */
.L_x_41:
[----:B------:R-:W-:-:S06]  /*b300*/  UIADD3 UR4, UR41, 0xa400, URZ ;  /* 0x0000a40029047890 */ /* 0x000fcc000fffe03f */
[----:B------:R-:W-:-:S05]  /*b310*/  IMAD.U32 R16, RZ, RZ, UR4 ;  /* 0x00000004ff107e24 */ /* 0x000fca000f8e00ff */
[----:B------:R-:W-:-:S13]  /*b320*/  LOP3.LUT P0, RZ, R16, 0x3ff, RZ, 0xc0, !PT ;  /* 0x000003ff10ff7812 */ /* 0x000fda000780c0ff */
[----:B------:R-:W-:Y:S05]  /*b330*/  @!P0 BRA `(.L_x_42) ;  /* 0x0000000000408947 */ /* 0x000fea0003800000 */
[----:B------:R-:W-:Y:S01]  /*b340*/  MOV R2, 0x0 ;  /* 0x0000000000027802 */ /* 0x000fe20000000f00 */
[----:B------:R-:W-:Y:S01]  /*b350*/  ULDC.64 UR6, c[0x4][0xc8] ;  /* 0x0100320000067ab9 */ /* 0x000fe20000000a00 */
[----:B------:R-:W-:Y:S01]  /*b360*/  ULDC.64 UR8, c[0x4][0xd0] ;  /* 0x0100340000087ab9 */ /* 0x000fe20000000a00 */
[----:B------:R-:W-:Y:S01]  /*b370*/  ULDC.64 UR4, c[0x4][0x10] ;  /* 0x0100040000047ab9 */ /* 0x000fe20000000a00 */
[----:B0-----:R-:W-:Y:S01]  /*b380*/  IMAD.U32 R4, RZ, RZ, UR6 ;  /* 0x00000006ff047e24 */ /* 0x001fe2000f8e00ff */
[----:B------:R-:W-:Y:S01]  /*b390*/  MOV R12, 0x1 ;  /* 0x00000001000c7802 */ /* 0x000fe20000000f00 */
[----:B------:R-:W0:Y:S01]  /*b3a0*/  LDC.64 R2, c[0x4][R2] ;  /* 0x0100000002027b82 */ /* 0x000e220000000a00 */
[----:B------:R-:W-:Y:S02]  /*b3b0*/  IMAD.U32 R5, RZ, RZ, UR7 ;  /* 0x00000007ff057e24 */ /* 0x000fe4000f8e00ff */
[----:B------:R-:W-:Y:S02]  /*b3c0*/  IMAD.U32 R6, RZ, RZ, UR8 ;  /* 0x00000008ff067e24 */ /* 0x000fe4000f8e00ff */
[----:B------:R-:W-:-:S02]  /*b3d0*/  IMAD.U32 R7, RZ, RZ, UR9 ;  /* 0x00000009ff077e24 */ /* 0x000fc4000f8e00ff */
[----:B------:R-:W-:Y:S02]  /*b3e0*/  IMAD.U32 R10, RZ, RZ, UR4 ;  /* 0x00000004ff0a7e24 */ /* 0x000fe4000f8e00ff */
[----:B------:R-:W-:Y:S02]  /*b3f0*/  IMAD.U32 R11, RZ, RZ, UR5 ;  /* 0x00000005ff0b7e24 */ /* 0x000fe4000f8e00ff */
[----:B------:R-:W-:Y:S02]  /*b400*/  IMAD.MOV.U32 R8, RZ, RZ, 0x70 ;  /* 0x00000070ff087424 */ /* 0x000fe400078e00ff */
[----:B------:R-:W-:-:S07]  /*b410*/  IMAD.MOV.U32 R13, RZ, RZ, RZ ;  /* 0x000000ffff0d7224 */ /* 0x000fce00078e00ff */
[----:B------:R-:W-:-:S07]  /*b420*/  LEPC R20, `(.L_x_42) ;  /* 0x000000001014794e */ /* 0x000fce0000000000 */
[----:B0-----:R-:W-:Y:S05]  /*b430*/  CALL.ABS.NOINC R2 ;  /* 0x0000000002007343 */ /* 0x001fea0003c00000 */
.L_x_42:
[----:B------:R-:W-:-:S04]  /*b440*/  UIADD3 UR4, UR41, 0x400, URZ ;  /* 0x0000040029047890 */ /* 0x000fc8000fffe03f */
[----:B------:R-:W-:-:S06]  /*b450*/  ULOP3.LUT UP0, URZ, UR4, 0x9f, URZ, 0xc0, !UPT ;  /* 0x0000009f043f7892 */ /* 0x000fcc000f80c03f */
[----:B------:R-:W-:-:S13]  /*b460*/  PLOP3.LUT P0, PT, PT, PT, UP0, 0x80, 0x0 ;  /* 0x000000000000781c */ /* 0x000fda0003f0f008 */
[----:B------:R-:W-:Y:S05]  /*b470*/  @!P0 BRA `(.L_x_43) ;  /* 0x0000000000408947 */ /* 0x000fea0003800000 */
        /* <DEDUP_REMOVED lines=16> */
.L_x_43:
[----:B------:R-:W-:-:S13]  /*b580*/  LOP3.LUT P6, RZ, R16, 0x3ff, RZ, 0xc0, !PT ;  /* 0x000003ff10ff7812 */ /* 0x000fda00078cc0ff */
        /* <DEDUP_REMOVED lines=17> */
.L_x_44:
[----:B------:R-:W-:Y:S01]  /*b6a0*/  ULDC.64 UR4, c[0x0][0x9f8] ;  /* 0x00027e0000047ab9 */ /* 0x000fe20000000a00 */
[----:B------:R-:W2:Y:S01]  /*b6b0*/  LDL.LU R18, [R1+0x4] ;  /* 0x0000040001127983 */ /* 0x000ea20000300800 */
[----:B------:R-:W-:Y:S01]  /*b6c0*/  UISETP.NE.U32.AND UP0, UPT, UR4, URZ, UPT ;  /* 0x0000003f0400728c */ /* 0x000fe2000bf05070 */
[----:B------:R-:W-:-:S03]  /*b6d0*/  IMAD.U32 R8, RZ, RZ, UR44 ;  /* 0x0000002cff087e24 */ /* 0x000fc6000f8e00ff */
[----:B------:R-:W-:-:S06]  /*b6e0*/  UISETP.NE.AND.EX UP0, UPT, UR5, URZ, UPT, UP0 ;  /* 0x0000003f0500728c */ /* 0x000fcc000bf05300 */
[----:B------:R-:W-:-:S05]  /*b6f0*/  PLOP3.LUT P0, PT, PT, PT, UP0, 0x80, 0x0 ;  /* 0x000000000000781c */ /* 0x000fca0003f0f008 */
[----:B------:R-:W-:Y:S02]  /*b700*/  @UP0 ULDC.64 UR4, c[0x0][0x9f8] ;  /* 0x00027e0000040ab9 */ /* 0x000fe40000000a00 */
[----:B------:R-:W-:-:S06]  /*b710*/  @UP0 UIMAD.WIDE UR4, UR44, 0x4, UR4 ;  /* 0x000000042c0408a5 */ /* 0x000fcc000f8e0204 */
[----:B------:R-:W-:Y:S02]  /*b720*/  IMAD.U32 R2, RZ, RZ, UR4 ;  /* 0x00000004ff027e24 */ /* 0x000fe4000f8e00ff */
[----:B------:R-:W-:-:S05]  /*b730*/  IMAD.U32 R3, RZ, RZ, UR5 ;  /* 0x00000005ff037e24 */ /* 0x000fca000f8e00ff */
[----:B------:R1:W3:Y:S01]  /*b740*/  @P0 LDG.E R8, desc[UR48][R2.64] ;  /* 0x0000003002080981 */ /* 0x0002e2000c1e1900 */
[----:B------:R-:W-:Y:S01]  /*b750*/  UMOV UR4, 0xffffffff ;  /* 0xffffffff00047882 */ /* 0x000fe20000000000 */
[----:B------:R-:W4:Y:S01]  /*b760*/  S2R R19, SR_TID.X ;  /* 0x0000000000137919 */ /* 0x000f220000002100 */
[----:B-1----:R-:W1:Y:S02]  /*b770*/  LDC.64 R2, c[0x0][0x418] ;  /* 0x00010600ff027b82 */ /* 0x002e640000000a00 */
[----:B-1----:R-:W-:Y:S02]  /*b780*/  ISETP.NE.U32.AND P0, PT, R2, RZ, PT ;  /* 0x000000ff0200720c */ /* 0x002fe40003f05070 */
[----:B----4-:R-:W-:Y:S02]  /*b790*/  SHF.R.U32.HI R19, RZ, 0x5, R19 ;  /* 0x00000005ff137819 */ /* 0x010fe40000011613 */
[----:B------:R-:W-:Y:S02]  /*b7a0*/  ISETP.NE.AND.EX P1, PT, R3, RZ, PT, P0 ;  /* 0x000000ff0300720c */ /* 0x000fe40003f25300 */
[----:B------:R-:W-:-:S02]  /*b7b0*/  LOP3.LUT R19, R19, 0x3, RZ, 0xc0, !PT ;  /* 0x0000000313137812 */ /* 0x000fc400078ec0ff */
[----:B--2---:R-:W-:-:S09]  /*b7c0*/  LOP3.LUT R18, R18, 0xfffffffe, RZ, 0xc0, !PT ;  /* 0xfffffffe12127812 */ /* 0x004fd200078ec0ff */
[----:B------:R-:W-:Y:S02]  /*b7d0*/  @P1 LOP3.LUT R18, R18, 0x1, RZ, 0xfc, !PT ;  /* 0x0000000112121812 */ /* 0x000fe400078efcff */
[----:B---3--:R-:W-:Y:S01]  /*b7e0*/  SHF.R.S32.HI R9, RZ, 0x1f, R8 ;  /* 0x0000001fff097819 */ /* 0x008fe20000011408 */
[----:B------:R1:W-:Y:S01]  /*b7f0*/  STL [R1+0x8], R8 ;  /* 0x0000080801007387 */ /* 0x0003e20000100800 */
[----:B------:R-:W-:-:S03]  /*b800*/  SEL R16, R8, RZ, !P1 ;  /* 0x000000ff08107207 */ /* 0x000fc60004800000 */
[----:B------:R1:W-:Y:S04]  /*b810*/  STL [R1+0xc], R9 ;  /* 0x00000c0901007387 */ /* 0x0003e80000100800 */
[----:B------:R1:W-:Y:S01]  /*b820*/  STL [R1+0x4], R18 ;  /* 0x0000041201007387 */ /* 0x0003e20000100800 */
[----:B------:R-:W-:Y:S05]  /*b830*/  BRA.DIV UR4, `(.L_x_45) ;  /* 0x0000002e04487947 */ /* 0x000fea000b800000 */
[----:B------:R2:W3:Y:S02]  /*b840*/  SHFL.IDX PT, R14, R19, RZ, 0x1f ;  /* 0x00001fff130e7589 */ /* 0x0004e400000e0000 */
.L_x_103:
[----:B------:R-:W-:Y:S01]  /*b850*/  PLOP3.LUT P2, PT, PT, PT, PT, 0x8, 0x0 ;  /* 0x000000000000781c */ /* 0x000fe20003f4e170 */
[----:B------:R-:W-:Y:S01]  /*b860*/  IMAD.MOV.U32 R0, RZ, RZ, R18 ;  /* 0x000000ffff007224 */ /* 0x000fe200078e0012 */
[----:B---3--:R-:W-:-:S04]  /*b870*/  ISETP.NE.AND P0, PT, R14, RZ, PT ;  /* 0x000000ff0e00720c */ /* 0x008fc80003f05270 */
[----:B------:R-:W-:-:S07]  /*b880*/  LOP3.LUT R0, R0, 0xfffffffd, RZ, 0xc0, !PT ;  /* 0xfffffffd00007812 */ /* 0x000fce00078ec0ff */
[----:B------:R-:W-:-:S05]  /*b890*/  @P2 LOP3.LUT R0, R0, 0x2, RZ, 0xfc, !PT ;  /* 0x0000000200002812 */ /* 0x000fca00078efcff */
[----:B------:R3:W-:Y:S01]  /*b8a0*/  STL [R1+0x4], R0 ;  /* 0x0000040001007387 */ /* 0x0007e20000100800 */
[----:B------:R-:W-:Y:S05]  /*b8b0*/  @P0 BRA `(.L_x_46) ;  /* 0x00000004008c0947 */ /* 0x000fea0003800000 */
[----:B------:R-:W-:-:S06]  /*b8c0*/  UIADD3 UR4, UR39, -0x1, URZ ;  /* 0xffffffff27047890 */ /* 0x000fcc000fffe03f */
[----:B---3--:R-:W-:Y:S01]  /*b8d0*/  IMAD.U32 R0, RZ, RZ, UR4 ;  /* 0x00000004ff007e24 */ /* 0x008fe2000f8e00ff */
[----:B------:R-:W-:-:S03]  /*b8e0*/  UMOV UR4, 0xffffffff ;  /* 0xffffffff00047882 */ /* 0x000fc60000000000 */
[----:B------:R-:W-:Y:S05]  /*b8f0*/  BRA.DIV UR4, `(.L_x_47) ;  /* 0x0000002e04387947 */ /* 0x000fea000b800000 */
[----:B------:R-:W-:-:S13]  /*b900*/  ELECT P6, URZ, PT ;  /* 0x00000000003f782f */ /* 0x000fda00038c0000 */
.L_x_106:
[----:B------:R-:W-:Y:S05]  /*b910*/  @!P6 BRA `(.L_x_46) ;  /* 0x000000040074e947 */ /* 0x000fea0003800000 */
[----:B------:R-:W-:Y:S01]  /*b920*/  IMAD.MOV.U32 R16, RZ, RZ, R8 ;  /* 0x000000ffff107224 */ /* 0x000fe200078e0008 */
[----:B------:R-:W-:Y:S06]  /*b930*/  @!P1 BRA `(.L_x_48) ;  /* 0x0000000000449947 */ /* 0x000fec0003800000 */
[----:B------:R-:W3:Y:S01]  /*b940*/  LDC R7, c[0x0][0x43c] ;  /* 0x00010f00ff077b82 */ /* 0x000ee20000000800 */
[----:B------:R-:W-:Y:S01]  /*b950*/  ULDC.64 UR4, c[0x0][0x428] ;  /* 0x00010a0000047ab9 */ /* 0x000fe20000000a00 */
[----:B---3--:R-:W-:-:S13]  /*b960*/  ISETP.NE.AND P0, PT, R7, 0x1, PT ;  /* 0x000000010700780c */ /* 0x008fda0003f05270 */
[----:B0-----:R-:W0:Y:S02]  /*b970*/  @P0 LDC.64 R4, c[0x0][0x440] ;  /* 0x00011000ff040b82 */ /* 0x001e240000000a00 */
[----:B0-----:R-:W-:-:S04]  /*b980*/  @P0 IMAD.HI.U32 R6, R0, R4, RZ ;  /* 0x0000000400060227 */ /* 0x001fc800078e00ff */
[----:B------:R-:W-:Y:S01]  /*b990*/  IMAD.MOV.U32 R4, RZ, RZ, R0 ;  /* 0x000000ffff047224 */ /* 0x000fe200078e0000 */
[----:B------:R-:W-:Y:S01]  /*b9a0*/  @P0 SHF.R.U32.HI R4, RZ, R5, R6 ;  /* 0x00000005ff040219 */ /* 0x000fe20000011606 */
[----:B------:R-:W-:-:S04]  /*b9b0*/  IMAD R6, R9, UR4, RZ ;  /* 0x0000000409067c24 */ /* 0x000fc8000f8e02ff */
[----:B------:R-:W-:Y:S02]  /*b9c0*/  IMAD.MOV R5, RZ, RZ, -R4 ;  /* 0x000000ffff057224 */ /* 0x000fe400078e0a04 */
[----:B------:R-:W-:Y:S02]  /*b9d0*/  IMAD R6, R8, UR5, R6 ;  /* 0x0000000508067c24 */ /* 0x000fe4000f8e0206 */
[----:B------:R-:W-:Y:S01]  /*b9e0*/  IMAD R0, R7, R5, R0 ;  /* 0x0000000507007224 */ /* 0x000fe200078e0200 */
[----:B------:R-:W-:-:S03]  /*b9f0*/  SHF.R.S32.HI R5, RZ, 0x1f, R4 ;  /* 0x0000001fff057819 */ /* 0x000fc60000011404 */
[----:B------:R-:W-:-:S04]  /*ba00*/  IMAD.WIDE.U32 R4, R8, UR4, R4 ;  /* 0x0000000408047c25 */ /* 0x000fc8000f8e0004 */
[----:B------:R-:W-:Y:S01]  /*ba10*/  IMAD.IADD R6, R5, 0x1, R6 ;  /* 0x0000000105067824 */ /* 0x000fe200078e0206 */
[----:B------:R-:W-:-:S04]  /*ba20*/  LEA R2, P0, R4, R2, 0x2 ;  /* 0x0000000204027211 */ /* 0x000fc800078010ff */
[----:B------:R-:W-:-:S05]  /*ba30*/  LEA.HI.X R3, R4, R3, R6, 0x2, P0 ;  /* 0x0000000304037211 */ /* 0x000fca00000f1406 */
[----:B------:R3:W5:Y:S04]  /*ba40*/  LDG.E R16, desc[UR48][R2.64] ;  /* 0x0000003002107981 */ /* 0x000768000c1e1900 */
.L_x_48:
[----:B---3--:R-:W3:Y:S01]  /*ba50*/  LDL R3, [R1] ;  /* 0x0000000001037983 */ /* 0x008ee20000100800 */
[----:B------:R-:W0:Y:S02]  /*ba60*/  S2R R2, SR_TID.X ;  /* 0x0000000000027919 */ /* 0x000e240000002100 */
[----:B0-----:R-:W-:Y:S02]  /*ba70*/  LOP3.LUT R4, R2, 0x7f, RZ, 0xc0, !PT ;  /* 0x0000007f02047812 */ /* 0x001fe400078ec0ff */
[----:B------:R-:W-:Y:S02]  /*ba80*/  LEA R2, R17, UR41, 0x3 ;  /* 0x0000002911027c11 */ /* 0x000fe4000f8e18ff */
[----:B------:R-:W-:Y:S02]  /*ba90*/  ISETP.NE.AND P1, PT, R4, RZ, PT ;  /* 0x000000ff0400720c */ /* 0x000fe40003f25270 */
[----:B---3--:R-:W-:-:S04]  /*baa0*/  SHF.L.U32 R3, R3, 0x1f, RZ ;  /* 0x0000001f03037819 */ /* 0x008fc800000006ff */
[----:B------:R-:W0:Y:S02]  /*bab0*/  SYNCS.PHASECHK.TRANS64.TRYWAIT P0, [R2+URZ+0x29880], R3 ;  /* 0x02988003020075a7 */ /* 0x000e24000800017f */
[----:B0-----:R-:W-:Y:S05]  /*bac0*/  @!P0 BRA `(.L_x_49) ;  /* 0x0000002800e48947 */ /* 0x001fea0003800000 */
.L_x_107:
[----:B------:R-:W-:Y:S05]  /*bad0*/  @P1 BRA `(.L_x_50) ;  /* 0x00000000001c1947 */ /* 0x000fea0003800000 */
[----:B------:R-:W3:Y:S02]  /*bae0*/  S2R R4, SR_TID.X ;  /* 0x0000000000047919 */ /* 0x000ee40000002100 */
[----:B---3--:R-:W-:Y:S01]  /*baf0*/  LOP3.LUT R5, R4, 0x1f, RZ, 0xc0, !PT ;  /* 0x0000001f04057812 */ /* 0x008fe200078ec0ff */
[----:B------:R-:W-:-:S03]  /*bb00*/  IMAD.MOV.U32 R4, RZ, RZ, 0x5000 ;  /* 0x00005000ff047424 */ /* 0x000fc600078e00ff */
[----:B------:R-:W-:Y:S01]  /*bb10*/  ISETP.NE.AND P0, PT, R5, RZ, PT ;  /* 0x000000ff0500720c */ /* 0x000fe20003f05270 */
[----:B------:R3:W-:-:S12]  /*bb20*/  SYNCS.ARRIVE.TRANS64 RZ, [R2+URZ+0x29870], R4 ;  /* 0x0298700402ff79a7 */ /* 0x0007d8000800003f */
[----:B---3--:R-:W-:Y:S05]  /*bb30*/  @!P0 BRA `(.L_x_50) ;  /* 0x0000000000048947 */ /* 0x008fea0003800000 */
[----:B------:R-:W-:Y:S01]  /*bb40*/  BPT.TRAP 0x1 ;  /* 0x000000040000795c */ /* 0x000fe20000300000 */
.L_x_50:
[----:B------:R-:W-:Y:S01]  /*bb50*/  R2UR UR32, R17 ;  /* 0x00000000112072ca */ /* 0x000fe200000e0000 */
[----:B------:R-:W-:Y:S01]  /*bb60*/  IMAD R0, R0, 0xa0, RZ ;  /* 0x000000a000007824 */ /* 0x000fe200078e02ff */
[----:B------:R-:W-:Y:S01]  /*bb70*/  R2UR UR33, R2 ;  /* 0x00000000022172ca */ /* 0x000fe200000e0000 */
[----:B------:R-:W-:Y:S01]  /*bb80*/  UIADD3 UR4, UP0, UR52, 0x470, URZ ;  /* 0x0000047034047890 */ /* 0x000fe2000ff1e03f */
[----:B-----5:R-:W-:Y:S01]  /*bb90*/  R2UR UR37, R16 ;  /* 0x00000000102572ca */ /* 0x020fe200000e0000 */
[----:B------:R-:W-:Y:S01]  /*bba0*/  UMOV UR6, 0x0 ;  /* 0x0000000000067882 */ /* 0x000fe20000000000 */
[----:B------:R-:W-:Y:S01]  /*bbb0*/  R2UR UR35, R0 ;  /* 0x00000000002372ca */ /* 0x000fe200000e0000 */
[----:B------:R-:W-:Y:S01]  /*bbc0*/  UIADD3.X UR5, URZ, UR53, URZ, UP0, !UPT ;  /* 0x000000353f057290 */ /* 0x000fe200087fe43f */
[----:B------:R-:W-:Y:S01]  /*bbd0*/  UMOV UR7, 0x14f00000 ;  /* 0x14f0000000077882 */ /* 0x000fe20000000000 */
[----:B------:R-:W-:-:S04]  /*bbe0*/  UMOV UR34, URZ ;  /* 0x0000003f00227c82 */ /* 0x000fc80008000000 */
[----:B------:R-:W-:Y:S02]  /*bbf0*/  UIMAD UR32, UR32, 0x5000, UR41 ;  /* 0x00005000202078a4 */ /* 0x000fe4000f8e0229 */
[----:B------:R-:W-:Y:S02]  /*bc00*/  UIADD3 UR33, UR33, 0x29870, URZ ;  /* 0x0002987021217890 */ /* 0x000fe4000fffe03f */
[----:B------:R-:W-:-:S09]  /*bc10*/  UIADD3 UR32, UR32, 0xa400, URZ ;  /* 0x0000a40020207890 */ /* 0x000fd2000fffe03f */
[----:B------:R3:W-:Y:S01]  /*bc20*/  UTMALDG.4D [UR32], [UR4], desc[UR6] ;  /* 0x00000620040075b4 */ /* 0x0007e20008019000 */
[----:B------:R-:W4:Y:S02]  /*bc30*/  SYNCS.PHASECHK.TRANS64.TRYWAIT P0, [R2+URZ+0x29840], R3 ;  /* 0x02984003020075a7 */ /* 0x000f24000800017f */
[----:B---34-:R-:W-:Y:S05]  /*bc40*/  @!P0 BRA `(.L_x_51) ;  /* 0x0000002800988947 */ /* 0x018fea0003800000 */
.L_x_108:
[----:B------:R-:W-:Y:S05]  /*bc50*/  @P1 BRA `(.L_x_52) ;  /* 0x00000000001c1947 */ /* 0x000fea0003800000 */
[----:B------:R-:W4:Y:S01]  /*bc60*/  S2R R4, SR_TID.X ;  /* 0x0000000000047919 */ /* 0x000f220000002100 */
[----:B0--3--:R-:W-:-:S04]  /*bc70*/  IMAD.MOV.U32 R3, RZ, RZ, 0x7800 ;  /* 0x00007800ff037424 */ /* 0x009fc800078e00ff */
[----:B------:R0:W-:Y:S01]  /*bc80*/  SYNCS.ARRIVE.TRANS64 RZ, [R2+URZ+0x29830], R3 ;  /* 0x0298300302ff79a7 */ /* 0x0001e2000800003f */
[----:B----4-:R-:W-:-:S04]  /*bc90*/  LOP3.LUT R4, R4, 0x1f, RZ, 0xc0, !PT ;  /* 0x0000001f04047812 */ /* 0x010fc800078ec0ff */
[----:B------:R-:W-:-:S13]  /*bca0*/  ISETP.NE.AND P0, PT, R4, RZ, PT ;  /* 0x000000ff0400720c */ /* 0x000fda0003f05270 */
[----:B0-----:R-:W-:Y:S05]  /*bcb0*/  @!P0 BRA `(.L_x_52) ;  /* 0x0000000000048947 */ /* 0x001fea0003800000 */
[----:B------:R-:W-:Y:S01]  /*bcc0*/  BPT.TRAP 0x1 ;  /* 0x000000040000795c */ /* 0x000fe20000300000 */
.L_x_52:
[----:B0--3--:R-:W3:Y:S01]  /*bcd0*/  LDL.LU R3, [R1+0x4] ;  /* 0x0000040001037983 */ /* 0x009ee20000300800 */
[----:B------:R-:W-:Y:S01]  /*bce0*/  R2UR UR8, R17 ;  /* 0x00000000110872ca */ /* 0x000fe200000e0000 */
[----:B------:R-:W-:Y:S01]  /*bcf0*/  UIADD3 UR4, UP0, UR52, 0x370, URZ ;  /* 0x0000037034047890 */ /* 0x000fe2000ff1e03f */
[----:B------:R-:W-:Y:S01]  /*bd00*/  R2UR UR25, R2 ;  /* 0x00000000021972ca */ /* 0x000fe200000e0000 */
[----:B------:R-:W-:Y:S01]  /*bd10*/  UMOV UR6, 0x0 ;  /* 0x0000000000067882 */ /* 0x000fe20000000000 */
[----:B------:R-:W-:Y:S01]  /*bd20*/  PLOP3.LUT P0, PT, PT, PT, PT, 0x80, 0x0 ;  /* 0x000000000000781c */ /* 0x000fe20003f0f070 */
[----:B------:R-:W-:Y:S01]  /*bd30*/  UIADD3.X UR5, URZ, UR53, URZ, UP0, !UPT ;  /* 0x000000353f057290 */ /* 0x000fe200087fe43f */
[----:B------:R-:W-:Y:S01]  /*bd40*/  R2UR UR27, R0 ;  /* 0x00000000001b72ca */ /* 0x000fe200000e0000 */
[----:B------:R-:W-:Y:S01]  /*bd50*/  UMOV UR7, 0x14f00000 ;  /* 0x14f0000000077882 */ /* 0x000fe20000000000 */
[----:B------:R-:W-:Y:S01]  /*bd60*/  R2UR UR29, R16 ;  /* 0x00000000101d72ca */ /* 0x000fe200000e0000 */
[----:B------:R-:W-:Y:S01]  /*bd70*/  UMOV UR26, URZ ;  /* 0x0000003f001a7c82 */ /* 0x000fe20008000000 */
[----:B------:R-:W-:Y:S01]  /*bd80*/  UMOV UR28, UR36 ;  /* 0x00000024001c7c82 */ /* 0x000fe20008000000 */
[----:B------:R-:W-:Y:S01]  /*bd90*/  UMOV UR18, 0x40 ;  /* 0x0000004000127882 */ /* 0x000fe20000000000 */
[----:B------:R-:W-:Y:S01]  /*bda0*/  UMOV UR20, UR36 ;  /* 0x0000002400147c82 */ /* 0x000fe20008000000 */
[----:B------:R-:W-:-:S02]  /*bdb0*/  UIMAD UR8, UR8, 0x7800, UR41 ;  /* 0x00007800080878a4 */ /* 0x000fc4000f8e0229 */
[----:B------:R-:W-:Y:S02]  /*bdc0*/  UIADD3 UR25, UR25, 0x29830, URZ ;  /* 0x0002983019197890 */ /* 0x000fe4000fffe03f */
[----:B------:R-:W-:Y:S02]  /*bdd0*/  UIADD3 UR24, UR8, 0x1a400, URZ ;  /* 0x0001a40008187890 */ /* 0x000fe4000fffe03f */
[----:B------:R-:W-:Y:S02]  /*bde0*/  UIADD3 UR16, UR8, 0x1cc00, URZ ;  /* 0x0001cc0008107890 */ /* 0x000fe4000fffe03f */
[----:B------:R-:W-:Y:S01]  /*bdf0*/  UIADD3 UR8, UR8, 0x1f400, URZ ;  /* 0x0001f40008087890 */ /* 0x000fe2000fffe03f */
[----:B------:R-:W-:Y:S01]  /*be00*/  UMOV UR19, UR27 ;  /* 0x0000001b00137c82 */ /* 0x000fe20008000000 */
[----:B------:R-:W-:Y:S01]  /*be10*/  UMOV UR21, UR29 ;  /* 0x0000001d00157c82 */ /* 0x000fe20008000000 */
[----:B------:R-:W-:Y:S01]  /*be20*/  UMOV UR17, UR25 ;  /* 0x0000001900117c82 */ /* 0x000fe20008000000 */
[----:B------:R-:W-:Y:S01]  /*be30*/  UMOV UR10, 0x80 ;  /* 0x00000080000a7882 */ /* 0x000fe20000000000 */
[----:B------:R-:W-:Y:S01]  /*be40*/  UMOV UR12, UR36 ;  /* 0x00000024000c7c82 */ /* 0x000fe20008000000 */
[----:B------:R-:W-:Y:S01]  /*be50*/  UMOV UR11, UR27 ;  /* 0x0000001b000b7c82 */ /* 0x000fe20008000000 */
[----:B------:R-:W-:Y:S01]  /*be60*/  UMOV UR13, UR29 ;  /* 0x0000001d000d7c82 */ /* 0x000fe20008000000 */
[----:B------:R4:W-:Y:S01]  /*be70*/  UTMALDG.4D [UR24], [UR4], desc[UR6] ;  /* 0x00000618040075b4 */ /* 0x0009e20008019000 */
[----:B------:R-:W-:Y:S01]  /*be80*/  UMOV UR9, UR25 ;  /* 0x0000001900097c82 */ /* 0x000fe20008000000 */
[----:B------:R4:W-:Y:S01]  /*be90*/  UTMALDG.4D [UR16], [UR4], desc[UR6] ;  /* 0x00000610040075b4 */ /* 0x0009e20008019000 */
[----:B------:R4:W-:Y:S01]  /*bea0*/  UTMALDG.4D [UR8], [UR4], desc[UR6] ;  /* 0x00000608040075b4 */ /* 0x0009e20008019000 */
[----:B---3--:R-:W-:-:S04]  /*beb0*/  LOP3.LUT R3, R3, 0xfffffffd, RZ, 0xc0, !PT ;  /* 0xfffffffd03037812 */ /* 0x008fc800078ec0ff */
[----:B------:R-:W-:-:S05]  /*bec0*/  @P0 LOP3.LUT R3, R3, 0x2, RZ, 0xfc, !PT ;  /* 0x0000000203030812 */ /* 0x000fca00078efcff */
[----:B------:R4:W-:Y:S01]  /*bed0*/  STL [R1+0x4], R3 ;  /* 0x0000040301007387 */ /* 0x0009e20000100800 */
[----:B------:R-:W-:Y:S01]  /*bee0*/  NOP ;  /* 0x0000000000007918 */ /* 0x000fe20000000000 */
.L_x_46:
[----:B------:R-:W-:Y:S05]  /*bef0*/  WARPSYNC.ALL ;  /* 0x0000000000007948 */ /* 0x000fea0003800000 */
[----:B----4-:R-:W-:Y:S01]  /*bf00*/  UIADD3 UR4, UR41, 0x14400, URZ ;  /* 0x0001440029047890 */ /* 0x010fe2000fffe03f */
[----:B------:R-:W-:Y:S03]  /*bf10*/  BAR.SYNC.DEFER_BLOCKING 0x8, 0x180 ;  /* 0x0206000000007b1d */ /* 0x000fe60000010000 */
        /* <DEDUP_REMOVED lines=14> */
[----:B-1----:R-:W-:Y:S02]  /*c000*/  IMAD.MOV.U32 R8, RZ, RZ, 0x70 ;  /* 0x00000070ff087424 */ /* 0x002fe400078e00ff */
[----:B------:R-:W-:Y:S02]  /*c010*/  IMAD.MOV.U32 R12, RZ, RZ, 0x1 ;  /* 0x00000001ff0c7424 */ /* 0x000fe400078e00ff */
[----:B------:R-:W-:-:S07]  /*c020*/  IMAD.MOV.U32 R13, RZ, RZ, RZ ;  /* 0x000000ffff0d7224 */ /* 0x000fce00078e00ff */
[----:B------:R-:W-:-:S07]  /*c030*/  LEPC R20, `(.L_x_53) ;  /* 0x000000001014794e */ /* 0x000fce0000000000 */
[----:B0-23--:R-:W-:Y:S05]  /*c040*/  CALL.ABS.NOINC R2 ;  /* 0x0000000002007343 */ /* 0x00dfea0003c00000 */
.L_x_53:
[----:B-1----:R1:W5:Y:S01]  /*c050*/  LDL R8, [R1+0x18] ;  /* 0x0000180001087983 */ /* 0x0023620000100800 */
[----:B------:R-:W4:Y:S01]  /*c060*/  LDC R7, c[0x0][0x448] ;  /* 0x00011200ff077b82 */ /* 0x000f220000000800 */
[----:B---3--:R-:W-:Y:S01]  /*c070*/  IMAD R0, RZ, RZ, -UR45 ;  /* 0x8000002dff007e24 */ /* 0x008fe2000f8e02ff */
[----:B------:R-:W3:Y:S01]  /*c080*/  S2R R2, SR_TID.X ;  /* 0x0000000000027919 */ /* 0x000ee20000002100 */
[----:B------:R-:W2:Y:S05]  /*c090*/  S2R R18, SR_TID.X ;  /* 0x0000000000127919 */ /* 0x000eaa0000002100 */
[----:B------:R-:W0:Y:S01]  /*c0a0*/  LDC R3, c[0x0][0xc38] ;  /* 0x00030e00ff037b82 */ /* 0x000e220000000800 */
[----:B------:R-:W-:Y:S01]  /*c0b0*/  USHF.R.S32.HI UR4, URZ, 0x1f, UR36 ;  /* 0x0000001f3f047899 */ /* 0x000fe20008011424 */
[----:B------:R-:W-:Y:S01]  /*c0c0*/  ULDC.64 UR8, c[0x0][0x2d8] ;  /* 0x0000b60000087ab9 */ /* 0x000fe20000000a00 */
[----:B----4-:R-:W-:Y:S01]  /*c0d0*/  ISETP.NE.AND P0, PT, R7, 0x1, PT ;  /* 0x000000010700780c */ /* 0x010fe20003f05270 */
[----:B0-----:R-:W-:Y:S01]  /*c0e0*/  IMAD R0, R3, R0, UR50 ;  /* 0x0000003203007e24 */ /* 0x001fe2000f8e0200 */
[----:B---3--:R-:W-:-:S03]  /*c0f0*/  LOP3.LUT R2, R2, 0x7f, RZ, 0xc0, !PT ;  /* 0x0000007f02027812 */ /* 0x008fc600078ec0ff */
[----:B------:R-:W-:-:S08]  /*c100*/  IMAD.SHL.U32 R0, R0, 0x80, RZ ;  /* 0x0000008000007824 */ /* 0x000fd000078e00ff */
[----:B------:R-:W0:Y:S01]  /*c110*/  @P0 LDC R4, c[0x0][0x44c] ;  /* 0x00011300ff040b82 */ /* 0x000e220000000800 */
[----:B------:R-:W-:Y:S01]  /*c120*/  SHF.R.U32.HI R2, RZ, 0x2, R2 ;  /* 0x00000002ff027819 */ /* 0x000fe20000011602 */
[----:B--2---:R-:W-:-:S05]  /*c130*/  IMAD.SHL.U32 R18, R18, 0x20, RZ ;  /* 0x0000002012127824 */ /* 0x004fca00078e00ff */
[----:B------:R-:W-:Y:S02]  /*c140*/  LOP3.LUT R18, R2, 0x60, R18, 0xf8, !PT ;  /* 0x0000006002127812 */ /* 0x000fe400078ef812 */
[----:B------:R-:W2:Y:S02]  /*c150*/  @P0 LDC R2, c[0x0][0x450] ;  /* 0x00011400ff020b82 */ /* 0x000ea40000000800 */
[----:B------:R-:W-:-:S05]  /*c160*/  LOP3.LUT R3, R18, R0, RZ, 0xfc, !PT ;  /* 0x0000000012037212 */ /* 0x000fca00078efcff */
[----:B------:R-:W-:Y:S02]  /*c170*/  IMAD.MOV.U32 R6, RZ, RZ, R3 ;  /* 0x000000ffff067224 */ /* 0x000fe400078e0003 */
[----:B0-----:R-:W-:-:S05]  /*c180*/  @P0 IMAD.HI.U32 R4, R3, R4, RZ ;  /* 0x0000000403040227 */ /* 0x001fca00078e00ff */
[----:B--2---:R-:W-:-:S05]  /*c190*/  @P0 SHF.R.U32.HI R6, RZ, R2, R4 ;  /* 0x00000002ff060219 */ /* 0x004fca0000011604 */
[----:B------:R-:W-:Y:S01]  /*c1a0*/  IMAD.MOV R4, RZ, RZ, -R6 ;  /* 0x000000ffff047224 */ /* 0x000fe200078e0a06 */
[----:B------:R-:W0:Y:S03]  /*c1b0*/  S2R R19, SR_TID.X ;  /* 0x0000000000137919 */ /* 0x000e260000002100 */
[----:B------:R-:W-:Y:S02]  /*c1c0*/  IMAD R4, R7, R4, R3 ;  /* 0x0000000407047224 */ /* 0x000fe400078e0203 */
[----:B------:R-:W2:Y:S01]  /*c1d0*/  LDC.64 R2, c[0x0][0x2d0] ;  /* 0x0000b400ff027b82 */ /* 0x000ea20000000a00 */
[----:B------:R-:W3:Y:S01]  /*c1e0*/  S2R R18, SR_TID.X ;  /* 0x0000000000127919 */ /* 0x000ee20000002100 */
[----:B------:R-:W-:Y:S02]  /*c1f0*/  UIMAD UR6, UR4, UR8, URZ ;  /* 0x00000008040672a4 */ /* 0x000fe4000f8e023f */
[----:B------:R-:W-:-:S02]  /*c200*/  UIMAD.WIDE.U32 UR4, UR36, UR8, URZ ;  /* 0x00000008240472a5 */ /* 0x000fc4000f8e003f */
[----:B------:R-:W-:Y:S02]  /*c210*/  UIMAD UR6, UR36, UR9, UR6 ;  /* 0x00000009240672a4 */ /* 0x000fe4000f8e0206 */
[----:B------:R-:W-:Y:S01]  /*c220*/  USHF.R.S32.HI UR7, URZ, 0x1f, UR44 ;  /* 0x0000001f3f077899 */ /* 0x000fe2000801142c */
[----:B------:R-:W-:Y:S01]  /*c230*/  ULDC.64 UR8, c[0x0][0x2e0] ;  /* 0x0000b80000087ab9 */ /* 0x000fe20000000a00 */
[----:B------:R-:W-:Y:S02]  /*c240*/  UIADD3 UR5, UR5, UR6, URZ ;  /* 0x0000000605057290 */ /* 0x000fe4000fffe03f */
[----:B------:R-:W-:Y:S01]  /*c250*/  UIMAD UR6, UR7, UR8, URZ ;  /* 0x00000008070672a4 */ /* 0x000fe2000f8e023f */
[----:B------:R-:W-:Y:S01]  /*c260*/  SHF.R.S32.HI R5, RZ, 0x1f, R6 ;  /* 0x0000001fff057819 */ /* 0x000fe20000011406 */
[----:B------:R-:W-:Y:S02]  /*c270*/  UIMAD.WIDE.U32 UR4, UR44, UR8, UR4 ;  /* 0x000000082c0472a5 */ /* 0x000fe4000f8e0004 */
[----:B------:R-:W-:-:S04]  /*c280*/  UIMAD UR6, UR44, UR9, UR6 ;  /* 0x000000092c0672a4 */ /* 0x000fc8000f8e0206 */
[----:B------:R-:W-:Y:S01]  /*c290*/  UIADD3 UR5, UR5, UR6, URZ ;  /* 0x0000000605057290 */ /* 0x000fe2000fffe03f */
[-C--:B--2---:R-:W-:Y:S02]  /*c2a0*/  IMAD R5, R5, R2.reuse, RZ ;  /* 0x0000000205057224 */ /* 0x084fe400078e02ff */
[----:B------:R-:W-:Y:S02]  /*c2b0*/  ULDC.64 UR6, c[0x0][0x280] ;  /* 0x0000a00000067ab9 */ /* 0x000fe40000000a00 */
[C---:B------:R-:W-:Y:S02]  /*c2c0*/  IMAD R5, R6.reuse, R3, R5 ;  /* 0x0000000306057224 */ /* 0x040fe400078e0205 */
[----:B------:R-:W-:Y:S01]  /*c2d0*/  IMAD.WIDE.U32 R2, R6, R2, UR4 ;  /* 0x0000000406027e25 */ /* 0x000fe2000f8e0002 */
[----:B------:R-:W-:-:S03]  /*c2e0*/  ULDC.64 UR4, c[0x0][0x2c8] ;  /* 0x0000b20000047ab9 */ /* 0x000fc60000000a00 */
[----:B0-----:R-:W-:Y:S02]  /*c2f0*/  IMAD.SHL.U32 R19, R19, 0x10, RZ ;  /* 0x0000001013137824 */ /* 0x001fe400078e00ff */
[----:B------:R-:W-:Y:S01]  /*c300*/  IMAD.IADD R3, R3, 0x1, R5 ;  /* 0x0000000103037824 */ /* 0x000fe200078e0205 */
[----:B------:R-:W-:Y:S02]  /*c310*/  SHF.R.S32.HI R5, RZ, 0x1f, R4 ;  /* 0x0000001fff057819 */ /* 0x000fe40000011404 */
[----:B---3--:R-:W-:Y:S02]  /*c320*/  SHF.L.U32 R9, R18, 0x4, RZ ;  /* 0x0000000412097819 */ /* 0x008fe400000006ff */
[----:B------:R-:W-:Y:S01]  /*c330*/  LOP3.LUT R19, R19, 0x30, RZ, 0xc0, !PT ;  /* 0x0000003013137812 */ /* 0x000fe200078ec0ff */
[----:B------:R-:W-:Y:S02]  /*c340*/  IMAD R5, R5, UR4, RZ ;  /* 0x0000000405057c24 */ /* 0x000fe4000f8e02ff */
[----:B------:R-:W-:Y:S01]  /*c350*/  IMAD.WIDE.U32 R2, R4, UR4, R2 ;  /* 0x0000000404027c25 */ /* 0x000fe2000f8e0002 */
[----:B------:R-:W-:Y:S01]  /*c360*/  LOP3.LUT R9, R9, 0x30, RZ, 0xc0, !PT ;  /* 0x0000003009097812 */ /* 0x000fe200078ec0ff */
[----:B------:R-:W-:Y:S01]  /*c370*/  ULDC UR4, c[0x0][0x2b8] ;  /* 0x0000ae0000047ab9 */ /* 0x000fe20000000800 */
[----:B------:R-:W-:-:S02]  /*c380*/  LOP3.LUT R11, R19, 0x40, RZ, 0xfc, !PT ;  /* 0x00000040130b7812 */ /* 0x000fc400078efcff */
[----:B------:R-:W-:Y:S01]  /*c390*/  LOP3.LUT R10, R19, 0x80, RZ, 0xfc, !PT ;  /* 0x00000080130a7812 */ /* 0x000fe200078efcff */
[----:B------:R-:W-:Y:S01]  /*c3a0*/  IMAD R5, R4, UR5, R5 ;  /* 0x0000000504057c24 */ /* 0x000fe2000f8e0205 */
[----:B------:R-:W-:Y:S02]  /*c3b0*/  IADD3 R6, P3, R2, UR6, RZ ;  /* 0x0000000602067c10 */ /* 0x000fe4000ff7e0ff */
[----:B------:R-:W-:Y:S02]  /*c3c0*/  ISETP.GE.AND P0, PT, R9, UR4, PT ;  /* 0x0000000409007c0c */ /* 0x000fe4000bf06270 */
[----:B------:R-:W-:Y:S02]  /*c3d0*/  ISETP.GE.AND P1, PT, R11, UR4, PT ;  /* 0x000000040b007c0c */ /* 0x000fe4000bf26270 */
[----:B------:R-:W-:Y:S01]  /*c3e0*/  ISETP.GE.AND P2, PT, R10, UR4, PT ;  /* 0x000000040a007c0c */ /* 0x000fe2000bf46270 */
[----:B------:R-:W-:Y:S01]  /*c3f0*/  UMOV UR4, 0xffffffff ;  /* 0xffffffff00047882 */ /* 0x000fe20000000000 */
[----:B------:R-:W-:-:S02]  /*c400*/  LOP3.LUT R18, R18, 0x7f, RZ, 0xc0, !PT ;  /* 0x0000007f12127812 */ /* 0x000fc400078ec0ff */
[----:B------:R-:W-:Y:S02]  /*c410*/  IADD3.X R5, R3, UR7, R5, P3, !PT ;  /* 0x0000000703057c10 */ /* 0x000fe40009ffe405 */
[----:B------:R-:W-:Y:S01]  /*c420*/  SHF.R.U32.HI R10, RZ, 0x2, R18 ;  /* 0x00000002ff0a7819 */ /* 0x000fe20000011612 */
[----:B-1----:R-:W-:Y:S06]  /*c430*/  BRA.DIV UR4, `(.L_x_54) ;  /* 0x0000002204b07947 */ /* 0x002fec000b800000 */
[----:B------:R-:W0:Y:S01]  /*c440*/  SHFL.IDX PT, R3, R6, RZ, 0x1c1f ;  /* 0x001c1fff06037589 */ /* 0x000e2200000e0000 */
[----:B------:R-:W-:Y:S01]  /*c450*/  ULDC UR4, c[0x0][0x288] ;  /* 0x0000a20000047ab9 */ /* 0x000fe20000000800 */
[----:B------:R-:W-:Y:S02]  /*c460*/  IMAD.IADD R0, R10, 0x1, R0 ;  /* 0x000000010a007824 */ /* 0x000fe400078e0200 */
[----:B------:R-:W1:Y:S01]  /*c470*/  SHFL.IDX PT, R2, R5, RZ, 0x1c1f ;  /* 0x001c1fff05027589 */ /* 0x000e6200000e0000 */
[----:B------:R-:W-:-:S05]  /*c480*/  IMAD R4, R7, UR4, RZ ;  /* 0x0000000407047c24 */ /* 0x000fca000f8e02ff */
[----:B------:R-:W-:-:S13]  /*c490*/  ISETP.GE.AND P4, PT, R0, R4, PT ;  /* 0x000000040000720c */ /* 0x000fda0003f86270 */
[----:B0-----:R-:W-:-:S05]  /*c4a0*/  @!P4 IADD3 R3, P3, R9, R3, RZ ;  /* 0x000000030903c210 */ /* 0x001fca0007f7e0ff */
[----:B-1----:R-:W-:-:S05]  /*c4b0*/  @!P4 IMAD.X R2, RZ, RZ, R2, P3 ;  /* 0x000000ffff02c224 */ /* 0x002fca00018e0602 */
[----:B------:R-:W-:-:S04]  /*c4c0*/  @!P4 LOP3.LUT R3, R3, R2, RZ, 0x3c, !PT ;  /* 0x000000020303c212 */ /* 0x000fc800078e3cff */
[----:B------:R-:W-:-:S04]  /*c4d0*/  @!P4 LOP3.LUT R2, R3, R2, RZ, 0x3c, !PT ;  /* 0x000000020302c212 */ /* 0x000fc800078e3cff */
[----:B------:R-:W-:-:S05]  /*c4e0*/  @!P4 LOP3.LUT R3, R3, R2, RZ, 0x3c, !PT ;  /* 0x000000020303c212 */ /* 0x000fca00078e3cff */
[----:B------:R-:W-:Y:S01]  /*c4f0*/  @!PT LDS RZ, [RZ] ;  /* 0x00000000fffff984 */ /* 0x000fe20000000800 */
[----:B-----5:R-:W-:Y:S04]  /*c500*/  @!P4 LDGSTS.E.BYPASS.LTC128B.128 [R8+0x14400], desc[UR48][R2.64], !P0 ;  /* 0x144000000208cfae */ /* 0x020fe8000c101d70 */
[----:B------:R-:W-:Y:S04]  /*c510*/  @!P4 LDGSTS.E.BYPASS.LTC128B.128 [R8+0x16400], desc[UR48][R2.64+0x40], !P1 ;  /* 0x164000400208cfae */ /* 0x000fe8000c901d70 */
[----:B------:R0:W-:Y:S02]  /*c520*/  @!P4 LDGSTS.E.BYPASS.LTC128B.128 [R8+0x18400], desc[UR48][R2.64+0x80], !P2 ;  /* 0x184000800208cfae */ /* 0x0001e4000d101d70 */
[----:B0-----:R-:W-:-:S02]  /*c530*/  VIADD R2, R0, 0x20 ;  /* 0x0000002000027836 */ /* 0x001fc40000000000 */
[----:B------:R-:W0:Y:S03]  /*c540*/  SHFL.IDX PT, R3, R6, 0x1, 0x1c1f ;  /* 0x003c1f0006037f89 */ /* 0x000e2600000e0000 */
[----:B------:R-:W-:Y:S02]  /*c550*/  ISETP.GE.AND P3, PT, R2, R4, PT ;  /* 0x000000040200720c */ /* 0x000fe40003f66270 */
[----:B------:R-:W1:Y:S11]  /*c560*/  SHFL.IDX PT, R2, R5, 0x1, 0x1c1f ;  /* 0x003c1f0005027f89 */ /* 0x000e7600000e0000 */
[----:B0-----:R-:W-:-:S05]  /*c570*/  @!P3 IADD3 R3, P4, R9, R3, RZ ;  /* 0x000000030903b210 */ /* 0x001fca0007f9e0ff */
[----:B-1----:R-:W-:-:S05]  /*c580*/  @!P3 IMAD.X R2, RZ, RZ, R2, P4 ;  /* 0x000000ffff02b224 */ /* 0x002fca00020e0602 */
[----:B------:R-:W-:-:S04]  /*c590*/  @!P3 LOP3.LUT R3, R3, R2, RZ, 0x3c, !PT ;  /* 0x000000020303b212 */ /* 0x000fc800078e3cff */
[----:B------:R-:W-:-:S04]  /*c5a0*/  @!P3 LOP3.LUT R2, R3, R2, RZ, 0x3c, !PT ;  /* 0x000000020302b212 */ /* 0x000fc800078e3cff */
[----:B------:R-:W-:-:S05]  /*c5b0*/  @!P3 LOP3.LUT R3, R3, R2, RZ, 0x3c, !PT ;  /* 0x000000020303b212 */ /* 0x000fca00078e3cff */
[----:B------:R-:W-:Y:S04]  /*c5c0*/  @!P3 LDGSTS.E.BYPASS.LTC128B.128 [R8+0x14c00], desc[UR48][R2.64], !P0 ;  /* 0x14c000000208bfae */ /* 0x000fe8000c101d70 */
[----:B------:R-:W-:Y:S04]  /*c5d0*/  @!P3 LDGSTS.E.BYPASS.LTC128B.128 [R8+0x16c00], desc[UR48][R2.64+0x40], !P1 ;  /* 0x16c000400208bfae */ /* 0x000fe8000c901d70 */
[----:B------:R0:W-:Y:S02]  /*c5e0*/  @!P3 LDGSTS.E.BYPASS.LTC128B.128 [R8+0x18c00], desc[UR48][R2.64+0x80], !P2 ;  /* 0x18c000800208bfae */ /* 0x0001e4000d101d70 */
[----:B0-----:R-:W-:-:S02]  /*c5f0*/  VIADD R2, R0, 0x40 ;  /* 0x0000004000027836 */ /* 0x001fc40000000000 */
[----:B------:R-:W0:Y:S03]  /*c600*/  SHFL.IDX PT, R3, R6, 0x2, 0x1c1f ;  /* 0x005c1f0006037f89 */ /* 0x000e2600000e0000 */
[----:B------:R-:W-:Y:S02]  /*c610*/  ISETP.GE.AND P3, PT, R2, R4, PT ;  /* 0x000000040200720c */ /* 0x000fe40003f66270 */
[----:B------:R-:W1:Y:S04]  /*c620*/  SHFL.IDX PT, R2, R5, 0x2, 0x1c1f ;  /* 0x005c1f0005027f89 */ /* 0x000e6800000e0000 */
[----:B------:R-:W2:Y:S07]  /*c630*/  SHFL.IDX PT, R5, R5, 0x3, 0x1c1f ;  /* 0x007c1f0005057f89 */ /* 0x000eae00000e0000 */
[----:B0-----:R-:W-:-:S05]  /*c640*/  @!P3 IADD3 R3, P4, R9, R3, RZ ;  /* 0x000000030903b210 */ /* 0x001fca0007f9e0ff */
[----:B-1----:R-:W-:-:S05]  /*c650*/  @!P3 IMAD.X R2, RZ, RZ, R2, P4 ;  /* 0x000000ffff02b224 */ /* 0x002fca00020e0602 */
[----:B------:R-:W-:-:S04]  /*c660*/  @!P3 LOP3.LUT R3, R3, R2, RZ, 0x3c, !PT ;  /* 0x000000020303b212 */ /* 0x000fc800078e3cff */
[----:B------:R-:W-:-:S04]  /*c670*/  @!P3 LOP3.LUT R2, R3, R2, RZ, 0x3c, !PT ;  /* 0x000000020302b212 */ /* 0x000fc800078e3cff */
[----:B------:R-:W-:-:S05]  /*c680*/  @!P3 LOP3.LUT R3, R3, R2, RZ, 0x3c, !PT ;  /* 0x000000020303b212 */ /* 0x000fca00078e3cff */
[----:B------:R-:W-:Y:S04]  /*c690*/  @!P3 LDGSTS.E.BYPASS.LTC128B.128 [R8+0x15400], desc[UR48][R2.64], !P0 ;  /* 0x154000000208bfae */ /* 0x000fe8000c101d70 */
[----:B------:R-:W-:Y:S04]  /*c6a0*/  @!P3 LDGSTS.E.BYPASS.LTC128B.128 [R8+0x17400], desc[UR48][R2.64+0x40], !P1 ;  /* 0x174000400208bfae */ /* 0x000fe8000c901d70 */
[----:B------:R0:W-:Y:S04]  /*c6b0*/  @!P3 LDGSTS.E.BYPASS.LTC128B.128 [R8+0x19400], desc[UR48][R2.64+0x80], !P2 ;  /* 0x194000800208bfae */ /* 0x0001e8000d101d70 */
[----:B0-2---:R0:W1:Y:S02]  /*c6c0*/  SHFL.IDX PT, R2, R6, 0x3, 0x1c1f ;  /* 0x007c1f0006027f89 */ /* 0x00506400000e0000 */
.L_x_117:
[----:B------:R-:W-:Y:S01]  /*c6d0*/  VIADD R0, R0, 0x60 ;  /* 0x0000006000007836 */ /* 0x000fe20000000000 */
[----:B------:R-:W-:Y:S04]  /*c6e0*/  BSSY B0, `(.L_x_55) ;  /* 0x000000b000007945 */ /* 0x000fe80003800000 */
[----:B------:R-:W-:-:S13]  /*c6f0*/  ISETP.GE.AND P3, PT, R0, R4, PT ;  /* 0x000000040000720c */ /* 0x000fda0003f66270 */
[----:B------:R-:W-:Y:S05]  /*c700*/  @P3 BRA `(.L_x_56) ;  /* 0x0000000000203947 */ /* 0x000fea0003800000 */
[----:B-1----:R-:W-:-:S05]  /*c710*/  IADD3 R2, P3, R9, R2, RZ ;  /* 0x0000000209027210 */ /* 0x002fca0007f7e0ff */
[----:B------:R-:W-:-:S05]  /*c720*/  IMAD.X R3, RZ, RZ, R5, P3 ;  /* 0x000000ffff037224 */ /* 0x000fca00018e0605 */
[----:B------:R-:W-:Y:S01]  /*c730*/  @!PT LDS RZ, [RZ] ;  /* 0x00000000fffff984 */ /* 0x000fe20000000800 */
[----:B------:R-:W-:Y:S01]  /*c740*/  @!PT LDS RZ, [RZ] ;  /* 0x00000000fffff984 */ /* 0x000fe20000000800 */
[----:B------:R-:W-:Y:S01]  /*c750*/  @!PT LDS RZ, [RZ] ;  /* 0x00000000fffff984 */ /* 0x000fe20000000800 */
[----:B------:R2:W-:Y:S04]  /*c760*/  LDGSTS.E.BYPASS.LTC128B.128 [R8+0x15c00], desc[UR48][R2.64], !P0 ;  /* 0x15c0000002087fae */ /* 0x0005e8000c101d70 */
[----:B------:R2:W-:Y:S04]  /*c770*/  LDGSTS.E.BYPASS.LTC128B.128 [R8+0x17c00], desc[UR48][R2.64+0x40], !P1 ;  /* 0x17c0004002087fae */ /* 0x0005e8000c901d70 */
[----:B------:R2:W-:Y:S02]  /*c780*/  LDGSTS.E.BYPASS.LTC128B.128 [R8+0x19c00], desc[UR48][R2.64+0x80], !P2 ;  /* 0x19c0008002087fae */ /* 0x0005e4000d101d70 */
.L_x_56:
[----:B------:R-:W-:Y:S05]  /*c790*/  BSYNC B0 ;  /* 0x0000000000007941 */ /* 0x000fea0003800000 */
.L_x_55:
[----:B------:R-:W-:Y:S01]  /*c7a0*/  NOP ;  /* 0x0000000000007918 */ /* 0x000fe20000000000 */
[----:B------:R-:W-:Y:S01]  /*c7b0*/  SYNCS.ARRIVE.TRANS64.RED.A0T1 RZ, [UR41+0x29800], RZ ;  /* 0x029800ffffff79a7 */ /* 0x000fe20008200429 */
[----:B------:R-:W-:Y:S01]  /*c7c0*/  ARRIVES.LDGSTSBAR.64.TRANSCNT [UR41+0x29800] ;  /* 0x02980000ff0079b0 */ /* 0x000fe20008000aa9 */
[----:B------:R-:W-:Y:S01]  /*c7d0*/  NOP ;  /* 0x0000000000007918 */ /* 0x000fe20000000000 */
[----:B------:R-:W-:Y:S01]  /*c7e0*/  ULOP3.LUT UR4, UR46, 0x1, URZ, 0xc, !UPT ;  /* 0x000000012e047892 */ /* 0x000fe2000f8e0c3f */
[----:B------:R-:W-:Y:S05]  /*c7f0*/  SYNCS.ARRIVE.TRANS64.A1T0 RZ, [UR41+0x29800], RZ ;  /* 0x029800ffffff79a7 */ /* 0x000fea0008100029 */
[----:B------:R-:W-:-:S05]  /*c800*/  IMAD.U32 R0, RZ, RZ, UR4 ;  /* 0x00000004ff007e24 */ /* 0x000fca000f8e00ff */
[----:B------:R-:W-:-:S04]  /*c810*/  SHF.L.U32 R0, R0, 0x1f, RZ ;  /* 0x0000001f00007819 */ /* 0x000fc800000006ff */
[----:B------:R-:W3:Y:S02]  /*c820*/  SYNCS.PHASECHK.TRANS64.TRYWAIT P0, [UR41+0x29820], R0 ;  /* 0x02982000ff0075a7 */ /* 0x000ee40008000169 */
[----:B---3--:R-:W-:Y:S05]  /*c830*/  @!P0 BRA `(.L_x_57) ;  /* 0x0000002400108947 */ /* 0x008fea0003800000 */
.L_x_118:
[----:B------:R-:W-:-:S06]  /*c840*/  UISETP.GE.AND UP0, UPT, UR40, 0xa1, UPT ;  /* 0x000000a12800788c */ /* 0x000fcc000bf06270 */
[----:B------:R-:W-:-:S13]  /*c850*/  PLOP3.LUT P0, PT, PT, PT, UP0, 0x80, 0x0 ;  /* 0x000000000000781c */ /* 0x000fda0003f0f008 */
[----:B------:R-:W-:Y:S05]  /*c860*/  @!P0 BRA `(.L_x_58) ;  /* 0x0000001000008947 */ /* 0x000fea0003800000 */
[----:B--2---:R2:W5:Y:S01]  /*c870*/  LDL.LU R0, [R1] ;  /* 0x0000000001007983 */ /* 0x0045620000300800 */
[----:B------:R-:W-:Y:S01]  /*c880*/  UIADD3 UR4, UR39, -0x2, URZ ;  /* 0xfffffffe27047890 */ /* 0x000fe2000fffe03f */
[----:B------:R-:W-:-:S05]  /*c890*/  IMAD.MOV.U32 R3, RZ, RZ, R17 ;  /* 0x000000ffff037224 */ /* 0x000fca00078e0011 */
[----:B-1----:R-:W-:-:S07]  /*c8a0*/  IMAD.U32 R2, RZ, RZ, UR4 ;  /* 0x00000004ff027e24 */ /* 0x002fce000f8e00ff */
.L_x_80:
[----:B------:R-:W3:Y:S01]  /*c8b0*/  LDL R4, [R1+0x4] ;  /* 0x0000040001047983 */ /* 0x000ee20000100800 */
[----:B------:R-:W-:Y:S01]  /*c8c0*/  VIADD R17, R3, 0x1 ;  /* 0x0000000103117836 */ /* 0x000fe20000000000 */
[----:B------:R-:W-:Y:S04]  /*c8d0*/  BSSY B0, `(.L_x_59) ;  /* 0x0000089000007945 */ /* 0x000fe80003800000 */
[----:B------:R-:W-:-:S04]  /*c8e0*/  ISETP.NE.AND P0, PT, R17, 0x2, PT ;  /* 0x000000021100780c */ /* 0x000fc80003f05270 */
[----:B------:R-:W-:Y:S02]  /*c8f0*/  SEL R5, RZ, 0x1, P0 ;  /* 0x00000001ff057807 */ /* 0x000fe40000000000 */
[----:B------:R-:W-:Y:S02]  /*c900*/  SEL R17, R17, RZ, P0 ;  /* 0x000000ff11117207 */ /* 0x000fe40000000000 */
[----:B0----5:R-:W-:-:S05]  /*c910*/  LOP3.LUT R9, R0, R5, RZ, 0x3c, !PT ;  /* 0x0000000500097212 */ /* 0x021fca00078e3cff */
[----:B------:R1:W-:Y:S01]  /*c920*/  STL [R1], R9 ;  /* 0x0000000901007387 */ /* 0x0003e20000100800 */
[----:B---3--:R-:W-:-:S13]  /*c930*/  LOP3.LUT P1, RZ, R4, 0x2, RZ, 0xc0, !PT ;  /* 0x0000000204ff7812 */ /* 0x008fda000782c0ff */
[----:B-1----:R-:W-:Y:S05]  /*c940*/  @!P1 BRA `(.L_x_60) ;  /* 0x0000000800049947 */ /* 0x002fea0003800000 */
[----:B------:R-:W-:Y:S01]  /*c950*/  LOP3.LUT P1, RZ, R4, 0x1, RZ, 0xc0, !PT ;  /* 0x0000000104ff7812 */ /* 0x000fe2000782c0ff */
[----:B------:R-:W-:-:S12]  /*c960*/  IMAD.MOV.U32 R8, RZ, RZ, R2 ;  /* 0x000000ffff087224 */ /* 0x000fd800078e0002 */
[----:B------:R-:W-:Y:S05]  /*c970*/  @!P1 BRA `(.L_x_61) ;  /* 0x0000000000509947 */ /* 0x000fea0003800000 */
[----:B------:R-:W3:Y:S01]  /*c980*/  LDL R10, [R1+0xc] ;  /* 0x00000c00010a7983 */ /* 0x000ee20000100800 */
[----:B------:R-:W1:Y:S01]  /*c990*/  LDC R8, c[0x0][0x43c] ;  /* 0x00010f00ff087b82 */ /* 0x000e620000000800 */
[----:B------:R-:W-:Y:S02]  /*c9a0*/  ULDC.64 UR4, c[0x0][0x428] ;  /* 0x00010a0000047ab9 */ /* 0x000fe40000000a00 */
[----:B------:R-:W4:Y:S01]  /*c9b0*/  LDL R7, [R1+0x8] ;  /* 0x0000080001077983 */ /* 0x000f220000100800 */
[----:B-1----:R-:W-:-:S13]  /*c9c0*/  ISETP.NE.AND P0, PT, R8, 0x1, PT ;  /* 0x000000010800780c */ /* 0x002fda0003f05270 */
[----:B------:R-:W0:Y:S02]  /*c9d0*/  @P0 LDC.64 R4, c[0x0][0x440] ;  /* 0x00011000ff040b82 */ /* 0x000e240000000a00 */
[----:B0-----:R-:W-:-:S04]  /*c9e0*/  @P0 IMAD.HI.U32 R6, R2, R4, RZ ;  /* 0x0000000402060227 */ /* 0x001fc800078e00ff */
[----:B------:R-:W-:Y:S01]  /*c9f0*/  IMAD.MOV.U32 R4, RZ, RZ, R2 ;  /* 0x000000ffff047224 */ /* 0x000fe200078e0002 */
[----:B------:R-:W-:-:S05]  /*ca00*/  @P0 SHF.R.U32.HI R4, RZ, R5, R6 ;  /* 0x00000005ff040219 */ /* 0x000fca0000011606 */
[----:B------:R-:W-:-:S04]  /*ca10*/  IMAD.MOV R5, RZ, RZ, -R4 ;  /* 0x000000ffff057224 */ /* 0x000fc800078e0a04 */
[----:B------:R-:W-:Y:S01]  /*ca20*/  IMAD R8, R8, R5, R2 ;  /* 0x0000000508087224 */ /* 0x000fe200078e0202 */
[----:B------:R-:W-:Y:S01]  /*ca30*/  SHF.R.S32.HI R5, RZ, 0x1f, R4 ;  /* 0x0000001fff057819 */ /* 0x000fe20000011404 */
[----:B---3--:R-:W-:-:S04]  /*ca40*/  IMAD R6, R10, UR4, RZ ;  /* 0x000000040a067c24 */ /* 0x008fc8000f8e02ff */
[C---:B----4-:R-:W-:Y:S02]  /*ca50*/  IMAD R6, R7.reuse, UR5, R6 ;  /* 0x0000000507067c24 */ /* 0x050fe4000f8e0206 */
[----:B------:R-:W-:Y:S01]  /*ca60*/  IMAD.WIDE.U32 R4, R7, UR4, R4 ;  /* 0x0000000407047c25 */ /* 0x000fe2000f8e0004 */
[----:B------:R-:W-:-:S03]  /*ca70*/  ULDC.64 UR4, c[0x0][0x418] ;  /* 0x0001060000047ab9 */ /* 0x000fc60000000a00 */
[----:B------:R-:W-:Y:S01]  /*ca80*/  IMAD.IADD R5, R6, 0x1, R5 ;  /* 0x0000000106057824 */ /* 0x000fe200078e0205 */
[----:B------:R-:W-:-:S04]  /*ca90*/  LEA R6, P0, R4, UR4, 0x2 ;  /* 0x0000000404067c11 */ /* 0x000fc8000f8010ff */
[----:B------:R-:W-:-:S05]  /*caa0*/  LEA.HI.X R7, R4, UR5, R5, 0x2, P0 ;  /* 0x0000000504077c11 */ /* 0x000fca00080f1405 */
[----:B------:R1:W5:Y:S04]  /*cab0*/  LDG.E R16, desc[UR48][R6.64] ;  /* 0x0000003006107981 */ /* 0x000368000c1e1900 */
.L_x_61:
[----:B------:R-:W3:Y:S01]  /*cac0*/  S2R R4, SR_TID.X ;  /* 0x0000000000047919 */ /* 0x000ee20000002100 */
[----:B01----:R-:W-:Y:S01]  /*cad0*/  LEA R6, R17, UR41, 0x3 ;  /* 0x0000002911067c11 */ /* 0x003fe2000f8e18ff */
[----:B------:R-:W-:Y:S01]  /*cae0*/  BSSY B1, `(.L_x_62) ;  /* 0x0000006000017945 */ /* 0x000fe20003800000 */
[----:B---3--:R-:W-:Y:S02]  /*caf0*/  LOP3.LUT R5, R4, 0x7f, RZ, 0xc0, !PT ;  /* 0x0000007f04057812 */ /* 0x008fe400078ec0ff */
[----:B------:R-:W-:Y:S02]  /*cb00*/  SHF.L.U32 R4, R9, 0x1f, RZ ;  /* 0x0000001f09047819 */ /* 0x000fe400000006ff */
[----:B------:R-:W-:Y:S02]  /*cb10*/  ISETP.NE.AND P1, PT, R5, RZ, PT ;  /* 0x000000ff0500720c */ /* 0x000fe40003f25270 */
[----:B------:R-:W0:Y:S02]  /*cb20*/  SYNCS.PHASECHK.TRANS64.TRYWAIT P0, [R6+URZ+0x29880], R4 ;  /* 0x02988004060075a7 */ /* 0x000e24000800017f */
[----:B0-----:R-:W-:Y:S09]  /*cb30*/  @!P0 BRA `(.L_x_63) ;  /* 0x0000002000688947 */ /* 0x001ff20003800000 */
.L_x_119:
[----:B------:R-:W-:Y:S05]  /*cb40*/  BSYNC B1 ;  /* 0x0000000000017941 */ /* 0x000fea0003800000 */
.L_x_62:
[----:B------:R-:W-:Y:S04]  /*cb50*/  BSSY B1, `(.L_x_64) ;  /* 0x0000009000017945 */ /* 0x000fe80003800000 */
[----:B------:R-:W-:Y:S05]  /*cb60*/  @P1 BRA `(.L_x_65) ;  /* 0x00000000001c1947 */ /* 0x000fea0003800000 */
[----:B------:R-:W1:Y:S02]  /*cb70*/  S2R R5, SR_TID.X ;  /* 0x0000000000057919 */ /* 0x000e640000002100 */
[----:B-1----:R-:W-:Y:S01]  /*cb80*/  LOP3.LUT R7, R5, 0x1f, RZ, 0xc0, !PT ;  /* 0x0000001f05077812 */ /* 0x002fe200078ec0ff */
[----:B------:R-:W-:-:S03]  /*cb90*/  IMAD.MOV.U32 R5, RZ, RZ, 0x5000 ;  /* 0x00005000ff057424 */ /* 0x000fc600078e00ff */
[----:B------:R-:W-:Y:S01]  /*cba0*/  ISETP.NE.AND P0, PT, R7, RZ, PT ;  /* 0x000000ff0700720c */ /* 0x000fe20003f05270 */
[----:B------:R1:W-:-:S12]  /*cbb0*/  SYNCS.ARRIVE.TRANS64 RZ, [R6+URZ+0x29870], R5 ;  /* 0x0298700506ff79a7 */ /* 0x0003d8000800003f */
[----:B-1----:R-:W-:Y:S05]  /*cbc0*/  @!P0 BRA `(.L_x_65) ;  /* 0x0000000000048947 */ /* 0x002fea0003800000 */
[----:B------:R-:W-:Y:S01]  /*cbd0*/  BPT.TRAP 0x1 ;  /* 0x000000040000795c */ /* 0x000fe20000300000 */
.L_x_65:
[----:B------:R-:W-:Y:S05]  /*cbe0*/  BSYNC B1 ;  /* 0x0000000000017941 */ /* 0x000fea0003800000 */
.L_x_64:
[----:B------:R-:W-:Y:S01]  /*cbf0*/  IMAD.MOV.U32 R10, RZ, RZ, RZ ;  /* 0x000000ffff0a7224 */ /* 0x000fe200078e00ff */
[----:B------:R-:W-:Y:S01]  /*cc00*/  UIADD3 UR4, UP0, UR52, 0x470, URZ ;  /* 0x0000047034047890 */ /* 0x000fe2000ff1e03f */
[----:B------:R-:W-:Y:S01]  /*cc10*/  IMAD.U32 R7, RZ, RZ, UR41 ;  /* 0x00000029ff077e24 */ /* 0x000fe2000f8e00ff */
[----:B------:R-:W-:Y:S01]  /*cc20*/  PLOP3.LUT P0, PT, PT, PT, PT, 0x80, 0x0 ;  /* 0x000000000000781c */ /* 0x000fe20003f0f070 */
[----:B------:R-:W-:Y:S01]  /*cc30*/  IMAD R8, R8, 0xa0, RZ ;  /* 0x000000a008087824 */ /* 0x000fe200078e02ff */
[----:B------:R-:W-:Y:S01]  /*cc40*/  R2UR UR10, R10 ;  /* 0x000000000a0a72ca */ /* 0x000fe200000e0000 */
[----:B------:R-:W-:Y:S01]  /*cc50*/  IMAD R5, R17, 0x5000, R7 ;  /* 0x0000500011057824 */ /* 0x000fe200078e0207 */
[----:B------:R-:W-:Y:S01]  /*cc60*/  UIADD3.X UR5, URZ, UR53, URZ, UP0, !UPT ;  /* 0x000000353f057290 */ /* 0x000fe200087fe43f */
[----:B------:R-:W-:Y:S01]  /*cc70*/  VIADD R9, R6, 0x29870 ;  /* 0x0002987006097836 */ /* 0x000fe20000000000 */
[----:B------:R-:W-:Y:S01]  /*cc80*/  UMOV UR6, 0x0 ;  /* 0x0000000000067882 */ /* 0x000fe20000000000 */
[----:B------:R-:W-:Y:S01]  /*cc90*/  VIADD R5, R5, 0xa400 ;  /* 0x0000a40005057836 */ /* 0x000fe20000000000 */
[----:B------:R-:W-:-:S09]  /*cca0*/  UMOV UR7, 0x14f00000 ;  /* 0x14f0000000077882 */ /* 0x000fd20000000000 */
.L_x_66:
[----:B------:R-:W-:-:S13]  /*ccb0*/  @P0 ELECT P2, URZ, PT ;  /* 0x00000000003f082f */ /* 0x000fda0003840000 */
[----:B-----5:R-:W-:Y:S01]  /*ccc0*/  @P2 R2UR UR13, R16 ;  /* 0x00000000100d22ca */ /* 0x020fe200000e0000 */
[----:B------:R-:W-:Y:S01]  /*ccd0*/  UMOV UR12, UR36 ;  /* 0x00000024000c7c82 */ /* 0x000fe20008000000 */
[----:B------:R-:W-:Y:S02]  /*cce0*/  @P2 R2UR UR11, R8 ;  /* 0x00000000080b22ca */ /* 0x000fe400000e0000 */
[----:B------:R-:W-:Y:S02]  /*ccf0*/  @P2 R2UR UR9, R9 ;  /* 0x00000000090922ca */ /* 0x000fe400000e0000 */
[----:B------:R-:W-:Y:S02]  /*cd00*/  @P2 R2UR UR8, R5 ;  /* 0x00000000050822ca */ /* 0x000fe400000e0000 */
[----:B------:R-:W-:Y:S02]  /*cd10*/  @P2 PLOP3.LUT P0, PT, P2, PT, PT, 0x8, 0x0 ;  /* 0x000000000000281c */ /* 0x000fe4000170e170 */
[----:B------:R-:W-:-:S09]  /*cd20*/  PLOP3.LUT P2, PT, PT, PT, PT, 0x8, 0x0 ;  /* 0x000000000000781c */ /* 0x000fd20003f4e170 */
[----:B------:R1:W-:Y:S02]  /*cd30*/  UTMALDG.4D [UR8], [UR4], desc[UR6] ;  /* 0x00000608040075b4 */ /* 0x0003e40008019000 */
[----:B-1----:R-:W-:Y:S05]  /*cd40*/  @P0 BRA.U.ANY `(.L_x_66) ;  /* 0xfffffffd00d80947 */ /* 0x002fea000393ffff */
[----:B------:R-:W1:Y:S01]  /*cd50*/  SYNCS.PHASECHK.TRANS64.TRYWAIT P0, [R6+URZ+0x29840], R4 ;  /* 0x02984004060075a7 */ /* 0x000e62000800017f */
[----:B------:R-:W-:Y:S04]  /*cd60*/  BSSY B1, `(.L_x_67) ;  /* 0x0000002000017945 */ /* 0x000fe80003800000 */
[----:B-1----:R-:W-:Y:S05]  /*cd70*/  @!P0 BRA `(.L_x_68) ;  /* 0x0000001c00ec8947 */ /* 0x002fea0003800000 */
.L_x_120:
[----:B------:R-:W-:Y:S05]  /*cd80*/  BSYNC B1 ;  /* 0x0000000000017941 */ /* 0x000fea0003800000 */
.L_x_67:
[----:B------:R-:W-:Y:S01]  /*cd90*/  BSSY B1, `(.L_x_69) ;  /* 0x000000b000017945 */ /* 0x000fe20003800000 */
[----:B01----:R-:W-:Y:S02]  /*cda0*/  IMAD.MOV.U32 R4, RZ, RZ, 0x0 ;  /* 0x00000000ff047424 */ /* 0x003fe400078e00ff */
[----:B------:R-:W-:Y:S01]  /*cdb0*/  IMAD.MOV.U32 R5, RZ, RZ, 0x14f00000 ;  /* 0x14f00000ff057424 */ /* 0x000fe200078e00ff */
[----:B------:R-:W-:Y:S06]  /*cdc0*/  @P1 BRA `(.L_x_70) ;  /* 0x00000000001c1947 */ /* 0x000fec0003800000 */
[----:B------:R-:W0:Y:S02]  /*cdd0*/  S2R R9, SR_TID.X ;  /* 0x0000000000097919 */ /* 0x000e240000002100 */
[----:B0-----:R-:W-:Y:S01]  /*cde0*/  LOP3.LUT R11, R9, 0x1f, RZ, 0xc0, !PT ;  /* 0x0000001f090b7812 */ /* 0x001fe200078ec0ff */
[----:B------:R-:W-:-:S03]  /*cdf0*/  IMAD.MOV.U32 R9, RZ, RZ, 0x7800 ;  /* 0x00007800ff097424 */ /* 0x000fc600078e00ff */
[----:B------:R-:W-:Y:S01]  /*ce00*/  ISETP.NE.AND P0, PT, R11, RZ, PT ;  /* 0x000000ff0b00720c */ /* 0x000fe20003f05270 */
[----:B------:R0:W-:-:S12]  /*ce10*/  SYNCS.ARRIVE.TRANS64 RZ, [R6+URZ+0x29830], R9 ;  /* 0x0298300906ff79a7 */ /* 0x0001d8000800003f */
[----:B0-----:R-:W-:Y:S05]  /*ce20*/  @!P0 BRA `(.L_x_70) ;  /* 0x0000000000048947 */ /* 0x001fea0003800000 */
[----:B------:R-:W-:Y:S01]  /*ce30*/  BPT.TRAP 0x1 ;  /* 0x000000040000795c */ /* 0x000fe20000300000 */
.L_x_70:
[----:B------:R-:W-:Y:S05]  /*ce40*/  BSYNC B1 ;  /* 0x0000000000017941 */ /* 0x000fea0003800000 */
.L_x_69:
[----:B------:R-:W-:Y:S01]  /*ce50*/  R2UR UR10, R10 ;  /* 0x000000000a0a72ca */ /* 0x000fe200000e0000 */
[----:B------:R-:W-:Y:S01]  /*ce60*/  IMAD R7, R17, 0x7800, R7 ;  /* 0x0000780011077824 */ /* 0x000fe200078e0207 */
[----:B------:R-:W-:Y:S01]  /*ce70*/  R2UR UR6, R4 ;  /* 0x00000000040672ca */ /* 0x000fe200000e0000 */
[----:B------:R-:W-:Y:S01]  /*ce80*/  UIADD3 UR4, UP0, UR52, 0x370, URZ ;  /* 0x0000037034047890 */ /* 0x000fe2000ff1e03f */
[----:B------:R-:W-:Y:S01]  /*ce90*/  R2UR UR7, R5 ;  /* 0x00000000050772ca */ /* 0x000fe200000e0000 */
[----:B------:R-:W-:Y:S01]  /*cea0*/  VIADD R6, R6, 0x29830 ;  /* 0x0002983006067836 */ /* 0x000fe20000000000 */
[----:B------:R-:W-:Y:S01]  /*ceb0*/  PLOP3.LUT P0, PT, PT, PT, PT, 0x80, 0x0 ;  /* 0x000000000000781c */ /* 0x000fe20003f0f070 */
[----:B------:R-:W-:Y:S01]  /*cec0*/  VIADD R9, R7, 0x1a400 ;  /* 0x0001a40007097836 */ /* 0x000fe20000000000 */
[----:B------:R-:W-:-:S12]  /*ced0*/  UIADD3.X UR5, URZ, UR53, URZ, UP0, !UPT ;  /* 0x000000353f057290 */ /* 0x000fd800087fe43f */
.L_x_71:
[----:B------:R-:W-:-:S13]  /*cee0*/  @P0 ELECT P1, URZ, PT ;  /* 0x00000000003f082f */ /* 0x000fda0003820000 */
[----:B------:R-:W-:Y:S01]  /*cef0*/  @P1 R2UR UR13, R16 ;  /* 0x00000000100d12ca */ /* 0x000fe200000e0000 */
[----:B------:R-:W-:Y:S01]  /*cf00*/  UMOV UR12, UR36 ;  /* 0x00000024000c7c82 */ /* 0x000fe20008000000 */
[----:B------:R-:W-:Y:S02]  /*cf10*/  @P1 R2UR UR11, R8 ;  /* 0x00000000080b12ca */ /* 0x000fe400000e0000 */
[----:B------:R-:W-:Y:S02]  /*cf20*/  @P1 R2UR UR9, R6 ;  /* 0x00000000060912ca */ /* 0x000fe400000e0000 */
[----:B------:R-:W-:Y:S02]  /*cf30*/  @P1 R2UR UR8, R9 ;  /* 0x00000000090812ca */ /* 0x000fe400000e0000 */
[----:B------:R-:W-:Y:S02]  /*cf40*/  @P1 PLOP3.LUT P0, PT, P1, PT, PT, 0x8, 0x0 ;  /* 0x000000000000181c */ /* 0x000fe40000f0e170 */
[----:B------:R-:W-:-:S09]  /*cf50*/  PLOP3.LUT P1, PT, PT, PT, PT, 0x8, 0x0 ;  /* 0x000000000000781c */ /* 0x000fd20003f2e170 */
[----:B------:R0:W-:Y:S02]  /*cf60*/  UTMALDG.4D [UR8], [UR4], desc[UR6] ;  /* 0x00000608040075b4 */ /* 0x0001e40008019000 */
[----:B0-----:R-:W-:Y:S05]  /*cf70*/  @P0 BRA.U.ANY `(.L_x_71) ;  /* 0xfffffffd00d80947 */ /* 0x001fea000393ffff */
[----:B------:R-:W-:Y:S01]  /*cf80*/  R2UR UR6, R4 ;  /* 0x00000000040672ca */ /* 0x000fe200000e0000 */
[----:B------:R-:W-:Y:S01]  /*cf90*/  VIADD R9, R7, 0x1cc00 ;  /* 0x0001cc0007097836 */ /* 0x000fe20000000000 */
[----:B------:R-:W-:Y:S01]  /*cfa0*/  R2UR UR7, R5 ;  /* 0x00000000050772ca */ /* 0x000fe200000e0000 */
[----:B------:R-:W-:Y:S01]  /*cfb0*/  UMOV UR10, 0x40 ;  /* 0x00000040000a7882 */ /* 0x000fe20000000000 */
[----:B------:R-:W-:-:S13]  /*cfc0*/  PLOP3.LUT P0, PT, PT, PT, PT, 0x80, 0x0 ;  /* 0x000000000000781c */ /* 0x000fda0003f0f070 */
.L_x_72:
        /* <DEDUP_REMOVED lines=15> */
.L_x_73:
        /* <DEDUP_REMOVED lines=10> */
.L_x_60:
[----:B------:R-:W-:Y:S05]  /*d160*/  BSYNC B0 ;  /* 0x0000000000007941 */ /* 0x000fea0003800000 */
.L_x_59:
[----:B------:R-:W-:-:S06]  /*d170*/  UISETP.NE.AND UP0, UPT, UR42, 0x3, UPT ;  /* 0x000000032a00788c */ /* 0x000fcc000bf05270 */
[----:B------:R-:W-:-:S13]  /*d180*/  PLOP3.LUT P0, PT, PT, PT, UP0, 0x80, 0x0 ;  /* 0x000000000000781c */ /* 0x000fda0003f0f008 */
[----:B------:R-:W-:Y:S05]  /*d190*/  @!P0 BRA `(.L_x_74) ;  /* 0x0000000000048947 */ /* 0x000fea0003800000 */
[----:B------:R-:W-:Y:S01]  /*d1a0*/  BPT.TRAP 0x1 ;  /* 0x000000040000795c */ /* 0x000fe20000300000 */
.L_x_74:
[----:B------:R-:W-:Y:S01]  /*d1b0*/  IMAD.U32 R4, RZ, RZ, UR47 ;  /* 0x0000002fff047e24 */ /* 0x000fe2000f8e00ff */
[----:B------:R-:W-:Y:S01]  /*d1c0*/  LEA R18, R3, UR41, 0x3 ;  /* 0x0000002903127c11 */ /* 0x000fe2000f8e18ff */
[----:B------:R-:W-:Y:S03]  /*d1d0*/  BSSY B0, `(.L_x_75) ;  /* 0x0000006000007945 */ /* 0x000fe60003800000 */
[----:B------:R-:W-:Y:S02]  /*d1e0*/  ISETP.NE.AND P1, PT, R4, 0x3, PT ;  /* 0x000000030400780c */ /* 0x000fe40003f25270 */
[----:B------:R-:W-:-:S04]  /*d1f0*/  LOP3.LUT R4, R0, 0x1, RZ, 0x3c, !PT ;  /* 0x0000000100047812 */ /* 0x000fc800078e3cff */
[----:B------:R-:W-:-:S04]  /*d200*/  SHF.L.U32 R4, R4, 0x1f, RZ ;  /* 0x0000001f04047819 */ /* 0x000fc800000006ff */
[----:B------:R-:W1:Y:S02]  /*d210*/  SYNCS.PHASECHK.TRANS64.TRYWAIT P0, [R18+URZ+0x29870], R4 ;  /* 0x02987004120075a7 */ /* 0x000e64000800017f */
[----:B-1----:R-:W-:Y:S05]  /*d220*/  @!P0 BRA `(.L_x_76) ;  /* 0x0000001800d48947 */ /* 0x002fea0003800000 */
.L_x_121:
[----:B------:R-:W-:Y:S05]  /*d230*/  BSYNC B0 ;  /* 0x0000000000007941 */ /* 0x000fea0003800000 */
.L_x_75:
[----:B------:R-:W-:Y:S05]  /*d240*/  @!P1 BRA `(.L_x_77) ;  /* 0x0000000000049947 */ /* 0x000fea0003800000 */
[----:B------:R-:W-:Y:S01]  /*d250*/  BPT.TRAP 0x1 ;  /* 0x000000040000795c */ /* 0x000fe20000300000 */
.L_x_77:
[----:B------:R-:W-:Y:S01]  /*d260*/  SHF.L.U32 R0, R0, 0x1f, RZ ;  /* 0x0000001f00007819 */ /* 0x000fe200000006ff */
[----:B------:R-:W-:-:S03]  /*d270*/  IMAD R12, R3, 0x5000, RZ ;  /* 0x00005000030c7824 */ /* 0x000fc600078e02ff */
[----:B------:R-:W3:Y:S02]  /*d280*/  SYNCS.PHASECHK.TRANS64.TRYWAIT P0, [R18+URZ+0x29860], R0 ;  /* 0x02986000120075a7 */ /* 0x000ee4000800017f */
[----:B---3--:R-:W-:Y:S05]  /*d290*/  @!P0 BRA `(.L_x_78) ;  /* 0x0000001800cc8947 */ /* 0x008fea0003800000 */
.L_x_122:
[----:B-1----:R-:W3:Y:S04]  /*d2a0*/  LDL R4, [R1+0x14] ;  /* 0x0000140001047983 */ /* 0x002ee80000100800 */
[----:B------:R-:W4:Y:S01]  /*d2b0*/  LDL R13, [R1+0x10] ;  /* 0x00001000010d7983 */ /* 0x000f220000100800 */
[----:B------:R-:W-:Y:S05]  /*d2c0*/  WARPSYNC.ALL ;  /* 0x0000000000007948 */ /* 0x000fea0003800000 */
[----:B------:R-:W1:Y:S01]  /*d2d0*/  S2R R3, SR_TID.X ;  /* 0x0000000000037919 */ /* 0x000e620000002100 */
[----:B0-----:R-:W-:Y:S01]  /*d2e0*/  IMAD.MOV.U32 R6, RZ, RZ, 0x40 ;  /* 0x00000040ff067424 */ /* 0x001fe200078e00ff */
[----:B-1----:R-:W-:-:S04]  /*d2f0*/  LOP3.LUT P0, RZ, R3, 0x4, RZ, 0xc0, !PT ;  /* 0x0000000403ff7812 */ /* 0x002fc8000780c0ff */
[----:B------:R-:W-:Y:S02]  /*d300*/  SEL R6, R6, 0xffffffc0, !P0 ;  /* 0xffffffc006067807 */ /* 0x000fe40004000000 */
[C---:B---3--:R-:W-:Y:S02]  /*d310*/  LOP3.LUT R0, R12.reuse, R4, RZ, 0xfc, !PT ;  /* 0x000000040c007212 */ /* 0x048fe400078efcff */
[----:B----4-:R-:W-:-:S03]  /*d320*/  LOP3.LUT R19, R12, R13, RZ, 0xfc, !PT ;  /* 0x0000000d0c137212 */ /* 0x010fc600078efcff */
[----:B------:R-:W0:Y:S01]  /*d330*/  LDSM.16.MT88.4 R8, [R0+UR41+0xa400] ;  /* 0x00a400290008783b */ /* 0x000e220008004200 */
[----:B------:R-:W-:Y:S02]  /*d340*/  VIADD R3, R0, UR41 ;  /* 0x0000002900037c36 */ /* 0x000fe40008000000 */
[----:B------:R-:W-:Y:S02]  /*d350*/  VIADD R19, R19, UR41 ;  /* 0x0000002913137c36 */ /* 0x000fe40008000000 */
[----:B------:R-:W-:Y:S01]  /*d360*/  IMAD.IADD R3, R6, 0x1, R3 ;  /* 0x0000000106037824 */ /* 0x000fe200078e0203 */
[C-C-:B0-----:R-:W-:Y:S02]  /*d370*/  PRMT R4, R8.reuse, 0x6420, R9.reuse ;  /* 0x0000642008047816 */ /* 0x141fe40000000009 */
[----:B------:R-:W-:Y:S02]  /*d380*/  PRMT R5, R8, 0x7531, R9 ;  /* 0x0000753108057816 */ /* 0x000fe40000000009 */
[----:B------:R-:W-:-:S02]  /*d390*/  PRMT R6, R10, 0x6420, R11 ;  /* 0x000064200a067816 */ /* 0x000fc4000000000b */
[----:B------:R-:W-:Y:S02]  /*d3a0*/  PRMT R7, R10, 0x7531, R11 ;  /* 0x000075310a077816 */ /* 0x000fe4000000000b */
[----:B------:R-:W0:Y:S04]  /*d3b0*/  LDSM.16.MT88.4 R8, [R3+0xa400] ;  /* 0x00a400000308783b */ /* 0x000e280000004200 */
[----:B------:R-:W-:Y:S01]  /*d3c0*/  STSM.16.M88.4 [R19+0x400], R4 ;  /* 0x0004000413007844 */ /* 0x000fe20000000200 */
[C-C-:B0-----:R-:W-:Y:S02]  /*d3d0*/  PRMT R12, R8.reuse, 0x6420, R9.reuse ;  /* 0x00006420080c7816 */ /* 0x141fe40000000009 */
[----:B------:R-:W-:Y:S02]  /*d3e0*/  PRMT R13, R8, 0x7531, R9 ;  /* 0x00007531080d7816 */ /* 0x000fe40000000009 */
[----:B------:R-:W-:-:S02]  /*d3f0*/  PRMT R14, R10, 0x6420, R11 ;  /* 0x000064200a0e7816 */ /* 0x000fc4000000000b */
[----:B------:R-:W-:-:S05]  /*d400*/  PRMT R15, R10, 0x7531, R11 ;  /* 0x000075310a0f7816 */ /* 0x000fca000000000b */
[----:B------:R-:W-:Y:S04]  /*d410*/  STSM.16.M88.4 [R19+0xc00], R12 ;  /* 0x000c000c13007844 */ /* 0x000fe80000000200 */
[----:B------:R-:W0:Y:S02]  /*d420*/  LDSM.16.MT88.4 R8, [R0+UR41+0xb400] ;  /* 0x00b400290008783b */ /* 0x000e240008004200 */
        /* <DEDUP_REMOVED lines=29> */
[----:B------:R0:W-:Y:S02]  /*d600*/  STSM.16.M88.4 [R19+0x3400], R4 ;  /* 0x0034000413007844 */ /* 0x0001e40000000200 */
[C-C-:B0-----:R-:W-:Y:S02]  /*d610*/  PRMT R4, R8.reuse, 0x6420, R9.reuse ;  /* 0x0000642008047816 */ /* 0x141fe40000000009 */
[----:B------:R-:W-:-:S02]  /*d620*/  PRMT R5, R8, 0x7531, R9 ;  /* 0x0000753108057816 */ /* 0x000fc40000000009 */
[C-C-:B------:R-:W-:Y:S02]  /*d630*/  PRMT R6, R10.reuse, 0x6420, R11.reuse ;  /* 0x000064200a067816 */ /* 0x140fe4000000000b */
[----:B------:R-:W-:-:S05]  /*d640*/  PRMT R7, R10, 0x7531, R11 ;  /* 0x000075310a077816 */ /* 0x000fca000000000b */
[----:B------:R-:W-:Y:S04]  /*d650*/  STSM.16.M88.4 [R19+0x3c00], R4 ;  /* 0x003c000413007844 */ /* 0x000fe80000000200 */
[----:B------:R-:W0:Y:S04]  /*d660*/  LDSM.16.MT88.4 R12, [R0+UR41+0xe400] ;  /* 0x00e40029000c783b */ /* 0x000e280008004200 */
[----:B------:R-:W1:Y:S01]  /*d670*/  LDSM.16.MT88.4 R4, [R3+0xe400] ;  /* 0x00e400000304783b */ /* 0x000e620000004200 */
[C-C-:B0-----:R-:W-:Y:S02]  /*d680*/  PRMT R8, R12.reuse, 0x6420, R13.reuse ;  /* 0x000064200c087816 */ /* 0x141fe4000000000d */
[----:B------:R-:W-:-:S02]  /*d690*/  PRMT R9, R12, 0x7531, R13 ;  /* 0x000075310c097816 */ /* 0x000fc4000000000d */
[C-C-:B------:R-:W-:Y:S02]  /*d6a0*/  PRMT R10, R14.reuse, 0x6420, R15.reuse ;  /* 0x000064200e0a7816 */ /* 0x140fe4000000000f */
[----:B------:R-:W-:-:S05]  /*d6b0*/  PRMT R11, R14, 0x7531, R15 ;  /* 0x000075310e0b7816 */ /* 0x000fca000000000f */
[----:B------:R1:W-:Y:S02]  /*d6c0*/  STSM.16.M88.4 [R19+0x4400], R8 ;  /* 0x0044000813007844 */ /* 0x0003e40000000200 */
[C-C-:B-1----:R-:W-:Y:S02]  /*d6d0*/  PRMT R8, R4.reuse, 0x6420, R5.reuse ;  /* 0x0000642004087816 */ /* 0x142fe40000000005 */
[----:B------:R-:W-:Y:S02]  /*d6e0*/  PRMT R9, R4, 0x7531, R5 ;  /* 0x0000753104097816 */ /* 0x000fe40000000005 */
[C-C-:B------:R-:W-:Y:S02]  /*d6f0*/  PRMT R10, R6.reuse, 0x6420, R7.reuse ;  /* 0x00006420060a7816 */ /* 0x140fe40000000007 */
[----:B------:R-:W-:-:S05]  /*d700*/  PRMT R11, R6, 0x7531, R7 ;  /* 0x00007531060b7816 */ /* 0x000fca0000000007 */
[----:B------:R0:W-:Y:S01]  /*d710*/  STSM.16.M88.4 [R19+0x4c00], R8 ;  /* 0x004c000813007844 */ /* 0x0001e20000000200 */
[----:B------:R-:W-:Y:S01]  /*d720*/  @!PT LDS RZ, [RZ] ;  /* 0x00000000fffff984 */ /* 0x000fe20000000800 */
[----:B------:R-:W-:Y:S01]  /*d730*/  @!PT LDS RZ, [RZ] ;  /* 0x00000000fffff984 */ /* 0x000fe20000000800 */
[----:B------:R-:W-:Y:S01]  /*d740*/  @!PT LDS RZ, [RZ] ;  /* 0x00000000fffff984 */ /* 0x000fe20000000800 */
[----:B------:R-:W-:Y:S01]  /*d750*/  @!PT LDS RZ, [RZ] ;  /* 0x00000000fffff984 */ /* 0x000fe20000000800 */
[----:B------:R1:W-:Y:S06]  /*d760*/  MEMBAR.ALL.CTA ;  /* 0x0000000000007992 */ /* 0x0003ec0000008000 */
[----:B-1----:R-:W1:Y:S01]  /*d770*/  FENCE.VIEW.ASYNC.S ;  /* 0x00000000000073c6 */ /* 0x002e620000000000 */
[----:B------:R-:W-:Y:S05]  /*d780*/  @!P1 BRA `(.L_x_79) ;  /* 0x0000000000049947 */ /* 0x000fea0003800000 */
[----:B------:R-:W-:Y:S01]  /*d790*/  BPT.TRAP 0x1 ;  /* 0x000000040000795c */ /* 0x000fe20000300000 */
.L_x_79:
[----:B------:R-:W3:Y:S01]  /*d7a0*/  S2R R0, SR_TID.X ;  /* 0x0000000000007919 */ /* 0x000ee20000002100 */
[----:B-1----:R1:W-:Y:S01]  /*d7b0*/  SYNCS.ARRIVE.TRANS64.A1T0 RZ, [R18+URZ+0x29850], RZ ;  /* 0x029850ff12ff79a7 */ /* 0x0023e2000810003f */
[----:B---3--:R-:W-:Y:S01]  /*d7c0*/  LOP3.LUT R0, R0, 0x7f, RZ, 0xc0, !PT ;  /* 0x0000007f00007812 */ /* 0x008fe200078ec0ff */
[----:B------:R-:W-:Y:S03]  /*d7d0*/  BAR.SYNC.DEFER_BLOCKING 0x2, 0x80 ;  /* 0x0082000000007b1d */ /* 0x000fe60000010000 */
[----:B------:R-:W-:-:S03]  /*d7e0*/  ISETP.NE.AND P0, PT, R0, RZ, PT ;  /* 0x000000ff0000720c */ /* 0x000fc60003f05270 */
[----:B------:R3:W5:Y:S10]  /*d7f0*/  LDL R0, [R1] ;  /* 0x0000000001007983 */ /* 0x0007740000100800 */
[----:B-1----:R-:W-:-:S05]  /*d800*/  @!P0 VIADD R18, R18, 0x29880 ;  /* 0x0002988012128836 */ /* 0x002fca0000000000 */
[----:B------:R-:W-:-:S04]  /*d810*/  @!P0 PRMT R18, RZ, 0x654, R18 ;  /* 0x00000654ff128816 */ /* 0x000fc80000000012 */
[----:B------:R3:W-:Y:S01]  /*d820*/  @!P0 SYNCS.ARRIVE.TRANS64.RED.A1T0 RZ, [R18+URZ], RZ ;  /* 0x000000ff12ff89a7 */ /* 0x0007e2000810043f */
[C---:B------:R-:W-:Y:S01]  /*d830*/  ISETP.GT.AND P0, PT, R2.reuse, RZ, PT ;  /* 0x000000ff0200720c */ /* 0x040fe20003f04270 */
[----:B------:R-:W-:Y:S02]  /*d840*/  VIADD R2, R2, 0xffffffff ;  /* 0xffffffff02027836 */ /* 0x000fe40000000000 */
[----:B------:R-:W-:-:S10]  /*d850*/  IMAD.MOV.U32 R3, RZ, RZ, R17 ;  /* 0x000000ffff037224 */ /* 0x000fd400078e0011 */
[----:B---3--:R-:W-:Y:S05]  /*d860*/  @P0 BRA `(.L_x_80) ;  /* 0xfffffff000100947 */ /* 0x008fea000383ffff */
.L_x_58:
[----:B------:R-:W-:-:S06]  /*d870*/  UISETP.NE.AND UP0, UPT, UR42, 0x3, UPT ;  /* 0x000000032a00788c */ /* 0x000fcc000bf05270 */
[----:B------:R-:W-:-:S13]  /*d880*/  PLOP3.LUT P0, PT, PT, PT, UP0, 0x80, 0x0 ;  /* 0x000000000000781c */ /* 0x000fda0003f0f008 */
[----:B------:R-:W-:Y:S05]  /*d890*/  @!P0 BRA `(.L_x_81) ;  /* 0x0000000000048947 */ /* 0x000fea0003800000 */
[----:B------:R-:W-:Y:S01]  /*d8a0*/  BPT.TRAP 0x1 ;  /* 0x000000040000795c */ /* 0x000fe20000300000 */
.L_x_81:
[----:B--2--5:R-:W2:Y:S01]  /*d8b0*/  LDL R0, [R1] ;  /* 0x0000000001007983 */ /* 0x024ea20000100800 */
[----:B------:R-:W-:Y:S01]  /*d8c0*/  LEA R16, R17, UR41, 0x3 ;  /* 0x0000002911107c11 */ /* 0x000fe2000f8e18ff */
[----:B------:R-:W-:Y:S01]  /*d8d0*/  BSSY B0, `(.L_x_82) ;  /* 0x0000007000007945 */ /* 0x000fe20003800000 */
[----:B--2---:R-:W-:Y:S01]  /*d8e0*/  LOP3.LUT R3, R0, 0x1, RZ, 0x3c, !PT ;  /* 0x0000000100037812 */ /* 0x004fe200078e3cff */
[----:B------:R-:W-:-:S03]  /*d8f0*/  IMAD.U32 R0, RZ, RZ, UR47 ;  /* 0x0000002fff007e24 */ /* 0x000fc6000f8e00ff */
[----:B------:R-:W-:Y:S02]  /*d900*/  SHF.L.U32 R3, R3, 0x1f, RZ ;  /* 0x0000001f03037819 */ /* 0x000fe400000006ff */
[----:B------:R-:W-:Y:S02]  /*d910*/  ISETP.NE.AND P1, PT, R0, 0x3, PT ;  /* 0x000000030000780c */ /* 0x000fe40003f25270 */
[----:B------:R-:W2:Y:S02]  /*d920*/  SYNCS.PHASECHK.TRANS64.TRYWAIT P0, [R16+URZ+0x29870], R3 ;  /* 0x02987003100075a7 */ /* 0x000ea4000800017f */
[----:B--2---:R-:W-:Y:S09]  /*d930*/  @!P0 BRA `(.L_x_83) ;  /* 0x0000001400388947 */ /* 0x004ff20003800000 */
.L_x_123:
[----:B------:R-:W-:Y:S05]  /*d940*/  BSYNC B0 ;  /* 0x0000000000007941 */ /* 0x000fea0003800000 */
.L_x_82:
[----:B------:R-:W-:Y:S05]  /*d950*/  @!P1 BRA `(.L_x_84) ;  /* 0x0000000000049947 */ /* 0x000fea0003800000 */
[----:B------:R-:W-:Y:S01]  /*d960*/  BPT.TRAP 0x1 ;  /* 0x000000040000795c */ /* 0x000fe20000300000 */
.L_x_84:
[----:B------:R-:W2:Y:S02]  /*d970*/  LDL R0, [R1] ;  /* 0x0000000001007983 */ /* 0x000ea40000100800 */
[----:B--2---:R-:W-:-:S04]  /*d980*/  SHF.L.U32 R3, R0, 0x1f, RZ ;  /* 0x0000001f00037819 */ /* 0x004fc800000006ff */
[----:B------:R-:W2:Y:S02]  /*d990*/  SYNCS.PHASECHK.TRANS64.TRYWAIT P0, [R16+URZ+0x29860], R3 ;  /* 0x02986003100075a7 */ /* 0x000ea4000800017f */
[----:B--2---:R-:W-:Y:S05]  /*d9a0*/  @!P0 BRA `(.L_x_85) ;  /* 0x0000001400308947 */ /* 0x004fea0003800000 */
.L_x_124:
[----:B-1----:R-:W3:Y:S04]  /*d9b0*/  LDL R2, [R1+0x14] ;  /* 0x0000140001027983 */ /* 0x002ee80000100800 */
[----:B------:R-:W4:Y:S01]  /*d9c0*/  LDL R12, [R1+0x10] ;  /* 0x00001000010c7983 */ /* 0x000f220000100800 */
[----:B------:R-:W-:Y:S01]  /*d9d0*/  IMAD R0, R17, 0x5000, RZ ;  /* 0x0000500011007824 */ /* 0x000fe200078e02ff */
[----:B------:R-:W-:Y:S05]  /*d9e0*/  WARPSYNC.ALL ;  /* 0x0000000000007948 */ /* 0x000fea0003800000 */
[----:B0-----:R-:W0:Y:S01]  /*d9f0*/  S2R R8, SR_TID.X ;  /* 0x0000000000087919 */ /* 0x001e220000002100 */
[----:B------:R-:W-:Y:S01]  /*da00*/  IMAD.MOV.U32 R10, RZ, RZ, 0x40 ;  /* 0x00000040ff0a7424 */ /* 0x000fe200078e00ff */
[----:B0-----:R-:W-:-:S04]  /*da10*/  LOP3.LUT P0, RZ, R8, 0x4, RZ, 0xc0, !PT ;  /* 0x0000000408ff7812 */ /* 0x001fc8000780c0ff */
[----:B------:R-:W-:Y:S02]  /*da20*/  SEL R10, R10, 0xffffffc0, !P0 ;  /* 0xffffffc00a0a7807 */ /* 0x000fe40004000000 */
[C---:B---3--:R-:W-:Y:S02]  /*da30*/  LOP3.LUT R2, R0.reuse, R2, RZ, 0xfc, !PT ;  /* 0x0000000200027212 */ /* 0x048fe400078efcff */
[----:B----4-:R-:W-:-:S03]  /*da40*/  LOP3.LUT R0, R0, R12, RZ, 0xfc, !PT ;  /* 0x0000000c00007212 */ /* 0x010fc600078efcff */
[----:B------:R-:W0:Y:S01]  /*da50*/  LDSM.16.MT88.4 R4, [R2+UR41+0xa400] ;  /* 0x00a400290204783b */ /* 0x000e220008004200 */
[----:B--2---:R-:W-:Y:S02]  /*da60*/  VIADD R3, R2, UR41 ;  /* 0x0000002902037c36 */ /* 0x004fe40008000000 */
[----:B------:R-:W-:Y:S02]  /*da70*/  VIADD R0, R0, UR41 ;  /* 0x0000002900007c36 */ /* 0x000fe40008000000 */
[----:B------:R-:W-:Y:S01]  /*da80*/  IMAD.IADD R3, R10, 0x1, R3 ;  /* 0x000000010a037824 */ /* 0x000fe200078e0203 */
        /* <DEDUP_REMOVED lines=53> */
[----:B------:R1:W-:Y:S01]  /*dde0*/  STSM.16.M88.4 [R0+0x4400], R12 ;  /* 0x0044000c00007844 */ /* 0x0003e20000000200 */
[C-C-:B0-----:R-:W-:Y:S02]  /*ddf0*/  PRMT R8, R4.reuse, 0x6420, R5.reuse ;  /* 0x0000642004087816 */ /* 0x141fe40000000005 */
[----:B------:R-:W-:Y:S02]  /*de00*/  PRMT R9, R4, 0x7531, R5 ;  /* 0x0000753104097816 */ /* 0x000fe40000000005 */
[----:B------:R-:W-:-:S02]  /*de10*/  PRMT R10, R6, 0x6420, R7 ;  /* 0x00006420060a7816 */ /* 0x000fc40000000007 */
[----:B------:R-:W-:-:S05]  /*de20*/  PRMT R11, R6, 0x7531, R7 ;  /* 0x00007531060b7816 */ /* 0x000fca0000000007 */
[----:B------:R1:W-:Y:S01]  /*de30*/  STSM.16.M88.4 [R0+0x4c00], R8 ;  /* 0x004c000800007844 */ /* 0x0003e20000000200 */
[----:B------:R-:W-:Y:S01]  /*de40*/  @!PT LDS RZ, [RZ] ;  /* 0x00000000fffff984 */ /* 0x000fe20000000800 */
[----:B------:R-:W-:Y:S01]  /*de50*/  @!PT LDS RZ, [RZ] ;  /* 0x00000000fffff984 */ /* 0x000fe20000000800 */
[----:B------:R-:W-:Y:S01]  /*de60*/  @!PT LDS RZ, [RZ] ;  /* 0x00000000fffff984 */ /* 0x000fe20000000800 */
[----:B------:R-:W-:Y:S01]  /*de70*/  @!PT LDS RZ, [RZ] ;  /* 0x00000000fffff984 */ /* 0x000fe20000000800 */
[----:B------:R0:W-:Y:S06]  /*de80*/  MEMBAR.ALL.CTA ;  /* 0x0000000000007992 */ /* 0x0001ec0000008000 */
[----:B0-----:R-:W0:Y:S01]  /*de90*/  FENCE.VIEW.ASYNC.S ;  /* 0x00000000000073c6 */ /* 0x001e220000000000 */
[----:B------:R-:W-:Y:S05]  /*dea0*/  @!P1 BRA `(.L_x_86) ;  /* 0x0000000000049947 */ /* 0x000fea0003800000 */
[----:B------:R-:W-:Y:S01]  /*deb0*/  BPT.TRAP 0x1 ;  /* 0x000000040000795c */ /* 0x000fe20000300000 */
.L_x_86:
[----:B------:R-:W2:Y:S01]  /*dec0*/  LDL.LU R3, [R1] ;  /* 0x0000000001037983 */ /* 0x000ea20000300800 */
[----:B0-----:R-:W-:Y:S01]  /*ded0*/  SYNCS.ARRIVE.TRANS64.A1T0 RZ, [R16+URZ+0x29850], RZ ;  /* 0x029850ff10ff79a7 */ /* 0x001fe2000810003f */
[----:B-1----:R-:W0:Y:S01]  /*dee0*/  S2R R0, SR_TID.X ;  /* 0x0000000000007919 */ /* 0x002e220000002100 */
[----:B------:R-:W-:Y:S01]  /*def0*/  VIADD R17, R17, 0x1 ;  /* 0x0000000111117836 */ /* 0x000fe20000000000 */
[----:B------:R-:W1:Y:S01]  /*df00*/  LDC R2, c[0x0][0xc34] ;  /* 0x00030d00ff027b82 */ /* 0x000e620000000800 */
[----:B0-----:R-:W-:-:S07]  /*df10*/  LOP3.LUT R0, R0, 0x7f, RZ, 0xc0, !PT ;  /* 0x0000007f00007812 */ /* 0x001fce00078ec0ff */
[----:B------:R-:W-:Y:S01]  /*df20*/  BAR.SYNC.DEFER_BLOCKING 0x2, 0x80 ;  /* 0x0082000000007b1d */ /* 0x000fe20000010000 */
[----:B------:R-:W-:-:S13]  /*df30*/  ISETP.NE.AND P0, PT, R0, RZ, PT ;  /* 0x000000ff0000720c */ /* 0x000fda0003f05270 */
[----:B------:R-:W-:-:S05]  /*df40*/  @!P0 VIADD R0, R16, 0x29880 ;  /* 0x0002988010008836 */ /* 0x000fca0000000000 */
[----:B------:R-:W-:-:S04]  /*df50*/  @!P0 PRMT R0, RZ, 0x654, R0 ;  /* 0x00000654ff008816 */ /* 0x000fc80000000000 */
[----:B------:R0:W-:Y:S01]  /*df60*/  @!P0 SYNCS.ARRIVE.TRANS64.RED.A1T0 RZ, [R0+URZ], RZ ;  /* 0x000000ff00ff89a7 */ /* 0x0001e2000810043f */
[----:B------:R-:W-:-:S04]  /*df70*/  ISETP.NE.AND P0, PT, R17, 0x2, PT ;  /* 0x000000021100780c */ /* 0x000fc80003f05270 */
[----:B0-----:R-:W-:Y:S01]  /*df80*/  SEL R0, RZ, 0x1, P0 ;  /* 0x00000001ff007807 */ /* 0x001fe20000000000 */
[----:B------:R-:W-:-:S06]  /*df90*/  UIADD3 UR50, UR43, UR50, URZ ;  /* 0x000000322b327290 */ /* 0x000fcc000fffe03f */
[----:B-1----:R-:W-:Y:S01]  /*dfa0*/  ISETP.LE.AND P1, PT, R2, UR50, PT ;  /* 0x0000003202007c0c */ /* 0x002fe2000bf23270 */
[----:B------:R-:W-:Y:S01]  /*dfb0*/  UIADD3 UR46, UR46, 0x1, URZ ;  /* 0x000000012e2e7890 */ /* 0x000fe2000fffe03f */
[----:B------:R-:W-:Y:S02]  /*dfc0*/  SEL R17, R17, RZ, P0 ;  /* 0x000000ff11117207 */ /* 0x000fe40000000000 */
[----:B--2---:R-:W-:-:S05]  /*dfd0*/  LOP3.LUT R3, R3, R0, RZ, 0x3c, !PT ;  /* 0x0000000003037212 */ /* 0x004fca00078e3cff */
[----:B------:R1:W-:Y:S04]  /*dfe0*/  STL [R1], R3 ;  /* 0x0000000301007387 */ /* 0x0003e80000100800 */
[----:B------:R-:W-:Y:S05]  /*dff0*/  @!P1 BRA `(.L_x_87) ;  /* 0xffffffd000089947 */ /* 0x000fea000383ffff */
[----:B------:R-:W-:-:S12]  /*e000*/  ULOP3.LUT UR46, UR46, 0x1, URZ, 0xc, !UPT ;  /* 0x000000012e2e7892 */ /* 0x000fd8000f8e0c3f */
.L_x_40:
[----:B-1----:R-:W0:Y:S01]  /*e010*/  S2R R3, SR_CgaCtaId ;  /* 0x0000000000037919 */ /* 0x002e220000008800 */
[----:B------:R-:W-:-:S04]  /*e020*/  MOV R0, 0x400 ;  /* 0x0000040000007802 */ /* 0x000fc80000000f00 */
[----:B0-----:R-:W-:Y:S01]  /*e030*/  LEA R8, R3, R0, 0x18 ;  /* 0x0000000003087211 */ /* 0x001fe200078ec0ff */
[----:B------:R-:W-:-:S05]  /*e040*/  IMAD.U32 R0, RZ, RZ, UR46 ;  /* 0x0000002eff007e24 */ /* 0x000fca000f8e00ff */
[----:B------:R-:W-:-:S04]  /*e050*/  SHF.L.U32 R0, R0, 0x1f, RZ ;  /* 0x0000001f00007819 */ /* 0x000fc800000006ff */
[----:B------:R-:W0:Y:S02]  /*e060*/  SYNCS.PHASECHK.TRANS64.TRYWAIT P0, [R8+URZ+0x29820], R0 ;  /* 0x02982000080075a7 */ /* 0x000e24000800017f */
[----:B0-----:R-:W-:Y:S05]  /*e070*/  @!P0 BRA `(.L_x_88) ;  /* 0x0000000c00908947 */ /* 0x001fea0003800000 */
.L_x_125:
[----:B------:R-:W1:Y:S02]  /*e080*/  S2R R2, SR_TID.X ;  /* 0x0000000000027919 */ /* 0x000e640000002100 */
[----:B-1----:R-:W-:-:S04]  /*e090*/  SHF.R.U32.HI R2, RZ, 0x5, R2 ;  /* 0x00000005ff027819 */ /* 0x002fc80000011602 */
[----:B------:R-:W-:-:S05]  /*e0a0*/  LOP3.LUT R2, R2, 0x3, RZ, 0xc0, !PT ;  /* 0x0000000302027812 */ /* 0x000fca00078ec0ff */
[----:B0-----:R-:W0:Y:S02]  /*e0b0*/  SHFL.IDX PT, R0, R2, RZ, 0x1f ;  /* 0x00001fff02007589 */ /* 0x001e2400000e0000 */
[----:B0-----:R-:W-:-:S13]  /*e0c0*/  ISETP.NE.AND P0, PT, R0, RZ, PT ;  /* 0x000000ff0000720c */ /* 0x001fda0003f05270 */
[----:B------:R-:W-:Y:S05]  /*e0d0*/  @P0 EXIT ;  /* 0x000000000000094d */ /* 0x000fea0003800000 */
[----:B------:R-:W-:Y:S01]  /*e0e0*/  ELECT P0, URZ, PT ;  /* 0x00000000003f782f */ /* 0x000fe20003800000 */
[----:B------:R-:W-:-:S12]  /*e0f0*/  BSSY B0, `(.L_x_89) ;  /* 0x0000028000007945 */ /* 0x000fd80003800000 */
[----:B------:R-:W-:Y:S05]  /*e100*/  @!P0 BRA `(.L_x_90) ;  /* 0x0000000000988947 */ /* 0x000fea0003800000 */
[----:B------:R-:W-:-:S06]  /*e110*/  ULOP3.LUT UR4, UR38, 0x2, URZ, 0xfc, !UPT ;  /* 0x0000000226047892 */ /* 0x000fcc000f8efc3f */
[----:B------:R-:W-:-:S04]  /*e120*/  MOV R0, UR4 ;  /* 0x0000000400007c02 */ /* 0x000fc80008000f00 */
[----:B------:R-:W-:-:S13]  /*e130*/  ISETP.NE.AND P0, PT, R0, 0x3, PT ;  /* 0x000000030000780c */ /* 0x000fda0003f05270 */
[----:B------:R-:W-:Y:S05]  /*e140*/  @!P0 BRA `(.L_x_91) ;  /* 0x0000000000048947 */ /* 0x000fea0003800000 */
[----:B------:R-:W-:Y:S01]  /*e150*/  BPT.TRAP 0x1 ;  /* 0x000000040000795c */ /* 0x000fe20000300000 */
.L_x_91:
[----:B------:R-:W2:Y:S01]  /*e160*/  LDL.LU R6, [R1] ;  /* 0x0000000001067983 */ /* 0x000ea20000300800 */
[----:B------:R-:W-:Y:S02]  /*e170*/  VIADD R0, R8, 0x29840 ;  /* 0x0002984008007836 */ /* 0x000fe40000000000 */
[C---:B------:R-:W-:Y:S02]  /*e180*/  VIADD R2, R17.reuse, 0x1 ;  /* 0x0000000111027836 */ /* 0x040fe40000000000 */
[----:B------:R-:W-:-:S03]  /*e190*/  IMAD R5, R17, 0x8, R0 ;  /* 0x0000000811057824 */ /* 0x000fc600078e0200 */
[----:B------:R-:W-:-:S04]  /*e1a0*/  ISETP.NE.AND P2, PT, R2, 0x2, PT ;  /* 0x000000020200780c */ /* 0x000fc80003f45270 */
[----:B------:R-:W-:Y:S02]  /*e1b0*/  SEL R3, RZ, 0x1, P2 ;  /* 0x00000001ff037807 */ /* 0x000fe40001000000 */
[C---:B--2---:R-:W-:Y:S02]  /*e1c0*/  SHF.L.U32 R4, R6.reuse, 0x1f, RZ ;  /* 0x0000001f06047819 */ /* 0x044fe400000006ff */
[----:B------:R-:W-:Y:S02]  /*e1d0*/  LOP3.LUT R6, R6, R3, RZ, 0x3c, !PT ;  /* 0x0000000306067212 */ /* 0x000fe400078e3cff */
[----:B------:R-:W0:Y:S01]  /*e1e0*/  SYNCS.PHASECHK.TRANS64.TRYWAIT P1, [R5+URZ], R4 ;  /* 0x00000004050075a7 */ /* 0x000e22000802017f */
[----:B------:R-:W-:-:S05]  /*e1f0*/  SEL R3, R2, RZ, P2 ;  /* 0x000000ff02037207 */ /* 0x000fca0001000000 */
[----:B------:R-:W-:Y:S01]  /*e200*/  IMAD R7, R3, 0x8, R0 ;  /* 0x0000000803077824 */ /* 0x000fe200078e0200 */
[----:B------:R-:W-:Y:S01]  /*e210*/  SHF.L.U32 R0, R6, 0x1f, RZ ;  /* 0x0000001f06007819 */ /* 0x000fe200000006ff */
[----:B0-----:R-:W-:Y:S06]  /*e220*/  @!P1 BRA `(.L_x_92) ;  /* 0x0000000c00389947 */ /* 0x001fec0003800000 */
.L_x_126:
[----:B------:R-:W1:Y:S02]  /*e230*/  SYNCS.PHASECHK.TRANS64.TRYWAIT P1, [R7+URZ], R0 ;  /* 0x00000000070075a7 */ /* 0x000e64000802017f */
[----:B-1----:R-:W-:Y:S05]  /*e240*/  @!P1 BRA `(.L_x_93) ;  /* 0x0000000c00449947 */ /* 0x002fea0003800000 */
.L_x_127:
[----:B------:R-:W-:Y:S05]  /*e250*/  @!P0 BRA `(.L_x_94) ;  /* 0x0000000000048947 */ /* 0x000fea0003800000 */
[----:B------:R-:W-:Y:S01]  /*e260*/  BPT.TRAP 0x1 ;  /* 0x000000040000795c */ /* 0x000fe20000300000 */
.L_x_94:
[----:B------:R-:W-:-:S04]  /*e270*/  IMAD R17, R17, 0x8, R8 ;  /* 0x0000000811117824 */ /* 0x000fc800078e0208 */
[----:B------:R-:W2:Y:S02]  /*e280*/  SYNCS.PHASECHK.TRANS64.TRYWAIT P1, [R17+URZ+0x29860], R4 ;  /* 0x02986004110075a7 */ /* 0x000ea4000802017f */
[----:B--2---:R-:W-:Y:S05]  /*e290*/  @!P1 BRA `(.L_x_95) ;  /* 0x0000000c00449947 */ /* 0x004fea0003800000 */
.L_x_128:
[----:B------:R-:W-:Y:S05]  /*e2a0*/  @!P0 BRA `(.L_x_96) ;  /* 0x0000000000048947 */ /* 0x000fea0003800000 */
[----:B------:R-:W-:Y:S01]  /*e2b0*/  BPT.TRAP 0x1 ;  /* 0x000000040000795c */ /* 0x000fe20000300000 */
.L_x_96:
[----:B------:R-:W-:-:S04]  /*e2c0*/  IMAD R3, R3, 0x8, R8 ;  /* 0x0000000803037824 */ /* 0x000fc800078e0208 */
[----:B------:R-:W3:Y:S02]  /*e2d0*/  SYNCS.PHASECHK.TRANS64.TRYWAIT P1, [R3+URZ+0x29860], R0 ;  /* 0x02986000030075a7 */ /* 0x000ee4000802017f */
[----:B---3--:R-:W-:Y:S05]  /*e2e0*/  @!P1 BRA `(.L_x_97) ;  /* 0x0000000c00449947 */ /* 0x008fea0003800000 */
.L_x_129:
[----:B------:R-:W-:Y:S05]  /*e2f0*/  @!P0 BRA `(.L_x_98) ;  /* 0x0000000000048947 */ /* 0x000fea0003800000 */
[----:B------:R-:W-:Y:S01]  /*e300*/  BPT.TRAP 0x1 ;  /* 0x000000040000795c */ /* 0x000fe20000300000 */
.L_x_98:
[----:B------:R-:W4:Y:S02]  /*e310*/  SYNCS.PHASECHK.TRANS64.TRYWAIT P0, [R17+URZ+0x29880], R4 ;  /* 0x02988004110075a7 */ /* 0x000f24000800017f */
[----:B----4-:R-:W-:Y:S05]  /*e320*/  @!P0 BRA `(.L_x_99) ;  /* 0x0000000c00488947 */ /* 0x010fea0003800000 */
.L_x_100:
[----:B------:R0:W0:Y:S02]  /*e330*/  SYNCS.PHASECHK.TRANS64.TRYWAIT P0, [R3+URZ+0x29880], R0 ;  /* 0x02988000030075a7 */ /* 0x000024000800017f */
[----:B0-----:R-:W-:Y:S05]  /*e340*/  @!P0 NANOSLEEP.SYNCS 0x989680 ;  /* 0x009896800000895d */ /* 0x001fea0003900000 */
[----:B------:R-:W0:Y:S02]  /*e350*/  @!P0 SYNCS.PHASECHK.TRANS64 P0, [R3+URZ+0x29880], R0 ;  /* 0x02988000030085a7 */ /* 0x000e24000800007f */
[----:B0-----:R-:W-:Y:S05]  /*e360*/  @!P0 BRA `(.L_x_100) ;  /* 0xfffffffc00f08947 */ /* 0x001fea000383ffff */
.L_x_90:
[----:B------:R-:W-:Y:S05]  /*e370*/  BSYNC B0 ;  /* 0x0000000000007941 */ /* 0x000fea0003800000 */
.L_x_89:
[----:B------:R-:W-:Y:S05]  /*e380*/  EXIT ;  /* 0x000000000000794d */ /* 0x000fea0003800000 */
.L_x_10:
[----:B0-----:R-:W-:-:S04]  /*e390*/  IMAD.U32 R3, RZ, RZ, UR39 ;  /* 0x00000027ff037e24 */ /* 0x001fc8000f8e00ff */
[----:B------:R0:W1:Y:S03]  /*e3a0*/  SYNCS.PHASECHK.TRANS64.TRYWAIT P1, [R3+URZ+0x29800], R8 ;  /* 0x02980008030075a7 */ /* 0x000066000802017f */
[----:B-1----:R-:W-:Y:S05]  /*e3b0*/  @!P1 NANOSLEEP.SYNCS 0x989680 ;  /* 0x009896800000995d */ /* 0x002fea0003900000 */
[----:B------:R-:W1:Y:S02]  /*e3c0*/  @!P1 SYNCS.PHASECHK.TRANS64 P1, [R3+URZ+0x29800], R8 ;  /* 0x02980008030095a7 */ /* 0x000e64000802007f */
[----:B-1----:R-:W-:Y:S05]  /*e3d0*/  @!P1 BRA `(.L_x_10) ;  /* 0xfffffffc00ec9947 */ /* 0x002fea000383ffff */
[----:B------:R-:W-:Y:S05]  /*e3e0*/  BRA `(.L_x_101) ;  /* 0xffffff3000387947 */ /* 0x000fea000383ffff */
.L_x_14:
[----:B-1----:R1:W2:Y:S02]  /*e3f0*/  SYNCS.PHASECHK.TRANS64.TRYWAIT P1, [R3+URZ+0x29830], R4 ;  /* 0x02983004030075a7 */ /* 0x0022a4000802017f */
[----:B--2---:R-:W-:Y:S05]  /*e400*/  @!P1 NANOSLEEP.SYNCS 0x989680 ;  /* 0x009896800000995d */ /* 0x004fea0003900000 */
[----:B------:R-:W2:Y:S02]  /*e410*/  @!P1 SYNCS.PHASECHK.TRANS64 P1, [R3+URZ+0x29830], R4 ;  /* 0x02983004030095a7 */ /* 0x000ea4000802007f */
[----:B--2---:R-:W-:Y:S05]  /*e420*/  @!P1 BRA `(.L_x_14) ;  /* 0xfffffffc00f09947 */ /* 0x004fea000383ffff */
[----:B------:R-:W-:Y:S05]  /*e430*/  BRA `(.L_x_13) ;  /* 0xffffff3000607947 */ /* 0x000fea000383ffff */
.L_x_19:
[----:B-1----:R-:W-:-:S04]  /*e440*/  IMAD.U32 R8, RZ, RZ, UR6 ;  /* 0x00000006ff087e24 */ /* 0x002fc8000f8e00ff */
[----:B------:R1:W2:Y:S03]  /*e450*/  SYNCS.PHASECHK.TRANS64.TRYWAIT P1, [R8+URZ+0x29830], R7 ;  /* 0x02983007080075a7 */ /* 0x0002a6000802017f */
[----:B--2---:R-:W-:Y:S05]  /*e460*/  @!P1 NANOSLEEP.SYNCS 0x989680 ;  /* 0x009896800000995d */ /* 0x004fea0003900000 */
[----:B------:R-:W2:Y:S02]  /*e470*/  @!P1 SYNCS.PHASECHK.TRANS64 P1, [R8+URZ+0x29830], R7 ;  /* 0x02983007080095a7 */ /* 0x000ea4000802007f */
[----:B--2---:R-:W-:Y:S05]  /*e480*/  @!P1 BRA `(.L_x_19) ;  /* 0xfffffffc00ec9947 */ /* 0x004fea000383ffff */
[----:B------:R-:W-:Y:S05]  /*e490*/  BRA `(.L_x_16) ;  /* 0xffffff6c00887947 */ /* 0x000fea000383ffff */
.L_x_23:
[----:B-1----:R-:W-:-:S04]  /*e4a0*/  IMAD.U32 R8, RZ, RZ, UR6 ;  /* 0x00000006ff087e24 */ /* 0x002fc8000f8e00ff */
[----:B------:R1:W2:Y:S03]  /*e4b0*/  SYNCS.PHASECHK.TRANS64.TRYWAIT P1, [R8+URZ+0x29850], R7 ;  /* 0x02985007080075a7 */ /* 0x0002a6000802017f */
[----:B--2---:R-:W-:Y:S05]  /*e4c0*/  @!P1 NANOSLEEP.SYNCS 0x989680 ;  /* 0x009896800000995d */ /* 0x004fea0003900000 */
[----:B------:R-:W2:Y:S02]  /*e4d0*/  @!P1 SYNCS.PHASECHK.TRANS64 P1, [R8+URZ+0x29850], R7 ;  /* 0x02985007080095a7 */ /* 0x000ea4000802007f */
[----:B--2---:R-:W-:Y:S05]  /*e4e0*/  @!P1 BRA `(.L_x_23) ;  /* 0xfffffffc00ec9947 */ /* 0x004fea000383ffff */
[----:B------:R-:W-:Y:S05]  /*e4f0*/  BRA `(.L_x_20) ;  /* 0xffffff7800887947 */ /* 0x000fea000383ffff */
.L_x_29:
[----:B-1----:R-:W-:-:S04]  /*e500*/  IMAD.U32 R3, RZ, RZ, UR4 ;  /* 0x00000004ff037e24 */ /* 0x002fc8000f8e00ff */
[----:B------:R1:W2:Y:S03]  /*e510*/  SYNCS.PHASECHK.TRANS64.TRYWAIT P1, [R3+URZ+0x29850], R0 ;  /* 0x02985000030075a7 */ /* 0x0002a6000802017f */
[----:B--2---:R-:W-:Y:S05]  /*e520*/  @!P1 NANOSLEEP.SYNCS 0x989680 ;  /* 0x009896800000995d */ /* 0x004fea0003900000 */
[----:B------:R-:W2:Y:S02]  /*e530*/  @!P1 SYNCS.PHASECHK.TRANS64 P1, [R3+URZ+0x29850], R0 ;  /* 0x02985000030095a7 */ /* 0x000ea4000802007f */
[----:B--2---:R-:W-:Y:S05]  /*e540*/  @!P1 BRA `(.L_x_29) ;  /* 0xfffffffc00ec9947 */ /* 0x004fea000383ffff */
[----:B------:R-:W-:Y:S05]  /*e550*/  BRA `(.L_x_28) ;  /* 0xffffffa000d87947 */ /* 0x000fea000383ffff */
.L_x_45:
[----:B------:R-:W-:Y:S02]  /*e560*/  IMAD.MOV.U32 R13, RZ, RZ, R19 ;  /* 0x000000ffff0d7224 */ /* 0x000fe400078e0013 */
[----:B------:R-:W-:Y:S02]  /*e570*/  IMAD.MOV.U32 R12, RZ, RZ, RZ ;  /* 0x000000ffff0c7224 */ /* 0x000fe400078e00ff */
[----:B------:R-:W-:Y:S02]  /*e580*/  IMAD.MOV.U32 R11, RZ, RZ, 0x1f ;  /* 0x0000001fff0b7424 */ /* 0x000fe400078e00ff */
[----:B------:R-:W-:-:S07]  /*e590*/  IMAD.MOV.U32 R15, RZ, RZ, -0x1 ;  /* 0xffffffffff0f7424 */ /* 0x000fce00078e00ff */
[----:B01----:R-:W-:Y:S05]  /*e5a0*/  WARPSYNC.COLLECTIVE R15, `(.L_x_102) ;  /* 0x000000000f087348 */ /* 0x003fea0003c00000 */
[----:B------:R2:W3:Y:S02]  /*e5b0*/  SHFL.IDX P6, R14, R13, R12, R11 ;  /* 0x0000000c0d0e7389 */ /* 0x0004e400000c000b */
[----:B0123--:R-:W-:Y:S01]  /*e5c0*/  ENDCOLLECTIVE ;  /* 0x000000000000791b */ /* 0x00ffe20003800000 */
.L_x_102:
[----:B------:R-:W-:Y:S05]  /*e5d0*/  BRA `(.L_x_103) ;  /* 0xffffffd0009c7947 */ /* 0x000fea000383ffff */
.L_x_47:
[----:B------:R-:W-:Y:S01]  /*e5e0*/  BSSY B0, `(.L_x_104) ;  /* 0x0000006000007945 */ /* 0x000fe20003800000 */
[----:B------:R-:W-:-:S07]  /*e5f0*/  IMAD.MOV.U32 R15, RZ, RZ, -0x1 ;  /* 0xffffffffff0f7424 */ /* 0x000fce00078e00ff */
[----:B012---:R-:W-:Y:S05]  /*e600*/  WARPSYNC.COLLECTIVE R15, `(.L_x_105) ;  /* 0x000000000f0c7348 */ /* 0x007fea0003c00000 */
[----:B------:R-:W-:Y:S02]  /*e610*/  ELECT P6, UR62, PT ;  /* 0x00000000003e782f */ /* 0x000fe400038c0000 */
[----:B------:R-:W-:Y:S01]  /*e620*/  MOV R14, UR62 ;  /* 0x0000003e000e7c02 */ /* 0x000fe20008000f00 */
[----:B012---:R-:W-:Y:S10]  /*e630*/  ENDCOLLECTIVE ;  /* 0x000000000000791b */ /* 0x007ff40003800000 */
.L_x_105:
[----:B------:R-:W-:Y:S05]  /*e640*/  BSYNC B0 ;  /* 0x0000000000007941 */ /* 0x000fea0003800000 */
.L_x_104:
[----:B------:R-:W-:Y:S05]  /*e650*/  BRA `(.L_x_106) ;  /* 0xffffffd000ac7947 */ /* 0x000fea000383ffff */
.L_x_49:
[----:B0-----:R0:W3:Y:S02]  /*e660*/  SYNCS.PHASECHK.TRANS64.TRYWAIT P0, [R2+URZ+0x29880], R3 ;  /* 0x02988003020075a7 */ /* 0x0010e4000800017f */
[----:B---3--:R-:W-:Y:S05]  /*e670*/  @!P0 NANOSLEEP.SYNCS 0x989680 ;  /* 0x009896800000895d */ /* 0x008fea0003900000 */
[----:B------:R-:W3:Y:S02]  /*e680*/  @!P0 SYNCS.PHASECHK.TRANS64 P0, [R2+URZ+0x29880], R3 ;  /* 0x02988003020085a7 */ /* 0x000ee4000800007f */
[----:B---3--:R-:W-:Y:S05]  /*e690*/  @!P0 BRA `(.L_x_49) ;  /* 0xfffffffc00f08947 */ /* 0x008fea000383ffff */
[----:B------:R-:W-:Y:S05]  /*e6a0*/  BRA `(.L_x_107) ;  /* 0xffffffd400087947 */ /* 0x000fea000383ffff */
.L_x_51:
[----:B---3--:R3:W4:Y:S02]  /*e6b0*/  SYNCS.PHASECHK.TRANS64.TRYWAIT P0, [R2+URZ+0x29840], R3 ;  /* 0x02984003020075a7 */ /* 0x008724000800017f */
[----:B----4-:R-:W-:Y:S05]  /*e6c0*/  @!P0 NANOSLEEP.SYNCS 0x989680 ;  /* 0x009896800000895d */ /* 0x010fea0003900000 */
[----:B------:R-:W4:Y:S02]  /*e6d0*/  @!P0 SYNCS.PHASECHK.TRANS64 P0, [R2+URZ+0x29840], R3 ;  /* 0x02984003020085a7 */ /* 0x000f24000800007f */
[----:B----4-:R-:W-:Y:S05]  /*e6e0*/  @!P0 BRA `(.L_x_51) ;  /* 0xfffffffc00f08947 */ /* 0x010fea000383ffff */
[----:B------:R-:W-:Y:S05]  /*e6f0*/  BRA `(.L_x_108) ;  /* 0xffffffd400547947 */ /* 0x000fea000383ffff */
.L_x_54:
[----:B------:R-:W-:Y:S02]  /*e700*/  IMAD.MOV.U32 R13, RZ, RZ, R5 ;  /* 0x000000ffff0d7224 */ /* 0x000fe400078e0005 */
[----:B------:R-:W-:Y:S02]  /*e710*/  IMAD.MOV.U32 R12, RZ, RZ, RZ ;  /* 0x000000ffff0c7224 */ /* 0x000fe400078e00ff */
[----:B------:R-:W-:Y:S02]  /*e720*/  IMAD.MOV.U32 R11, RZ, RZ, 0x1c1f ;  /* 0x00001c1fff0b7424 */ /* 0x000fe400078e00ff */
[----:B------:R-:W-:Y:S02]  /*e730*/  IMAD.MOV.U32 R15, RZ, RZ, -0x1 ;  /* 0xffffffffff0f7424 */ /* 0x000fe400078e00ff */
[----:B------:R-:W-:-:S07]  /*e740*/  IMAD.IADD R0, R10, 0x1, R0 ;  /* 0x000000010a007824 */ /* 0x000fce00078e0200 */
[----:B-----5:R-:W-:Y:S05]  /*e750*/  WARPSYNC.COLLECTIVE R15, `(.L_x_109) ;  /* 0x000000000f087348 */ /* 0x020fea0003c00000 */
[----:B------:R0:W1:Y:S02]  /*e760*/  SHFL.IDX P6, R14, R13, R12, R11 ;  /* 0x0000000c0d0e7389 */ /* 0x00006400000c000b */
[----:B01---5:R-:W-:Y:S01]  /*e770*/  ENDCOLLECTIVE ;  /* 0x000000000000791b */ /* 0x023fe20003800000 */
.L_x_109:
[----:B------:R-:W-:Y:S02]  /*e780*/  IMAD.MOV.U32 R13, RZ, RZ, R6 ;  /* 0x000000ffff0d7224 */ /* 0x000fe400078e0006 */
[----:B------:R-:W-:-:S07]  /*e790*/  IMAD.MOV.U32 R2, RZ, RZ, R14 ;  /* 0x000000ffff027224 */ /* 0x000fce00078e000e */
[----:B------:R-:W-:Y:S05]  /*e7a0*/  WARPSYNC.COLLECTIVE R15, `(.L_x_110) ;  /* 0x000000000f087348 */ /* 0x000fea0003c00000 */
[----:B------:R0:W1:Y:S02]  /*e7b0*/  SHFL.IDX P6, R14, R13, R12, R11 ;  /* 0x0000000c0d0e7389 */ /* 0x00006400000c000b */
[----:B01----:R-:W-:Y:S01]  /*e7c0*/  ENDCOLLECTIVE ;  /* 0x000000000000791b */ /* 0x003fe20003800000 */
.L_x_110:
[----:B------:R-:W-:Y:S02]  /*e7d0*/  ULDC UR4, c[0x0][0x288] ;  /* 0x0000a20000047ab9 */ /* 0x000fe40000000800 */
[----:B------:R-:W-:Y:S02]  /*e7e0*/  IMAD R4, R7, UR4, RZ ;  /* 0x0000000407047c24 */ /* 0x000fe4000f8e02ff */
[----:B------:R-:W-:-:S03]  /*e7f0*/  VIADD R7, R0, 0x20 ;  /* 0x0000002000077836 */ /* 0x000fc60000000000 */
[----:B------:R-:W-:Y:S01]  /*e800*/  ISETP.GE.AND P4, PT, R0, R4, PT ;  /* 0x000000040000720c */ /* 0x000fe20003f86270 */
[----:B------:R-:W-:Y:S02]  /*e810*/  IMAD.MOV.U32 R13, RZ, RZ, R5 ;  /* 0x000000ffff0d7224 */ /* 0x000fe400078e0005 */
[----:B------:R-:W-:Y:S02]  /*e820*/  IMAD.MOV.U32 R12, RZ, RZ, 0x1 ;  /* 0x00000001ff0c7424 */ /* 0x000fe400078e00ff */
[----:B------:R-:W-:-:S08]  /*e830*/  IMAD.MOV.U32 R3, RZ, RZ, R14 ;  /* 0x000000ffff037224 */ /* 0x000fd000078e000e */
[----:B------:R-:W-:Y:S05]  /*e840*/  WARPSYNC.COLLECTIVE R15, `(.L_x_111) ;  /* 0x000000000f087348 */ /* 0x000fea0003c00000 */
[----:B------:R0:W1:Y:S02]  /*e850*/  SHFL.IDX P6, R14, R13, R12, R11 ;  /* 0x0000000c0d0e7389 */ /* 0x00006400000c000b */
[----:B01----:R-:W-:Y:S01]  /*e860*/  ENDCOLLECTIVE ;  /* 0x000000000000791b */ /* 0x003fe20003800000 */
.L_x_111:
[----:B------:R-:W-:-:S05]  /*e870*/  @!P4 IADD3 R3, P3, R9, R3, RZ ;  /* 0x000000030903c210 */ /* 0x000fca0007f7e0ff */
[----:B------:R-:W-:Y:S01]  /*e880*/  @!P4 IMAD.X R2, RZ, RZ, R2, P3 ;  /* 0x000000ffff02c224 */ /* 0x000fe200018e0602 */
[----:B------:R-:W-:-:S04]  /*e890*/  ISETP.GE.AND P3, PT, R7, R4, PT ;  /* 0x000000040700720c */ /* 0x000fc80003f66270 */
[----:B------:R-:W-:Y:S01]  /*e8a0*/  @!P4 LOP3.LUT R3, R3, R2, RZ, 0x3c, !PT ;  /* 0x000000020303c212 */ /* 0x000fe200078e3cff */
[----:B------:R-:W-:-:S03]  /*e8b0*/  IMAD.MOV.U32 R13, RZ, RZ, R6 ;  /* 0x000000ffff0d7224 */ /* 0x000fc600078e0006 */
[----:B------:R-:W-:-:S04]  /*e8c0*/  @!P4 LOP3.LUT R2, R3, R2, RZ, 0x3c, !PT ;  /* 0x000000020302c212 */ /* 0x000fc800078e3cff */
[----:B------:R-:W-:-:S05]  /*e8d0*/  @!P4 LOP3.LUT R3, R3, R2, RZ, 0x3c, !PT ;  /* 0x000000020303c212 */ /* 0x000fca00078e3cff */
[----:B------:R-:W-:Y:S01]  /*e8e0*/  @!PT LDS RZ, [RZ] ;  /* 0x00000000fffff984 */ /* 0x000fe20000000800 */
[----:B------:R-:W-:Y:S01]  /*e8f0*/  @!PT LDS RZ, [RZ] ;  /* 0x00000000fffff984 */ /* 0x000fe20000000800 */
[----:B------:R-:W-:Y:S01]  /*e900*/  @!PT LDS RZ, [RZ] ;  /* 0x00000000fffff984 */ /* 0x000fe20000000800 */
[----:B------:R-:W-:Y:S04]  /*e910*/  @!P4 LDGSTS.E.BYPASS.LTC128B.128 [R8+0x14400], desc[UR48][R2.64], !P0 ;  /* 0x144000000208cfae */ /* 0x000fe8000c101d70 */
[----:B------:R-:W-:Y:S04]  /*e920*/  @!P4 LDGSTS.E.BYPASS.LTC128B.128 [R8+0x16400], desc[UR48][R2.64+0x40], !P1 ;  /* 0x164000400208cfae */ /* 0x000fe8000c901d70 */
[----:B------:R0:W-:Y:S02]  /*e930*/  @!P4 LDGSTS.E.BYPASS.LTC128B.128 [R8+0x18400], desc[UR48][R2.64+0x80], !P2 ;  /* 0x184000800208cfae */ /* 0x0001e4000d101d70 */
[----:B0-----:R-:W-:-:S07]  /*e940*/  IMAD.MOV.U32 R2, RZ, RZ, R14 ;  /* 0x000000ffff027224 */ /* 0x001fce00078e000e */
[----:B------:R-:W-:Y:S05]  /*e950*/  WARPSYNC.COLLECTIVE R15, `(.L_x_112) ;  /* 0x000000000f087348 */ /* 0x000fea0003c00000 */
[----:B------:R0:W1:Y:S02]  /*e960*/  SHFL.IDX P6, R14, R13, R12, R11 ;  /* 0x0000000c0d0e7389 */ /* 0x00006400000c000b */
[----:B01----:R-:W-:Y:S01]  /*e970*/  ENDCOLLECTIVE ;  /* 0x000000000000791b */ /* 0x003fe20003800000 */
.L_x_112:
[----:B------:R-:W-:Y:S02]  /*e980*/  IMAD.MOV.U32 R13, RZ, RZ, R5 ;  /* 0x000000ffff0d7224 */ /* 0x000fe400078e0005 */
[----:B------:R-:W-:Y:S02]  /*e990*/  IMAD.MOV.U32 R12, RZ, RZ, 0x2 ;  /* 0x00000002ff0c7424 */ /* 0x000fe400078e00ff */
[----:B------:R-:W-:-:S07]  /*e9a0*/  IMAD.MOV.U32 R3, RZ, RZ, R14 ;  /* 0x000000ffff037224 */ /* 0x000fce00078e000e */
[----:B------:R-:W-:Y:S05]  /*e9b0*/  WARPSYNC.COLLECTIVE R15, `(.L_x_113) ;  /* 0x000000000f087348 */ /* 0x000fea0003c00000 */
[----:B------:R0:W1:Y:S02]  /*e9c0*/  SHFL.IDX P6, R14, R13, R12, R11 ;  /* 0x0000000c0d0e7389 */ /* 0x00006400000c000b */
[----:B01----:R-:W-:Y:S01]  /*e9d0*/  ENDCOLLECTIVE ;  /* 0x000000000000791b */ /* 0x003fe20003800000 */
.L_x_113:
[----:B------:R-:W-:-:S05]  /*e9e0*/  @!P3 IADD3 R3, P4, R9, R3, RZ ;  /* 0x000000030903b210 */ /* 0x000fca0007f9e0ff */
[----:B------:R-:W-:-:S05]  /*e9f0*/  @!P3 IMAD.X R2, RZ, RZ, R2, P4 ;  /* 0x000000ffff02b224 */ /* 0x000fca00020e0602 */
        /* <DEDUP_REMOVED lines=10> */
[----:B0-----:R-:W-:-:S05]  /*eaa0*/  VIADD R2, R0, 0x40 ;  /* 0x0000004000027836 */ /* 0x001fca0000000000 */
[----:B------:R-:W-:Y:S01]  /*eab0*/  ISETP.GE.AND P3, PT, R2, R4, PT ;  /* 0x000000040200720c */ /* 0x000fe20003f66270 */
[----:B------:R-:W-:-:S12]  /*eac0*/  IMAD.MOV.U32 R2, RZ, RZ, R14 ;  /* 0x000000ffff027224 */ /* 0x000fd800078e000e */
[----:B------:R-:W-:Y:S05]  /*ead0*/  WARPSYNC.COLLECTIVE R15, `(.L_x_114) ;  /* 0x000000000f087348 */ /* 0x000fea0003c00000 */
[----:B------:R0:W1:Y:S02]  /*eae0*/  SHFL.IDX P6, R14, R13, R12, R11 ;  /* 0x0000000c0d0e7389 */ /* 0x00006400000c000b */
[----:B01----:R-:W-:Y:S01]  /*eaf0*/  ENDCOLLECTIVE ;  /* 0x000000000000791b */ /* 0x003fe20003800000 */
.L_x_114:
[----:B------:R-:W-:Y:S02]  /*eb00*/  IMAD.MOV.U32 R13, RZ, RZ, R5 ;  /* 0x000000ffff0d7224 */ /* 0x000fe400078e0005 */
[----:B------:R-:W-:Y:S02]  /*eb10*/  IMAD.MOV.U32 R12, RZ, RZ, 0x3 ;  /* 0x00000003ff0c7424 */ /* 0x000fe400078e00ff */
[----:B------:R-:W-:-:S07]  /*eb20*/  IMAD.MOV.U32 R3, RZ, RZ, R14 ;  /* 0x000000ffff037224 */ /* 0x000fce00078e000e */
[----:B------:R-:W-:Y:S05]  /*eb30*/  WARPSYNC.COLLECTIVE R15, `(.L_x_115) ;  /* 0x000000000f087348 */ /* 0x000fea0003c00000 */
[----:B------:R0:W1:Y:S02]  /*eb40*/  SHFL.IDX P6, R14, R13, R12, R11 ;  /* 0x0000000c0d0e7389 */ /* 0x00006400000c000b */
[----:B01----:R-:W-:Y:S01]  /*eb50*/  ENDCOLLECTIVE ;  /* 0x000000000000791b */ /* 0x003fe20003800000 */
.L_x_115:
[----:B------:R-:W-:-:S05]  /*eb60*/  @!P3 IADD3 R3, P4, R9, R3, RZ ;  /* 0x000000030903b210 */ /* 0x000fca0007f9e0ff */
[----:B------:R-:W-:-:S05]  /*eb70*/  @!P3 IMAD.X R2, RZ, RZ, R2, P4 ;  /* 0x000000ffff02b224 */ /* 0x000fca00020e0602 */
[----:B------:R-:W-:Y:S01]  /*eb80*/  @!P3 LOP3.LUT R3, R3, R2, RZ, 0x3c, !PT ;  /* 0x000000020303b212 */ /* 0x000fe200078e3cff */
[----:B------:R-:W-:-:S03]  /*eb90*/  IMAD.MOV.U32 R13, RZ, RZ, R6 ;  /* 0x000000ffff0d7224 */ /* 0x000fc600078e0006 */
[----:B------:R-:W-:-:S04]  /*eba0*/  @!P3 LOP3.LUT R2, R3, R2, RZ, 0x3c, !PT ;  /* 0x000000020302b212 */ /* 0x000fc800078e3cff */
[----:B------:R-:W-:Y:S01]  /*ebb0*/  @!P3 LOP3.LUT R3, R3, R2, RZ, 0x3c, !PT ;  /* 0x000000020303b212 */ /* 0x000fe200078e3cff */
[----:B------:R-:W-:-:S07]  /*ebc0*/  IMAD.MOV.U32 R5, RZ, RZ, R14 ;  /* 0x000000ffff057224 */ /* 0x000fce00078e000e */
[----:B------:R-:W-:Y:S05]  /*ebd0*/  WARPSYNC.COLLECTIVE R15, `(.L_x_116) ;  /* 0x000000000f087348 */ /* 0x000fea0003c00000 */
[----:B------:R0:W1:Y:S02]  /*ebe0*/  SHFL.IDX P6, R14, R13, R12, R11 ;  /* 0x0000000c0d0e7389 */ /* 0x00006400000c000b */
[----:B01----:R-:W-:Y:S01]  /*ebf0*/  ENDCOLLECTIVE ;  /* 0x000000000000791b */ /* 0x003fe20003800000 */
.L_x_116:
[----:B------:R-:W-:Y:S01]  /*ec00*/  @!PT LDS RZ, [RZ] ;  /* 0x00000000fffff984 */ /* 0x000fe20000000800 */
[----:B------:R-:W-:Y:S01]  /*ec10*/  @!PT LDS RZ, [RZ] ;  /* 0x00000000fffff984 */ /* 0x000fe20000000800 */
[----:B------:R-:W-:Y:S01]  /*ec20*/  @!PT LDS RZ, [RZ] ;  /* 0x00000000fffff984 */ /* 0x000fe20000000800 */
[----:B------:R-:W-:Y:S04]  /*ec30*/  @!P3 LDGSTS.E.BYPASS.LTC128B.128 [R8+0x15400], desc[UR48][R2.64], !P0 ;  /* 0x154000000208bfae */ /* 0x000fe8000c101d70 */
[----:B------:R-:W-:Y:S04]  /*ec40*/  @!P3 LDGSTS.E.BYPASS.LTC128B.128 [R8+0x17400], desc[UR48][R2.64+0x40], !P1 ;  /* 0x174000400208bfae */ /* 0x000fe8000c901d70 */
[----:B------:R0:W-:Y:S02]  /*ec50*/  @!P3 LDGSTS.E.BYPASS.LTC128B.128 [R8+0x19400], desc[UR48][R2.64+0x80], !P2 ;  /* 0x194000800208bfae */ /* 0x0001e4000d101d70 */
[----:B0-----:R-:W-:Y:S01]  /*ec60*/  IMAD.MOV.U32 R2, RZ, RZ, R14 ;  /* 0x000000ffff027224 */ /* 0x001fe200078e000e */
[----:B------:R-:W-:Y:S06]  /*ec70*/  BRA `(.L_x_117) ;  /* 0xffffffd800947947 */ /* 0x000fec000383ffff */
.L_x_57:
[----:B--2---:R-:W-:-:S04]  /*ec80*/  IMAD.U32 R3, RZ, RZ, UR41 ;  /* 0x00000029ff037e24 */ /* 0x004fc8000f8e00ff */
[----:B------:R2:W3:Y:S03]  /*ec90*/  SYNCS.PHASECHK.TRANS64.TRYWAIT P0, [R3+URZ+0x29820], R0 ;  /* 0x02982000030075a7 */ /* 0x0004e6000800017f */
[----:B---3--:R-:W-:Y:S05]  /*eca0*/  @!P0 NANOSLEEP.SYNCS 0x989680 ;  /* 0x009896800000895d */ /* 0x008fea0003900000 */
[----:B------:R-:W3:Y:S02]  /*ecb0*/  @!P0 SYNCS.PHASECHK.TRANS64 P0, [R3+URZ+0x29820], R0 ;  /* 0x02982000030085a7 */ /* 0x000ee4000800007f */
[----:B---3--:R-:W-:Y:S05]  /*ecc0*/  @!P0 BRA `(.L_x_57) ;  /* 0xfffffffc00ec8947 */ /* 0x008fea000383ffff */
[----:B------:R-:W-:Y:S05]  /*ecd0*/  BRA `(.L_x_118) ;  /* 0xffffffd800d87947 */ /* 0x000fea000383ffff */
.L_x_63:
[----:B0-----:R0:W1:Y:S02]  /*ece0*/  SYNCS.PHASECHK.TRANS64.TRYWAIT P0, [R6+URZ+0x29880], R4 ;  /* 0x02988004060075a7 */ /* 0x001064000800017f */
[----:B-1----:R-:W-:Y:S05]  /*ecf0*/  @!P0 NANOSLEEP.SYNCS 0x989680 ;  /* 0x009896800000895d */ /* 0x002fea0003900000 */
[----:B------:R-:W1:Y:S02]  /*ed00*/  @!P0 SYNCS.PHASECHK.TRANS64 P0, [R6+URZ+0x29880], R4 ;  /* 0x02988004060085a7 */ /* 0x000e64000800007f */
[----:B-1----:R-:W-:Y:S05]  /*ed10*/  @!P0 BRA `(.L_x_63) ;  /* 0xfffffffc00f08947 */ /* 0x002fea000383ffff */
[----:B------:R-:W-:Y:S05]  /*ed20*/  BRA `(.L_x_119) ;  /* 0xffffffdc00847947 */ /* 0x000fea000383ffff */
.L_x_68:
[----:B-1----:R1:W3:Y:S02]  /*ed30*/  SYNCS.PHASECHK.TRANS64.TRYWAIT P0, [R6+URZ+0x29840], R4 ;  /* 0x02984004060075a7 */ /* 0x0022e4000800017f */
[----:B---3--:R-:W-:Y:S05]  /*ed40*/  @!P0 NANOSLEEP.SYNCS 0x989680 ;  /* 0x009896800000895d */ /* 0x008fea0003900000 */
[----:B------:R-:W3:Y:S02]  /*ed50*/  @!P0 SYNCS.PHASECHK.TRANS64 P0, [R6+URZ+0x29840], R4 ;  /* 0x02984004060085a7 */ /* 0x000ee4000800007f */
[----:B---3--:R-:W-:Y:S05]  /*ed60*/  @!P0 BRA `(.L_x_68) ;  /* 0xfffffffc00f08947 */ /* 0x008fea000383ffff */
[----:B------:R-:W-:Y:S05]  /*ed70*/  BRA `(.L_x_120) ;  /* 0xffffffe000007947 */ /* 0x000fea000383ffff */
.L_x_76:
[----:B-1----:R1:W3:Y:S02]  /*ed80*/  SYNCS.PHASECHK.TRANS64.TRYWAIT P0, [R18+URZ+0x29870], R4 ;  /* 0x02987004120075a7 */ /* 0x0022e4000800017f */
[----:B---3--:R-:W-:Y:S05]  /*ed90*/  @!P0 NANOSLEEP.SYNCS 0x989680 ;  /* 0x009896800000895d */ /* 0x008fea0003900000 */
[----:B------:R-:W3:Y:S02]  /*eda0*/  @!P0 SYNCS.PHASECHK.TRANS64 P0, [R18+URZ+0x29870], R4 ;  /* 0x02987004120085a7 */ /* 0x000ee4000800007f */
[----:B---3--:R-:W-:Y:S05]  /*edb0*/  @!P0 BRA `(.L_x_76) ;  /* 0xfffffffc00f08947 */ /* 0x008fea000383ffff */
[----:B------:R-:W-:Y:S05]  /*edc0*/  BRA `(.L_x_121) ;  /* 0xffffffe400187947 */ /* 0x000fea000383ffff */
.L_x_78:
[----:B---3--:R3:W4:Y:S02]  /*edd0*/  SYNCS.PHASECHK.TRANS64.TRYWAIT P0, [R18+URZ+0x29860], R0 ;  /* 0x02986000120075a7 */ /* 0x008724000800017f */
[----:B----4-:R-:W-:Y:S05]  /*ede0*/  @!P0 NANOSLEEP.SYNCS 0x989680 ;  /* 0x009896800000895d */ /* 0x010fea0003900000 */
[----:B------:R-:W4:Y:S02]  /*edf0*/  @!P0 SYNCS.PHASECHK.TRANS64 P0, [R18+URZ+0x29860], R0 ;  /* 0x02986000120085a7 */ /* 0x000f24000800007f */
[----:B----4-:R-:W-:Y:S05]  /*ee00*/  @!P0 BRA `(.L_x_78) ;  /* 0xfffffffc00f08947 */ /* 0x010fea000383ffff */
[----:B------:R-:W-:Y:S05]  /*ee10*/  BRA `(.L_x_122) ;  /* 0xffffffe400207947 */ /* 0x000fea000383ffff */
.L_x_83:
[----:B--2---:R2:W3:Y:S02]  /*ee20*/  SYNCS.PHASECHK.TRANS64.TRYWAIT P0, [R16+URZ+0x29870], R3 ;  /* 0x02987003100075a7 */ /* 0x0044e4000800017f */
[----:B---3--:R-:W-:Y:S05]  /*ee30*/  @!P0 NANOSLEEP.SYNCS 0x989680 ;  /* 0x009896800000895d */ /* 0x008fea0003900000 */
[----:B------:R-:W3:Y:S02]  /*ee40*/  @!P0 SYNCS.PHASECHK.TRANS64 P0, [R16+URZ+0x29870], R3 ;  /* 0x02987003100085a7 */ /* 0x000ee4000800007f */
[----:B---3--:R-:W-:Y:S05]  /*ee50*/  @!P0 BRA `(.L_x_83) ;  /* 0xfffffffc00f08947 */ /* 0x008fea000383ffff */
[----:B------:R-:W-:Y:S05]  /*ee60*/  BRA `(.L_x_123) ;  /* 0xffffffe800b47947 */ /* 0x000fea000383ffff */
.L_x_85:
[----:B--2---:R2:W3:Y:S02]  /*ee70*/  SYNCS.PHASECHK.TRANS64.TRYWAIT P0, [R16+URZ+0x29860], R3 ;  /* 0x02986003100075a7 */ /* 0x0044e4000800017f */
[----:B---3--:R-:W-:Y:S05]  /*ee80*/  @!P0 NANOSLEEP.SYNCS 0x989680 ;  /* 0x009896800000895d */ /* 0x008fea0003900000 */
[----:B------:R-:W3:Y:S02]  /*ee90*/  @!P0 SYNCS.PHASECHK.TRANS64 P0, [R16+URZ+0x29860], R3 ;  /* 0x02986003100085a7 */ /* 0x000ee4000800007f */
[----:B---3--:R-:W-:Y:S05]  /*eea0*/  @!P0 BRA `(.L_x_85) ;  /* 0xfffffffc00f08947 */ /* 0x008fea000383ffff */
[----:B------:R-:W-:Y:S05]  /*eeb0*/  BRA `(.L_x_124) ;  /* 0xffffffe800bc7947 */ /* 0x000fea000383ffff */
.L_x_88:
[----:B0-----:R0:W1:Y:S02]  /*eec0*/  SYNCS.PHASECHK.TRANS64.TRYWAIT P0, [R8+URZ+0x29820], R0 ;  /* 0x02982000080075a7 */ /* 0x001064000800017f */
[----:B-1----:R-:W-:Y:S05]  /*eed0*/  @!P0 NANOSLEEP.SYNCS 0x989680 ;  /* 0x009896800000895d */ /* 0x002fea0003900000 */
[----:B------:R-:W1:Y:S02]  /*eee0*/  @!P0 SYNCS.PHASECHK.TRANS64 P0, [R8+URZ+0x29820], R0 ;  /* 0x02982000080085a7 */ /* 0x000e64000800007f */
[----:B-1----:R-:W-:Y:S05]  /*eef0*/  @!P0 BRA `(.L_x_88) ;  /* 0xfffffffc00f08947 */ /* 0x002fea000383ffff */
[----:B------:R-:W-:Y:S05]  /*ef00*/  BRA `(.L_x_125) ;  /* 0xfffffff0005c7947 */ /* 0x000fea000383ffff */
.L_x_92:
[----:B0-----:R0:W1:Y:S02]  /*ef10*/  SYNCS.PHASECHK.TRANS64.TRYWAIT P1, [R5+URZ], R4 ;  /* 0x00000004050075a7 */ /* 0x001064000802017f */
[----:B-1----:R-:W-:Y:S05]  /*ef20*/  @!P1 NANOSLEEP.SYNCS 0x989680 ;  /* 0x009896800000995d */ /* 0x002fea0003900000 */
[----:B------:R-:W1:Y:S02]  /*ef30*/  @!P1 SYNCS.PHASECHK.TRANS64 P1, [R5+URZ], R4 ;  /* 0x00000004050095a7 */ /* 0x000e64000802007f */
[----:B-1----:R-:W-:Y:S05]  /*ef40*/  @!P1 BRA `(.L_x_92) ;  /* 0xfffffffc00f09947 */ /* 0x002fea000383ffff */
[----:B------:R-:W-:Y:S05]  /*ef50*/  BRA `(.L_x_126) ;  /* 0xfffffff000b47947 */ /* 0x000fea000383ffff */
.L_x_93:
[----:B-1----:R1:W2:Y:S02]  /*ef60*/  SYNCS.PHASECHK.TRANS64.TRYWAIT P1, [R7+URZ], R0 ;  /* 0x00000000070075a7 */ /* 0x0022a4000802017f */
[----:B--2---:R-:W-:Y:S05]  /*ef70*/  @!P1 NANOSLEEP.SYNCS 0x989680 ;  /* 0x009896800000995d */ /* 0x004fea0003900000 */
[----:B------:R-:W2:Y:S02]  /*ef80*/  @!P1 SYNCS.PHASECHK.TRANS64 P1, [R7+URZ], R0 ;  /* 0x00000000070095a7 */ /* 0x000ea4000802007f */
[----:B--2---:R-:W-:Y:S05]  /*ef90*/  @!P1 BRA `(.L_x_93) ;  /* 0xfffffffc00f09947 */ /* 0x004fea000383ffff */
[----:B------:R-:W-:Y:S05]  /*efa0*/  BRA `(.L_x_127) ;  /* 0xfffffff000a87947 */ /* 0x000fea000383ffff */
.L_x_95:
[----:B--2---:R2:W3:Y:S02]  /*efb0*/  SYNCS.PHASECHK.TRANS64.TRYWAIT P1, [R17+URZ+0x29860], R4 ;  /* 0x02986004110075a7 */ /* 0x0044e4000802017f */
[----:B---3--:R-:W-:Y:S05]  /*efc0*/  @!P1 NANOSLEEP.SYNCS 0x989680 ;  /* 0x009896800000995d */ /* 0x008fea0003900000 */
[----:B------:R-:W3:Y:S02]  /*efd0*/  @!P1 SYNCS.PHASECHK.TRANS64 P1, [R17+URZ+0x29860], R4 ;  /* 0x02986004110095a7 */ /* 0x000ee4000802007f */
[----:B---3--:R-:W-:Y:S05]  /*efe0*/  @!P1 BRA `(.L_x_95) ;  /* 0xfffffffc00f09947 */ /* 0x008fea000383ffff */
[----:B------:R-:W-:Y:S05]  /*eff0*/  BRA `(.L_x_128) ;  /* 0xfffffff000a87947 */ /* 0x000fea000383ffff */
.L_x_97:
[----:B---3--:R3:W4:Y:S02]  /*f000*/  SYNCS.PHASECHK.TRANS64.TRYWAIT P1, [R3+URZ+0x29860], R0 ;  /* 0x02986000030075a7 */ /* 0x008724000802017f */
[----:B----4-:R-:W-:Y:S05]  /*f010*/  @!P1 NANOSLEEP.SYNCS 0x989680 ;  /* 0x009896800000995d */ /* 0x010fea0003900000 */
[----:B------:R-:W4:Y:S02]  /*f020*/  @!P1 SYNCS.PHASECHK.TRANS64 P1, [R3+URZ+0x29860], R0 ;  /* 0x02986000030095a7 */ /* 0x000f24000802007f */
[----:B----4-:R-:W-:Y:S05]  /*f030*/  @!P1 BRA `(.L_x_97) ;  /* 0xfffffffc00f09947 */ /* 0x010fea000383ffff */
[----:B------:R-:W-:Y:S05]  /*f040*/  BRA `(.L_x_129) ;  /* 0xfffffff000a87947 */ /* 0x000fea000383ffff */
.L_x_99:
[----:B----4-:R4:W0:Y:S02]  /*f050*/  SYNCS.PHASECHK.TRANS64.TRYWAIT P0, [R17+URZ+0x29880], R4 ;  /* 0x02988004110075a7 */ /* 0x010824000800017f */
[----:B0-----:R-:W-:Y:S05]  /*f060*/  @!P0 NANOSLEEP.SYNCS 0x989680 ;  /* 0x009896800000895d */ /* 0x001fea0003900000 */
[----:B------:R-:W0:Y:S02]  /*f070*/  @!P0 SYNCS.PHASECHK.TRANS64 P0, [R17+URZ+0x29880], R4 ;  /* 0x02988004110085a7 */ /* 0x000e24000800007f */
[----:B0-----:R-:W-:Y:S05]  /*f080*/  @!P0 BRA `(.L_x_99) ;  /* 0xfffffffc00f08947 */ /* 0x001fea000383ffff */
[----:B------:R-:W-:Y:S05]  /*f090*/  BRA `(.L_x_100) ;  /* 0xfffffff000a47947 */ /* 0x000fea000383ffff */
.L_x_130:
[----:B------:R-:W-:-:S00]  /*f0a0*/  BRA `(.L_x_130) ;  /* 0xfffffffc00fc7947 */ /* 0x000fc0000383ffff */
[----:B------:R-:W-:-:S00]  /*f0b0*/  NOP ;  /* 0x0000000000007918 */ /* 0x000fc00000000000 */
        /* <DEDUP_REMOVED lines=12> */
.L_x_2805:


//--------------------- .text._ZN7cutlass13device_kernelIN5flash11enable_sm90INS1_16FlashAttnFwdSm90INS1_25CollectiveMainloopFwdSm90ILi2EN4cute5tupleIJNS5_1CILi2EEENS7_ILi1EEES9_EEENS6_IJNS7_ILi128EEENS7_ILi160EEENS7_ILi192EEEEEELi128ENS_12float_e4m3_tEfNS_4arch4Sm90ELb0ELb0ELb1ELb0ELb0ELb0ELb0ELb1ELb1ELb1ELb0ELb0EEENS1_21CollectiveEpilogueFwdINS6_IJSB_SB_SC_EEESA_NS_10bfloat16_tESH_Li256ELb0ELb1ELb0ELb1EEENS1_29StaticPersistentTileSchedulerILb0EEEEEEEEEvNT_6ParamsE --------------------------
	.section	.text._ZN7cutlass13device_kernelIN5flash11enable_sm90INS1_16FlashAttnFwdSm90INS1_25CollectiveMainloopFwdSm90ILi2EN4cute5tupleIJNS5_1CILi2EEENS7_ILi1EEES9_EEENS6_IJNS7_ILi128EEENS7_ILi160EEENS7_ILi192EEEEEELi128ENS_12float_e4m3_tEfNS_4arch4Sm90ELb0ELb0ELb1ELb0ELb0ELb0ELb0ELb1ELb1ELb1ELb0ELb0EEENS1_21CollectiveEpilogueFwdINS6_IJSB_SB_SC_EEESA_NS_10bfloat16_tESH_Li256ELb0ELb1ELb0ELb1EEENS1_29StaticPersistentTileSchedulerILb0EEEEEEEEEvNT_6ParamsE,"ax",@progbits
	.align	128
.text._ZN7cutlass13device_kernelIN5flash11enable_sm90INS1_16FlashAttnFwdSm90INS1_25CollectiveMainloopFwdSm90ILi2EN4cute5tupleIJNS5_1CILi2EEENS7_ILi1EEES9_EEENS6_IJNS7_ILi128EEENS7_ILi160EEENS7_ILi192EEEEEELi128ENS_12float_e4m3_tEfNS_4arch4Sm90ELb0ELb0ELb1ELb0ELb0ELb0ELb0ELb1ELb1ELb1ELb0ELb0EEENS1_21CollectiveEpilogueFwdINS6_IJSB_SB_SC_EEESA_NS_10bfloat16_tESH_Li256ELb0ELb1ELb0ELb1EEENS1_29StaticPersistentTileSchedulerILb0EEEEEEEEEvNT_6ParamsE:
        .type           _ZN7cutlass13device_kernelIN5flash11enable_sm90INS1_16FlashAttnFwdSm90INS1_25CollectiveMainloopFwdSm90ILi2EN4cute5tupleIJNS5_1CILi2EEENS7_ILi1EEES9_EEENS6_IJNS7_ILi128EEENS7_ILi160EEENS7_ILi192EEEEEELi128ENS_12float_e4m3_tEfNS_4arch4Sm90ELb0ELb0ELb1ELb0ELb0ELb0ELb0ELb1ELb1ELb1ELb0ELb0EEENS1_21CollectiveEpilogueFwdINS6_IJSB_SB_SC_EEESA_NS_10bfloat16_tESH_Li256ELb0ELb1ELb0ELb1EEENS1_29StaticPersistentTileSchedulerILb0EEEEEEEEEvNT_6ParamsE,@function
        .size           _ZN7cutlass13device_kernelIN5flash11enable_sm90INS1_16FlashAttnFwdSm90INS1_25CollectiveMainloopFwdSm90ILi2EN4cute5tupleIJNS5_1CILi2EEENS7_ILi1EEES9_EEENS6_IJNS7_ILi128EEENS7_ILi160EEENS7_ILi192EEEEEELi128ENS_12float_e4m3_tEfNS_4arch4Sm90ELb0ELb0ELb1ELb0ELb0ELb0ELb0ELb1ELb1ELb1ELb0ELb0EEENS1_21CollectiveEpilogueFwdINS6_IJSB_SB_SC_EEESA_NS_10bfloat16_tESH_Li256ELb0ELb1ELb0ELb1EEENS1_29StaticPersistentTileSchedulerILb0EEEEEEEEEvNT_6ParamsE,(.L_x_2806 - _ZN7cutlass13device_kernelIN5flash11enable_sm90INS1_16FlashAttnFwdSm90INS1_25CollectiveMainloopFwdSm90ILi2EN4cute5tupleIJNS5_1CILi2EEENS7_ILi1EEES9_EEENS6_IJNS7_ILi128EEENS7_ILi160EEENS7_ILi192EEEEEELi128ENS_12float_e4m3_tEfNS_4arch4Sm90ELb0ELb0ELb1ELb0ELb0ELb0ELb0ELb1ELb1ELb1ELb0ELb0EEENS1_21CollectiveEpilogueFwdINS6_IJSB_SB_SC_EEESA_NS_10bfloat16_tESH_Li256ELb0ELb1ELb0ELb1EEENS1_29StaticPersistentTileSchedulerILb0EEEEEEEEEvNT_6ParamsE)
        .other          _ZN7cutlass13device_kernelIN5flash11enable_sm90INS1_16FlashAttnFwdSm90INS1_25CollectiveMainloopFwdSm90ILi2EN4cute5tupleIJNS5_1CILi2EEENS7_ILi1EEES9_EEENS6_IJNS7_ILi128EEENS7_ILi160EEENS7_ILi192EEEEEELi128ENS_12float_e4m3_tEfNS_4arch4Sm90ELb0ELb0ELb1ELb0ELb0ELb0ELb0ELb1ELb1ELb1ELb0ELb0EEENS1_21CollectiveEpilogueFwdINS6_IJSB_SB_SC_EEESA_NS_10bfloat16_tESH_Li256ELb0ELb1ELb0ELb1EEENS1_29StaticPersistentTileSchedulerILb0EEEEEEEEEvNT_6ParamsE,@"STO_CUDA_ENTRY STV_DEFAULT"
_ZN7cutlass13device_kernelIN5flash11enable_sm90INS1_16FlashAttnFwdSm90INS1_25CollectiveMainloopFwdSm90ILi2EN4cute5tupleIJNS5_1CILi2EEENS7_ILi1EEES9_EEENS6_IJNS7_ILi128EEENS7_ILi160EEENS7_ILi192EEEEEELi128ENS_12float_e4m3_tEfNS_4arch4Sm90ELb0ELb0ELb1ELb0ELb0ELb0ELb0ELb1ELb1ELb1ELb0ELb0EEENS1_21CollectiveEpilogueFwdINS6_IJSB_SB_SC_EEESA_NS_10bfloat16_tESH_Li256ELb0ELb1ELb0ELb1EEENS1_29StaticPersistentTileSchedulerILb0EEEEEEEEEvNT_6ParamsE:
        /* <DEDUP_REMOVED lines=18> */
.L_x_132:
[----:B------:R-:W-:Y:S05]  /*0120*/  BSYNC B0 ;  /* 0x0000000000007941 */ /* 0x000fea0003800000 */
.L_x_131:
        /* <DEDUP_REMOVED lines=41> */
.L_x_133:
[----:B0-----:R-:W0:Y:S01]  /*03c0*/  S2UR UR4, SR_CTAID.Y ;  /* 0x00000000000479c3 */ /* 0x001e220000002600 */
[----:B------:R-:W3:Y:S01]  /*03d0*/  SHFL.IDX PT, R4, R0, RZ, 0x1f ;  /* 0x00001fff00047589 */ /* 0x000ee200000e0000 */
[----:B------:R-:W-:Y:S01]  /*03e0*/  ULDC UR5, c[0x0][0x154] ;  /* 0x0000550000057ab9 */ /* 0x000fe20000000800 */
[----:B------:R-:W-:-:S05]  /*03f0*/  NOP ;  /* 0x0000000000007918 */ /* 0x000fca0000000000 */
[----:B------:R-:W5:Y:S08]  /*0400*/  S2UR UR50, SR_CTAID.X ;  /* 0x00000000003279c3 */ /* 0x000f700000002500 */
[----:B------:R-:W1:Y:S01]  /*0410*/  LDC R6, c[0x0][0x148] ;  /* 0x00005200ff067b82 */ /* 0x000e620000000800 */
[----:B0-----:R-:W-:Y:S02]  /*0420*/  I2FP.F32.U32 R3, UR4 ;  /* 0x0000000400037c45 */ /* 0x001fe40008201000 */
[----:B---3--:R-:W-:-:S03]  /*0430*/  ISETP.NE.AND P0, PT, R4, RZ, PT ;  /* 0x000000ff0400720c */ /* 0x008fc60003f05270 */
[----:B------:R-:W-:Y:S01]  /*0440*/  FMUL R5, R3, UR5 ;  /* 0x0000000503057c20 */ /* 0x000fe20008400000 */
[----:B------:R-:W-:Y:S02]  /*0450*/  SHF.R.S32.HI R3, RZ, 0x1f, R7 ;  /* 0x0000001fff037819 */ /* 0x000fe40000011407 */
[----:B-----5:R-:W-:-:S03]  /*0460*/  I2FP.F32.U32 R4, UR50 ;  /* 0x0000003200047c45 */ /* 0x020fc60008201000 */
[----:B------:R-:W0:Y:S02]  /*0470*/  F2I.U32.TRUNC.NTZ R5, R5 ;  /* 0x0000000500057305 */ /* 0x000e24000020f000 */
[----:B0-----:R-:W-:-:S04]  /*0480*/  IMAD.MOV R11, RZ, RZ, -R5 ;  /* 0x000000ffff0b7224 */ /* 0x001fc800078e0a05 */
[----:B-1----:R-:W-:Y:S01]  /*0490*/  IMAD R11, R6, R11, UR4 ;  /* 0x00000004060b7e24 */ /* 0x002fe2000f8e020b */
[----:B------:R-:W-:Y:S02]  /*04a0*/  ULDC UR4, c[0x0][0x150] ;  /* 0x0000540000047ab9 */ /* 0x000fe40000000800 */
[----:B------:R-:W-:Y:S01]  /*04b0*/  FMUL R8, R4, UR4 ;  /* 0x0000000404087c20 */ /* 0x000fe20008400000 */
[----:B------:R-:W-:Y:S06]  /*04c0*/  @P0 BRA `(.L_x_134) ;  /* 0x0000000000480947 */ /* 0x000fec0003800000 */
[----:B------:R-:W0:Y:S01]  /*04d0*/  S2UR UR5, SR_CgaCtaId ;  /* 0x00000000000579c3 */ /* 0x000e220000008800 */
[----:B------:R-:W-:Y:S01]  /*04e0*/  UMOV UR4, 0x400 ;  /* 0x0000040000047882 */ /* 0x000fe20000000000 */
[----:B------:R-:W-:Y:S01]  /*04f0*/  UMOV UR6, 0x80 ;  /* 0x0000008000067882 */ /* 0x000fe20000000000 */
[----:B------:R-:W-:Y:S01]  /*0500*/  UMOV UR9, 0x100 ;  /* 0x0000010000097882 */ /* 0x000fe20000000000 */
[----:B------:R-:W-:-:S04]  /*0510*/  UIADD3 UR6, -UR6, 0x100000, URZ ;  /* 0x0010000006067890 */ /* 0x000fc8000fffe13f */
[----:B------:R-:W-:Y:S02]  /*0520*/  USHF.L.U32 UR7, UR6, 0xb, URZ ;  /* 0x0000000b06077899 */ /* 0x000fe4000800063f */
[----:B------:R-:W-:Y:S01]  /*0530*/  USHF.L.U32 UR6, UR6, 0x1, URZ ;  /* 0x0000000106067899 */ /* 0x000fe2000800063f */
[----:B------:R-:W-:Y:S01]  /*0540*/  ELECT P0, URZ, PT ;  /* 0x00000000003f782f */ /* 0x000fe20003800000 */
[----:B0-----:R-:W-:Y:S02]  /*0550*/  ULEA UR8, UR5, UR4, 0x18 ;  /* 0x0000000405087291 */ /* 0x001fe4000f8ec03f */
[----:B------:R-:W-:-:S04]  /*0560*/  UIADD3 UR4, -UR9, 0x100000, URZ ;  /* 0x0010000009047890 */ /* 0x000fc8000fffe13f */
[----:B------:R-:W-:Y:S02]  /*0570*/  USHF.L.U32 UR5, UR4, 0xb, URZ ;  /* 0x0000000b04057899 */ /* 0x000fe4000800063f */
[----:B------:R-:W-:Y:S01]  /*0580*/  USHF.L.U32 UR4, UR4, 0x1, URZ ;  /* 0x0000000104047899 */ /* 0x000fe2000800063f */
[----:B------:R-:W0:Y:S03]  /*0590*/  FENCE.VIEW.ASYNC.S ;  /* 0x00000000000073c6 */ /* 0x000e260000000000 */
[----:B0-----:R0:W1:Y:S08]  /*05a0*/  SYNCS.EXCH.64 URZ, [UR8+0x29850], UR6 ;  /* 0x02985006083f75b2 */ /* 0x0010700008000100 */
[----:B------:R0:W3:Y:S01]  /*05b0*/  SYNCS.EXCH.64 URZ, [UR8+0x29860], UR4 ;  /* 0x02986004083f75b2 */ /* 0x0000e20008000100 */
[----:B------:R0:W0:Y:S01]  /*05c0*/  SYNCS.EXCH.64 URZ, [UR8+0x29858], UR6 ;  /* 0x02985806083f75b2 */ /* 0x0000220008000100 */
[----:B------:R0:W0:Y:S01]  /*05d0*/  SYNCS.EXCH.64 URZ, [UR8+0x29868], UR4 ;  /* 0x02986804083f75b2 */ /* 0x0000220008000100 */
[----:B------:R-:W-:Y:S01]  /*05e0*/  NOP ;  /* 0x0000000000007918 */ /* 0x000fe20000000000 */
.L_x_134:
[----:B------:R-:W5:Y:S01]  /*05f0*/  SHFL.IDX PT, R6, R0, RZ, 0x1f ;  /* 0x00001fff00067589 */ /* 0x000f6200000e0000 */
[----:B------:R-:W-:Y:S01]  /*0600*/  LEA.HI R3, R3, R7, RZ, 0x7 ;  /* 0x0000000703037211 */ /* 0x000fe200078f38ff */
[----:B------:R-:W0:Y:S01]  /*0610*/  LDC R9, c[0x0][0x144] ;  /* 0x00005100ff097b82 */ /* 0x000e220000000800 */
[----:B------:R-:W0:Y:S01]  /*0620*/  F2I.U32.TRUNC.NTZ R8, R8 ;  /* 0x0000000800087305 */ /* 0x000e22000020f000 */
[----:B------:R-:W-:Y:S01]  /*0630*/  NOP ;  /* 0x0000000000007918 */ /* 0x000fe20000000000 */
[----:B------:R-:W-:-:S05]  /*0640*/  LOP3.LUT R3, R3, 0xffffff80, RZ, 0xc0, !PT ;  /* 0xffffff8003037812 */ /* 0x000fca00078ec0ff */
[----:B------:R-:W-:Y:S01]  /*0650*/  IMAD.IADD R3, R7, 0x1, -R3 ;  /* 0x0000000107037824 */ /* 0x000fe200078e0a03 */
[----:B------:R-:W-:-:S04]  /*0660*/  SHF.R.S32.HI R7, RZ, 0x1f, R2 ;  /* 0x0000001fff077819 */ /* 0x000fc80000011402 */
[----:B------:R-:W-:Y:S02]  /*0670*/  SHF.R.S32.HI R4, RZ, 0x1f, R3 ;  /* 0x0000001fff047819 */ /* 0x000fe40000011403 */
[----:B------:R-:W-:Y:S02]  /*0680*/  LEA.HI R7, R7, R2, RZ, 0x2 ;  /* 0x0000000207077211 */ /* 0x000fe400078f10ff */
[----:B------:R-:W-:-:S04]  /*0690*/  LEA.HI R4, R4, R3, RZ, 0x3 ;  /* 0x0000000304047211 */ /* 0x000fc800078f18ff */
[--C-:B------:R-:W-:Y:S02]  /*06a0*/  SHF.R.S32.HI R5, RZ, 0x3, R4.reuse ;  /* 0x00000003ff057819 */ /* 0x100fe40000011404 */
[----:B-----5:R-:W-:Y:S02]  /*06b0*/  ISETP.NE.AND P0, PT, R6, RZ, PT ;  /* 0x000000ff0600720c */ /* 0x020fe40003f05270 */
[----:B------:R-:W-:-:S04]  /*06c0*/  SHF.R.S32.HI R4, RZ, 0x1f, R4 ;  /* 0x0000001fff047819 */ /* 0x000fc80000011404 */
[----:B------:R-:W-:-:S04]  /*06d0*/  LEA.HI R4, R4, R5, RZ, 0x2 ;  /* 0x0000000504047211 */ /* 0x000fc800078f10ff */
[----:B------:R-:W-:-:S03]  /*06e0*/  LOP3.LUT R4, R4, 0xfffffffc, RZ, 0xc0, !PT ;  /* 0xfffffffc04047812 */ /* 0x000fc600078ec0ff */
[----:B------:R-:W-:Y:S05]  /*06f0*/  @P0 BRA `(.L_x_135) ;  /* 0x0000000000480947 */ /* 0x000fea0003800000 */
[----:B0-----:R-:W0:Y:S01]  /*0700*/  S2UR UR5, SR_CgaCtaId ;  /* 0x00000000000579c3 */ /* 0x001e220000008800 */
        /* <DEDUP_REMOVED lines=12> */
[----:B0-----:R0:W0:Y:S08]  /*07d0*/  SYNCS.EXCH.64 URZ, [UR8+0x29870], UR6 ;  /* 0x02987006083f75b2 */ /* 0x0010300008000100 */
[----:B------:R0:W0:Y:S01]  /*07e0*/  SYNCS.EXCH.64 URZ, [UR8+0x29880], UR4 ;  /* 0x02988004083f75b2 */ /* 0x0000220008000100 */
[----:B------:R0:W0:Y:S01]  /*07f0*/  SYNCS.EXCH.64 URZ, [UR8+0x29878], UR6 ;  /* 0x02987806083f75b2 */ /* 0x0000220008000100 */
[----:B------:R0:W0:Y:S01]  /*0800*/  SYNCS.EXCH.64 URZ, [UR8+0x29888], UR4 ;  /* 0x02988804083f75b2 */ /* 0x0000220008000100 */
[----:B------:R-:W-:Y:S01]  /*0810*/  NOP ;  /* 0x0000000000007918 */ /* 0x000fe20000000000 */
.L_x_135:
[----:B------:R-:W5:Y:S01]  /*0820*/  SHFL.IDX PT, R12, R0, RZ, 0x1f ;  /* 0x00001fff000c7589 */ /* 0x000f6200000e0000 */
[----:B------:R-:W-:Y:S01]  /*0830*/  LOP3.LUT R7, R7, 0x3ffffffc, RZ, 0xc0, !PT ;  /* 0x3ffffffc07077812 */ /* 0x000fe200078ec0ff */
[----:B------:R-:W-:Y:S01]  /*0840*/  IMAD.IADD R4, R5, 0x1, -R4 ;  /* 0x0000000105047824 */ /* 0x000fe200078e0a04 */
[----:B------:R-:W-:Y:S01]  /*0850*/  SHF.R.S32.HI R5, RZ, 0x1f, R6 ;  /* 0x0000001fff057819 */ /* 0x000fe20000011406 */
[----:B------:R-:W1:Y:S01]  /*0860*/  LDC R10, c[0x0][0x140] ;  /* 0x00005000ff0a7b82 */ /* 0x000e620000000800 */
[----:B0-----:R-:W-:Y:S01]  /*0870*/  IMAD.MOV R8, RZ, RZ, -R8 ;  /* 0x000000ffff087224 */ /* 0x001fe200078e0a08 */
[----:B------:R-:W-:Y:S01]  /*0880*/  NOP ;  /* 0x0000000000007918 */ /* 0x000fe20000000000 */
[----:B------:R-:W-:Y:S01]  /*0890*/  IMAD.IADD R7, R2, 0x1, -R7 ;  /* 0x0000000102077824 */ /* 0x000fe200078e0a07 */
[----:B------:R-:W-:Y:S01]  /*08a0*/  LEA.HI R5, R5, R6, RZ, 0x2 ;  /* 0x0000000605057211 */ /* 0x000fe200078f10ff */
[----:B------:R-:W-:Y:S02]  /*08b0*/  IMAD R9, R9, R8, UR50 ;  /* 0x0000003209097e24 */ /* 0x000fe4000f8e0208 */
[----:B------:R-:W-:Y:S01]  /*08c0*/  IMAD R7, R7, 0x4, R4 ;  /* 0x0000000407077824 */ /* 0x000fe200078e0204 */
[----:B------:R-:W-:-:S04]  /*08d0*/  LOP3.LUT R5, R5, 0x3ffffffc, RZ, 0xc0, !PT ;  /* 0x3ffffffc05057812 */ /* 0x000fc800078ec0ff */
[----:B------:R-:W-:Y:S01]  /*08e0*/  LEA.HI R2, R7, R7, RZ, 0x1 ;  /* 0x0000000707027211 */ /* 0x000fe200078f08ff */
[----:B------:R-:W-:-:S03]  /*08f0*/  IMAD.IADD R5, R6, 0x1, -R5 ;  /* 0x0000000106057824 */ /* 0x000fc600078e0a05 */
[----:B------:R-:W-:Y:S01]  /*0900*/  LOP3.LUT R2, R2, 0xfffffffe, RZ, 0xc0, !PT ;  /* 0xfffffffe02027812 */ /* 0x000fe200078ec0ff */
[----:B------:R-:W-:Y:S01]  /*0910*/  IMAD R5, R5, 0x4, R4 ;  /* 0x0000000405057824 */ /* 0x000fe200078e0204 */
[----:B-----5:R-:W-:-:S03]  /*0920*/  ISETP.NE.AND P0, PT, R12, RZ, PT ;  /* 0x000000ff0c00720c */ /* 0x020fc60003f05270 */
[----:B------:R-:W-:-:S05]  /*0930*/  IMAD.IADD R2, R7, 0x1, -R2 ;  /* 0x0000000107027824 */ /* 0x000fca00078e0a02 */
[----:B------:R-:W-:Y:S02]  /*0940*/  ISETP.NE.AND P5, PT, R2, R9, PT ;  /* 0x000000090200720c */ /* 0x000fe40003fa5270 */
[----:B------:R-:W-:-:S04]  /*0950*/  LEA.HI R2, R5, R5, RZ, 0x1 ;  /* 0x0000000505027211 */ /* 0x000fc800078f08ff */
[----:B------:R-:W-:Y:S01]  /*0960*/  LOP3.LUT R2, R2, 0xfffffffe, RZ, 0xc0, !PT ;  /* 0xfffffffe02027812 */ /* 0x000fe200078ec0ff */
[----:B------:R-:W-:Y:S06]  /*0970*/  @P0 BRA `(.L_x_136) ;  /* 0x0000000000480947 */ /* 0x000fec0003800000 */
[----:B------:R-:W0:Y:S01]  /*0980*/  S2UR UR5, SR_CgaCtaId ;  /* 0x00000000000579c3 */ /* 0x000e220000008800 */
        /* <DEDUP_REMOVED lines=17> */
.L_x_136:
[----:B------:R-:W5:Y:S01]  /*0aa0*/  SHFL.IDX PT, R6, R0, RZ, 0x1f ;  /* 0x00001fff00067589 */ /* 0x000f6200000e0000 */
[----:B------:R-:W-:Y:S01]  /*0ab0*/  IMAD.IADD R2, R5, 0x1, -R2 ;  /* 0x0000000105027824 */ /* 0x000fe200078e0a02 */
[----:B------:R-:W-:Y:S01]  /*0ac0*/  LOP3.LUT P0, RZ, R3, 0x7, RZ, 0xc0, !PT ;  /* 0x0000000703ff7812 */ /* 0x000fe2000780c0ff */
[----:B------:R-:W-:Y:S01]  /*0ad0*/  IMAD.SHL.U32 R4, R5, 0x4, RZ ;  /* 0x0000000405047824 */ /* 0x000fe200078e00ff */
[----:B-1----:R-:W-:Y:S01]  /*0ae0*/  ISETP.EQ.U32.AND P1, PT, R10, 0x1, PT ;  /* 0x000000010a00780c */ /* 0x002fe20003f22070 */
[----:B------:R-:W-:Y:S01]  /*0af0*/  IMAD.SHL.U32 R16, R7, 0x4, RZ ;  /* 0x0000000407107824 */ /* 0x000fe200078e00ff */
[----:B------:R-:W-:Y:S01]  /*0b00*/  ISETP.NE.AND P2, PT, R2, R9, PT ;  /* 0x000000090200720c */ /* 0x000fe20003f45270 */
[----:B------:R-:W-:Y:S01]  /*0b10*/  NOP ;  /* 0x0000000000007918 */ /* 0x000fe20000000000 */
[----:B------:R-:W-:Y:S02]  /*0b20*/  LOP3.LUT R8, R5, 0xc, R4, 0x78, !PT ;  /* 0x0000000c05087812 */ /* 0x000fe400078e7804 */
[----:B------:R-:W-:-:S03]  /*0b30*/  LOP3.LUT R16, R7, 0xc, R16, 0x78, !PT ;  /* 0x0000000c07107812 */ /* 0x000fc600078e7810 */
[----:B------:R1:W-:Y:S01]  /*0b40*/  STL [R1+0x10], R8 ;  /* 0x0000100801007387 */ /* 0x0003e20000100800 */
[C---:B------:R-:W-:Y:S02]  /*0b50*/  @P5 LEA.HI R2, R16.reuse, R16, RZ, 0x1 ;  /* 0x0000001010025211 */ /* 0x040fe400078f08ff */
[----:B------:R-:W-:Y:S02]  /*0b60*/  ISETP.LT.U32.AND P4, PT, R16, 0x2, !P0 ;  /* 0x000000021000780c */ /* 0x000fe40004781070 */
[----:B------:R-:W-:Y:S02]  /*0b70*/  @P5 SHF.R.S32.HI R2, RZ, 0x1, R2 ;  /* 0x00000001ff025819 */ /* 0x000fe40000011402 */
[----:B------:R-:W-:Y:S02]  /*0b80*/  @P2 LEA.HI R3, R8, R8, RZ, 0x1 ;  /* 0x0000000808032211 */ /* 0x000fe400078f08ff */
[----:B------:R-:W-:Y:S01]  /*0b90*/  @P5 ISETP.NE.AND P6, PT, R2, R11, PT ;  /* 0x0000000b0200520c */ /* 0x000fe20003fc5270 */
[----:B------:R-:W-:Y:S01]  /*0ba0*/  IMAD.MOV.U32 R2, RZ, RZ, 0x1 ;  /* 0x00000001ff027424 */ /* 0x000fe200078e00ff */
[----:B-----5:R-:W-:-:S02]  /*0bb0*/  ISETP.NE.AND P3, PT, R6, RZ, PT ;  /* 0x000000ff0600720c */ /* 0x020fc40003f65270 */
[----:B------:R-:W-:Y:S02]  /*0bc0*/  @P2 SHF.R.S32.HI R4, RZ, 0x1, R3 ;  /* 0x00000001ff042819 */ /* 0x000fe40000011403 */
[----:B------:R-:W-:Y:S02]  /*0bd0*/  SEL R3, RZ, 0x1, !P4 ;  /* 0x00000001ff037807 */ /* 0x000fe40006000000 */
[----:B------:R-:W-:Y:S02]  /*0be0*/  @P5 SEL R2, RZ, 0x1, P6 ;  /* 0x00000001ff025807 */ /* 0x000fe40003000000 */
[----:B------:R-:W-:Y:S01]  /*0bf0*/  @P2 ISETP.NE.AND P4, PT, R4, R11, PT ;  /* 0x0000000b0400220c */ /* 0x000fe20003f85270 */
[----:B------:R-:W-:Y:S01]  /*0c00*/  IMAD.MOV.U32 R4, RZ, RZ, 0x1 ;  /* 0x00000001ff047424 */ /* 0x000fe200078e00ff */
[----:B------:R-:W-:Y:S02]  /*0c10*/  ISETP.LT.U32.AND P0, PT, R8, 0x2, !P0 ;  /* 0x000000020800780c */ /* 0x000fe40004701070 */
[----:B------:R-:W-:-:S02]  /*0c20*/  LOP3.LUT R2, R2, R3, RZ, 0xc0, !PT ;  /* 0x0000000302027212 */ /* 0x000fc400078ec0ff */
[----:B------:R-:W-:Y:S02]  /*0c30*/  SEL R3, RZ, 0x1, !P0 ;  /* 0x00000001ff037807 */ /* 0x000fe40004000000 */
[----:B------:R-:W-:Y:S01]  /*0c40*/  @P2 SEL R4, RZ, 0x1, P4 ;  /* 0x00000001ff042807 */ /* 0x000fe20002000000 */
[----:B-1----:R-:W-:Y:S06]  /*0c50*/  @P3 BRA `(.L_x_137) ;  /* 0x0000000000483947 */ /* 0x002fec0003800000 */
        /* <DEDUP_REMOVED lines=17> */
[----:B-1----:R-:W-:Y:S01]  /*0d70*/  NOP ;  /* 0x0000000000007918 */ /* 0x002fe20000000000 */
.L_x_137:
[----:B------:R-:W-:Y:S01]  /*0d80*/  LOP3.LUT R3, R4, R3, RZ, 0xc0, !PT ;  /* 0x0000000304037212 */ /* 0x000fe200078ec0ff */
[----:B------:R-:W-:-:S04]  /*0d90*/  NOP ;  /* 0x0000000000007918 */ /* 0x000fc80000000000 */
[----:B------:R1:W-:Y:S01]  /*0da0*/  STL [R1+0xc], R3 ;  /* 0x00000c0301007387 */ /* 0x0003e20000100800 */
[----:B------:R-:W-:Y:S05]  /*0db0*/  @!P1 BRA `(.L_x_138) ;  /* 0x0000000000089947 */ /* 0x000fea0003800000 */
[----:B0-234-:R-:W-:Y:S01]  /*0dc0*/  UCGABAR_ARV ;  /* 0x00000000000079c7 */ /* 0x01dfe20008000000 */
[----:B------:R-:W-:Y:S05]  /*0dd0*/  BRA `(.L_x_139) ;  /* 0x0000000000047947 */ /* 0x000fea0003800000 */
.L_x_138:
[----:B0-234-:R-:W-:Y:S01]  /*0de0*/  NOP ;  /* 0x0000000000007918 */ /* 0x01dfe20000000000 */
.L_x_139:
[----:B------:R-:W-:Y:S05]  /*0df0*/  @!P1 BRA `(.L_x_140) ;  /* 0x00000000000c9947 */ /* 0x000fea0003800000 */
[----:B------:R-:W-:Y:S01]  /*0e00*/  UCGABAR_WAIT ;  /* 0x0000000000007dc7 */ /* 0x000fe20008000000 */
[----:B------:R-:W-:Y:S01]  /*0e10*/  CCTL.IVALL ;  /* 0x00000000ff00798f */ /* 0x000fe20002000000 */
[----:B------:R-:W-:Y:S05]  /*0e20*/  BRA `(.L_x_141) ;  /* 0x0000000000047947 */ /* 0x000fea0003800000 */
.L_x_140:
[----:B------:R-:W-:Y:S06]  /*0e30*/  BAR.SYNC.DEFER_BLOCKING 0x0 ;  /* 0x0000000000007b1d */ /* 0x000fec0000010000 */
.L_x_141:
[----:B------:R-:W-:Y:S01]  /*0e40*/  PLOP3.LUT P0, PT, PT, PT, UP0, 0x80, 0x0 ;  /* 0x000000000000781c */ /* 0x000fe20003f0f008 */
[----:B------:R-:W-:Y:S01]  /*0e50*/  UMOV UR38, 0x1 ;  /* 0x0000000100267882 */ /* 0x000fe20000000000 */
[----:B------:R-:W-:Y:S01]  /*0e60*/  ULDC.64 UR48, c[0x0][0x208] ;  /* 0x0000820000307ab9 */ /* 0x000fe20000000a00 */
[----:B------:R-:W-:-:S10]  /*0e70*/  USEL UR38, UR38, 0x2, !UP0 ;  /* 0x0000000226267887 */ /* 0x000fd4000c000000 */
[----:B------:R-:W-:Y:S05]  /*0e80*/  @!P0 BRA `(.L_x_142) ;  /* 0x000000a000188947 */ /* 0x000fea0003800000 */
.L_x_143:
[----:B------:R-:W-:-:S08]  /*0e90*/  NOP ;  /* 0x0000000000007918 */ /* 0x000fd00000000000 */
[----:B------:R-:W0:Y:S02]  /*0ea0*/  USETMAXREG.TRY_ALLOC.CTAPOOL UP0, 0xf0 ;  /* 0x000000f0000079c8 */ /* 0x000e240008000600 */
[----:B0-----:R-:W-:-:S13]  /*0eb0*/  PLOP3.LUT P0, PT, PT, PT, UP0, 0x80, 0x0 ;  /* 0x000000000000781c */ /* 0x001fda0003f0f008 */
[----:B------:R-:W-:Y:S05]  /*0ec0*/  @!P0 BRA `(.L_x_143) ;  /* 0xfffffffc00f08947 */ /* 0x000fea000383ffff */
[----:B-1----:R-:W0:Y:S01]  /*0ed0*/  S2R R3, SR_TID.X ;  /* 0x0000000000037919 */ /* 0x002e220000002100 */
        /* <DEDUP_REMOVED lines=10> */
[----:B------:R-:W-:Y:S01]  /*0f80*/  UMOV UR44, URZ ;  /* 0x0000003f002c7c82 */ /* 0x000fe20008000000 */
[----:B------:R-:W-:Y:S02]  /*0f90*/  UMOV UR43, URZ ;  /* 0x0000003f002b7c82 */ /* 0x000fe40008000000 */
[----:B------:R-:W-:Y:S01]  /*0fa0*/  SHF.R.S32.HI R0, RZ, 0x1f, R19 ;  /* 0x0000001fff007819 */ /* 0x000fe20000011413 */
[----:B------:R-:W-:-:S03]  /*0fb0*/  UMOV UR51, URZ ;  /* 0x0000003f00337c82 */ /* 0x000fc60008000000 */
[CC--:B------:R-:W-:Y:S02]  /*0fc0*/  LEA.HI R3, R0.reuse, R19.reuse, RZ, 0x7 ;  /* 0x0000001300037211 */ /* 0x0c0fe400078f38ff */
[CC--:B------:R-:W-:Y:S02]  /*0fd0*/  LEA.HI R5, R0.reuse, R19.reuse, RZ, 0x5 ;  /* 0x0000001300057211 */ /* 0x0c0fe400078f28ff */
[----:B------:R-:W-:Y:S02]  /*0fe0*/  LOP3.LUT R4, R3, 0xffffff80, RZ, 0xc0, !PT ;  /* 0xffffff8003047812 */ /* 0x000fe400078ec0ff */
[CC--:B------:R-:W-:Y:S01]  /*0ff0*/  LEA.HI R6, R0.reuse, R19.reuse, RZ, 0x4 ;  /* 0x0000001300067211 */ /* 0x0c0fe200078f20ff */
[----:B------:R-:W-:Y:S01]  /*1000*/  IMAD.SHL.U32 R5, R5, 0x20, RZ ;  /* 0x0000002005057824 */ /* 0x000fe200078e00ff */
[----:B------:R-:W-:Y:S01]  /*1010*/  LEA.HI R10, R0, R19, RZ, 0x2 ;  /* 0x00000013000a7211 */ /* 0x000fe200078f10ff */
[----:B------:R-:W-:Y:S01]  /*1020*/  IMAD.IADD R23, R19, 0x1, -R4 ;  /* 0x0000000113177824 */ /* 0x000fe200078e0a04 */
[----:B------:R-:W-:-:S02]  /*1030*/  LOP3.LUT R8, R6, 0x3fffff0, RZ, 0xc0, !PT ;  /* 0x03fffff006087812 */ /* 0x000fc400078ec0ff */
[----:B------:R-:W-:Y:S02]  /*1040*/  LOP3.LUT R9, R5, 0xfffffc00, RZ, 0xc0, !PT ;  /* 0xfffffc0005097812 */ /* 0x000fe400078ec0ff */
[----:B------:R-:W-:Y:S01]  /*1050*/  SHF.R.S32.HI R4, RZ, 0x1f, R23 ;  /* 0x0000001fff047819 */ /* 0x000fe20000011417 */
[----:B------:R-:W-:Y:S01]  /*1060*/  IMAD.IADD R8, R19, 0x1, -R8 ;  /* 0x0000000113087824 */ /* 0x000fe200078e0a08 */
[----:B------:R-:W-:Y:S02]  /*1070*/  SHF.R.S32.HI R7, RZ, 0x4, R6 ;  /* 0x00000004ff077819 */ /* 0x000fe40000011406 */
[----:B------:R-:W-:Y:S01]  /*1080*/  LEA.HI R5, R4, R23, RZ, 0x2 ;  /* 0x0000001704057211 */ /* 0x000fe200078f10ff */
[----:B------:R-:W-:Y:S01]  /*1090*/  IMAD R9, R8, 0x40, R9 ;  /* 0x0000004008097824 */ /* 0x000fe200078e0209 */
[----:B------:R-:W-:Y:S02]  /*10a0*/  LEA.HI R6, R6, R7, RZ, 0x1 ;  /* 0x0000000706067211 */ /* 0x000fe400078f08ff */
[----:B------:R-:W-:-:S02]  /*10b0*/  SHF.R.S32.HI R8, RZ, 0x2, R5 ;  /* 0x00000002ff087819 */ /* 0x000fc40000011405 */
[----:B------:R-:W-:Y:S02]  /*10c0*/  SHF.R.S32.HI R11, RZ, 0x1f, R5 ;  /* 0x0000001fff0b7819 */ /* 0x000fe40000011405 */
[----:B------:R-:W-:Y:S02]  /*10d0*/  LOP3.LUT R6, R6, 0x1ffffffe, RZ, 0xc0, !PT ;  /* 0x1ffffffe06067812 */ /* 0x000fe400078ec0ff */
[----:B------:R-:W-:Y:S02]  /*10e0*/  LOP3.LUT R10, R10, 0xfffffffc, RZ, 0xc0, !PT ;  /* 0xfffffffc0a0a7812 */ /* 0x000fe400078ec0ff */
[----:B------:R-:W-:Y:S01]  /*10f0*/  LEA.HI R22, R0, R19, RZ, 0x3 ;  /* 0x0000001300167211 */ /* 0x000fe200078f18ff */
[----:B------:R-:W-:Y:S01]  /*1100*/  IMAD.IADD R6, R7, 0x1, -R6 ;  /* 0x0000000107067824 */ /* 0x000fe200078e0a06 */
[----:B------:R-:W-:Y:S01]  /*1110*/  LEA.HI R11, R11, R8, RZ, 0x3 ;  /* 0x000000080b0b7211 */ /* 0x000fe200078f18ff */
[----:B------:R-:W-:Y:S01]  /*1120*/  IMAD.IADD R10, R19, 0x1, -R10 ;  /* 0x00000001130a7824 */ /* 0x000fe200078e0a0a */
[----:B------:R-:W-:Y:S01]  /*1130*/  SHF.R.S32.HI R168, RZ, 0x7, R3 ;  /* 0x00000007ffa87819 */ /* 0x000fe20000011403 */
[----:B------:R-:W-:Y:S01]  /*1140*/  IMAD R171, R6, 0x8, R9 ;  /* 0x0000000806ab7824 */ /* 0x000fe200078e0209 */
[----:B------:R-:W-:Y:S01]  /*1150*/  LOP3.LUT R0, R22, 0xfffffff8, RZ, 0xc0, !PT ;  /* 0xfffffff816007812 */ /* 0x000fe200078ec0ff */
[----:B------:R-:W-:Y:S01]  /*1160*/  IMAD.MOV.U32 R7, RZ, RZ, -0x2 ;  /* 0xfffffffeff077424 */ /* 0x000fe200078e00ff */
[----:B------:R-:W-:-:S02]  /*1170*/  LOP3.LUT R11, R11, 0xfffffff8, RZ, 0xc0, !PT ;  /* 0xfffffff80b0b7812 */ /* 0x000fc400078ec0ff */
[----:B------:R-:W-:Y:S01]  /*1180*/  LEA.HI R4, R4, R23, RZ, 0x5 ;  /* 0x0000001704047211 */ /* 0x000fe200078f28ff */
[----:B------:R-:W-:Y:S01]  /*1190*/  IMAD.IADD R19, R19, 0x1, -R0 ;  /* 0x0000000113137824 */ /* 0x000fe200078e0a00 */
[----:B------:R-:W-:Y:S01]  /*11a0*/  LEA.HI R3, R3, R168, RZ, 0x1 ;  /* 0x000000a803037211 */ /* 0x000fe200078f08ff */
[----:B------:R-:W-:Y:S01]  /*11b0*/  IMAD.IADD R11, R8, 0x1, -R11 ;  /* 0x00000001080b7824 */ /* 0x000fe200078e0a0b */
[----:B------:R-:W-:Y:S01]  /*11c0*/  LEA.HI R6, R10, R10, RZ, 0x1 ;  /* 0x0000000a0a067211 */ /* 0x000fe200078f08ff */
[----:B------:R-:W-:Y:S01]  /*11d0*/  IMAD.SHL.U32 R17, R19, 0x8, RZ ;  /* 0x0000000813117824 */ /* 0x000fe200078e00ff */
[----:B------:R-:W-:Y:S02]  /*11e0*/  SHF.R.S32.HI R4, RZ, 0x5, R4 ;  /* 0x00000005ff047819 */ /* 0x000fe40000011404 */
[----:B------:R-:W-:Y:S01]  /*11f0*/  LOP3.LUT R3, R3, 0x3fffffe, RZ, 0xc0, !PT ;  /* 0x03fffffe03037812 */ /* 0x000fe200078ec0ff */
[----:B------:R-:W-:Y:S01]  /*1200*/  VIADD R18, R17, 0x40 ;  /* 0x0000004011127836 */ /* 0x000fe20000000000 */
[----:B------:R-:W-:Y:S01]  /*1210*/  LOP3.LUT R0, R5, 0x7ffffffc, RZ, 0xc0, !PT ;  /* 0x7ffffffc05007812 */ /* 0x000fe200078ec0ff */
[----:B------:R-:W-:Y:S01]  /*1220*/  IMAD R4, R4, 0x10, R11 ;  /* 0x0000001004047824 */ /* 0x000fe200078e020b */
[----:B------:R-:W-:Y:S01]  /*1230*/  LOP3.LUT R5, R6, 0x1ffffffe, RZ, 0xc0, !PT ;  /* 0x1ffffffe06057812 */ /* 0x000fe200078ec0ff */
[----:B------:R-:W-:Y:S01]  /*1240*/  IMAD.IADD R3, R168, 0x1, -R3 ;  /* 0x00000001a8037824 */ /* 0x000fe200078e0a03 */
[----:B------:R-:W-:Y:S01]  /*1250*/  SHF.R.S32.HI R22, RZ, 0x3, R22 ;  /* 0x00000003ff167819 */ /* 0x000fe20000011416 */
[----:B------:R-:W-:Y:S01]  /*1260*/  IMAD.IADD R0, R23, 0x1, -R0 ;  /* 0x0000000117007824 */ /* 0x000fe200078e0a00 */
[----:B------:R-:W-:Y:S01]  /*1270*/  SHF.R.S32.HI R193, RZ, 0x1f, R18 ;  /* 0x0000001fffc17819 */ /* 0x000fe20000011412 */
[----:B------:R-:W-:-:S02]  /*1280*/  IMAD.IADD R170, R10, 0x1, -R5 ;  /* 0x000000010aaa7824 */ /* 0x000fc400078e0a05 */
[----:B------:R-:W-:Y:S02]  /*1290*/  IMAD R169, R3, 0x40, R4 ;  /* 0x0000004003a97824 */ /* 0x000fe400078e0204 */
[----:B------:R-:W-:Y:S02]  /*12a0*/  IMAD R192, R0, R7, 0xa0 ;  /* 0x000000a000c07424 */ /* 0x000fe400078e0207 */
[----:B------:R-:W-:-:S07]  /*12b0*/  IMAD R170, R170, 0x8, R169 ;  /* 0x00000008aaaa7824 */ /* 0x000fce00078e02a9 */
.L_x_176:
        /* <DEDUP_REMOVED lines=55> */
.L_x_144:
        /* <DEDUP_REMOVED lines=60> */
.L_x_244:
[----:B------:R-:W-:Y:S05]  /*19f0*/  @!P0 BRA `(.L_x_146) ;  /* 0x0000000000048947 */ /* 0x000fea0003800000 */
[----:B------:R-:W-:Y:S01]  /*1a00*/  BPT.TRAP 0x1 ;  /* 0x000000040000795c */ /* 0x000fe20000300000 */
.L_x_146:
[----:B0-----:R-:W-:Y:S02]  /*1a10*/  IMAD.U32 R3, RZ, RZ, UR51 ;  /* 0x00000033ff037e24 */ /* 0x001fe4000f8e00ff */
[----:B------:R-:W-:-:S03]  /*1a20*/  IMAD.U32 R4, RZ, RZ, UR43 ;  /* 0x0000002bff047e24 */ /* 0x000fc6000f8e00ff */
[----:B------:R-:W-:Y:S02]  /*1a30*/  LEA R3, R3, UR39, 0x3 ;  /* 0x0000002703037c11 */ /* 0x000fe4000f8e18ff */
[----:B------:R-:W-:-:S04]  /*1a40*/  SHF.L.U32 R4, R4, 0x1f, RZ ;  /* 0x0000001f04047819 */ /* 0x000fc800000006ff */
[----:B------:R0:W1:Y:S01]  /*1a50*/  SYNCS.PHASECHK.TRANS64.TRYWAIT P1, [R3+URZ+0x29830], R4 ;  /* 0x02983004030075a7 */ /* 0x000062000802017f */
[----:B------:R-:W-:Y:S05]  /*1a60*/  @!P0 BRA `(.L_x_147) ;  /* 0x0000000000048947 */ /* 0x000fea0003800000 */
[----:B------:R-:W-:Y:S01]  /*1a70*/  BPT.TRAP 0x1 ;  /* 0x000000040000795c */ /* 0x000fe20000300000 */
.L_x_147:
[----:B-1----:R-:W-:Y:S05]  /*1a80*/  @P1 BRA `(.L_x_148) ;  /* 0x0000000000081947 */ /* 0x002fea0003800000 */
[----:B------:R-:W1:Y:S02]  /*1a90*/  SYNCS.PHASECHK.TRANS64.TRYWAIT P1, [R3+URZ+0x29830], R4 ;  /* 0x02983004030075a7 */ /* 0x000e64000802017f */
[----:B-1----:R-:W-:Y:S05]  /*1aa0*/  @!P1 BRA `(.L_x_149) ;  /* 0x000000cc005c9947 */ /* 0x002fea0003800000 */
.L_x_148:
[----:B------:R-:W-:Y:S05]  /*1ab0*/  WARPSYNC.ALL ;  /* 0x0000000000007948 */ /* 0x000fea0003800000 */
[----:B------:R-:W-:Y:S01]  /*1ac0*/  UIADD3 UR4, UR39, 0x1a400, URZ ;  /* 0x0001a40027047890 */ /* 0x000fe2000fffe03f */
[----:B------:R-:W-:Y:S01]  /*1ad0*/  WARPGROUP.ARRIVE ;  /* 0x00000000000079c5 */ /* 0x000fe20000000000 */
[----:B------:R-:W-:Y:S02]  /*1ae0*/  ULOP3.LUT UR28, UR46, 0x10000, URZ, 0xfc, !UPT ;  /* 0x000100002e1c7892 */ /* 0x000fe4000f8efc3f */
[----:B------:R-:W-:Y:S01]  /*1af0*/  USHF.R.U32.HI UR4, URZ, 0x4, UR4 ;  /* 0x000000043f047899 */ /* 0x000fe20008011604 */
[----:B------:R-:W-:Y:S01]  /*1b00*/  UMOV UR25, 0x80000020 ;  /* 0x8000002000197882 */ /* 0x000fe20000000000 */
[----:B------:R-:W-:-:S02]  /*1b10*/  UMOV UR27, 0x80000020 ;  /* 0x80000020001b7882 */ /* 0x000fc40000000000 */
[----:B------:R-:W-:Y:S01]  /*1b20*/  ULOP3.LUT UR4, UR4, 0x3fff, URZ, 0xc0, !UPT ;  /* 0x00003fff04047892 */ /* 0x000fe2000f8ec03f */
[----:B------:R-:W-:Y:S01]  /*1b30*/  UMOV UR24, UR28 ;  /* 0x0000001c00187c82 */ /* 0x000fe20008000000 */
[----:B------:R-:W-:Y:S02]  /*1b40*/  UMOV UR5, UR25 ;  /* 0x0000001900057c82 */ /* 0x000fe40008000000 */
[----:B------:R-:W-:Y:S01]  /*1b50*/  ULOP3.LUT UR46, UR4, 0x10000, URZ, 0xfc, !UPT ;  /* 0x00010000042e7892 */ /* 0x000fe2000f8efc3f */
[----:B------:R-:W-:Y:S02]  /*1b60*/  UMOV UR7, 0x80000020 ;  /* 0x8000002000077882 */ /* 0x000fe40000000000 */
[----:B------:R-:W-:Y:S01]  /*1b70*/  UMOV UR4, UR24 ;  /* 0x0000001800047c82 */ /* 0x000fe20008000000 */
[----:B------:R-:W-:Y:S01]  /*1b80*/  UIMAD UR30, UR51, 0x780, UR46 ;  /* 0x00000780331e78a4 */ /* 0x000fe2000f8e022e */
[----:B------:R-:W-:Y:S01]  /*1b90*/  UMOV UR11, 0x80000020 ;  /* 0x80000020000b7882 */ /* 0x000fe20000000000 */
[----:B------:R-:W-:-:S02]  /*1ba0*/  UMOV UR15, 0x80000020 ;  /* 0x80000020000f7882 */ /* 0x000fc40000000000 */
[----:B------:R-:W-:Y:S02]  /*1bb0*/  UIADD3 UR6, UR30, 0x80, URZ ;  /* 0x000000801e067890 */ /* 0x000fe4000fffe03f */
[----:B------:R-:W-:Y:S02]  /*1bc0*/  UIADD3 UR8, UR30, 0x100, URZ ;  /* 0x000001001e087890 */ /* 0x000fe4000fffe03f */
[----:B------:R-:W-:Y:S01]  /*1bd0*/  UMOV UR26, UR30 ;  /* 0x0000001e001a7c82 */ /* 0x000fe20008000000 */
[----:B------:R-:W-:Y:S01]  /*1be0*/  UIADD3 UR9, UR30, 0x180, URZ ;  /* 0x000001801e097890 */ /* 0x000fe2000fffe03f */
[----:B------:R-:W-:Y:S01]  /*1bf0*/  QGMMA.64x32x32.F32.E4M3.E4M3 R88, gdesc[UR24], RZ, !UPT, gsb0 ;  /* 0x00600000185879f3 */ /* 0x000fe2000c0008ff */
[----:B------:R-:W-:Y:S01]  /*1c00*/  UMOV UR26, UR6 ;  /* 0x00000006001a7c82 */ /* 0x000fe20008000000 */
[----:B------:R-:W-:Y:S01]  /*1c10*/  UMOV UR27, 0x80000020 ;  /* 0x80000020001b7882 */ /* 0x000fe20000000000 */
[----:B------:R-:W-:Y:S01]  /*1c20*/  UMOV UR6, UR8 ;  /* 0x0000000800067c82 */ /* 0x000fe20008000000 */
[----:B------:R-:W-:-:S02]  /*1c30*/  UIADD3 UR10, UR30, 0x200, URZ ;  /* 0x000002001e0a7890 */ /* 0x000fc4000fffe03f */
[----:B------:R-:W-:Y:S02]  /*1c40*/  UIADD3 UR12, UR30, 0x102, URZ ;  /* 0x000001021e0c7890 */ /* 0x000fe4000fffe03f */
[----:B------:R-:W-:Y:S02]  /*1c50*/  UIADD3 UR13, UR30, 0x182, URZ ;  /* 0x000001821e0d7890 */ /* 0x000fe4000fffe03f */
[----:B------:R-:W-:Y:S02]  /*1c60*/  UIADD3 UR14, UR30, 0x202, URZ ;  /* 0x000002021e0e7890 */ /* 0x000fe4000fffe03f */
[----:B------:R-:W-:Y:S01]  /*1c70*/  UIADD3 UR18, UR30, 0x382, URZ ;  /* 0x000003821e127890 */ /* 0x000fe2000fffe03f */
[----:B------:R-:W-:Y:S01]  /*1c80*/  UMOV UR19, 0x80000020 ;  /* 0x8000002000137882 */ /* 0x000fe20000000000 */
[----:B------:R-:W-:Y:S01]  /*1c90*/  UIADD3 UR22, UR30, 0x600, URZ ;  /* 0x000006001e167890 */ /* 0x000fe2000fffe03f */
[----:B------:R-:W-:Y:S01]  /*1ca0*/  UMOV UR23, 0x80000020 ;  /* 0x8000002000177882 */ /* 0x000fe20000000000 */
[----:B------:R-:W-:Y:S01]  /*1cb0*/  UMOV UR31, 0x80000020 ;  /* 0x80000020001f7882 */ /* 0x000fe20000000000 */
[----:B------:R-:W-:-:S02]  /*1cc0*/  WARPGROUP.DEPBAR.LE gsb0, 0x0 ;  /* 0x00008000000079c5 */ /* 0x000fc40000010000 */
[----:B------:R-:W-:-:S06]  /*1cd0*/  WARPGROUP.ARRIVE ;  /* 0x00000000000079c5 */ /* 0x000fcc0000000000 */
[----:B------:R-:W-:Y:S01]  /*1ce0*/  QGMMA.64x32x32.F32.E4M3.E4M3 R72, gdesc[UR24], RZ, !UPT, gsb0 ;  /* 0x00600000184879f3 */ /* 0x000fe2000c0008ff */
[----:B------:R-:W-:Y:S01]  /*1cf0*/  UMOV UR26, UR9 ;  /* 0x00000009001a7c82 */ /* 0x000fe20008000000 */
[----:B------:R-:W-:Y:S01]  /*1d00*/  UMOV UR27, 0x80000020 ;  /* 0x80000020001b7882 */ /* 0x000fe20000000000 */
[----:B------:R-:W-:Y:S02]  /*1d10*/  WARPGROUP.DEPBAR.LE gsb0, 0x0 ;  /* 0x00008000000079c5 */ /* 0x000fe40000010000 */
[----:B------:R-:W-:-:S06]  /*1d20*/  WARPGROUP.ARRIVE ;  /* 0x00000000000079c5 */ /* 0x000fcc0000000000 */
[----:B------:R-:W-:Y:S01]  /*1d30*/  QGMMA.64x32x32.F32.E4M3.E4M3 R56, gdesc[UR4], RZ, !UPT, gsb0 ;  /* 0x00600000043879f3 */ /* 0x000fe2000c0008ff */
[----:B------:R-:W-:Y:S02]  /*1d40*/  UIADD3 UR4, UR28, 0x2, URZ ;  /* 0x000000021c047890 */ /* 0x000fe4000fffe03f */
[----:B------:R-:W-:Y:S01]  /*1d50*/  UIADD3 UR6, UR30, 0x2, URZ ;  /* 0x000000021e067890 */ /* 0x000fe2000fffe03f */
[----:B------:R-:W-:Y:S01]  /*1d60*/  UMOV UR5, 0x80000020 ;  /* 0x8000002000057882 */ /* 0x000fe20000000000 */
[----:B------:R-:W-:Y:S01]  /*1d70*/  UMOV UR7, 0x80000020 ;  /* 0x8000002000077882 */ /* 0x000fe20000000000 */
[----:B------:R-:W-:Y:S02]  /*1d80*/  UMOV UR9, UR5 ;  /* 0x0000000500097c82 */ /* 0x000fe40008000000 */
[----:B------:R-:W-:Y:S01]  /*1d90*/  UMOV UR8, UR4 ;  /* 0x0000000400087c82 */ /* 0x000fe20008000000 */
        /* <DEDUP_REMOVED lines=12> */
[----:B------:R-:W-:Y:S01]  /*1e60*/  UMOV UR6, UR10 ;  /* 0x0000000a00067c82 */ /* 0x000fe20008000000 */
[----:B------:R-:W-:Y:S01]  /*1e70*/  UMOV UR7, 0x80000020 ;  /* 0x8000002000077882 */ /* 0x000fe20000000000 */
[----:B------:R-:W-:Y:S01]  /*1e80*/  UMOV UR10, UR12 ;  /* 0x0000000c000a7c82 */ /* 0x000fe20008000000 */
[----:B------:R-:W-:Y:S02]  /*1e90*/  WARPGROUP.DEPBAR.LE gsb0, 0x0 ;  /* 0x00008000000079c5 */ /* 0x000fe40000010000 */
[----:B------:R-:W-:-:S06]  /*1ea0*/  WARPGROUP.ARRIVE ;  /* 0x00000000000079c5 */ /* 0x000fcc0000000000 */
[----:B------:R-:W-:Y:S01]  /*1eb0*/  QGMMA.64x32x32.F32.E4M3.E4M3 R72, gdesc[UR4], R72, gsb0 ;  /* 0x00600000044879f3 */ /* 0x000fe20008000848 */
[----:B------:R-:W-:Y:S01]  /*1ec0*/  UMOV UR6, UR13 ;  /* 0x0000000d00067c82 */ /* 0x000fe20008000000 */
[----:B------:R-:W-:Y:S01]  /*1ed0*/  UMOV UR7, 0x80000020 ;  /* 0x8000002000077882 */ /* 0x000fe20000000000 */
[----:B------:R-:W-:Y:S02]  /*1ee0*/  WARPGROUP.DEPBAR.LE gsb0, 0x0 ;  /* 0x00008000000079c5 */ /* 0x000fe40000010000 */
[----:B------:R-:W-:-:S06]  /*1ef0*/  WARPGROUP.ARRIVE ;  /* 0x00000000000079c5 */ /* 0x000fcc0000000000 */
[----:B------:R-:W-:Y:S01]  /*1f00*/  QGMMA.64x32x32.F32.E4M3.E4M3 R56, gdesc[UR8], R56, gsb0 ;  /* 0x00600000083879f3 */ /* 0x000fe20008000838 */
        /* <DEDUP_REMOVED lines=16> */
[----:B------:R-:W-:Y:S01]  /*2010*/  UIADD3 UR7, UR30, 0x400, URZ ;  /* 0x000004001e077890 */ /* 0x000fe2000fffe03f */
        /* <DEDUP_REMOVED lines=96> */
[----:B------:R-:W-:-:S03]  /*2620*/  UIADD3 UR6, UR30, 0x702, URZ ;  /* 0x000007021e067890 */ /* 0x000fc6000fffe03f */
        /* <DEDUP_REMOVED lines=18> */
[----:B------:R-:W-:Y:S05]  /*2750*/  @!P0 BRA `(.L_x_150) ;  /* 0x0000000000048947 */ /* 0x000fea0003800000 */
[----:B------:R-:W-:Y:S01]  /*2760*/  BPT.TRAP 0x1 ;  /* 0x000000040000795c */ /* 0x000fe20000300000 */
.L_x_150:
[C---:B------:R-:W-:Y:S01]  /*2770*/  FMUL.FTZ R8, R0.reuse, R90 ;  /* 0x0000005a00087220 */ /* 0x040fe20000410000 */
[C---:B------:R-:W-:Y:S01]  /*2780*/  FMUL.FTZ R9, R0.reuse, R91 ;  /* 0x0000005b00097220 */ /* 0x040fe20000410000 */
[C---:B------:R-:W-:Y:S01]  /*2790*/  FMUL.FTZ R94, R0.reuse, R94 ;  /* 0x0000005e005e7220 */ /* 0x040fe20000410000 */
[C---:B------:R-:W-:Y:S01]  /*27a0*/  FMUL.FTZ R24, R0.reuse, R24 ;  /* 0x0000001800187220 */ /* 0x040fe20000410000 */
[C---:B------:R-:W-:Y:S01]  /*27b0*/  FMUL.FTZ R95, R0.reuse, R95 ;  /* 0x0000005f005f7220 */ /* 0x040fe20000410000 */
[----:B------:R-:W-:Y:S01]  /*27c0*/  IMAD.U32 R91, RZ, RZ, UR47 ;  /* 0x0000002fff5b7e24 */ /* 0x000fe2000f8e00ff */
[----:B------:R-:W2:Y:S01]  /*27d0*/  MUFU.TANH R8, R8 ;  /* 0x0000000800087308 */ /* 0x000ea20000002400 */
[C---:B------:R-:W-:Y:S01]  /*27e0*/  FMUL.FTZ R98, R0.reuse, R98 ;  /* 0x0000006200627220 */ /* 0x040fe20000410000 */
[C---:B01----:R-:W-:Y:S01]  /*27f0*/  FMUL.FTZ R4, R0.reuse, R88 ;  /* 0x0000005800047220 */ /* 0x043fe20000410000 */
[C---:B------:R-:W-:Y:S01]  /*2800*/  FMUL.FTZ R99, R0.reuse, R99 ;  /* 0x0000006300637220 */ /* 0x040fe20000410000 */
[C---:B------:R-:W-:Y:S01]  /*2810*/  FMUL.FTZ R5, R0.reuse, R89 ;  /* 0x0000005900057220 */ /* 0x040fe20000410000 */
[C---:B------:R-:W-:Y:S01]  /*2820*/  FMUL.FTZ R102, R0.reuse, R102 ;  /* 0x0000006600667220 */ /* 0x040fe20000410000 */
[C---:B------:R-:W-:Y:S01]  /*2830*/  FMUL.FTZ R6, R0.reuse, R92 ;  /* 0x0000005c00067220 */ /* 0x040fe20000410000 */
[C---:B------:R-:W-:Y:S01]  /*2840*/  FMUL.FTZ R103, R0.reuse, R103 ;  /* 0x0000006700677220 */ /* 0x040fe20000410000 */
        /* <DEDUP_REMOVED lines=8> */
[----:B------:R1:W-:Y:S01]  /*28d0*/  MUFU.TANH R90, R24 ;  /* 0x00000018005a7308 */ /* 0x0003e20000002400 */
[C---:B------:R-:W-:Y:S01]  /*28e0*/  FMUL.FTZ R79, R0.reuse, R79 ;  /* 0x0000004f004f7220 */ /* 0x040fe20000410000 */
[C---:B------:R-:W-:Y:S01]  /*28f0*/  FMUL.FTZ R13, R0.reuse, R101 ;  /* 0x00000065000d7220 */ /* 0x040fe20000410000 */
[C---:B------:R-:W-:Y:S01]  /*2900*/  FMUL.FTZ R82, R0.reuse, R82 ;  /* 0x0000005200527220 */ /* 0x040fe20000410000 */
[C---:B------:R-:W-:Y:S01]  /*2910*/  FMUL.FTZ R15, R0.reuse, R72 ;  /* 0x00000048000f7220 */ /* 0x040fe20000410000 */
[C---:B------:R-:W-:Y:S01]  /*2920*/  FMUL.FTZ R83, R0.reuse, R83 ;  /* 0x0000005300537220 */ /* 0x040fe20000410000 */
[C---:B------:R-:W-:Y:S01]  /*2930*/  FMUL.FTZ R26, R0.reuse, R26 ;  /* 0x0000001a001a7220 */ /* 0x040fe20000410000 */
[----:B------:R-:W-:Y:S01]  /*2940*/  FMUL.FTZ R14, R0, R73 ;  /* 0x00000049000e7220 */ /* 0x000fe20000410000 */
[----:B------:R-:W3:Y:S01]  /*2950*/  MUFU.TANH R94, R94 ;  /* 0x0000005e005e7308 */ /* 0x000ee20000002400 */
[----:B-1----:R-:W-:-:S02]  /*2960*/  VIADD R24, R192, UR50 ;  /* 0x00000032c0187c36 */ /* 0x002fc40008000000 */
[C---:B------:R-:W-:Y:S01]  /*2970*/  FMUL.FTZ R86, R0.reuse, R86 ;  /* 0x0000005600567220 */ /* 0x040fe20000410000 */
[C---:B------:R-:W-:Y:S01]  /*2980*/  FMUL.FTZ R30, R0.reuse, R30 ;  /* 0x0000001e001e7220 */ /* 0x040fe20000410000 */
[C---:B------:R-:W-:Y:S01]  /*2990*/  FMUL.FTZ R21, R0.reuse, R76 ;  /* 0x0000004c00157220 */ /* 0x040fe20000410000 */
[----:B------:R-:W-:Y:S02]  /*29a0*/  IMAD R91, R91, -0xa0, R24 ;  /* 0xffffff605b5b7824 */ /* 0x000fe400078e0218 */
[C---:B------:R-:W-:Y:S01]  /*29b0*/  FMUL.FTZ R87, R0.reuse, R87 ;  /* 0x0000005700577220 */ /* 0x040fe20000410000 */
[C---:B------:R-:W-:Y:S01]  /*29c0*/  FMUL.FTZ R20, R0.reuse, R77 ;  /* 0x0000004d00147220 */ /* 0x040fe20000410000 */
[----:B------:R-:W1:Y:S01]  /*29d0*/  MUFU.TANH R95, R95 ;  /* 0x0000005f005f7308 */ /* 0x000e620000002400 */
[C---:B------:R-:W-:Y:S01]  /*29e0*/  FMUL.FTZ R58, R0.reuse, R58 ;  /* 0x0000003a003a7220 */ /* 0x040fe20000410000 */
[C---:B------:R-:W-:Y:S01]  /*29f0*/  ISETP.GT.AND P4, PT, R91.reuse, RZ, PT ;  /* 0x000000ff5b00720c */ /* 0x040fe20003f84270 */
[C---:B------:R-:W-:Y:S01]  /*2a00*/  FMUL.FTZ R34, R0.reuse, R34 ;  /* 0x0000002200227220 */ /* 0x040fe20000410000 */
[C---:B------:R-:W-:Y:S01]  /*2a10*/  ISETP.GT.AND P3, PT, R91.reuse, 0x1, PT ;  /* 0x000000015b00780c */ /* 0x040fe20003f64270 */
[C---:B------:R-:W-:Y:S01]  /*2a20*/  FMUL.FTZ R73, R0.reuse, R80 ;  /* 0x0000005000497220 */ /* 0x040fe20000410000 */
[----:B------:R-:W-:Y:S01]  /*2a30*/  ISETP.GT.AND P2, PT, R91, 0x8, PT ;  /* 0x000000085b00780c */ /* 0x000fe20003f44270 */
[----:B------:R-:W-:Y:S01]  /*2a40*/  FMUL.FTZ R59, R0, R59 ;  /* 0x0000003b003b7220 */ /* 0x000fe20000410000 */
[----:B------:R-:W4:Y:S01]  /*2a50*/  MUFU.TANH R98, R98 ;  /* 0x0000006200627308 */ /* 0x000f220000002400 */
[----:B--2---:R-:W-:Y:S01]  /*2a60*/  FSEL R92, R8, -INF , P4 ;  /* 0xff800000085c7808 */ /* 0x004fe20002000000 */
[C---:B------:R-:W-:Y:S01]  /*2a70*/  FMUL.FTZ R38, R0.reuse, R38 ;  /* 0x0000002600267220 */ /* 0x040fe20000410000 */
[----:B0-----:R-:W-:Y:S01]  /*2a80*/  FSEL R142, R9, -INF , P3 ;  /* 0xff800000098e7808 */ /* 0x001fe20001800000 */
[C---:B------:R-:W-:Y:S01]  /*2a90*/  FMUL.FTZ R72, R0.reuse, R81 ;  /* 0x0000005100487220 */ /* 0x040fe20000410000 */
[C---:B------:R-:W-:Y:S01]  /*2aa0*/  ISETP.GT.AND P1, PT, R91.reuse, 0x9, PT ;  /* 0x000000095b00780c */ /* 0x040fe20003f24270 */
[----:B------:R-:W-:Y:S01]  /*2ab0*/  FMUL.FTZ R62, R0, R62 ;  /* 0x0000003e003e7220 */ /* 0x000fe20000410000 */
[----:B---3--:R-:W-:Y:S01]  /*2ac0*/  FSEL R144, R94, -INF , P2 ;  /* 0xff8000005e907808 */ /* 0x008fe20001000000 */
[----:B------:R-:W0:Y:S01]  /*2ad0*/  MUFU.TANH R4, R4 ;  /* 0x0000000400047308 */ /* 0x000e220000002400 */
[----:B------:R-:W-:Y:S01]  /*2ae0*/  FMNMX.FTZ R9, R92, R142, !PT ;  /* 0x0000008e5c097209 */ /* 0x000fe20007810000 */
[C---:B------:R-:W-:Y:S01]  /*2af0*/  FMUL.FTZ R63, R0.reuse, R63 ;  /* 0x0000003f003f7220 */ /* 0x040fe20000410000 */
[----:B------:R-:W-:Y:S01]  /*2b00*/  ISETP.GT.AND P6, PT, R91, 0x10, PT ;  /* 0x000000105b00780c */ /* 0x000fe20003fc4270 */
[C---:B------:R-:W-:Y:S01]  /*2b10*/  FMUL.FTZ R40, R0.reuse, R40 ;  /* 0x0000002800287220 */ /* 0x040fe20000410000 */
[----:B-1----:R-:W-:Y:S01]  /*2b20*/  FSEL R146, R95, -INF , P1 ;  /* 0xff8000005f927808 */ /* 0x002fe20000800000 */
[----:B------:R-:W-:Y:S01]  /*2b30*/  FMUL.FTZ R76, R0, R56 ;  /* 0x00000038004c7220 */ /* 0x000fe20000410000 */
[----:B------:R-:W-:Y:S01]  /*2b40*/  FMNMX.FTZ R9, R144, R9, !PT ;  /* 0x0000000990097209 */ /* 0x000fe20007810000 */
[----:B------:R-:W1:Y:S01]  /*2b50*/  MUFU.TANH R99, R99 ;  /* 0x0000006300637308 */ /* 0x000e620000002400 */
[C---:B------:R-:W-:Y:S01]  /*2b60*/  ISETP.GT.AND P5, PT, R91.reuse, 0x11, PT ;  /* 0x000000115b00780c */ /* 0x040fe20003fa4270 */
[----:B------:R-:W-:Y:S01]  /*2b70*/  FMUL.FTZ R56, R0, R57 ;  /* 0x0000003900387220 */ /* 0x000fe20000410000 */
[----:B----4-:R-:W-:Y:S01]  /*2b80*/  FSEL R148, R98, -INF , P6 ;  /* 0xff80000062947808 */ /* 0x010fe20003000000 */
[----:B------:R-:W-:Y:S01]  /*2b90*/  FMUL.FTZ R57, R0, R61 ;  /* 0x0000003d00397220 */ /* 0x000fe20000410000 */
[----:B------:R-:W-:Y:S01]  /*2ba0*/  FMNMX.FTZ R9, R146, R9, !PT ;  /* 0x0000000992097209 */ /* 0x000fe20007810000 */
[C---:B------:R-:W-:Y:S01]  /*2bb0*/  FMUL.FTZ R66, R0.reuse, R66 ;  /* 0x0000004200427220 */ /* 0x040fe20000410000 */
[----:B------:R-:W-:Y:S01]  /*2bc0*/  FMUL.FTZ R67, R0, R67 ;  /* 0x0000004300437220 */ /* 0x000fe20000410000 */
[----:B------:R-:W2:Y:S01]  /*2bd0*/  MUFU.TANH R5, R5 ;  /* 0x0000000500057308 */ /* 0x000ea20000002400 */
[----:B0-----:R-:W-:Y:S01]  /*2be0*/  FSEL R4, R4, -INF , P4 ;  /* 0xff80000004047808 */ /* 0x001fe20002000000 */
[C---:B------:R-:W-:Y:S01]  /*2bf0*/  FMUL.FTZ R42, R0.reuse, R42 ;  /* 0x0000002a002a7220 */ /* 0x040fe20000410000 */
[----:B------:R-:W-:Y:S01]  /*2c00*/  ISETP.GT.AND P4, PT, R91, 0x18, PT ;  /* 0x000000185b00780c */ /* 0x000fe20003f84270 */
[----:B------:R-:W-:Y:S01]  /*2c10*/  FMUL.FTZ R70, R0, R70 ;  /* 0x0000004600467220 */ /* 0x000fe20000410000 */
[----:B------:R-:W-:Y:S01]  /*2c20*/  FMNMX.FTZ R9, R148, R9, !PT ;  /* 0x0000000994097209 */ /* 0x000fe20007810000 */
[C---:B------:R-:W-:Y:S01]  /*2c30*/  FMUL.FTZ R60, R0.reuse, R60 ;  /* 0x0000003c003c7220 */ /* 0x040fe20000410000 */
[C---:B------:R-:W-:Y:S01]  /*2c40*/  FMUL.FTZ R71, R0.reuse, R71 ;  /* 0x0000004700477220 */ /* 0x040fe20000410000 */
[----:B------:R-:W0:Y:S01]  /*2c50*/  MUFU.TANH R102, R102 ;  /* 0x0000006600667308 */ /* 0x000e220000002400 */
[----:B-1----:R-:W-:Y:S01]  /*2c60*/  FSEL R150, R99, -INF , P5 ;  /* 0xff80000063967808 */ /* 0x002fe20002800000 */
[C---:B------:R-:W-:Y:S01]  /*2c70*/  FMUL.FTZ R44, R0.reuse, R44 ;  /* 0x0000002c002c7220 */ /* 0x040fe20000410000 */
[C---:B------:R-:W-:Y:S01]  /*2c80*/  FMUL.FTZ R64, R0.reuse, R64 ;  /* 0x0000004000407220 */ /* 0x040fe20000410000 */
[----:B------:R-:W-:Y:S01]  /*2c90*/  FMUL.FTZ R43, R0, R43 ;  /* 0x0000002b002b7220 */ /* 0x000fe20000410000 */
[----:B------:R-:W-:Y:S01]  /*2ca0*/  FMNMX.FTZ R9, R150, R9, !PT ;  /* 0x0000000996097209 */ /* 0x000fe20007810000 */
[C---:B------:R-:W-:Y:S01]  /*2cb0*/  FMUL.FTZ R65, R0.reuse, R65 ;  /* 0x0000004100417220 */ /* 0x040fe20000410000 */
[C---:B------:R-:W-:Y:S01]  /*2cc0*/  FMUL.FTZ R46, R0.reuse, R46 ;  /* 0x0000002e002e7220 */ /* 0x040fe20000410000 */
[----:B------:R-:W1:Y:S01]  /*2cd0*/  MUFU.TANH R6, R6 ;  /* 0x0000000600067308 */ /* 0x000e620000002400 */
[----:B--2---:R-:W-:Y:S01]  /*2ce0*/  FSEL R5, R5, -INF , P3 ;  /* 0xff80000005057808 */ /* 0x004fe20001800000 */
[C---:B------:R-:W-:Y:S01]  /*2cf0*/  FMUL.FTZ R68, R0.reuse, R68 ;  /* 0x0000004400447220 */ /* 0x040fe20000410000 */
[C---:B------:R-:W-:Y:S01]  /*2d00*/  ISETP.GT.AND P3, PT, R91.reuse, 0x19, PT ;  /* 0x000000195b00780c */ /* 0x040fe20003f64270 */
[C---:B------:R-:W-:Y:S01]  /*2d10*/  FMUL.FTZ R47, R0.reuse, R47 ;  /* 0x0000002f002f7220 */ /* 0x040fe20000410000 */
[C---:B------:R-:W-:Y:S01]  /*2d20*/  FMUL.FTZ R69, R0.reuse, R69 ;  /* 0x0000004500457220 */ /* 0x040fe20000410000 */
[C---:B------:R-:W-:Y:S01]  /*2d30*/  FMUL.FTZ R48, R0.reuse, R48 ;  /* 0x0000003000307220 */ /* 0x040fe20000410000 */
[----:B------:R-:W-:Y:S01]  /*2d40*/  FMUL.FTZ R50, R0, R50 ;  /* 0x0000003200327220 */ /* 0x000fe20000410000 */
[----:B------:R-:W2:Y:S01]  /*2d50*/  MUFU.TANH R103, R103 ;  /* 0x0000006700677308 */ /* 0x000ea20000002400 */
[----:B0-----:R-:W-:Y:S01]  /*2d60*/  FSEL R152, R102, -INF , P4 ;  /* 0xff80000066987808 */ /* 0x001fe20002000000 */
[C---:B------:R-:W-:Y:S01]  /*2d70*/  FMUL.FTZ R51, R0.reuse, R51 ;  /* 0x0000003300337220 */ /* 0x040fe20000410000 */
[C---:B------:R-:W-:Y:S01]  /*2d80*/  FMUL.FTZ R41, R0.reuse, R41 ;  /* 0x0000002900297220 */ /* 0x040fe20000410000 */
[----:B------:R-:W-:Y:S01]  /*2d90*/  FMUL.FTZ R52, R0, R52 ;  /* 0x0000003400347220 */ /* 0x000fe20000410000 */
[----:B------:R-:W-:Y:S01]  /*2da0*/  FMNMX.FTZ R9, R152, R9, !PT ;  /* 0x0000000998097209 */ /* 0x000fe20007810000 */
[C---:B------:R-:W-:Y:S01]  /*2db0*/  FMUL.FTZ R54, R0.reuse, R54 ;  /* 0x0000003600367220 */ /* 0x040fe20000410000 */
[----:B------:R-:W-:Y:S01]  /*2dc0*/  FMUL.FTZ R55, R0, R55 ;  /* 0x0000003700377220 */ /* 0x000fe20000410000 */
[----:B------:R-:W0:Y:S01]  /*2dd0*/  MUFU.TANH R7, R7 ;  /* 0x0000000700077308 */ /* 0x000e220000002400 */
[----:B-1----:R-:W-:Y:S01]  /*2de0*/  FSEL R6, R6, -INF , P2 ;  /* 0xff80000006067808 */ /* 0x002fe20001000000 */
[C---:B------:R-:W-:Y:S01]  /*2df0*/  FMUL.FTZ R45, R0.reuse, R45 ;  /* 0x0000002d002d7220 */ /* 0x040fe20000410000 */
[----:B------:R-:W-:Y:S01]  /*2e00*/  ISETP.GT.AND P2, PT, R91, 0x20, PT ;  /* 0x000000205b00780c */ /* 0x000fe20003f44270 */
[C---:B------:R-:W-:Y:S01]  /*2e10*/  FMUL.FTZ R27, R0.reuse, R27 ;  /* 0x0000001b001b7220 */ /* 0x040fe20000410000 */
[C---:B------:R-:W-:Y:S01]  /*2e20*/  FMUL.FTZ R49, R0.reuse, R49 ;  /* 0x0000003100317220 */ /* 0x040fe20000410000 */
[C---:B------:R-:W-:Y:S01]  /*2e30*/  FMUL.FTZ R31, R0.reuse, R31 ;  /* 0x0000001f001f7220 */ /* 0x040fe20000410000 */
[C---:B------:R-:W-:Y:S01]  /*2e40*/  FMUL.FTZ R53, R0.reuse, R53 ;  /* 0x0000003500357220 */ /* 0x040fe20000410000 */
[----:B------:R1:W3:Y:S01]  /*2e50*/  MUFU.TANH R88, R74 ;  /* 0x0000004a00587308 */ /* 0x0002e20000002400 */
[----:B--2---:R-:W-:Y:S01]  /*2e60*/  FSEL R154, R103, -INF , P3 ;  /* 0xff800000679a7808 */ /* 0x004fe20001800000 */
[C---:B------:R-:W-:Y:S01]  /*2e70*/  FMUL.FTZ R35, R0.reuse, R35 ;  /* 0x0000002300237220 */ /* 0x040fe20000410000 */
[C---:B------:R-:W-:Y:S01]  /*2e80*/  FMUL.FTZ R25, R0.reuse, R25 ;  /* 0x0000001900197220 */ /* 0x040fe20000410000 */
[----:B------:R-:W-:Y:S01]  /*2e90*/  FMUL.FTZ R39, R0, R39 ;  /* 0x0000002700277220 */ /* 0x000fe20000410000 */
[----:B------:R-:W-:Y:S01]  /*2ea0*/  FMNMX.FTZ R9, R154, R9, !PT ;  /* 0x000000099a097209 */ /* 0x000fe20007810000 */
[----:B------:R-:W-:Y:S01]  /*2eb0*/  ULDC UR6, c[0x0][0x988] ;  /* 0x0002620000067ab9 */ /* 0x000fe20000000800 */
[----:B------:R-:W-:Y:S01]  /*2ec0*/  P2R R105, PR, RZ, 0x1 ;  /* 0x00000001ff697803 */ /* 0x000fe20000000000 */
[----:B------:R-:W-:Y:S01]  /*2ed0*/  MUFU.TANH R10, R10 ;  /* 0x0000000a000a7308 */ /* 0x000fe20000002400 */
[----:B0-----:R-:W-:Y:S01]  /*2ee0*/  FSEL R24, R7, -INF , P1 ;  /* 0xff80000007187808 */ /* 0x001fe20000800000 */
[----:B-1----:R-:W-:Y:S01]  /*2ef0*/  FMUL.FTZ R74, R0, R85 ;  /* 0x00000055004a7220 */ /* 0x002fe20000410000 */
[----:B------:R-:W-:Y:S01]  /*2f00*/  ISETP.GT.AND P1, PT, R91, 0x21, PT ;  /* 0x000000215b00780c */ /* 0x000fe20003f24270 */
[----:B------:R-:W-:-:S02]  /*2f10*/  IMAD.U32 R7, RZ, RZ, UR6 ;  /* 0x00000006ff077e24 */ /* 0x000fc4000f8e00ff */
[C---:B------:R-:W-:Y:S01]  /*2f20*/  FMUL.FTZ R29, R0.reuse, R29 ;  /* 0x0000001d001d7220 */ /* 0x040fe20000410000 */
[C---:B------:R-:W-:Y:S01]  /*2f30*/  FMUL.FTZ R33, R0.reuse, R33 ;  /* 0x0000002100217220 */ /* 0x040fe20000410000 */
[----:B------:R-:W-:Y:S01]  /*2f40*/  FMUL.FTZ R37, R0, R37 ;  /* 0x0000002500257220 */ /* 0x000fe20000410000 */
[----:B------:R0:W1:Y:S01]  /*2f50*/  MUFU.TANH R89, R75 ;  /* 0x0000004b00597308 */ /* 0x0000620000002400 */
[----:B---3--:R-:W-:Y:S01]  /*2f60*/  FSEL R88, R88, -INF , P2 ;  /* 0xff80000058587808 */ /* 0x008fe20001000000 */
[C---:B------:R-:W-:Y:S01]  /*2f70*/  FMUL.FTZ R28, R0.reuse, R28 ;  /* 0x0000001c001c7220 */ /* 0x040fe20000410000 */
[C---:B------:R-:W-:Y:S01]  /*2f80*/  FMUL.FTZ R32, R0.reuse, R32 ;  /* 0x0000002000207220 */ /* 0x040fe20000410000 */
[----:B------:R-:W-:Y:S01]  /*2f90*/  FMUL.FTZ R36, R0, R36 ;  /* 0x0000002400247220 */ /* 0x000fe20000410000 */
[----:B------:R-:W-:Y:S01]  /*2fa0*/  FMNMX.FTZ R9, R88, R9, !PT ;  /* 0x0000000958097209 */ /* 0x000fe20007810000 */
[----:B------:R-:W-:Y:S02]  /*2fb0*/  UISETP.GE.AND UP0, UPT, UR50, 0xa1, UPT ;  /* 0x000000a13200788c */ /* 0x000fe4000bf06270 */
[----:B------:R-:W-:Y:S01]  /*2fc0*/  MUFU.TANH R11, R11 ;  /* 0x0000000b000b7308 */ /* 0x000fe20000002400 */
[----:B0-----:R-:W-:-:S07]  /*2fd0*/  FMUL.FTZ R75, R0, R84 ;  /* 0x00000054004b7220 */ /* 0x001fce0000410000 */
[----:B------:R-:W-:Y:S01]  /*2fe0*/  MUFU.TANH R78, R78 ;  /* 0x0000004e004e7308 */ /* 0x000fe20000002400 */
[----:B-1----:R-:W-:-:S04]  /*2ff0*/  FSEL R156, R89, -INF , P1 ;  /* 0xff800000599c7808 */ /* 0x002fc80000800000 */
[----:B------:R-:W-:-:S03]  /*3000*/  FMNMX.FTZ R9, R156, R9, !PT ;  /* 0x000000099c097209 */ /* 0x000fc60007810000 */
[----:B------:R-:W0:Y:S08]  /*3010*/  MUFU.TANH R12, R12 ;  /* 0x0000000c000c7308 */ /* 0x000e300000002400 */
[----:B------:R-:W-:Y:S08]  /*3020*/  MUFU.TANH R79, R79 ;  /* 0x0000004f004f7308 */ /* 0x000ff00000002400 */
[----:B------:R-:W-:Y:S01]  /*3030*/  MUFU.TANH R13, R13 ;  /* 0x0000000d000d7308 */ /* 0x000fe20000002400 */
[----:B0-----:R-:W-:-:S02]  /*3040*/  FSEL R12, R12, -INF , P4 ;  /* 0xff8000000c0c7808 */ /* 0x001fc40002000000 */
[----:B------:R-:W-:-:S05]  /*3050*/  ISETP.GT.AND P4, PT, R91, 0x30, PT ;  /* 0x000000305b00780c */ /* 0x000fca0003f84270 */
[----:B------:R-:W0:Y:S08]  /*3060*/  MUFU.TANH R82, R82 ;  /* 0x0000005200527308 */ /* 0x000e300000002400 */
[----:B------:R-:W-:Y:S08]  /*3070*/  MUFU.TANH R15, R15 ;  /* 0x0000000f000f7308 */ /* 0x000ff00000002400 */
[----:B------:R1:W-:Y:S01]  /*3080*/  MUFU.TANH R126, R26 ;  /* 0x0000001a007e7308 */ /* 0x0003e20000002400 */
[----:B0-----:R-:W-:-:S07]  /*3090*/  FSEL R162, R82, -INF , P4 ;  /* 0xff80000052a27808 */ /* 0x001fce0002000000 */
[----:B------:R-:W-:Y:S01]  /*30a0*/  MUFU.TANH R83, R83 ;  /* 0x0000005300537308 */ /* 0x000fe20000002400 */
[----:B-1----:R-:W-:Y:S02]  /*30b0*/  FSEL R26, R10, -INF , P6 ;  /* 0xff8000000a1a7808 */ /* 0x002fe40003000000 */
[----:B------:R-:W-:-:S04]  /*30c0*/  ISETP.GT.AND P6, PT, R91, 0x28, PT ;  /* 0x000000285b00780c */ /* 0x000fc80003fc4270 */
[----:B------:R-:W-:Y:S01]  /*30d0*/  FSEL R158, R78, -INF , P6 ;  /* 0xff8000004e9e7808 */ /* 0x000fe20003000000 */
[----:B------:R-:W0:Y:S03]  /*30e0*/  MUFU.TANH R14, R14 ;  /* 0x0000000e000e7308 */ /* 0x000e260000002400 */
[----:B------:R-:W-:-:S05]  /*30f0*/  FMNMX.FTZ R9, R158, R9, !PT ;  /* 0x000000099e097209 */ /* 0x000fca0007810000 */
[----:B------:R1:W-:Y:S08]  /*3100*/  MUFU.TANH R130, R30 ;  /* 0x0000001e00827308 */ /* 0x0003f00000002400 */
[----:B------:R-:W-:Y:S01]  /*3110*/  MUFU.TANH R86, R86 ;  /* 0x0000005600567308 */ /* 0x000fe20000002400 */
[----:B-1----:R-:W-:Y:S02]  /*3120*/  FSEL R30, R11, -INF , P5 ;  /* 0xff8000000b1e7808 */ /* 0x002fe40002800000 */
[----:B------:R-:W-:-:S02]  /*3130*/  ISETP.GT.AND P5, PT, R91, 0x29, PT ;  /* 0x000000295b00780c */ /* 0x000fc40003fa4270 */
[----:B0-----:R-:W-:Y:S02]  /*3140*/  FSEL R14, R14, -INF , P1 ;  /* 0xff8000000e0e7808 */ /* 0x001fe40000800000 */
[----:B------:R-:W-:Y:S01]  /*3150*/  FSEL R160, R79, -INF , P5 ;  /* 0xff8000004fa07808 */ /* 0x000fe20002800000 */
[----:B------:R-:W-:Y:S01]  /*3160*/  MUFU.TANH R21, R21 ;  /* 0x0000001500157308 */ /* 0x000fe20000002400 */
[----:B------:R-:W-:Y:S02]  /*3170*/  ISETP.GT.AND P1, PT, R91, 0x39, PT ;  /* 0x000000395b00780c */ /* 0x000fe40003f24270 */
[----:B------:R-:W-:-:S04]  /*3180*/  FMNMX.FTZ R9, R160, R9, !PT ;  /* 0x00000009a0097209 */ /* 0x000fc80007810000 */
[----:B------:R-:W-:Y:S01]  /*3190*/  FMNMX.FTZ R9, R162, R9, !PT ;  /* 0x00000009a2097209 */ /* 0x000fe20007810000 */
[----:B------:R-:W0:Y:S08]  /*31a0*/  MUFU.TANH R87, R87 ;  /* 0x0000005700577308 */ /* 0x000e300000002400 */
[----:B------:R-:W1:Y:S08]  /*31b0*/  MUFU.TANH R20, R20 ;  /* 0x0000001400147308 */ /* 0x000e700000002400 */
[----:B------:R2:W-:Y:S01]  /*31c0*/  MUFU.TANH R134, R34 ;  /* 0x0000002200867308 */ /* 0x0005e20000002400 */
[----:B0-----:R-:W-:-:S07]  /*31d0*/  FSEL R122, R87, -INF , P1 ;  /* 0xff800000577a7808 */ /* 0x001fce0000800000 */
[----:B------:R-:W-:Y:S01]  /*31e0*/  MUFU.TANH R58, R58 ;  /* 0x0000003a003a7308 */ /* 0x000fe20000002400 */
[----:B--2---:R-:W-:Y:S02]  /*31f0*/  FSEL R34, R13, -INF , P3 ;  /* 0xff8000000d227808 */ /* 0x004fe40001800000 */
[----:B------:R-:W-:Y:S02]  /*3200*/  ISETP.GT.AND P3, PT, R91, 0x31, PT ;  /* 0x000000315b00780c */ /* 0x000fe40003f64270 */
[----:B-1----:R-:W-:Y:S02]  /*3210*/  FSEL R20, R20, -INF , P5 ;  /* 0xff80000014147808 */ /* 0x002fe40002800000 */
[----:B------:R-:W-:Y:S01]  /*3220*/  FSEL R164, R83, -INF , P3 ;  /* 0xff80000053a47808 */ /* 0x000fe20001800000 */
[----:B------:R-:W-:Y:S01]  /*3230*/  MUFU.TANH R73, R73 ;  /* 0x0000004900497308 */ /* 0x000fe20000002400 */
[----:B------:R-:W-:Y:S02]  /*3240*/  ISETP.GT.AND P5, PT, R91, 0x41, PT ;  /* 0x000000415b00780c */ /* 0x000fe40003fa4270 */
[----:B------:R-:W-:-:S05]  /*3250*/  FMNMX.FTZ R9, R164, R9, !PT ;  /* 0x00000009a4097209 */ /* 0x000fca0007810000 */
[----:B------:R0:W-:Y:S08]  /*3260*/  MUFU.TANH R140, R38 ;  /* 0x00000026008c7308 */ /* 0x0001f00000002400 */
[----:B------:R-:W1:Y:S01]  /*3270*/  MUFU.TANH R59, R59 ;  /* 0x0000003b003b7308 */ /* 0x000e620000002400 */
[----:B0-----:R-:W-:Y:S02]  /*3280*/  FSEL R38, R15, -INF , P2 ;  /* 0xff8000000f267808 */ /* 0x001fe40001000000 */
[----:B------:R-:W-:-:S04]  /*3290*/  ISETP.GT.AND P2, PT, R91, 0x38, PT ;  /* 0x000000385b00780c */ /* 0x000fc80003f44270 */
[----:B------:R-:W-:Y:S01]  /*32a0*/  FSEL R166, R86, -INF , P2 ;  /* 0xff80000056a67808 */ /* 0x000fe20001000000 */
[----:B------:R-:W0:Y:S03]  /*32b0*/  MUFU.TANH R72, R72 ;  /* 0x0000004800487308 */ /* 0x000e260000002400 */
[----:B------:R-:W-:-:S04]  /*32c0*/  FMNMX.FTZ R9, R166, R9, !PT ;  /* 0x00000009a6097209 */ /* 0x000fc80007810000 */
[----:B------:R-:W-:Y:S01]  /*32d0*/  FMNMX.FTZ R9, R122, R9, !PT ;  /* 0x000000097a097209 */ /* 0x000fe20007810000 */
[----:B------:R-:W-:Y:S01]  /*32e0*/  MUFU.TANH R62, R62 ;  /* 0x0000003e003e7308 */ /* 0x000fe20000002400 */
[----:B-1----:R-:W-:-:S07]  /*32f0*/  FSEL R116, R59, -INF , P5 ;  /* 0xff8000003b747808 */ /* 0x002fce0002800000 */
[----:B------:R-:W-:Y:S01]  /*3300*/  MUFU.TANH R75, R75 ;  /* 0x0000004b004b7308 */ /* 0x000fe20000002400 */
[----:B0-----:R-:W-:Y:S02]  /*3310*/  FSEL R72, R72, -INF , P3 ;  /* 0xff80000048487808 */ /* 0x001fe40001800000 */
[----:B------:R-:W-:-:S05]  /*3320*/  ISETP.GT.AND P3, PT, R91, 0x49, PT ;  /* 0x000000495b00780c */ /* 0x000fca0003f64270 */
[----:B------:R0:W-:Y:S08]  /*3330*/  MUFU.TANH R61, R40 ;  /* 0x00000028003d7308 */ /* 0x0001f00000002400 */
[----:B------:R-:W1:Y:S01]  /*3340*/  MUFU.TANH R63, R63 ;  /* 0x0000003f003f7308 */ /* 0x000e620000002400 */
[----:B0-----:R-:W-:Y:S02]  /*3350*/  FSEL R40, R21, -INF , P6 ;  /* 0xff80000015287808 */ /* 0x001fe40003000000 */
[----:B------:R-:W-:-:S02]  /*3360*/  ISETP.GT.AND P6, PT, R91, 0x40, PT ;  /* 0x000000405b00780c */ /* 0x000fc40003fc4270 */
[----:B------:R-:W-:Y:S02]  /*3370*/  FMNMX.FTZ R21, R4, R5, !PT ;  /* 0x0000000504157209 */ /* 0x000fe40007810000 */
[----:B------:R-:W-:Y:S01]  /*3380*/  FSEL R118, R58, -INF , P6 ;  /* 0xff8000003a767808 */ /* 0x000fe20003000000 */
[----:B------:R-:W0:Y:S01]  /*3390*/  MUFU.TANH R74, R74 ;  /* 0x0000004a004a7308 */ /* 0x000e220000002400 */
[----:B------:R-:W-:Y:S02]  /*33a0*/  FMNMX.FTZ R21, R6, R21, !PT ;  /* 0x0000001506157209 */ /* 0x000fe40007810000 */
[----:B------:R-:W-:-:S04]  /*33b0*/  FMNMX.FTZ R9, R118, R9, !PT ;  /* 0x0000000976097209 */ /* 0x000fc80007810000 */
[----:B------:R-:W-:Y:S01]  /*33c0*/  FMNMX.FTZ R9, R116, R9, !PT ;  /* 0x0000000974097209 */ /* 0x000fe20007810000 */
[----:B------:R-:W-:Y:S01]  /*33d0*/  MUFU.TANH R66, R66 ;  /* 0x0000004200427308 */ /* 0x000fe20000002400 */
[----:B-1----:R-:W-:-:S07]  /*33e0*/  FSEL R120, R63, -INF , P3 ;  /* 0xff8000003f787808 */ /* 0x002fce0001800000 */
[----:B------:R-:W1:Y:S01]  /*33f0*/  MUFU.TANH R76, R76 ;  /* 0x0000004c004c7308 */ /* 0x000e620000002400 */
[----:B0-----:R-:W-:Y:S02]  /*3400*/  FSEL R74, R74, -INF , P1 ;  /* 0xff8000004a4a7808 */ /* 0x001fe40000800000 */
[----:B------:R-:W-:-:S05]  /*3410*/  ISETP.GT.AND P1, PT, R91, 0x51, PT ;  /* 0x000000515b00780c */ /* 0x000fca0003f24270 */
[----:B------:R0:W-:Y:S08]  /*3420*/  MUFU.TANH R100, R42 ;  /* 0x0000002a00647308 */ /* 0x0001f00000002400 */
[----:B------:R-:W2:Y:S01]  /*3430*/  MUFU.TANH R67, R67 ;  /* 0x0000004300437308 */ /* 0x000ea20000002400 */
[----:B0-----:R-:W-:Y:S02]  /*3440*/  FSEL R42, R73, -INF , P4 ;  /* 0xff800000492a7808 */ /* 0x001fe40002000000 */
[----:B------:R-:W-:-:S02]  /*3450*/  ISETP.GT.AND P4, PT, R91, 0x48, PT ;  /* 0x000000485b00780c */ /* 0x000fc40003f84270 */
[----:B-1----:R-:W-:Y:S02]  /*3460*/  FSEL R76, R76, -INF , P6 ;  /* 0xff8000004c4c7808 */ /* 0x002fe40003000000 */
[----:B------:R-:W-:Y:S01]  /*3470*/  FSEL R106, R62, -INF , P4 ;  /* 0xff8000003e6a7808 */ /* 0x000fe20002000000 */
[----:B------:R-:W0:Y:S01]  /*3480*/  MUFU.TANH R56, R56 ;  /* 0x0000003800387308 */ /* 0x000e220000002400 */
[----:B------:R-:W-:Y:S02]  /*3490*/  ISETP.GT.AND P6, PT, R91, 0x58, PT ;  /* 0x000000585b00780c */ /* 0x000fe40003fc4270 */
[----:B------:R-:W-:-:S04]  /*34a0*/  FMNMX.FTZ R9, R106, R9, !PT ;  /* 0x000000096a097209 */ /* 0x000fc80007810000 */
[----:B------:R-:W-:Y:S01]  /*34b0*/  FMNMX.FTZ R9, R120, R9, !PT ;  /* 0x0000000978097209 */ /* 0x000fe20007810000 */
[----:B------:R-:W1:Y:S01]  /*34c0*/  MUFU.TANH R70, R70 ;  /* 0x0000004600467308 */ /* 0x000e620000002400 */
[----:B--2---:R-:W-:-:S07]  /*34d0*/  FSEL R112, R67, -INF , P1 ;  /* 0xff80000043707808 */ /* 0x004fce0000800000 */
[----:B------:R-:W-:Y:S01]  /*34e0*/  MUFU.TANH R60, R60 ;  /* 0x0000003c003c7308 */ /* 0x000fe20000002400 */
[----:B0-----:R-:W-:Y:S02]  /*34f0*/  FSEL R56, R56, -INF , P5 ;  /* 0xff80000038387808 */ /* 0x001fe40002800000 */
[----:B------:R-:W-:-:S05]  /*3500*/  ISETP.GT.AND P5, PT, R91, 0x59, PT ;  /* 0x000000595b00780c */ /* 0x000fca0003fa4270 */
[----:B------:R0:W-:Y:S01]  /*3510*/  MUFU.TANH R77, R44 ;  /* 0x0000002c004d7308 */ /* 0x0001e20000002400 */
[----:B-1----:R-:W-:-:S07]  /*3520*/  FSEL R108, R70, -INF , P6 ;  /* 0xff800000466c7808 */ /* 0x002fce0003000000 */
        /* <DEDUP_REMOVED lines=8> */
[----:B-1----:R-:W-:Y:S02]  /*35b0*/  FSEL R104, R71, -INF , P5 ;  /* 0xff80000047687808 */ /* 0x002fe40002800000 */
[----:B------:R-:W-:-:S04]  /*35c0*/  FMNMX.FTZ R9, R108, R9, !PT ;  /* 0x000000096c097209 */ /* 0x000fc80007810000 */
[----:B------:R-:W-:Y:S01]  /*35d0*/  FMNMX.FTZ R9, R104, R9, !PT ;  /* 0x0000000968097209 */ /* 0x000fe20007810000 */
[----:B------:R-:W-:Y:S08]  /*35e0*/  MUFU.TANH R43, R43 ;  /* 0x0000002b002b7308 */ /* 0x000ff00000002400 */
[----:B------:R-:W-:Y:S08]  /*35f0*/  MUFU.TANH R65, R65 ;  /* 0x0000004100417308 */ /* 0x000ff00000002400 */
[----:B------:R1:W-:Y:S08]  /*3600*/  MUFU.TANH R80, R46 ;  /* 0x0000002e00507308 */ /* 0x0003f00000002400 */
[----:B------:R-:W-:Y:S01]  /*3610*/  MUFU.TANH R68, R68 ;  /* 0x0000004400447308 */ /* 0x000fe20000002400 */
[----:B-1----:R-:W-:-:S02]  /*3620*/  FSEL R46, R60, -INF , P4 ;  /* 0xff8000003c2e7808 */ /* 0x002fc40002000000 */
[----:B------:R-:W-:-:S04]  /*3630*/  ISETP.GT.AND P4, PT, R91, 0x60, PT ;  /* 0x000000605b00780c */ /* 0x000fc80003f84270 */
[----:B------:R-:W-:Y:S01]  /*3640*/  FSEL R100, R100, -INF , P4 ;  /* 0xff80000064647808 */ /* 0x000fe20002000000 */
[----:B------:R-:W-:Y:S01]  /*3650*/  MUFU.TANH R47, R47 ;  /* 0x0000002f002f7308 */ /* 0x000fe20000002400 */
[----:B------:R-:W-:Y:S02]  /*3660*/  FSEL R60, R61, -INF , P4 ;  /* 0xff8000003d3c7808 */ /* 0x000fe40002000000 */
[----:B------:R-:W-:Y:S02]  /*3670*/  FMNMX.FTZ R9, R100, R9, !PT ;  /* 0x0000000964097209 */ /* 0x000fe40007810000 */
[----:B------:R-:W-:-:S03]  /*3680*/  ISETP.GT.AND P4, PT, R91, 0x78, PT ;  /* 0x000000785b00780c */ /* 0x000fc60003f84270 */
[----:B------:R-:W1:Y:S08]  /*3690*/  MUFU.TANH R69, R69 ;  /* 0x0000004500457308 */ /* 0x000e700000002400 */
[----:B------:R0:W-:Y:S08]  /*36a0*/  MUFU.TANH R81, R48 ;  /* 0x0000003000517308 */ /* 0x0001f00000002400 */
[----:B------:R2:W-:Y:S01]  /*36b0*/  MUFU.TANH R84, R50 ;  /* 0x0000003200547308 */ /* 0x0005e20000002400 */
[----:B0-----:R-:W-:-:S02]  /*36c0*/  FSEL R48, R57, -INF , P3 ;  /* 0xff80000039307808 */ /* 0x001fc40001800000 */
[----:B------:R-:W-:Y:S02]  /*36d0*/  ISETP.GT.AND P3, PT, R91, 0x61, PT ;  /* 0x000000615b00780c */ /* 0x000fe40003f64270 */
[----:B-1----:R-:W-:Y:S02]  /*36e0*/  FSEL R58, R69, -INF , P5 ;  /* 0xff800000453a7808 */ /* 0x002fe40002800000 */
[----:B------:R-:W-:Y:S01]  /*36f0*/  FSEL R96, R43, -INF , P3 ;  /* 0xff8000002b607808 */ /* 0x000fe20001800000 */
[----:B------:R-:W0:Y:S01]  /*3700*/  MUFU.TANH R51, R51 ;  /* 0x0000003300337308 */ /* 0x000e220000002400 */
[----:B--2---:R-:W-:Y:S02]  /*3710*/  FSEL R50, R64, -INF , P2 ;  /* 0xff80000040327808 */ /* 0x004fe40001000000 */
[----:B------:R-:W-:Y:S02]  /*3720*/  ISETP.GT.AND P2, PT, R91, 0x68, PT ;  /* 0x000000685b00780c */ /* 0x000fe40003f44270 */
[----:B------:R-:W-:-:S02]  /*3730*/  FMNMX.FTZ R9, R96, R9, !PT ;  /* 0x0000000960097209 */ /* 0x000fc40007810000 */
[----:B------:R-:W-:Y:S01]  /*3740*/  FSEL R10, R80, -INF , P2 ;  /* 0xff800000500a7808 */ /* 0x000fe20001000000 */
[----:B------:R-:W1:Y:S01]  /*3750*/  MUFU.TANH R41, R41 ;  /* 0x0000002900297308 */ /* 0x000e620000002400 */
[----:B------:R-:W-:Y:S02]  /*3760*/  ISETP.GT.AND P5, PT, R91, 0x71, PT ;  /* 0x000000715b00780c */ /* 0x000fe40003fa4270 */
[----:B------:R-:W-:Y:S02]  /*3770*/  FMNMX.FTZ R9, R10, R9, !PT ;  /* 0x000000090a097209 */ /* 0x000fe40007810000 */
[----:B------:R-:W-:Y:S02]  /*3780*/  FSEL R64, R77, -INF , P2 ;  /* 0xff8000004d407808 */ /* 0x000fe40001000000 */
[----:B------:R-:W-:Y:S01]  /*3790*/  ISETP.GT.AND P2, PT, R91, 0x80, PT ;  /* 0x000000805b00780c */ /* 0x000fe20003f44270 */
[----:B------:R2:W-:Y:S01]  /*37a0*/  MUFU.TANH R85, R52 ;  /* 0x0000003400557308 */ /* 0x0005e20000002400 */
[----:B0-----:R-:W-:-:S02]  /*37b0*/  FSEL R102, R51, -INF , P5 ;  /* 0xff80000033667808 */ /* 0x001fc40002800000 */
[----:B------:R-:W-:Y:S02]  /*37c0*/  FSEL R126, R126, -INF , P2 ;  /* 0xff8000007e7e7808 */ /* 0x000fe40001000000 */
[----:B------:R-:W-:Y:S02]  /*37d0*/  FSEL R82, R90, -INF , P2 ;  /* 0xff8000005a527808 */ /* 0x000fe40001000000 */
[----:B------:R-:W-:Y:S01]  /*37e0*/  ISETP.GT.AND P2, PT, R91, 0x98, PT ;  /* 0x000000985b00780c */ /* 0x000fe20003f44270 */
[----:B------:R0:W3:Y:S01]  /*37f0*/  MUFU.TANH R110, R54 ;  /* 0x00000036006e7308 */ /* 0x0000e20000002400 */
[----:B--2---:R-:W-:Y:S02]  /*3800*/  FSEL R52, R65, -INF , P1 ;  /* 0xff80000041347808 */ /* 0x004fe40000800000 */
[----:B------:R-:W-:Y:S02]  /*3810*/  ISETP.GT.AND P1, PT, R91, 0x69, PT ;  /* 0x000000695b00780c */ /* 0x000fe40003f24270 */
[----:B-1----:R-:W-:-:S02]  /*3820*/  FSEL R62, R41, -INF , P3 ;  /* 0xff800000293e7808 */ /* 0x002fc40001800000 */
[----:B------:R-:W-:Y:S01]  /*3830*/  FSEL R94, R47, -INF , P1 ;  /* 0xff8000002f5e7808 */ /* 0x000fe20000800000 */
[----:B------:R-:W1:Y:S01]  /*3840*/  MUFU.TANH R55, R55 ;  /* 0x0000003700377308 */ /* 0x000e620000002400 */
[----:B0-----:R-:W-:Y:S02]  /*3850*/  FSEL R54, R68, -INF , P6 ;  /* 0xff80000044367808 */ /* 0x001fe40003000000 */
[C---:B------:R-:W-:Y:S02]  /*3860*/  ISETP.GT.AND P6, PT, R91.reuse, 0x70, PT ;  /* 0x000000705b00780c */ /* 0x040fe40003fc4270 */
[----:B------:R-:W-:Y:S02]  /*3870*/  FMNMX.FTZ R9, R94, R9, !PT ;  /* 0x000000095e097209 */ /* 0x000fe40007810000 */
[----:B------:R-:W-:Y:S01]  /*3880*/  FSEL R98, R84, -INF , P6 ;  /* 0xff80000054627808 */ /* 0x000fe20003000000 */
[----:B------:R-:W0:Y:S01]  /*3890*/  MUFU.TANH R45, R45 ;  /* 0x0000002d002d7308 */ /* 0x000e220000002400 */
[----:B------:R-:W-:-:S02]  /*38a0*/  ISETP.GT.AND P3, PT, R91, 0x79, PT ;  /* 0x000000795b00780c */ /* 0x000fc40003f64270 */
[----:B------:R-:W-:Y:S02]  /*38b0*/  FMNMX.FTZ R9, R98, R9, !PT ;  /* 0x0000000962097209 */ /* 0x000fe40007810000 */
[----:B---3--:R-:W-:Y:S02]  /*38c0*/  FSEL R110, R110, -INF , P4 ;  /* 0xff8000006e6e7808 */ /* 0x008fe40002000000 */
[----:B------:R-:W-:Y:S01]  /*38d0*/  FMNMX.FTZ R9, R102, R9, !PT ;  /* 0x0000000966097209 */ /* 0x000fe20007810000 */
[----:B------:R-:W2:Y:S01]  /*38e0*/  MUFU.TANH R27, R27 ;  /* 0x0000001b001b7308 */ /* 0x000ea20000002400 */
[----:B-1----:R-:W-:Y:S02]  /*38f0*/  FSEL R124, R55, -INF , P3 ;  /* 0xff800000377c7808 */ /* 0x002fe40001800000 */
[----:B------:R-:W-:Y:S02]  /*3900*/  FMNMX.FTZ R9, R110, R9, !PT ;  /* 0x000000096e097209 */ /* 0x000fe40007810000 */
[----:B------:R-:W-:-:S02]  /*3910*/  FSEL R68, R81, -INF , P6 ;  /* 0xff80000051447808 */ /* 0x000fc40003000000 */
[----:B------:R-:W-:Y:S01]  /*3920*/  FMNMX.FTZ R9, R124, R9, !PT ;  /* 0x000000097c097209 */ /* 0x000fe20007810000 */
[----:B------:R-:W1:Y:S01]  /*3930*/  MUFU.TANH R49, R49 ;  /* 0x0000003100317308 */ /* 0x000e620000002400 */
[----:B0-----:R-:W-:Y:S02]  /*3940*/  FSEL R66, R45, -INF , P1 ;  /* 0xff8000002d427808 */ /* 0x001fe40000800000 */
[C---:B------:R-:W-:Y:S02]  /*3950*/  ISETP.GT.AND P1, PT, R91.reuse, 0x81, PT ;  /* 0x000000815b00780c */ /* 0x040fe40003f24270 */
[----:B------:R-:W-:Y:S02]  /*3960*/  ISETP.GT.AND P6, PT, R91, 0x88, PT ;  /* 0x000000885b00780c */ /* 0x000fe40003fc4270 */
[----:B------:R-:W-:Y:S01]  /*3970*/  FMNMX.FTZ R9, R126, R9, !PT ;  /* 0x000000097e097209 */ /* 0x000fe20007810000 */
[----:B------:R-:W0:Y:S01]  /*3980*/  MUFU.TANH R31, R31 ;  /* 0x0000001f001f7308 */ /* 0x000e220000002400 */
[----:B--2---:R-:W-:-:S02]  /*3990*/  FSEL R128, R27, -INF , P1 ;  /* 0xff8000001b807808 */ /* 0x004fc40000800000 */
[----:B------:R-:W-:Y:S02]  /*39a0*/  FSEL R130, R130, -INF , P6 ;  /* 0xff80000082827808 */ /* 0x000fe40003000000 */
[----:B------:R-:W-:Y:S02]  /*39b0*/  FMNMX.FTZ R9, R128, R9, !PT ;  /* 0x0000000980097209 */ /* 0x000fe40007810000 */
[----:B------:R-:W-:Y:S01]  /*39c0*/  FSEL R78, R85, -INF , P4 ;  /* 0xff800000554e7808 */ /* 0x000fe20002000000 */
[----:B------:R-:W2:Y:S01]  /*39d0*/  MUFU.TANH R53, R53 ;  /* 0x0000003500357308 */ /* 0x000ea20000002400 */
[----:B-1----:R-:W-:Y:S02]  /*39e0*/  FSEL R70, R49, -INF , P5 ;  /* 0xff80000031467808 */ /* 0x002fe40002800000 */
[C---:B------:R-:W-:Y:S02]  /*39f0*/  ISETP.GT.AND P5, PT, R91.reuse, 0x89, PT ;  /* 0x000000895b00780c */ /* 0x040fe40003fa4270 */
[----:B------:R-:W-:-:S02]  /*3a00*/  ISETP.GT.AND P4, PT, R91, 0x90, PT ;  /* 0x000000905b00780c */ /* 0x000fc40003f84270 */
[----:B------:R-:W-:Y:S01]  /*3a10*/  FMNMX.FTZ R9, R130, R9, !PT ;  /* 0x0000000982097209 */ /* 0x000fe20007810000 */
[----:B------:R-:W1:Y:S01]  /*3a20*/  MUFU.TANH R35, R35 ;  /* 0x0000002300237308 */ /* 0x000e620000002400 */
[----:B0-----:R-:W-:Y:S02]  /*3a30*/  FSEL R132, R31, -INF , P5 ;  /* 0xff8000001f847808 */ /* 0x001fe40002800000 */
[----:B------:R-:W-:Y:S02]  /*3a40*/  FSEL R134, R134, -INF , P4 ;  /* 0xff80000086867808 */ /* 0x000fe40002000000 */
[----:B------:R-:W-:Y:S02]  /*3a50*/  FMNMX.FTZ R9, R132, R9, !PT ;  /* 0x0000000984097209 */ /* 0x000fe40007810000 */
[----:B------:R-:W-:Y:S01]  /*3a60*/  FSEL R140, R140, -INF , P2 ;  /* 0xff8000008c8c7808 */ /* 0x000fe20001000000 */
[----:B------:R-:W0:Y:S01]  /*3a70*/  MUFU.TANH R25, R25 ;  /* 0x0000001900197308 */ /* 0x000e220000002400 */
[----:B--2---:R-:W-:-:S02]  /*3a80*/  FSEL R80, R53, -INF , P3 ;  /* 0xff80000035507808 */ /* 0x004fc40001800000 */
[----:B------:R-:W-:Y:S02]  /*3a90*/  ISETP.GT.AND P3, PT, R91, 0x91, PT ;  /* 0x000000915b00780c */ /* 0x000fe40003f64270 */
[----:B------:R-:W-:-:S03]  /*3aa0*/  FMNMX.FTZ R9, R134, R9, !PT ;  /* 0x0000000986097209 */ /* 0x000fc60007810000 */
[----:B------:R-:W2:Y:S01]  /*3ab0*/  MUFU.TANH R39, R39 ;  /* 0x0000002700277308 */ /* 0x000ea20000002400 */
[----:B-1----:R-:W-:-:S04]  /*3ac0*/  FSEL R136, R35, -INF , P3 ;  /* 0xff80000023887808 */ /* 0x002fc80001800000 */
[----:B------:R-:W-:-:S03]  /*3ad0*/  FMNMX.FTZ R9, R136, R9, !PT ;  /* 0x0000000988097209 */ /* 0x000fc60007810000 */
[----:B------:R1:W-:Y:S01]  /*3ae0*/  MUFU.TANH R43, R29 ;  /* 0x0000001d002b7308 */ /* 0x0003e20000002400 */
[----:B0-----:R-:W-:Y:S02]  /*3af0*/  FSEL R84, R25, -INF , P1 ;  /* 0xff80000019547808 */ /* 0x001fe40000800000 */
[----:B------:R-:W-:Y:S02]  /*3b00*/  ISETP.GT.AND P1, PT, R91, 0x99, PT ;  /* 0x000000995b00780c */ /* 0x000fe40003f24270 */
[----:B------:R-:W-:Y:S02]  /*3b10*/  FMNMX.FTZ R9, R140, R9, !PT ;  /* 0x000000098c097209 */ /* 0x000fe40007810000 */
[----:B------:R-:W-:Y:S01]  /*3b20*/  FMNMX.FTZ R25, R24, R21, !PT ;  /* 0x0000001518197209 */ /* 0x000fe20007810000 */
[----:B------:R-:W-:Y:S01]  /*3b30*/  MUFU.TANH R47, R33 ;  /* 0x00000021002f7308 */ /* 0x000fe20000002400 */
[----:B--2---:R-:W-:Y:S02]  /*3b40*/  FSEL R138, R39, -INF , P1 ;  /* 0xff800000278a7808 */ /* 0x004fe40000800000 */
[----:B------:R-:W-:-:S02]  /*3b50*/  FMNMX.FTZ R25, R26, R25, !PT ;  /* 0x000000191a197209 */ /* 0x000fc40007810000 */
[----:B------:R-:W-:Y:S02]  /*3b60*/  FMNMX.FTZ R9, R138, R9, !PT ;  /* 0x000000098a097209 */ /* 0x000fe40007810000 */
[----:B------:R-:W-:Y:S01]  /*3b70*/  FMNMX.FTZ R25, R30, R25, !PT ;  /* 0x000000191e197209 */ /* 0x000fe20007810000 */
[----:B------:R-:W-:Y:S02]  /*3b80*/  MUFU.TANH R51, R37 ;  /* 0x0000002500337308 */ /* 0x000fe40000002400 */
[----:B------:R-:W0:Y:S01]  /*3b90*/  SHFL.BFLY PT, R8, R9, 0x2, 0x1f ;  /* 0x0c401f0009087f89 */ /* 0x000e2200000e0000 */
[----:B------:R-:W-:-:S04]  /*3ba0*/  FMNMX.FTZ R25, R12, R25, !PT ;  /* 0x000000190c197209 */ /* 0x000fc80007810000 */
[----:B------:R-:W-:Y:S01]  /*3bb0*/  FMNMX.FTZ R27, R34, R25, !PT ;  /* 0x00000019221b7209 */ /* 0x000fe20007810000 */
[----:B------:R-:W2:Y:S03]  /*3bc0*/  MUFU.TANH R41, R28 ;  /* 0x0000001c00297308 */ /* 0x000ea60000002400 */
[----:B------:R-:W-:-:S04]  /*3bd0*/  FMNMX.FTZ R27, R38, R27, !PT ;  /* 0x0000001b261b7209 */ /* 0x000fc80007810000 */
[----:B------:R-:W-:Y:S01]  /*3be0*/  FMNMX.FTZ R27, R14, R27, !PT ;  /* 0x0000001b0e1b7209 */ /* 0x000fe20007810000 */
[----:B------:R-:W-:Y:S03]  /*3bf0*/  MUFU.TANH R45, R32 ;  /* 0x00000020002d7308 */ /* 0x000fe60000002400 */
[----:B------:R-:W-:-:S05]  /*3c00*/  FMNMX.FTZ R27, R40, R27, !PT ;  /* 0x0000001b281b7209 */ /* 0x000fca0007810000 */
[----:B------:R-:W3:Y:S01]  /*3c10*/  MUFU.TANH R49, R36 ;  /* 0x0000002400317308 */ /* 0x000ee20000002400 */
[----:B0-----:R-:W-:-:S05]  /*3c20*/  FMNMX.FTZ R11, R9, R8, !PT ;  /* 0x00000008090b7209 */ /* 0x001fca0007810000 */
[----:B------:R-:W0:Y:S02]  /*3c30*/  SHFL.BFLY PT, R8, R11, 0x1, 0x1f ;  /* 0x0c201f000b087f89 */ /* 0x000e2400000e0000 */
[----:B0-----:R-:W-:-:S04]  /*3c40*/  FMNMX.FTZ R8, R11, R8, !PT ;  /* 0x000000080b087209 */ /* 0x001fc80007810000 */
[C---:B------:R-:W-:Y:S01]  /*3c50*/  FSETP.NEU.FTZ.AND P0, PT, R8.reuse, -INF , PT ;  /* 0xff8000000800780b */ /* 0x040fe20003f1d000 */
[----:B------:R-:W-:-:S05]  /*3c60*/  FFMA.FTZ R35, R8, R7, -8 ;  /* 0xc100000008237423 */ /* 0x000fca0000010007 */
[----:B------:R-:W-:Y:S02]  /*3c70*/  FSEL R35, R35, RZ, P0 ;  /* 0x000000ff23237208 */ /* 0x000fe40000000000 */
[----:B------:R-:W-:-:S03]  /*3c80*/  ISETP.NE.AND P0, PT, R105, RZ, PT ;  /* 0x000000ff6900720c */ /* 0x000fc60003f05270 */
[-CC-:B-1----:R-:W-:Y:S01]  /*3c90*/  FFMA.FTZ R29, R88, R7.reuse, -R35.reuse ;  /* 0x00000007581d7223 */ /* 0x182fe20000010823 */
[----:B------:R-:W-:-:S01]  /*3ca0*/  FFMA.FTZ R53, R106, R7, -R35 ;  /* 0x000000076a357223 */ /* 0x000fc20000010823 */
[-CC-:B------:R-:W-:Y:S01]  /*3cb0*/  FFMA.FTZ R55, R114, R7.reuse, -R35.reuse ;  /* 0x0000000772377223 */ /* 0x180fe20000010823 */
[----:B--2---:R-:W-:Y:S01]  /*3cc0*/  FSEL R114, R41, -INF , P6 ;  /* 0xff80000029727808 */ /* 0x004fe20003000000 */
[----:B------:R0:W-:Y:S01]  /*3cd0*/  MUFU.EX2 R21, R29 ;  /* 0x0000001d00157308 */ /* 0x0001e20000000800 */
[----:B------:R-:W-:-:S01]  /*3ce0*/  FFMA.FTZ R118, R118, R7, -R35 ;  /* 0x0000000776767223 */ /* 0x000fc20000010823 */
[-CC-:B------:R-:W-:Y:S01]  /*3cf0*/  FFMA.FTZ R57, R108, R7.reuse, -R35.reuse ;  /* 0x000000076c397223 */ /* 0x180fe20000010823 */
[----:B------:R-:W-:Y:S01]  /*3d00*/  FSEL R108, R43, -INF , P5 ;  /* 0xff8000002b6c7808 */ /* 0x000fe20002800000 */
[-CC-:B------:R-:W-:Y:S01]  /*3d10*/  FFMA.FTZ R28, R142, R7.reuse, -R35.reuse ;  /* 0x000000078e1c7223 */ /* 0x180fe20000010823 */
[----:B------:R-:W-:Y:S01]  /*3d20*/  FSEL R142, R47, -INF , P3 ;  /* 0xff8000002f8e7808 */ /* 0x000fe20001800000 */
[-CC-:B------:R-:W-:Y:S01]  /*3d30*/  FFMA.FTZ R41, R100, R7.reuse, -R35.reuse ;  /* 0x0000000764297223 */ /* 0x180fe20000010823 */
[----:B---3--:R-:W-:Y:S01]  /*3d40*/  FSEL R100, R49, -INF , P2 ;  /* 0xff80000031647808 */ /* 0x008fe20001000000 */
[--C-:B------:R-:W-:Y:S01]  /*3d50*/  FFMA.FTZ R11, R144, R7, -R35.reuse ;  /* 0x00000007900b7223 */ /* 0x100fe20000010823 */
[----:B0-----:R-:W-:Y:S01]  /*3d60*/  FMNMX.FTZ R29, R20, R27, !PT ;  /* 0x0000001b141d7209 */ /* 0x001fe20007810000 */
[-CC-:B------:R-:W-:Y:S01]  /*3d70*/  FFMA.FTZ R43, R10, R7.reuse, -R35.reuse ;  /* 0x000000070a2b7223 */ /* 0x180fe20000010823 */
[----:B------:R-:W-:Y:S01]  /*3d80*/  FSEL R144, R51, -INF , P1 ;  /* 0xff80000033907808 */ /* 0x000fe20000800000 */
[--C-:B------:R-:W-:Y:S01]  /*3d90*/  FFMA.FTZ R9, R92, R7, -R35.reuse ;  /* 0x000000075c097223 */ /* 0x100fe20000010823 */
[----:B------:R-:W-:Y:S01]  /*3da0*/  FMNMX.FTZ R29, R42, R29, !PT ;  /* 0x0000001d2a1d7209 */ /* 0x000fe20007810000 */
[----:B------:R-:W-:Y:S01]  /*3db0*/  MUFU.EX2 R28, R28 ;  /* 0x0000001c001c7308 */ /* 0x000fe20000000800 */
[----:B------:R-:W-:-:S01]  /*3dc0*/  FFMA.FTZ R32, R146, R7, -R35 ;  /* 0x0000000792207223 */ /* 0x000fc20000010823 */
[--C-:B------:R-:W-:Y:S01]  /*3dd0*/  FFMA.FTZ R13, R148, R7, -R35.reuse ;  /* 0x00000007940d7223 */ /* 0x100fe20000010823 */
[----:B------:R-:W-:Y:S01]  /*3de0*/  FMNMX.FTZ R29, R72, R29, !PT ;  /* 0x0000001d481d7209 */ /* 0x000fe20007810000 */
[-CC-:B------:R-:W-:Y:S01]  /*3df0*/  FFMA.FTZ R47, R110, R7.reuse, -R35.reuse ;  /* 0x000000076e2f7223 */ /* 0x180fe20000010823 */
[----:B------:R-:W-:-:S01]  /*3e00*/  FFMA.FTZ R110, R128, R7, -R35 ;  /* 0x00000007806e7223 */ /* 0x000fc20000010823 */
        /* <DEDUP_REMOVED lines=18> */
[----:B------:R-:W0:Y:S01]  /*3f30*/  MUFU.EX2 R32, R32 ;  /* 0x0000002000207308 */ /* 0x000e220000000800 */
[----:B------:R-:W-:-:S01]  /*3f40*/  FFMA.FTZ R122, R122, R7, -R35 ;  /* 0x000000077a7a7223 */ /* 0x000fc20000010823 */
[--C-:B------:R-:W-:Y:S01]  /*3f50*/  FFMA.FTZ R116, R116, R7, -R35.reuse ;  /* 0x0000000774747223 */ /* 0x100fe20000010823 */
[----:B------:R-:W-:Y:S01]  /*3f60*/  FMNMX.FTZ R33, R48, R31, !PT ;  /* 0x0000001f30217209 */ /* 0x000fe20007810000 */
[-CC-:B------:R-:W-:Y:S01]  /*3f70*/  FFMA.FTZ R112, R112, R7.reuse, -R35.reuse ;  /* 0x0000000770707223 */ /* 0x180fe20000010823 */
[----:B------:R-:W-:-:S01]  /*3f80*/  FFMA.FTZ R104, R104, R7, -R35 ;  /* 0x0000000768687223 */ /* 0x000fc20000010823 */
[--C-:B------:R-:W-:Y:S01]  /*3f90*/  FFMA.FTZ R96, R96, R7, -R35.reuse ;  /* 0x0000000760607223 */ /* 0x100fe20000010823 */
[----:B------:R-:W-:Y:S01]  /*3fa0*/  FMNMX.FTZ R33, R50, R33, !PT ;  /* 0x0000002132217209 */ /* 0x000fe20007810000 */
[----:B------:R1:W-:Y:S01]  /*3fb0*/  MUFU.EX2 R31, R118 ;  /* 0x00000076001f7308 */ /* 0x0003e20000000800 */
[----:B------:R-:W-:-:S01]  /*3fc0*/  FFMA.FTZ R94, R94, R7, -R35 ;  /* 0x000000075e5e7223 */ /* 0x000fc20000010823 */
[--C-:B------:R-:W-:Y:S01]  /*3fd0*/  FFMA.FTZ R51, R130, R7, -R35.reuse ;  /* 0x0000000782337223 */ /* 0x100fe20000010823 */
[----:B------:R-:W-:Y:S01]  /*3fe0*/  FMNMX.FTZ R33, R52, R33, !PT ;  /* 0x0000002134217209 */ /* 0x000fe20007810000 */
[-CC-:B------:R-:W-:Y:S01]  /*3ff0*/  FFMA.FTZ R120, R132, R7.reuse, -R35.reuse ;  /* 0x0000000784787223 */ /* 0x180fe20000010823 */
[----:B------:R-:W-:-:S02]  /*4000*/  FFMA.FTZ R126, R138, R7, -R35 ;  /* 0x000000078a7e7223 */ /* 0x000fc40000010823 */
[----:B------:R-:W-:Y:S01]  /*4010*/  FMNMX.FTZ R33, R54, R33, !PT ;  /* 0x0000002136217209 */ /* 0x000fe20007810000 */
[----:B------:R-:W-:Y:S01]  /*4020*/  MUFU.EX2 R13, R13 ;  /* 0x0000000d000d7308 */ /* 0x000fe20000000800 */
[----:B-1----:R-:W-:Y:S01]  /*4030*/  FSEL R118, R45, -INF , P4 ;  /* 0xff8000002d767808 */ /* 0x002fe20002000000 */
[--C-:B------:R-:W-:Y:S01]  /*4040*/  FFMA.FTZ R45, R98, R7, -R35.reuse ;  /* 0x00000007622d7223 */ /* 0x100fe20000010823 */
[----:B------:R-:W-:Y:S01]  /*4050*/  FMNMX.FTZ R37, R58, R33, !PT ;  /* 0x000000213a257209 */ /* 0x000fe20007810000 */
[-CC-:B------:R-:W-:Y:S01]  /*4060*/  FFMA.FTZ R98, R102, R7.reuse, -R35.reuse ;  /* 0x0000000766627223 */ /* 0x180fe20000010823 */
[----:B------:R-:W-:-:S01]  /*4070*/  FFMA.FTZ R102, R124, R7, -R35 ;  /* 0x000000077c667223 */ /* 0x000fc20000010823 */
[----:B------:R-:W-:Y:S01]  /*4080*/  FFMA.FTZ R124, R136, R7, -R35 ;  /* 0x00000007887c7223 */ /* 0x000fe20000010823 */
[----:B------:R-:W-:Y:S01]  /*4090*/  FMNMX.FTZ R37, R60, R37, !PT ;  /* 0x000000253c257209 */ /* 0x000fe20007810000 */
[----:B------:R1:W-:Y:S03]  /*40a0*/  MUFU.EX2 R33, R53 ;  /* 0x0000003500217308 */ /* 0x0003e60000000800 */
[----:B------:R-:W-:-:S04]  /*40b0*/  FMNMX.FTZ R37, R62, R37, !PT ;  /* 0x000000253e257209 */ /* 0x000fc80007810000 */
[----:B------:R-:W-:Y:S01]  /*40c0*/  FMNMX.FTZ R37, R64, R37, !PT ;  /* 0x0000002540257209 */ /* 0x000fe20007810000 */
[----:B------:R-:W-:Y:S03]  /*40d0*/  MUFU.EX2 R36, R36 ;  /* 0x0000002400247308 */ /* 0x000fe60000000800 */
[----:B------:R-:W-:-:S04]  /*40e0*/  FMNMX.FTZ R39, R66, R37, !PT ;  /* 0x0000002542277209 */ /* 0x000fc80007810000 */
[----:B------:R-:W-:Y:S01]  /*40f0*/  FMNMX.FTZ R39, R68, R39, !PT ;  /* 0x0000002744277209 */ /* 0x000fe20007810000 */
[----:B------:R2:W-:Y:S03]  /*4100*/  MUFU.EX2 R37, R55 ;  /* 0x0000003700257308 */ /* 0x0005e60000000800 */
[----:B------:R-:W-:-:S04]  /*4110*/  FMNMX.FTZ R39, R70, R39, !PT ;  /* 0x0000002746277209 */ /* 0x000fc80007810000 */
[----:B------:R-:W-:Y:S01]  /*4120*/  FMNMX.FTZ R39, R78, R39, !PT ;  /* 0x000000274e277209 */ /* 0x000fe20007810000 */
[----:B------:R-:W-:Y:S03]  /*4130*/  MUFU.EX2 R15, R15 ;  /* 0x0000000f000f7308 */ /* 0x000fe60000000800 */
[----:B-1----:R-:W-:-:S04]  /*4140*/  FMNMX.FTZ R53, R80, R39, !PT ;  /* 0x0000002750357209 */ /* 0x002fc80007810000 */
[----:B------:R-:W-:Y:S01]  /*4150*/  FMNMX.FTZ R53, R82, R53, !PT ;  /* 0x0000003552357209 */ /* 0x000fe20007810000 */
[----:B------:R1:W-:Y:S03]  /*4160*/  MUFU.EX2 R39, R57 ;  /* 0x0000003900277308 */ /* 0x0003e60000000800 */
[----:B------:R-:W-:-:S04]  /*4170*/  FMNMX.FTZ R53, R84, R53, !PT ;  /* 0x0000003554357209 */ /* 0x000fc80007810000 */
[----:B------:R-:W-:Y:S01]  /*4180*/  FMNMX.FTZ R53, R114, R53, !PT ;  /* 0x0000003572357209 */ /* 0x000fe20007810000 */
[----:B------:R-:W-:Y:S03]  /*4190*/  MUFU.EX2 R86, R86 ;  /* 0x0000005600567308 */ /* 0x000fe60000000800 */
[----:B------:R-:W-:-:S04]  /*41a0*/  FMNMX.FTZ R53, R108, R53, !PT ;  /* 0x000000356c357209 */ /* 0x000fc80007810000 */
[----:B------:R-:W-:Y:S01]  /*41b0*/  FMNMX.FTZ R53, R118, R53, !PT ;  /* 0x0000003576357209 */ /* 0x000fe20007810000 */
[----:B------:R-:W-:Y:S03]  /*41c0*/  MUFU.EX2 R88, R88 ;  /* 0x0000005800587308 */ /* 0x000fe60000000800 */
[----:B------:R-:W-:-:S04]  /*41d0*/  FMNMX.FTZ R53, R142, R53, !PT ;  /* 0x000000358e357209 */ /* 0x000fc80007810000 */
[----:B------:R-:W-:Y:S01]  /*41e0*/  FMNMX.FTZ R53, R100, R53, !PT ;  /* 0x0000003564357209 */ /* 0x000fe20007810000 */
[----:B------:R-:W-:Y:S03]  /*41f0*/  MUFU.EX2 R25, R158 ;  /* 0x0000009e00197308 */ /* 0x000fe60000000800 */
[----:B------:R-:W-:-:S05]  /*4200*/  FMNMX.FTZ R53, R144, R53, !PT ;  /* 0x0000003590357209 */ /* 0x000fca0007810000 */
[----:B------:R-:W2:Y:S01]  /*4210*/  SHFL.BFLY PT, R10, R53, 0x2, 0x1f ;  /* 0x0c401f00350a7f89 */ /* 0x000ea200000e0000 */
[----:B------:R-:W-:Y:S08]  /*4220*/  MUFU.EX2 R90, R90 ;  /* 0x0000005a005a7308 */ /* 0x000ff00000000800 */
[----:B------:R-:W-:Y:S08]  /*4230*/  MUFU.EX2 R27, R162 ;  /* 0x000000a2001b7308 */ /* 0x000ff00000000800 */
[----:B------:R-:W-:Y:S01]  /*4240*/  MUFU.EX2 R92, R92 ;  /* 0x0000005c005c7308 */ /* 0x000fe20000000800 */
[----:B--2---:R-:W-:Y:S01]  /*4250*/  FMNMX.FTZ R55, R53, R10, !PT ;  /* 0x0000000a35377209 */ /* 0x004fe20007810000 */
[----:B------:R-:W-:-:S06]  /*4260*/  FFMA.FTZ R53, R134, R7, -R35 ;  /* 0x0000000786357223 */ /* 0x000fcc0000010823 */
[----:B------:R-:W-:Y:S01]  /*4270*/  MUFU.EX2 R29, R166 ;  /* 0x000000a6001d7308 */ /* 0x000fe20000000800 */
[----:B------:R-:W2:Y:S07]  /*4280*/  SHFL.BFLY PT, R10, R55, 0x1, 0x1f ;  /* 0x0c201f00370a7f89 */ /* 0x000eae00000e0000 */
[----:B------:R-:W-:Y:S08]  /*4290*/  MUFU.EX2 R122, R122 ;  /* 0x0000007a007a7308 */ /* 0x000ff00000000800 */
[----:B------:R-:W-:Y:S08]  /*42a0*/  MUFU.EX2 R116, R116 ;  /* 0x0000007400747308 */ /* 0x000ff00000000800 */
[----:B------:R-:W-:Y:S01]  /*42b0*/  MUFU.EX2 R106, R106 ;  /* 0x0000006a006a7308 */ /* 0x000fe20000000800 */
[----:B--2---:R-:W-:Y:S01]  /*42c0*/  FMNMX.FTZ R10, R55, R10, !PT ;  /* 0x0000000a370a7209 */ /* 0x004fe20007810000 */
[----:B------:R-:W-:-:S03]  /*42d0*/  FFMA.FTZ R55, R140, R7, -R35 ;  /* 0x000000078c377223 */ /* 0x000fc60000010823 */
[C---:B------:R-:W-:Y:S01]  /*42e0*/  FSETP.NEU.FTZ.AND P1, PT, R10.reuse, -INF , PT ;  /* 0xff8000000a00780b */ /* 0x040fe20003f3d000 */
[----:B-1----:R-:W-:-:S02]  /*42f0*/  FFMA.FTZ R57, R10, R7, -8 ;  /* 0xc10000000a397423 */ /* 0x002fc40000010007 */
[----:B------:R-:W-:Y:S03]  /*4300*/  MUFU.EX2 R112, R112 ;  /* 0x0000007000707308 */ /* 0x000fe60000000800 */
[----:B------:R-:W-:Y:S02]  /*4310*/  FSEL R65, R57, RZ, P1 ;  /* 0x000000ff39417208 */ /* 0x000fe40000800000 */
[----:B------:R-:W-:-:S03]  /*4320*/  ISETP.NE.AND P1, PT, R2, RZ, PT ;  /* 0x000000ff0200720c */ /* 0x000fc60003f25270 */
        /* <DEDUP_REMOVED lines=17> */
[----:B------:R-:W-:-:S01]  /*4440*/  FFMA.FTZ R46, R46, R7, -R65 ;  /* 0x000000072e2e7223 */ /* 0x000fc20000010841 */
[--C-:B------:R-:W-:Y:S01]  /*4450*/  FFMA.FTZ R48, R48, R7, -R65.reuse ;  /* 0x0000000730307223 */ /* 0x100fe20000010841 */
[----:B0-----:R-:W-:Y:S01]  /*4460*/  F2FP.SATFINITE.E4M3.F32.PACK_AB_MERGE_C R38, R32, R11, RZ ;  /* 0x0000000b2026723e */ /* 0x001fe200048070ff */
[-CC-:B------:R-:W-:Y:S01]  /*4470*/  FFMA.FTZ R63, R52, R7.reuse, -R65.reuse ;  /* 0x00000007343f7223 */ /* 0x180fe20000010841 */
[----:B------:R-:W-:-:S01]  /*4480*/  FFMA.FTZ R54, R54, R7, -R65 ;  /* 0x0000000736367223 */ /* 0x000fc20000010841 */
[-CC-:B------:R-:W-:Y:S01]  /*4490*/  FFMA.FTZ R58, R58, R7.reuse, -R65.reuse ;  /* 0x000000073a3a7223 */ /* 0x180fe20000010841 */
[----:B------:R-:W-:Y:S01]  /*44a0*/  @P1 VIADD R3, R3, 0x29840 ;  /* 0x0002984003031836 */ /* 0x000fe20000000000 */
[----:B------:R0:W2:Y:S01]  /*44b0*/  MUFU.EX2 R67, R57 ;  /* 0x0000003900437308 */ /* 0x0000a20000000800 */
[----:B------:R-:W-:-:S01]  /*44c0*/  FFMA.FTZ R60, R60, R7, -R65 ;  /* 0x000000073c3c7223 */ /* 0x000fc20000010841 */
[-CC-:B------:R-:W-:Y:S01]  /*44d0*/  FFMA.FTZ R62, R62, R7.reuse, -R65.reuse ;  /* 0x000000073e3e7223 */ /* 0x180fe20000010841 */
[----:B------:R-:W-:-:S01]  /*44e0*/  FFMA.FTZ R64, R64, R7, -R65 ;  /* 0x0000000740407223 */ /* 0x000fc20000010841 */
[----:B------:R-:W-:Y:S01]  /*44f0*/  @P1 PRMT R3, R16, 0x654, R3 ;  /* 0x0000065410031816 */ /* 0x000fe20000000003 */
[----:B------:R-:W-:-:S01]  /*4500*/  FFMA.FTZ R66, R66, R7, -R65 ;  /* 0x0000000742427223 */ /* 0x000fc20000010841 */
[----:B------:R-:W-:Y:S01]  /*4510*/  FFMA.FTZ R68, R68, R7, -R65 ;  /* 0x0000000744447223 */ /* 0x000fe20000010841 */
[----:B------:R-:W-:Y:S01]  /*4520*/  F2FP.SATFINITE.E4M3.F32.PACK_AB_MERGE_C R173, R28, R9, R38 ;  /* 0x000000091cad723e */ /* 0x000fe20004807026 */
[----:B------:R3:W4:Y:S01]  /*4530*/  MUFU.EX2 R128, R24 ;  /* 0x0000001800807308 */ /* 0x0007220000000800 */
[----:B-1----:R-:W-:-:S01]  /*4540*/  FADD.FTZ R30, R4, R5 ;  /* 0x00000005041e7221 */ /* 0x002fc20000010000 */
[-CC-:B0-----:R-:W-:Y:S01]  /*4550*/  FFMA.FTZ R57, R14, R7.reuse, -R65.reuse ;  /* 0x000000070e397223 */ /* 0x181fe20000010841 */
[----:B------:R-:W-:-:S01]  /*4560*/  FFMA.FTZ R14, R42, R7, -R65 ;  /* 0x000000072a0e7223 */ /* 0x000fc20000010841 */
[----:B------:R0:W-:Y:S01]  /*4570*/  @P1 SYNCS.ARRIVE.TRANS64.RED.A1T0 RZ, [R3+URZ], RZ ;  /* 0x000000ff03ff19a7 */ /* 0x0001e2000810043f */
[----:B------:R-:W-:-:S01]  /*4580*/  FFMA.FTZ R70, R70, R7, -R65 ;  /* 0x0000000746467223 */ /* 0x000fc20000010841 */
[-CC-:B------:R-:W-:Y:S01]  /*4590*/  FFMA.FTZ R78, R78, R7.reuse, -R65.reuse ;  /* 0x000000074e4e7223 */ /* 0x180fe20000010841 */
[----:B------:R-:W-:-:S01]  /*45a0*/  FFMA.FTZ R80, R80, R7, -R65 ;  /* 0x0000000750507223 */ /* 0x000fc20000010841 */
[----:B------:R-:W1:Y:S01]  /*45b0*/  MUFU.EX2 R6, R6 ;  /* 0x0000000600067308 */ /* 0x000e620000000800 */
[----:B--2---:R-:W-:-:S01]  /*45c0*/  FADD.FTZ R79, R67, R30 ;  /* 0x0000001e434f7221 */ /* 0x004fc20000010000 */
[-CC-:B---3--:R-:W-:Y:S01]  /*45d0*/  FFMA.FTZ R24, R20, R7.reuse, -R65.reuse ;  /* 0x0000000714187223 */ /* 0x188fe20000010841 */
[----:B------:R-:W-:-:S01]  /*45e0*/  FFMA.FTZ R20, R76, R7, -R65 ;  /* 0x000000074c147223 */ /* 0x000fc20000010841 */
[-CC-:B------:R-:W-:Y:S01]  /*45f0*/  FFMA.FTZ R82, R82, R7.reuse, -R65.reuse ;  /* 0x0000000752527223 */ /* 0x180fe20000010841 */
[----:B------:R-:W-:-:S01]  /*4600*/  FFMA.FTZ R84, R84, R7, -R65 ;  /* 0x0000000754547223 */ /* 0x000fc20000010841 */
[-CC-:B------:R-:W-:Y:S01]  /*4610*/  FFMA.FTZ R114, R114, R7.reuse, -R65.reuse ;  /* 0x0000000772727223 */ /* 0x180fe20000010841 */
[----:B------:R-:W-:-:S01]  /*4620*/  FFMA.FTZ R108, R108, R7, -R65 ;  /* 0x000000076c6c7223 */ /* 0x000fc20000010841 */
[----:B------:R2:W-:Y:S01]  /*4630*/  MUFU.EX2 R69, R34 ;  /* 0x0000002200457308 */ /* 0x0005e20000000800 */
[----:B----4-:R-:W-:-:S01]  /*4640*/  FADD.FTZ R79, R128, R79 ;  /* 0x0000004f804f7221 */ /* 0x010fc20000010000 */
[--C-:B------:R-:W-:Y:S01]  /*4650*/  FFMA.FTZ R118, R118, R7, -R65.reuse ;  /* 0x0000000776767223 */ /* 0x100fe20000010841 */
[----:B------:R-:W-:Y:S01]  /*4660*/  F2FP.SATFINITE.E4M3.F32.PACK_AB_MERGE_C R67, R128, R67, RZ ;  /* 0x000000438043723e */ /* 0x000fe200048070ff */
[-CC-:B------:R-:W-:Y:S01]  /*4670*/  FFMA.FTZ R142, R142, R7.reuse, -R65.reuse ;  /* 0x000000078e8e7223 */ /* 0x180fe20000010841 */
[----:B------:R-:W-:-:S01]  /*4680*/  FFMA.FTZ R100, R100, R7, -R65 ;  /* 0x0000000764647223 */ /* 0x000fc20000010841 */
[----:B------:R-:W-:-:S02]  /*4690*/  PLOP3.LUT P1, PT, PT, PT, UP0, 0x80, 0x0 ;  /* 0x000000000000781c */ /* 0x000fc40003f2f008 */
[----:B------:R-:W3:Y:S01]  /*46a0*/  MUFU.EX2 R35, R35 ;  /* 0x0000002300237308 */ /* 0x000ee20000000800 */
[----:B--2---:R-:W-:-:S01]  /*46b0*/  FADD.FTZ R34, R9, R28 ;  /* 0x0000001c09227221 */ /* 0x004fc20000010000 */
[----:B------:R-:W-:-:S03]  /*46c0*/  F2FP.SATFINITE.E4M3.F32.PACK_AB_MERGE_C R172, R5, R4, R67 ;  /* 0x0000000405ac723e */ /* 0x000fc60004807043 */
[----:B------:R-:W-:-:S03]  /*46d0*/  FADD.FTZ R81, R11, R34 ;  /* 0x000000220b517221 */ /* 0x000fc60000010000 */
[----:B------:R-:W2:Y:S01]  /*46e0*/  MUFU.EX2 R26, R26 ;  /* 0x0000001a001a7308 */ /* 0x000ea20000000800 */
[----:B------:R-:W-:-:S04]  /*46f0*/  FADD.FTZ R30, R32, R81 ;  /* 0x00000051201e7221 */ /* 0x000fc80000010000 */
[----:B------:R-:W-:Y:S01]  /*4700*/  FADD.FTZ R81, R13, R30 ;  /* 0x0000001e0d517221 */ /* 0x000fe20000010000 */
[----:B-1----:R-:W-:-:S02]  /*4710*/  FADD.FTZ R30, R6, R79 ;  /* 0x0000004f061e7221 */ /* 0x002fc40000010000 */
[----:B------:R-:W1:Y:S01]  /*4720*/  MUFU.EX2 R12, R12 ;  /* 0x0000000c000c7308 */ /* 0x000e620000000800 */
[----:B------:R-:W-:-:S01]  /*4730*/  FADD.FTZ R34, R36, R81 ;  /* 0x0000005124227221 */ /* 0x000fc20000010000 */
[----:B---3--:R-:W-:-:S03]  /*4740*/  FADD.FTZ R79, R35, R30 ;  /* 0x0000001e234f7221 */ /* 0x008fc60000010000 */
[----:B------:R-:W-:-:S03]  /*4750*/  FADD.FTZ R81, R15, R34 ;  /* 0x000000220f517221 */ /* 0x000fc60000010000 */
[----:B------:R-:W3:Y:S01]  /*4760*/  MUFU.EX2 R57, R57 ;  /* 0x0000003900397308 */ /* 0x000ee20000000800 */
[----:B--2---:R-:W-:-:S01]  /*4770*/  FADD.FTZ R30, R26, R79 ;  /* 0x0000004f1a1e7221 */ /* 0x004fc20000010000 */
[C---:B------:R-:W-:Y:S01]  /*4780*/  FADD.FTZ R34, R86.reuse, R81 ;  /* 0x0000005156227221 */ /* 0x040fe20000010000 */
[----:B------:R-:W-:Y:S02]  /*4790*/  F2FP.SATFINITE.E4M3.F32.PACK_AB_MERGE_C R86, R86, R15, RZ ;  /* 0x0000000f5656723e */ /* 0x000fe400048070ff */
[----:B------:R-:W-:Y:S01]  /*47a0*/  FADD.FTZ R79, R69, R30 ;  /* 0x0000001e454f7221 */ /* 0x000fe20000010000 */
[----:B------:R-:W-:-:S01]  /*47b0*/  FADD.FTZ R81, R21, R34 ;  /* 0x0000002215517221 */ /* 0x000fc20000010000 */
[----:B------:R-:W-:Y:S01]  /*47c0*/  F2FP.SATFINITE.E4M3.F32.PACK_AB_MERGE_C R69, R69, R26, RZ ;  /* 0x0000001a4545723e */ /* 0x000fe200048070ff */
[----:B------:R-:W2:Y:S01]  /*47d0*/  MUFU.EX2 R40, R40 ;  /* 0x0000002800287308 */ /* 0x000ea20000000800 */
[----:B-1----:R-:W-:-:S01]  /*47e0*/  FADD.FTZ R30, R12, R79 ;  /* 0x0000004f0c1e7221 */ /* 0x002fc20000010000 */
[----:B------:R-:W-:Y:S01]  /*47f0*/  FADD.FTZ R34, R88, R81 ;  /* 0x0000005158227221 */ /* 0x000fe20000010000 */
[----:B------:R-:W-:-:S02]  /*4800*/  F2FP.SATFINITE.E4M3.F32.PACK_AB_MERGE_C R175, R36, R13, R86 ;  /* 0x0000000d24af723e */ /* 0x000fc40004807056 */
[----:B------:R-:W-:Y:S02]  /*4810*/  CS2R R86, SRZ ;  /* 0x0000000000567805 */ /* 0x000fe4000001ff00 */
[----:B------:R-:W-:Y:S01]  /*4820*/  F2FP.SATFINITE.E4M3.F32.PACK_AB_MERGE_C R174, R35, R6, R69 ;  /* 0x0000000623ae723e */ /* 0x000fe20004807045 */
[----:B------:R-:W-:Y:S01]  /*4830*/  FADD.FTZ R83, R25, R34 ;  /* 0x0000002219537221 */ /* 0x000fe20000010000 */
[----:B------:R1:W4:Y:S01]  /*4840*/  MUFU.EX2 R71, R24 ;  /* 0x0000001800477308 */ /* 0x0003220000000800 */
[----:B---3--:R-:W-:-:S02]  /*4850*/  FADD.FTZ R81, R57, R30 ;  /* 0x0000001e39517221 */ /* 0x008fc40000010000 */
[C---:B------:R-:W-:Y:S01]  /*4860*/  FADD.FTZ R34, R90.reuse, R83 ;  /* 0x000000535a227221 */ /* 0x040fe20000010000 */
[----:B------:R-:W-:-:S03]  /*4870*/  F2FP.SATFINITE.E4M3.F32.PACK_AB_MERGE_C R90, R90, R25, RZ ;  /* 0x000000195a5a723e */ /* 0x000fc600048070ff */
[----:B------:R-:W-:Y:S01]  /*4880*/  FADD.FTZ R83, R27, R34 ;  /* 0x000000221b537221 */ /* 0x000fe20000010000 */
[----:B------:R-:W-:Y:S01]  /*4890*/  F2FP.SATFINITE.E4M3.F32.PACK_AB_MERGE_C R177, R88, R21, R90 ;  /* 0x0000001558b1723e */ /* 0x000fe2000480705a */
[----:B------:R-:W3:Y:S01]  /*48a0*/  MUFU.EX2 R14, R14 ;  /* 0x0000000e000e7308 */ /* 0x000ee20000000800 */
[----:B--2---:R-:W-:-:S01]  /*48b0*/  FADD.FTZ R30, R40, R81 ;  /* 0x00000051281e7221 */ /* 0x004fc20000010000 */
[----:B------:R-:W-:Y:S01]  /*48c0*/  FADD.FTZ R34, R92, R83 ;  /* 0x000000535c227221 */ /* 0x000fe20000010000 */
[----:B-1----:R-:W-:-:S01]  /*48d0*/  FFMA.FTZ R24, R50, R7, -R65 ;  /* 0x0000000732187223 */ /* 0x002fc20000010841 */
[----:B------:R-:W-:Y:S02]  /*48e0*/  FFMA.FTZ R65, R144, R7, -R65 ;  /* 0x0000000790417223 */ /* 0x000fe40000010841 */
[----:B------:R-:W-:-:S02]  /*48f0*/  FADD.FTZ R85, R29, R34 ;  /* 0x000000221d557221 */ /* 0x000fc40000010000 */
[----:B------:R-:W1:Y:S01]  /*4900*/  MUFU.EX2 R59, R59 ;  /* 0x0000003b003b7308 */ /* 0x000e620000000800 */
[----:B----4-:R-:W-:-:S01]  /*4910*/  FADD.FTZ R81, R71, R30 ;  /* 0x0000001e47517221 */ /* 0x010fc20000010000 */
[C---:B------:R-:W-:Y:S01]  /*4920*/  FADD.FTZ R34, R122.reuse, R85 ;  /* 0x000000557a227221 */ /* 0x040fe20000010000 */
[----:B------:R-:W-:-:S02]  /*4930*/  F2FP.SATFINITE.E4M3.F32.PACK_AB_MERGE_C R122, R122, R29, RZ ;  /* 0x0000001d7a7a723e */ /* 0x000fc400048070ff */
[----:B------:R-:W-:Y:S02]  /*4940*/  F2FP.SATFINITE.E4M3.F32.PACK_AB_MERGE_C R40, R71, R40, RZ ;  /* 0x000000284728723e */ /* 0x000fe400048070ff */
[----:B------:R-:W-:Y:S01]  /*4950*/  F2FP.SATFINITE.E4M3.F32.PACK_AB_MERGE_C R179, R92, R27, R122 ;  /* 0x0000001b5cb3723e */ /* 0x000fe2000480707a */
[----:B------:R-:W2:Y:S01]  /*4960*/  MUFU.EX2 R44, R44 ;  /* 0x0000002c002c7308 */ /* 0x000ea20000000800 */
[----:B---3--:R-:W-:-:S01]  /*4970*/  FADD.FTZ R30, R14, R81 ;  /* 0x000000510e1e7221 */ /* 0x008fc20000010000 */
[----:B------:R-:W-:Y:S02]  /*4980*/  F2FP.SATFINITE.E4M3.F32.PACK_AB_MERGE_C R176, R57, R12, R40 ;  /* 0x0000000c39b0723e */ /* 0x000fe40004807028 */
[----:B------:R-:W-:-:S04]  /*4990*/  CS2R R56, SRZ ;  /* 0x0000000000387805 */ /* 0x000fc8000001ff00 */
[----:B------:R-:W3:Y:S01]  /*49a0*/  MUFU.EX2 R73, R74 ;  /* 0x0000004a00497308 */ /* 0x000ee20000000800 */
[----:B-1----:R-:W-:-:S07]  /*49b0*/  FADD.FTZ R83, R59, R30 ;  /* 0x0000001e3b537221 */ /* 0x002fce0000010000 */
[----:B------:R-:W1:Y:S01]  /*49c0*/  MUFU.EX2 R20, R20 ;  /* 0x0000001400147308 */ /* 0x000e620000000800 */
[----:B--2---:R-:W-:-:S01]  /*49d0*/  FADD.FTZ R30, R44, R83 ;  /* 0x000000532c1e7221 */ /* 0x004fc20000010000 */
[----:B------:R-:W-:Y:S01]  /*49e0*/  FADD.FTZ R83, R31, R34 ;  /* 0x000000221f537221 */ /* 0x000fe20000010000 */
[----:B------:R-:W-:-:S03]  /*49f0*/  CS2R R34, SRZ ;  /* 0x0000000000227805 */ /* 0x000fc6000001ff00 */
[----:B------:R-:W-:Y:S02]  /*4a00*/  FADD.FTZ R32, R116, R83 ;  /* 0x0000005374207221 */ /* 0x000fe40000010000 */
[----:B------:R-:W2:Y:S01]  /*4a10*/  MUFU.EX2 R61, R61 ;  /* 0x0000003d003d7308 */ /* 0x000ea20000000800 */
[----:B---3--:R-:W-:-:S01]  /*4a20*/  FADD.FTZ R11, R73, R30 ;  /* 0x0000001e490b7221 */ /* 0x008fc20000010000 */
[----:B------:R-:W-:Y:S01]  /*4a30*/  FADD.FTZ R25, R33, R32 ;  /* 0x0000002021197221 */ /* 0x000fe20000010000 */
[C---:B------:R-:W-:Y:S02]  /*4a40*/  F2FP.SATFINITE.E4M3.F32.PACK_AB_MERGE_C R33, R106.reuse, R33, RZ ;  /* 0x000000216a21723e */ /* 0x040fe400048070ff */
[----:B------:R-:W-:Y:S01]  /*4a50*/  F2FP.SATFINITE.E4M3.F32.PACK_AB_MERGE_C R44, R73, R44, RZ ;  /* 0x0000002c492c723e */ /* 0x000fe200048070ff */
[----:B------:R-:W-:-:S01]  /*4a60*/  FADD.FTZ R106, R106, R25 ;  /* 0x000000196a6a7221 */ /* 0x000fc20000010000 */
[----:B------:R-:W-:Y:S01]  /*4a70*/  F2FP.SATFINITE.E4M3.F32.PACK_AB_MERGE_C R181, R116, R31, R33 ;  /* 0x0000001f74b5723e */ /* 0x000fe20004807021 */
[----:B------:R-:W3:Y:S01]  /*4a80*/  MUFU.EX2 R46, R46 ;  /* 0x0000002e002e7308 */ /* 0x000ee20000000800 */
[----:B-1----:R-:W-:-:S01]  /*4a90*/  FADD.FTZ R30, R20, R11 ;  /* 0x0000000b141e7221 */ /* 0x002fc20000010000 */
[----:B------:R-:W-:Y:S01]  /*4aa0*/  FADD.FTZ R25, R37, R106 ;  /* 0x0000006a25197221 */ /* 0x000fe20000010000 */
[----:B------:R-:W-:-:S02]  /*4ab0*/  F2FP.SATFINITE.E4M3.F32.PACK_AB_MERGE_C R178, R59, R14, R44 ;  /* 0x0000000e3bb2723e */ /* 0x000fc4000480702c */
[----:B------:R-:W-:Y:S02]  /*4ac0*/  CS2R R72, SRZ ;  /* 0x0000000000487805 */ /* 0x000fe4000001ff00 */
[----:B------:R-:W-:Y:S01]  /*4ad0*/  CS2R R32, SRZ ;  /* 0x0000000000207805 */ /* 0x000fe2000001ff00 */
[----:B------:R-:W1:Y:S01]  /*4ae0*/  MUFU.EX2 R75, R48 ;  /* 0x00000030004b7308 */ /* 0x000e620000000800 */
[----:B--2---:R-:W-:-:S07]  /*4af0*/  FADD.FTZ R15, R61, R30 ;  /* 0x0000001e3d0f7221 */ /* 0x004fce0000010000 */
[----:B------:R-:W2:Y:S01]  /*4b00*/  MUFU.EX2 R24, R24 ;  /* 0x0000001800187308 */ /* 0x000ea20000000800 */
[----:B---3--:R-:W-:-:S07]  /*4b10*/  FADD.FTZ R30, R46, R15 ;  /* 0x0000000f2e1e7221 */ /* 0x008fce0000010000 */
[----:B------:R-:W3:Y:S01]  /*4b20*/  MUFU.EX2 R63, R63 ;  /* 0x0000003f003f7308 */ /* 0x000ee20000000800 */
[----:B-1----:R-:W-:-:S01]  /*4b30*/  FADD.FTZ R15, R75, R30 ;  /* 0x0000001e4b0f7221 */ /* 0x002fc20000010000 */
[----:B------:R-:W-:Y:S01]  /*4b40*/  FADD.FTZ R30, R112, R25 ;  /* 0x00000019701e7221 */ /* 0x000fe20000010000 */
[----:B------:R-:W-:Y:S02]  /*4b50*/  F2FP.SATFINITE.E4M3.F32.PACK_AB_MERGE_C R46, R75, R46, RZ ;  /* 0x0000002e4b2e723e */ /* 0x000fe400048070ff */
[----:B------:R-:W-:Y:S01]  /*4b60*/  CS2R R74, SRZ ;  /* 0x00000000004a7805 */ /* 0x000fe2000001ff00 */
[----:B------:R-:W-:-:S01]  /*4b70*/  FADD.FTZ R29, R39, R30 ;  /* 0x0000001e271d7221 */ /* 0x000fc20000010000 */
[----:B------:R-:W-:Y:S01]  /*4b80*/  F2FP.SATFINITE.E4M3.F32.PACK_AB_MERGE_C R39, R104, R39, RZ ;  /* 0x000000276827723e */ /* 0x000fe200048070ff */
[----:B------:R-:W1:Y:S01]  /*4b90*/  MUFU.EX2 R54, R54 ;  /* 0x0000003600367308 */ /* 0x000e620000000800 */
[----:B--2---:R-:W-:-:S01]  /*4ba0*/  FADD.FTZ R26, R24, R15 ;  /* 0x0000000f181a7221 */ /* 0x004fc20000010000 */
[----:B------:R-:W-:Y:S01]  /*4bb0*/  FADD.FTZ R104, R104, R29 ;  /* 0x0000001d68687221 */ /* 0x000fe20000010000 */
[----:B------:R-:W-:-:S02]  /*4bc0*/  F2FP.SATFINITE.E4M3.F32.PACK_AB_MERGE_C R183, R112, R37, R39 ;  /* 0x0000002570b7723e */ /* 0x000fc40004807027 */
[----:B------:R-:W-:Y:S02]  /*4bd0*/  CS2R R38, SRZ ;  /* 0x0000000000267805 */ /* 0x000fe4000001ff00 */
[----:B------:R-:W-:Y:S02]  /*4be0*/  F2FP.SATFINITE.E4M3.F32.PACK_AB_MERGE_C R180, R61, R20, R46 ;  /* 0x000000143db4723e */ /* 0x000fe4000480702e */
[----:B------:R-:W-:Y:S02]  /*4bf0*/  CS2R R36, SRZ ;  /* 0x0000000000247805 */ /* 0x000fe4000001ff00 */
[----:B------:R-:W-:Y:S01]  /*4c00*/  CS2R R30, SRZ ;  /* 0x00000000001e7805 */ /* 0x000fe2000001ff00 */
[----:B------:R2:W4:Y:S01]  /*4c10*/  MUFU.EX2 R77, R58 ;  /* 0x0000003a004d7308 */ /* 0x0005220000000800 */
[----:B---3--:R-:W-:-:S07]  /*4c20*/  FADD.FTZ R25, R63, R26 ;  /* 0x0000001a3f197221 */ /* 0x008fce0000010000 */
[----:B------:R-:W3:Y:S01]  /*4c30*/  MUFU.EX2 R41, R41 ;  /* 0x0000002900297308 */ /* 0x000ee20000000800 */
[----:B-1----:R-:W-:-:S01]  /*4c40*/  FADD.FTZ R26, R54, R25 ;  /* 0x00000019361a7221 */ /* 0x002fc20000010000 */
[----:B--2---:R-:W-:-:S06]  /*4c50*/  CS2R R58, SRZ ;  /* 0x00000000003a7805 */ /* 0x004fcc000001ff00 */
[----:B------:R-:W1:Y:S01]  /*4c60*/  MUFU.EX2 R60, R60 ;  /* 0x0000003c003c7308 */ /* 0x000e620000000800 */
[C---:B----4-:R-:W-:Y:S01]  /*4c70*/  F2FP.SATFINITE.E4M3.F32.PACK_AB_MERGE_C R54, R77.reuse, R54, RZ ;  /* 0x000000364d36723e */ /* 0x050fe200048070ff */
[----:B------:R-:W-:-:S03]  /*4c80*/  FADD.FTZ R77, R77, R26 ;  /* 0x0000001a4d4d7221 */ /* 0x000fc60000010000 */
[----:B------:R-:W-:-:S03]  /*4c90*/  F2FP.SATFINITE.E4M3.F32.PACK_AB_MERGE_C R182, R63, R24, R54 ;  /* 0x000000183fb6723e */ /* 0x000fc60004807036 */
[----:B------:R-:W2:Y:S01]  /*4ca0*/  MUFU.EX2 R96, R96 ;  /* 0x0000006000607308 */ /* 0x000ea20000000800 */
[----:B---3--:R-:W-:-:S07]  /*4cb0*/  FADD.FTZ R9, R41, R104 ;  /* 0x0000006829097221 */ /* 0x008fce0000010000 */
[----:B0-----:R0:W3:Y:S01]  /*4cc0*/  MUFU.EX2 R3, R62 ;  /* 0x0000003e00037308 */ /* 0x0010e20000000800 */
[----:B-1----:R-:W-:-:S01]  /*4cd0*/  FADD.FTZ R26, R60, R77 ;  /* 0x0000004d3c1a7221 */ /* 0x002fc20000010000 */
[----:B------:R-:W-:-:S06]  /*4ce0*/  CS2R R76, SRZ ;  /* 0x00000000004c7805 */ /* 0x000fcc000001ff00 */
[----:B------:R-:W1:Y:S01]  /*4cf0*/  MUFU.EX2 R43, R43 ;  /* 0x0000002b002b7308 */ /* 0x000e620000000800 */
[----:B--2---:R-:W-:-:S01]  /*4d00*/  FADD.FTZ R28, R96, R9 ;  /* 0x00000009601c7221 */ /* 0x004fc20000010000 */
[----:B0-----:R-:W-:-:S06]  /*4d10*/  CS2R R62, SRZ ;  /* 0x00000000003e7805 */ /* 0x001fcc000001ff00 */
[----:B------:R-:W0:Y:S01]  /*4d20*/  MUFU.EX2 R64, R64 ;  /* 0x0000004000407308 */ /* 0x000e220000000800 */
[----:B---3--:R-:W-:-:S07]  /*4d30*/  FADD.FTZ R13, R3, R26 ;  /* 0x0000001a030d7221 */ /* 0x008fce0000010000 */
[----:B------:R-:W2:Y:S01]  /*4d40*/  MUFU.EX2 R94, R94 ;  /* 0x0000005e005e7308 */ /* 0x000ea20000000800 */
[----:B-1----:R-:W-:-:S07]  /*4d50*/  FADD.FTZ R21, R43, R28 ;  /* 0x0000001c2b157221 */ /* 0x002fce0000010000 */
[----:B------:R1:W3:Y:S01]  /*4d60*/  MUFU.EX2 R79, R66 ;  /* 0x00000042004f7308 */ /* 0x0002e20000000800 */
[----:B0-----:R-:W-:-:S07]  /*4d70*/  FADD.FTZ R26, R64, R13 ;  /* 0x0000000d401a7221 */ /* 0x001fce0000010000 */
[----:B------:R-:W0:Y:S01]  /*4d80*/  MUFU.EX2 R45, R45 ;  /* 0x0000002d002d7308 */ /* 0x000e220000000800 */
[C---:B--2---:R-:W-:Y:S01]  /*4d90*/  F2FP.SATFINITE.E4M3.F32.PACK_AB_MERGE_C R43, R94.reuse, R43, RZ ;  /* 0x0000002b5e2b723e */ /* 0x044fe200048070ff */
[----:B------:R-:W-:Y:S01]  /*4da0*/  FADD.FTZ R94, R94, R21 ;  /* 0x000000155e5e7221 */ /* 0x000fe20000010000 */
[----:B-1----:R-:W-:Y:S02]  /*4db0*/  CS2R R66, SRZ ;  /* 0x0000000000427805 */ /* 0x002fe4000001ff00 */
[----:B------:R-:W-:Y:S02]  /*4dc0*/  F2FP.SATFINITE.E4M3.F32.PACK_AB_MERGE_C R185, R96, R41, R43 ;  /* 0x0000002960b9723e */ /* 0x000fe4000480702b */
[----:B------:R-:W-:Y:S02]  /*4dd0*/  CS2R R42, SRZ ;  /* 0x00000000002a7805 */ /* 0x000fe4000001ff00 */
[----:B------:R-:W-:Y:S01]  /*4de0*/  CS2R R40, SRZ ;  /* 0x0000000000287805 */ /* 0x000fe2000001ff00 */
[----:B------:R-:W1:Y:S01]  /*4df0*/  MUFU.EX2 R68, R68 ;  /* 0x0000004400447308 */ /* 0x000e620000000800 */
[C---:B---3--:R-:W-:Y:S01]  /*4e00*/  F2FP.SATFINITE.E4M3.F32.PACK_AB_MERGE_C R64, R79.reuse, R64, RZ ;  /* 0x000000404f40723e */ /* 0x048fe200048070ff */
[----:B------:R-:W-:-:S03]  /*4e10*/  FADD.FTZ R79, R79, R26 ;  /* 0x0000001a4f4f7221 */ /* 0x000fc60000010000 */
[----:B------:R-:W-:Y:S02]  /*4e20*/  F2FP.SATFINITE.E4M3.F32.PACK_AB_MERGE_C R184, R3, R60, R64 ;  /* 0x0000003c03b8723e */ /* 0x000fe40004807040 */
[----:B------:R-:W-:Y:S01]  /*4e30*/  CS2R R60, SRZ ;  /* 0x00000000003c7805 */ /* 0x000fe2000001ff00 */
[----:B------:R-:W2:Y:S01]  /*4e40*/  MUFU.EX2 R98, R98 ;  /* 0x0000006200627308 */ /* 0x000ea20000000800 */
[----:B0-----:R-:W-:-:S07]  /*4e50*/  FADD.FTZ R13, R45, R94 ;  /* 0x0000005e2d0d7221 */ /* 0x001fce0000010000 */
[----:B------:R0:W3:Y:S01]  /*4e60*/  MUFU.EX2 R81, R70 ;  /* 0x0000004600517308 */ /* 0x0000e20000000800 */
[----:B-1----:R-:W-:-:S07]  /*4e70*/  FADD.FTZ R26, R68, R79 ;  /* 0x0000004f441a7221 */ /* 0x002fce0000010000 */
[----:B------:R-:W-:Y:S01]  /*4e80*/  MUFU.EX2 R47, R47 ;  /* 0x0000002f002f7308 */ /* 0x000fe20000000800 */
[----:B--2---:R-:W-:-:S01]  /*4e90*/  FADD.FTZ R28, R98, R13 ;  /* 0x0000000d621c7221 */ /* 0x004fc20000010000 */
[----:B0-----:R-:W-:-:S06]  /*4ea0*/  CS2R R70, SRZ ;  /* 0x0000000000467805 */ /* 0x001fcc000001ff00 */
[----:B------:R-:W0:Y:S01]  /*4eb0*/  MUFU.EX2 R102, R102 ;  /* 0x0000006600667308 */ /* 0x000e220000000800 */
[----:B---3--:R-:W-:-:S07]  /*4ec0*/  FADD.FTZ R21, R81, R26 ;  /* 0x0000001a51157221 */ /* 0x008fce0000010000 */
[----:B------:R-:W1:Y:S08]  /*4ed0*/  MUFU.EX2 R78, R78 ;  /* 0x0000004e004e7308 */ /* 0x000e700000000800 */
[----:B------:R-:W2:Y:S01]  /*4ee0*/  MUFU.EX2 R11, R80 ;  /* 0x00000050000b7308 */ /* 0x000ea20000000800 */
[----:B0-----:R-:W-:Y:S01]  /*4ef0*/  F2FP.SATFINITE.E4M3.F32.PACK_AB_MERGE_C R25, R102, R47, RZ ;  /* 0x0000002f6619723e */ /* 0x001fe200048070ff */
[----:B------:R-:W-:Y:S01]  /*4f00*/  FADD.FTZ R47, R47, R28 ;  /* 0x0000001c2f2f7221 */ /* 0x000fe20000010000 */
[----:B------:R-:W-:-:S02]  /*4f10*/  CS2R R28, SRZ ;  /* 0x00000000001c7805 */ /* 0x000fc4000001ff00 */
[----:B------:R-:W-:Y:S01]  /*4f20*/  F2FP.SATFINITE.E4M3.F32.PACK_AB_MERGE_C R187, R98, R45, R25 ;  /* 0x0000002d62bb723e */ /* 0x000fe20004807019 */
[----:B------:R-:W-:-:S01]  /*4f30*/  FADD.FTZ R102, R102, R47 ;  /* 0x0000002f66667221 */ /* 0x000fc20000010000 */
[----:B------:R-:W-:Y:S01]  /*4f40*/  CS2R R46, SRZ ;  /* 0x00000000002e7805 */ /* 0x000fe2000001ff00 */
[----:B------:R-:W-:Y:S01]  /*4f50*/  MUFU.EX2 R51, R51 ;  /* 0x0000003300337308 */ /* 0x000fe20000000800 */
[----:B-1----:R-:W-:-:S01]  /*4f60*/  FADD.FTZ R26, R78, R21 ;  /* 0x000000154e1a7221 */ /* 0x002fc20000010000 */
[----:B------:R-:W-:Y:S02]  /*4f70*/  CS2R R44, SRZ ;  /* 0x00000000002c7805 */ /* 0x000fe4000001ff00 */
[----:B------:R-:W-:-:S04]  /*4f80*/  CS2R R24, SRZ ;  /* 0x0000000000187805 */ /* 0x000fc8000001ff00 */
[----:B------:R-:W0:Y:S01]  /*4f90*/  MUFU.EX2 R120, R120 ;  /* 0x0000007800787308 */ /* 0x000e220000000800 */
[C---:B--2---:R-:W-:Y:S01]  /*4fa0*/  F2FP.SATFINITE.E4M3.F32.PACK_AB_MERGE_C R78, R11.reuse, R78, RZ ;  /* 0x0000004e0b4e723e */ /* 0x044fe200048070ff */
[----:B------:R-:W-:Y:S01]  /*4fb0*/  FADD.FTZ R11, R11, R26 ;  /* 0x0000001a0b0b7221 */ /* 0x000fe20000010000 */
[----:B------:R-:W-:Y:S02]  /*4fc0*/  CS2R R26, SRZ ;  /* 0x00000000001a7805 */ /* 0x000fe4000001ff00 */
[----:B------:R-:W-:Y:S02]  /*4fd0*/  F2FP.SATFINITE.E4M3.F32.PACK_AB_MERGE_C R186, R81, R68, R78 ;  /* 0x0000004451ba723e */ /* 0x000fe4000480704e */
[----:B------:R-:W-:Y:S02]  /*4fe0*/  CS2R R80, SRZ ;  /* 0x0000000000507805 */ /* 0x000fe4000001ff00 */
[----:B------:R-:W-:Y:S01]  /*4ff0*/  CS2R R78, SRZ ;  /* 0x00000000004e7805 */ /* 0x000fe2000001ff00 */
[----:B------:R-:W1:Y:S01]  /*5000*/  MUFU.EX2 R49, R49 ;  /* 0x0000003100317308 */ /* 0x000e620000000800 */
[----:B------:R-:W-:-:S07]  /*5010*/  CS2R R68, SRZ ;  /* 0x0000000000447805 */ /* 0x000fce000001ff00 */
[----:B------:R-:W2:Y:S01]  /*5020*/  MUFU.EX2 R82, R82 ;  /* 0x0000005200527308 */ /* 0x000ea20000000800 */
[----:B0-----:R-:W-:-:S07]  /*5030*/  F2FP.SATFINITE.E4M3.F32.PACK_AB_MERGE_C R21, R120, R51, RZ ;  /* 0x000000337815723e */ /* 0x001fce00048070ff */
[----:B------:R-:W0:Y:S01]  /*5040*/  MUFU.EX2 R110, R110 ;  /* 0x0000006e006e7308 */ /* 0x000e220000000800 */
[----:B-1----:R-:W-:-:S07]  /*5050*/  FADD.FTZ R5, R49, R102 ;  /* 0x0000006631057221 */ /* 0x002fce0000010000 */
[----:B------:R1:W3:Y:S01]  /*5060*/  MUFU.EX2 R15, R84 ;  /* 0x00000054000f7308 */ /* 0x0002e20000000800 */
[----:B--2---:R-:W-:-:S07]  /*5070*/  FADD.FTZ R4, R82, R11 ;  /* 0x0000000b52047221 */ /* 0x004fce0000010000 */
[----:B------:R-:W2:Y:S01]  /*5080*/  MUFU.EX2 R114, R114 ;  /* 0x0000007200727308 */ /* 0x000ea20000000800 */
[C---:B0-----:R-:W-:Y:S01]  /*5090*/  F2FP.SATFINITE.E4M3.F32.PACK_AB_MERGE_C R189, R110.reuse, R49, R21 ;  /* 0x000000316ebd723e */ /* 0x041fe20004807015 */
[----:B------:R-:W-:Y:S01]  /*50a0*/  FADD.FTZ R110, R110, R5 ;  /* 0x000000056e6e7221 */ /* 0x000fe20000010000 */
[----:B-1----:R-:W-:Y:S02]  /*50b0*/  CS2R R84, SRZ ;  /* 0x0000000000547805 */ /* 0x002fe4000001ff00 */
[----:B------:R-:W-:Y:S01]  /*50c0*/  CS2R R48, SRZ ;  /* 0x0000000000307805 */ /* 0x000fe2000001ff00 */
[----:B------:R-:W-:-:S02]  /*50d0*/  FADD.FTZ R51, R51, R110 ;  /* 0x0000006e33337221 */ /* 0x000fc40000010000 */
[----:B------:R-:W0:Y:S01]  /*50e0*/  MUFU.EX2 R9, R108 ;  /* 0x0000006c00097308 */ /* 0x000e220000000800 */
[----:B---3--:R-:W-:-:S01]  /*50f0*/  FADD.FTZ R5, R15, R4 ;  /* 0x000000040f057221 */ /* 0x008fc20000010000 */
[----:B------:R-:W-:Y:S01]  /*5100*/  FADD.FTZ R120, R120, R51 ;  /* 0x0000003378787221 */ /* 0x000fe20000010000 */
[----:B------:R-:W-:-:S05]  /*5110*/  CS2R R50, SRZ ;  /* 0x0000000000327805 */ /* 0x000fca000001ff00 */
[----:B------:R-:W-:Y:S01]  /*5120*/  MUFU.EX2 R55, R55 ;  /* 0x0000003700377308 */ /* 0x000fe20000000800 */
[----:B--2---:R-:W-:-:S07]  /*5130*/  FADD.FTZ R4, R114, R5 ;  /* 0x0000000572047221 */ /* 0x004fce0000010000 */
[----:B------:R-:W1:Y:S01]  /*5140*/  MUFU.EX2 R126, R126 ;  /* 0x0000007e007e7308 */ /* 0x000e620000000800 */
[C---:B0-----:R-:W-:Y:S01]  /*5150*/  F2FP.SATFINITE.E4M3.F32.PACK_AB_MERGE_C R114, R9.reuse, R114, RZ ;  /* 0x000000720972723e */ /* 0x041fe200048070ff */
[----:B------:R-:W-:-:S03]  /*5160*/  FADD.FTZ R9, R9, R4 ;  /* 0x0000000409097221 */ /* 0x000fc60000010000 */
[----:B------:R-:W-:Y:S02]  /*5170*/  F2FP.SATFINITE.E4M3.F32.PACK_AB_MERGE_C R188, R15, R82, R114 ;  /* 0x000000520fbc723e */ /* 0x000fe40004807072 */
[----:B------:R-:W-:Y:S01]  /*5180*/  CS2R R82, SRZ ;  /* 0x0000000000527805 */ /* 0x000fe2000001ff00 */
[----:B------:R-:W0:Y:S08]  /*5190*/  MUFU.EX2 R53, R53 ;  /* 0x0000003500357308 */ /* 0x000e300000000800 */
[----:B------:R-:W2:Y:S01]  /*51a0*/  MUFU.EX2 R118, R118 ;  /* 0x0000007600767308 */ /* 0x000ea20000000800 */
[----:B-1----:R-:W-:-:S07]  /*51b0*/  F2FP.SATFINITE.E4M3.F32.PACK_AB_MERGE_C R6, R126, R55, RZ ;  /* 0x000000377e06723e */ /* 0x002fce00048070ff */
[----:B------:R-:W1:Y:S01]  /*51c0*/  MUFU.EX2 R124, R124 ;  /* 0x0000007c007c7308 */ /* 0x000e620000000800 */
[----:B0-----:R-:W-:-:S07]  /*51d0*/  FADD.FTZ R5, R53, R120 ;  /* 0x0000007835057221 */ /* 0x001fce0000010000 */
[----:B------:R-:W0:Y:S01]  /*51e0*/  MUFU.EX2 R13, R142 ;  /* 0x0000008e000d7308 */ /* 0x000e220000000800 */
[----:B--2---:R-:W-:-:S07]  /*51f0*/  FADD.FTZ R4, R118, R9 ;  /* 0x0000000976047221 */ /* 0x004fce0000010000 */
[----:B------:R-:W2:Y:S01]  /*5200*/  MUFU.EX2 R100, R100 ;  /* 0x0000006400647308 */ /* 0x000ea20000000800 */
[C---:B-1----:R-:W-:Y:S01]  /*5210*/  F2FP.SATFINITE.E4M3.F32.PACK_AB_MERGE_C R191, R124.reuse, R53, R6 ;  /* 0x000000357cbf723e */ /* 0x042fe20004807006 */
[----:B------:R-:W-:Y:S01]  /*5220*/  FADD.FTZ R124, R124, R5 ;  /* 0x000000057c7c7221 */ /* 0x000fe20000010000 */
[----:B------:R-:W-:-:S03]  /*5230*/  CS2R R52, SRZ ;  /* 0x0000000000347805 */ /* 0x000fc6000001ff00 */
[----:B------:R-:W-:Y:S02]  /*5240*/  FADD.FTZ R55, R55, R124 ;  /* 0x0000007c37377221 */ /* 0x000fe40000010000 */
[----:B------:R-:W1:Y:S01]  /*5250*/  MUFU.EX2 R65, R65 ;  /* 0x0000004100417308 */ /* 0x000e620000000800 */
[----:B0-----:R-:W-:-:S01]  /*5260*/  FADD.FTZ R3, R13, R4 ;  /* 0x000000040d037221 */ /* 0x001fc20000010000 */
[----:B------:R-:W-:Y:S01]  /*5270*/  FADD.FTZ R6, R126, R55 ;  /* 0x000000377e067221 */ /* 0x000fe20000010000 */
[----:B------:R-:W-:Y:S02]  /*5280*/  CS2R R54, SRZ ;  /* 0x0000000000367805 */ /* 0x000fe4000001ff00 */
[----:B--2---:R-:W-:Y:S01]  /*5290*/  FADD.FTZ R4, R100, R3 ;  /* 0x0000000364047221 */ /* 0x004fe20000010000 */
[----:B-1----:R-:W-:-:S03]  /*52a0*/  F2FP.SATFINITE.E4M3.F32.PACK_AB_MERGE_C R5, R65, R100, RZ ;  /* 0x000000644105723e */ /* 0x002fc600048070ff */
[----:B------:R-:W-:Y:S01]  /*52b0*/  FADD.FTZ R4, R65, R4 ;  /* 0x0000000441047221 */ /* 0x000fe20000010000 */
[----:B------:R-:W-:Y:S02]  /*52c0*/  CS2R R64, SRZ ;  /* 0x0000000000407805 */ /* 0x000fe4000001ff00 */
[----:B------:R-:W-:Y:S01]  /*52d0*/  F2FP.SATFINITE.E4M3.F32.PACK_AB_MERGE_C R190, R13, R118, R5 ;  /* 0x000000760dbe723e */ /* 0x000fe20004807005 */
[----:B------:R-:W-:Y:S06]  /*52e0*/  @!P1 BRA `(.L_x_151) ;  /* 0x0000003400cc9947 */ /* 0x000fec0003800000 */
[----:B------:R-:W-:Y:S01]  /*52f0*/  IMAD.MOV.U32 R5, RZ, RZ, R8 ;  /* 0x000000ffff057224 */ /* 0x000fe200078e0008 */
[----:B------:R-:W-:Y:S01]  /*5300*/  UIADD3 UR47, UR47, -0x2, URZ ;  /* 0xfffffffe2f2f7890 */ /* 0x000fe2000fffe03f */
[----:B------:R-:W-:Y:S01]  /*5310*/  IMAD.MOV.U32 R3, RZ, RZ, R10 ;  /* 0x000000ffff037224 */ /* 0x000fe200078e000a */
[----:B------:R-:W-:Y:S01]  /*5320*/  UMOV UR52, UR43 ;  /* 0x0000002b00347c82 */ /* 0x000fe20008000000 */
[----:B------:R-:W-:Y:S01]  /*5330*/  IMAD.MOV.U32 R87, RZ, RZ, RZ ;  /* 0x000000ffff577224 */ /* 0x000fe200078e00ff */
[----:B------:R-:W-:-:S08]  /*5340*/  UMOV UR50, UR51 ;  /* 0x0000003300327c82 */ /* 0x000fd00008000000 */
.L_x_162:
[----:B------:R-:W-:Y:S01]  /*5350*/  ISETP.NE.AND P2, PT, RZ, UR37, PT ;  /* 0x00000025ff007c0c */ /* 0x000fe2000bf45270 */
[----:B------:R-:W-:-:S04]  /*5360*/  UISETP.NE.AND UP0, UPT, UR50, 0x1, UPT ;  /* 0x000000013200788c */ /* 0x000fc8000bf05270 */
[----:B------:R-:W-:-:S04]  /*5370*/  USEL UR43, URZ, 0x1, UP0 ;  /* 0x000000013f2b7887 */ /* 0x000fc80008000000 */
[----:B------:R-:W-:-:S04]  /*5380*/  ULOP3.LUT UR43, UR52, UR43, URZ, 0x3c, !UPT ;  /* 0x0000002b342b7292 */ /* 0x000fc8000f8e3c3f */
[----:B------:R-:W-:Y:S08]  /*5390*/  @P2 BRA `(.L_x_152) ;  /* 0x0000000000382947 */ /* 0x000ff00003800000 */
[----:B------:R-:W-:Y:S05]  /*53a0*/  @!P0 BRA `(.L_x_153) ;  /* 0x0000000000048947 */ /* 0x000fea0003800000 */
[----:B------:R-:W-:Y:S01]  /*53b0*/  BPT.TRAP 0x1 ;  /* 0x000000040000795c */ /* 0x000fe20000300000 */
.L_x_153:
        /* <DEDUP_REMOVED lines=9> */
.L_x_154:
[----:B-1----:R-:W-:Y:S05]  /*5450*/  @P1 BRA `(.L_x_152) ;  /* 0x0000000000081947 */ /* 0x002fea0003800000 */
[----:B------:R-:W1:Y:S02]  /*5460*/  SYNCS.PHASECHK.TRANS64.TRYWAIT P1, [UR6+0x29830], R7 ;  /* 0x02983007ff0075a7 */ /* 0x000e640008020146 */
[----:B-1----:R-:W-:Y:S05]  /*5470*/  @!P1 BRA `(.L_x_155) ;  /* 0x0000009000fc9947 */ /* 0x002fea0003800000 */
.L_x_152:
[----:B-1----:R-:W1:Y:S01]  /*5480*/  S2R R8, SR_TID.X ;  /* 0x0000000000087919 */ /* 0x002e620000002100 */
[----:B------:R-:W-:Y:S01]  /*5490*/  UIADD3 UR51, UR50, 0x1, URZ ;  /* 0x0000000132337890 */ /* 0x000fe2000fffe03f */
[----:B------:R-:W-:Y:S01]  /*54a0*/  UMOV UR27, 0x80000020 ;  /* 0x80000020001b7882 */ /* 0x000fe20000000000 */
[----:B------:R-:W-:Y:S02]  /*54b0*/  UMOV UR28, UR24 ;  /* 0x00000018001c7c82 */ /* 0x000fe40008000000 */
[----:B------:R-:W-:Y:S01]  /*54c0*/  UISETP.NE.AND UP0, UPT, UR51, 0x2, UPT ;  /* 0x000000023300788c */ /* 0x000fe2000bf05270 */
[----:B------:R-:W-:Y:S01]  /*54d0*/  UMOV UR29, UR25 ;  /* 0x00000019001d7c82 */ /* 0x000fe20008000000 */
[----:B------:R-:W-:Y:S02]  /*54e0*/  UMOV UR31, 0x80000020 ;  /* 0x80000020001f7882 */ /* 0x000fe40000000000 */
[----:B------:R-:W-:Y:S01]  /*54f0*/  USEL UR51, UR51, URZ, UP0 ;  /* 0x0000003f33337287 */ /* 0x000fe20008000000 */
[----:B------:R-:W-:Y:S01]  /*5500*/  UMOV UR32, UR24 ;  /* 0x0000001800207c82 */ /* 0x000fe20008000000 */
[----:B------:R-:W-:-:S02]  /*5510*/  UMOV UR33, UR25 ;  /* 0x0000001900217c82 */ /* 0x000fc40008000000 */
[----:B------:R-:W-:Y:S01]  /*5520*/  UIMAD UR53, UR51, 0x780, UR46 ;  /* 0x00000780333578a4 */ /* 0x000fe2000f8e022e */
[----:B------:R-:W-:Y:S01]  /*5530*/  UMOV UR35, 0x80000020 ;  /* 0x8000002000237882 */ /* 0x000fe20000000000 */
[----:B------:R-:W-:Y:S02]  /*5540*/  UMOV UR7, 0x80000020 ;  /* 0x8000002000077882 */ /* 0x000fe40000000000 */
[----:B------:R-:W-:Y:S02]  /*5550*/  UIADD3 UR30, UR53, 0x80, URZ ;  /* 0x00000080351e7890 */ /* 0x000fe4000fffe03f */
[----:B------:R-:W-:Y:S02]  /*5560*/  UIADD3 UR34, UR53, 0x100, URZ ;  /* 0x0000010035227890 */ /* 0x000fe4000fffe03f */
[----:B------:R-:W-:Y:S01]  /*5570*/  UMOV UR26, UR53 ;  /* 0x00000035001a7c82 */ /* 0x000fe20008000000 */
[----:B------:R-:W-:Y:S02]  /*5580*/  UIADD3 UR6, UR53, 0x200, URZ ;  /* 0x0000020035067890 */ /* 0x000fe4000fffe03f */
[----:B------:R-:W-:Y:S01]  /*5590*/  UIADD3 UR10, UR53, 0x202, URZ ;  /* 0x00000202350a7890 */ /* 0x000fe2000fffe03f */
[----:B------:R-:W-:Y:S01]  /*55a0*/  UMOV UR11, 0x80000020 ;  /* 0x80000020000b7882 */ /* 0x000fe20000000000 */
[----:B------:R-:W-:Y:S01]  /*55b0*/  UIADD3 UR14, UR53, 0x282, URZ ;  /* 0x00000282350e7890 */ /* 0x000fe2000fffe03f */
[----:B------:R-:W-:Y:S01]  /*55c0*/  UMOV UR15, 0x80000020 ;  /* 0x80000020000f7882 */ /* 0x000fe20000000000 */
[----:B------:R-:W-:Y:S01]  /*55d0*/  UIADD3 UR18, UR53, 0x500, URZ ;  /* 0x0000050035127890 */ /* 0x000fe2000fffe03f */
[----:B-1----:R-:W-:Y:S01]  /*55e0*/  SHF.R.U32.HI R8, RZ, 0x7, R8 ;  /* 0x00000007ff087819 */ /* 0x002fe20000011608 */
[----:B------:R-:W-:Y:S01]  /*55f0*/  UMOV UR19, 0x80000020 ;  /* 0x8000002000137882 */ /* 0x000fe20000000000 */
[----:B------:R-:W-:Y:S01]  /*5600*/  UIADD3 UR22, UR53, 0x502, URZ ;  /* 0x0000050235167890 */ /* 0x000fe2000fffe03f */
[----:B------:R-:W-:-:S02]  /*5610*/  UMOV UR23, 0x80000020 ;  /* 0x8000002000177882 */ /* 0x000fc40000000000 */
[----:B0-----:R-:W-:-:S05]  /*5620*/  VIADD R7, R8, 0x8 ;  /* 0x0000000808077836 */ /* 0x001fca0000000000 */
[----:B------:R0:W-:Y:S06]  /*5630*/  BAR.SYNC.DEFER_BLOCKING R7, 0x100 ;  /* 0x000400070000751d */ /* 0x0001ec0000010000 */
        /* <DEDUP_REMOVED lines=163> */
.L_x_157:
[----:B------:R-:W-:Y:S01]  /*6070*/  ULEA UR6, UR50, UR39, 0x3 ;  /* 0x0000002732067291 */ /* 0x000fe2000f8e183f */
[----:B------:R-:W-:-:S05]  /*6080*/  IMAD.U32 R7, RZ, RZ, UR52 ;  /* 0x00000034ff077e24 */ /* 0x000fca000f8e00ff */
[----:B------:R-:W-:-:S04]  /*6090*/  SHF.L.U32 R7, R7, 0x1f, RZ ;  /* 0x0000001f07077819 */ /* 0x000fc800000006ff */
[----:B------:R0:W1:Y:S01]  /*60a0*/  SYNCS.PHASECHK.TRANS64.TRYWAIT P1, [UR6+0x29850], R7 ;  /* 0x02985007ff0075a7 */ /* 0x0000620008020146 */
[----:B------:R-:W-:Y:S05]  /*60b0*/  @!P0 BRA `(.L_x_158) ;  /* 0x0000000000048947 */ /* 0x000fea0003800000 */
[----:B------:R-:W-:Y:S01]  /*60c0*/  BPT.TRAP 0x1 ;  /* 0x000000040000795c */ /* 0x000fe20000300000 */
.L_x_158:
[----:B-1----:R-:W-:Y:S05]  /*60d0*/  @P1 BRA `(.L_x_156) ;  /* 0x0000000000081947 */ /* 0x002fea0003800000 */
[----:B------:R-:W1:Y:S02]  /*60e0*/  SYNCS.PHASECHK.TRANS64.TRYWAIT P1, [UR6+0x29850], R7 ;  /* 0x02985007ff0075a7 */ /* 0x000e640008020146 */
[----:B-1----:R-:W-:Y:S05]  /*60f0*/  @!P1 BRA `(.L_x_159) ;  /* 0x0000008400f49947 */ /* 0x002fea0003800000 */
.L_x_156:
[----:B------:R-:W-:Y:S01]  /*6100*/  UIADD3 UR6, UR39, 0x400, URZ ;  /* 0x0000040027067890 */ /* 0x000fe2000fffe03f */
[----:B------:R-:W-:Y:S01]  /*6110*/  WARPGROUP.ARRIVE ;  /* 0x00000000000079c5 */ /* 0x000fe20000000000 */
[----:B------:R-:W-:-:S05]  /*6120*/  UMOV UR7, 0xc0000010 ;  /* 0xc000001000077882 */ /* 0x000fca0000000000 */
[----:B-1----:R-:W1:Y:S01]  /*6130*/  S2R R8, SR_TID.X ;  /* 0x0000000000087919 */ /* 0x002e620000002100 */
        /* <DEDUP_REMOVED lines=8> */
[----:B-1----:R-:W-:-:S04]  /*61c0*/  SHF.R.U32.HI R8, RZ, 0x7, R8 ;  /* 0x00000007ff087819 */ /* 0x002fc80000011608 */
[----:B0-----:R-:W-:Y:S01]  /*61d0*/  IADD3 R7, -R8, 0xb, RZ ;  /* 0x0000000b08077810 */ /* 0x001fe20007ffe1ff */
[----:B------:R-:W-:Y:S02]  /*61e0*/  WARPGROUP.DEPBAR.LE gsb0, 0x0 ;  /* 0x00008000000079c5 */ /* 0x000fe40000010000 */
[----:B------:R-:W-:-:S06]  /*61f0*/  WARPGROUP.ARRIVE ;  /* 0x00000000000079c5 */ /* 0x000fcc0000000000 */
[----:B------:R-:W-:Y:S01]  /*6200*/  QGMMA.64x128x32.F32.E4M3.E4M3 R24, R176, gdesc[UR4], R24, gsb0 ;  /* 0x01e00004b0187df3 */ /* 0x000fe20008000818 */
[----:B------:R-:W-:Y:S01]  /*6210*/  UIADD3 UR6, UR10, 0x200, URZ ;  /* 0x000002000a067890 */ /* 0x000fe2000fffe03f */
[----:B------:R-:W-:Y:S01]  /*6220*/  UMOV UR7, 0xc0000010 ;  /* 0xc000001000077882 */ /* 0x000fe20000000000 */
[----:B------:R-:W-:Y:S02]  /*6230*/  WARPGROUP.DEPBAR.LE gsb0, 0x0 ;  /* 0x00008000000079c5 */ /* 0x000fe40000010000 */
[----:B------:R-:W-:-:S07]  /*6240*/  WARPGROUP.ARRIVE ;  /* 0x00000000000079c5 */ /* 0x000fce0000000000 */
        /* <DEDUP_REMOVED lines=10> */
[----:B------:R-:W-:Y:S03]  /*62f0*/  QGMMA.64x128x32.F32.E4M3.E4M3 R24, R188, gdesc[UR4], R24, gsb0 ;  /* 0x01e00004bc187df3 */ /* 0x000fe60008000818 */
[----:B------:R-:W-:Y:S02]  /*6300*/  WARPGROUP.DEPBAR.LE gsb0, 0x0 ;  /* 0x00008000000079c5 */ /* 0x000fe40000010000 */
[----:B------:R0:W-:Y:S06]  /*6310*/  BAR.ARV R7, 0x100 ;  /* 0x000400070000751d */ /* 0x0001ec0000002000 */
[----:B------:R-:W-:Y:S05]  /*6320*/  @!P0 BRA `(.L_x_160) ;  /* 0x0000000000048947 */ /* 0x000fea0003800000 */
[----:B------:R-:W-:Y:S01]  /*6330*/  BPT.TRAP 0x1 ;  /* 0x000000040000795c */ /* 0x000fe20000300000 */
.L_x_160:
[C---:B------:R-:W-:Y:S01]  /*6340*/  FMUL.FTZ R172, R0.reuse, R152 ;  /* 0x0000009800ac7220 */ /* 0x040fe20000410000 */
        /* <DEDUP_REMOVED lines=14> */
[C---:B------:R-:W-:Y:S01]  /*6430*/  FMUL.FTZ R164, R0.reuse, R165 ;  /* 0x000000a500a47220 */ /* 0x040fe20000410000 */
        /* <DEDUP_REMOVED lines=21> */
[----:B------:R-:W-:Y:S01]  /*6590*/  FMUL.FTZ R150, R0, R151 ;  /* 0x0000009700967220 */ /* 0x000fe20000410000 */
        /* <DEDUP_REMOVED lines=65> */
[----:B-1----:R-:W-:-:S02]  /*69b0*/  FMNMX.FTZ R9, R158, R9, !PT ;  /* 0x000000099e097209 */ /* 0x002fc40007810000 */
[----:B------:R-:W-:-:S05]  /*69c0*/  ISETP.NE.AND P1, PT, R2, RZ, PT ;  /* 0x000000ff0200720c */ /* 0x000fca0003f25270 */
[----:B------:R-:W1:Y:S01]  /*69d0*/  MUFU.TANH R164, R164 ;  /* 0x000000a400a47308 */ /* 0x000e620000002400 */
[----:B--2---:R-:W-:-:S07]  /*69e0*/  FMNMX.FTZ R9, R160, R9, !PT ;  /* 0x00000009a0097209 */ /* 0x004fce0007810000 */
[----:B------:R-:W2:Y:S01]  /*69f0*/  MUFU.TANH R166, R166 ;  /* 0x000000a600a67308 */ /* 0x000ea20000002400 */
[----:B0-----:R-:W-:-:S07]  /*6a00*/  FMNMX.FTZ R7, R162, R7, !PT ;  /* 0x00000007a2077209 */ /* 0x001fce0007810000 */
[----:B------:R-:W0:Y:S01]  /*6a10*/  MUFU.TANH R180, R180 ;  /* 0x000000b400b47308 */ /* 0x000e220000002400 */
[----:B-1----:R-:W-:-:S07]  /*6a20*/  FMNMX.FTZ R7, R164, R7, !PT ;  /* 0x00000007a4077209 */ /* 0x002fce0007810000 */
        /* <DEDUP_REMOVED lines=109> */
[----:B--2---:R-:W-:Y:S02]  /*7100*/  FMNMX.FTZ R8, R236, R7, !PT ;  /* 0x00000007ec087209 */ /* 0x004fe40007810000 */
[----:B------:R-:W2:Y:S05]  /*7110*/  LDC R7, c[0x0][0x988] ;  /* 0x00026200ff077b82 */ /* 0x000eaa0000000800 */
[----:B------:R-:W3:Y:S01]  /*7120*/  MUFU.TANH R94, R94 ;  /* 0x0000005e005e7308 */ /* 0x000ee20000002400 */
[----:B0-----:R-:W-:-:S07]  /*7130*/  FMNMX.FTZ R8, R21, R8, !PT ;  /* 0x0000000815087209 */ /* 0x001fce0007810000 */
[----:B------:R-:W0:Y:S01]  /*7140*/  MUFU.TANH R89, R89 ;  /* 0x0000005900597308 */ /* 0x000e220000002400 */
[----:B-1----:R-:W-:-:S07]  /*7150*/  FMNMX.FTZ R9, R92, R9, !PT ;  /* 0x000000095c097209 */ /* 0x002fce0007810000 */
[----:B------:R-:W1:Y:S01]  /*7160*/  MUFU.TANH R91, R91 ;  /* 0x0000005b005b7308 */ /* 0x000e620000002400 */
[----:B---3--:R-:W-:-:S07]  /*7170*/  FMNMX.FTZ R9, R94, R9, !PT ;  /* 0x000000095e097209 */ /* 0x008fce0007810000 */
        /* <DEDUP_REMOVED lines=11> */
[----:B---3--:R-:W-:-:S05]  /*7230*/  FMNMX.FTZ R11, R95, R8, !PT ;  /* 0x000000085f0b7209 */ /* 0x008fca0007810000 */
[----:B------:R-:W3:Y:S01]  /*7240*/  SHFL.BFLY PT, R8, R11, 0x2, 0x1f ;  /* 0x0c401f000b087f89 */ /* 0x000ee200000e0000 */
[----:B0-----:R-:W-:-:S04]  /*7250*/  FMNMX.FTZ R9, R100, R9, !PT ;  /* 0x0000000964097209 */ /* 0x001fc80007810000 */
[----:B-1----:R-:W-:-:S05]  /*7260*/  FMNMX.FTZ R9, R102, R9, !PT ;  /* 0x0000000966097209 */ /* 0x002fca0007810000 */
[----:B------:R-:W0:Y:S01]  /*7270*/  SHFL.BFLY PT, R10, R9, 0x2, 0x1f ;  /* 0x0c401f00090a7f89 */ /* 0x000e2200000e0000 */
[----:B---3--:R-:W-:Y:S02]  /*7280*/  FMNMX.FTZ R13, R11, R8, !PT ;  /* 0x000000080b0d7209 */ /* 0x008fe40007810000 */
[----:B0-----:R-:W-:-:S03]  /*7290*/  FMNMX.FTZ R15, R9, R10, !PT ;  /* 0x0000000a090f7209 */ /* 0x001fc60007810000 */
[----:B------:R-:W0:Y:S04]  /*72a0*/  SHFL.BFLY PT, R10, R13, 0x1, 0x1f ;  /* 0x0c201f000d0a7f89 */ /* 0x000e2800000e0000 */
[----:B------:R-:W1:Y:S01]  /*72b0*/  SHFL.BFLY PT, R8, R15, 0x1, 0x1f ;  /* 0x0c201f000f087f89 */ /* 0x000e6200000e0000 */
[----:B0-----:R-:W-:Y:S02]  /*72c0*/  FMNMX.FTZ R10, R13, R10, !PT ;  /* 0x0000000a0d0a7209 */ /* 0x001fe40007810000 */
[----:B-1----:R-:W-:-:S03]  /*72d0*/  FMNMX.FTZ R8, R15, R8, !PT ;  /* 0x000000080f087209 */ /* 0x002fc60007810000 */
[C---:B--2---:R-:W-:Y:S01]  /*72e0*/  FFMA.FTZ R109, R10.reuse, R7, -8 ;  /* 0xc10000000a6d7423 */ /* 0x044fe20000010007 */
[----:B------:R-:W-:-:S03]  /*72f0*/  FADD.FTZ R3, -R10, R3 ;  /* 0x000000030a037221 */ /* 0x000fc60000010100 */
[-CC-:B------:R-:W-:Y:S01]  /*7300*/  FFMA.FTZ R107, R204, R7.reuse, -R109.reuse ;  /* 0x00000007cc6b7223 */ /* 0x180fe2000001086d */
[-C--:B------:R-:W-:Y:S01]  /*7310*/  FMUL.FTZ R97, R3, R7.reuse ;  /* 0x0000000703617220 */ /* 0x080fe20000410000 */
[----:B------:R-:W-:Y:S01]  /*7320*/  FFMA.FTZ R204, R91, R7, -R109 ;  /* 0x000000075bcc7223 */ /* 0x000fe2000001086d */
[----:B------:R-:W-:-:S01]  /*7330*/  FADD.FTZ R3, -R8, R5 ;  /* 0x0000000508037221 */ /* 0x000fc20000010100 */
[-C--:B------:R-:W-:Y:S01]  /*7340*/  FFMA.FTZ R91, R8, R7.reuse, -8 ;  /* 0xc1000000085b7423 */ /* 0x080fe20000010007 */
[----:B------:R-:W-:-:S01]  /*7350*/  FFMA.FTZ R172, R172, R7, -R109 ;  /* 0x00000007acac7223 */ /* 0x000fc2000001086d */
[-CC-:B------:R-:W-:Y:S01]  /*7360*/  FFMA.FTZ R13, R176, R7.reuse, -R109.reuse ;  /* 0x00000007b00d7223 */ /* 0x180fe2000001086d */
[-C--:B------:R-:W-:Y:S01]  /*7370*/  FMUL.FTZ R3, R3, R7.reuse ;  /* 0x0000000703037220 */ /* 0x080fe20000410000 */
[-C--:B------:R-:W-:Y:S01]  /*7380*/  FFMA.FTZ R176, R202, R7.reuse, -R109 ;  /* 0x00000007cab07223 */ /* 0x080fe2000001086d */
[----:B------:R-:W-:-:S01]  /*7390*/  FFMA.FTZ R12, R12, R7, -R91 ;  /* 0x000000070c0c7223 */ /* 0x000fc2000001085b */
[-CC-:B------:R-:W-:Y:S01]  /*73a0*/  FFMA.FTZ R202, R21, R7.reuse, -R109.reuse ;  /* 0x0000000715ca7223 */ /* 0x180fe2000001086d */
[----:B------:R-:W-:-:S01]  /*73b0*/  FFMA.FTZ R21, R89, R7, -R109 ;  /* 0x0000000759157223 */ /* 0x000fc2000001086d */
[-CC-:B------:R-:W-:Y:S01]  /*73c0*/  FFMA.FTZ R9, R174, R7.reuse, -R109.reuse ;  /* 0x00000007ae097223 */ /* 0x180fe2000001086d */
[----:B------:R-:W-:-:S01]  /*73d0*/  FFMA.FTZ R89, R93, R7, -R109 ;  /* 0x000000075d597223 */ /* 0x000fc2000001086d */
[-C--:B------:R-:W-:Y:S01]  /*73e0*/  FFMA.FTZ R93, R14, R7.reuse, -R91 ;  /* 0x000000070e5d7223 */ /* 0x080fe2000001085b */
[----:B------:R0:W-:Y:S01]  /*73f0*/  MUFU.EX2 R5, R97 ;  /* 0x0000006100057308 */ /* 0x0001e20000000800 */
[----:B------:R-:W-:-:S01]  /*7400*/  FFMA.FTZ R11, R154, R7, -R109 ;  /* 0x000000079a0b7223 */ /* 0x000fc2000001086d */
[-C--:B------:R-:W-:Y:S01]  /*7410*/  FFMA.FTZ R154, R156, R7.reuse, -R109 ;  /* 0x000000079c9a7223 */ /* 0x080fe2000001086d */
[----:B------:R-:W-:-:S01]  /*7420*/  FFMA.FTZ R14, R20, R7, -R91 ;  /* 0x00000007140e7223 */ /* 0x000fc2000001085b */
[-CC-:B------:R-:W-:Y:S01]  /*7430*/  FFMA.FTZ R156, R178, R7.reuse, -R109.reuse ;  /* 0x00000007b29c7223 */ /* 0x180fe2000001086d */
[----:B------:R-:W-:-:S01]  /*7440*/  FFMA.FTZ R178, R206, R7, -R109 ;  /* 0x00000007ceb27223 */ /* 0x000fc2000001086d */
[-C--:B------:R-:W-:Y:S01]  /*7450*/  FFMA.FTZ R206, R95, R7.reuse, -R109 ;  /* 0x000000075fce7223 */ /* 0x080fe2000001086d */
[----:B------:R-:W-:-:S01]  /*7460*/  FFMA.FTZ R95, R152, R7, -R91 ;  /* 0x00000007985f7223 */ /* 0x000fc2000001085b */
[----:B------:R-:W1:Y:S01]  /*7470*/  MUFU.EX2 R172, R172 ;  /* 0x000000ac00ac7308 */ /* 0x000e620000000800 */
[----:B------:R-:W-:-:S01]  /*7480*/  FFMA.FTZ R15, R162, R7, -R109 ;  /* 0x00000007a20f7223 */ /* 0x000fc2000001086d */
[-C--:B------:R-:W-:Y:S01]  /*7490*/  FFMA.FTZ R20, R158, R7.reuse, -R91 ;  /* 0x000000079e147223 */ /* 0x080fe2000001085b */
[----:B------:R-:W-:-:S01]  /*74a0*/  FFMA.FTZ R162, R164, R7, -R109 ;  /* 0x00000007a4a27223 */ /* 0x000fc2000001086d */
[-CC-:B0-----:R-:W-:Y:S01]  /*74b0*/  FFMA.FTZ R97, R136, R7.reuse, -R109.reuse ;  /* 0x0000000788617223 */ /* 0x181fe2000001086d */
        /* <DEDUP_REMOVED lines=25> */
[-C--:B------:R-:W-:Y:S01]  /*7650*/  FFMA.FTZ R125, R236, R7.reuse, -R109 ;  /* 0x00000007ec7d7223 */ /* 0x080fe2000001086d */
[----:B------:R-:W-:-:S01]  /*7660*/  FFMA.FTZ R109, R160, R7, -R91 ;  /* 0x00000007a06d7223 */ /* 0x000fc2000001085b */
[----:B------:R-:W3:Y:S01]  /*7670*/  MUFU.EX2 R93, R93 ;  /* 0x0000005d005d7308 */ /* 0x000ee20000000800 */
[----:B-1----:R-:W-:-:S01]  /*7680*/  FFMA.FTZ R4, R5, R4, R172 ;  /* 0x0000000405047223 */ /* 0x002fc200000100ac */
[----:B0-----:R-:W-:Y:S01]  /*7690*/  FFMA.FTZ R6, R3, R6, R12 ;  /* 0x0000000603067223 */ /* 0x001fe2000001000c */
[----:B------:R-:W-:-:S01]  /*76a0*/  FFMA.FTZ R127, R166, R7, -R91 ;  /* 0x00000007a67f7223 */ /* 0x000fc2000001085b */
[-CC-:B------:R-:W-:Y:S01]  /*76b0*/  FFMA.FTZ R152, R180, R7.reuse, -R91.reuse ;  /* 0x00000007b4987223 */ /* 0x180fe2000001085b */
[----:B------:R-:W-:-:S01]  /*76c0*/  FFMA.FTZ R129, R138, R7, -R91 ;  /* 0x000000078a817223 */ /* 0x000fc2000001085b */
[-CC-:B------:R-:W-:Y:S01]  /*76d0*/  FFMA.FTZ R138, R184, R7.reuse, -R91.reuse ;  /* 0x00000007b88a7223 */ /* 0x180fe2000001085b */
[----:B------:R-:W-:-:S01]  /*76e0*/  FFMA.FTZ R131, R142, R7, -R91 ;  /* 0x000000078e837223 */ /* 0x000fc2000001085b */
[----:B------:R-:W0:Y:S01]  /*76f0*/  MUFU.EX2 R11, R11 ;  /* 0x0000000b000b7308 */ /* 0x000e220000000800 */
[----:B--2---:R-:W-:-:S01]  /*7700*/  FADD.FTZ R4, R9, R4 ;  /* 0x0000000409047221 */ /* 0x004fc20000010000 */
        /* <DEDUP_REMOVED lines=10> */
[-CC-:B------:R-:W-:Y:S01]  /*77b0*/  FFMA.FTZ R139, R126, R7.reuse, -R91.reuse ;  /* 0x000000077e8b7223 */ /* 0x180fe2000001085b */
[----:B------:R-:W-:-:S01]  /*77c0*/  FFMA.FTZ R124, R128, R7, -R91 ;  /* 0x00000007807c7223 */ /* 0x000fc2000001085b */
[-CC-:B------:R-:W-:Y:S01]  /*77d0*/  FFMA.FTZ R141, R130, R7.reuse, -R91.reuse ;  /* 0x00000007828d7223 */ /* 0x180fe2000001085b */
[----:B------:R-:W-:-:S01]  /*77e0*/  FFMA.FTZ R126, R132, R7, -R91 ;  /* 0x00000007847e7223 */ /* 0x000fc2000001085b */
[----:B------:R-:W2:Y:S01]  /*77f0*/  MUFU.EX2 R154, R154 ;  /* 0x0000009a009a7308 */ /* 0x000ea20000000800 */
[----:B0-----:R-:W-:-:S01]  /*7800*/  FADD.FTZ R147, R11, R4 ;  /* 0x000000040b937221 */ /* 0x001fc20000010000 */
[-CC-:B------:R-:W-:Y:S01]  /*7810*/  FFMA.FTZ R143, R134, R7.reuse, -R91.reuse ;  /* 0x00000007868f7223 */ /* 0x180fe2000001085b */
[----:B------:R-:W-:-:S01]  /*7820*/  FFMA.FTZ R104, R104, R7, -R91 ;  /* 0x0000000768687223 */ /* 0x000fc2000001085b */
[-CC-:B------:R-:W-:Y:S01]  /*7830*/  FFMA.FTZ R88, R88, R7.reuse, -R91.reuse ;  /* 0x0000000758587223 */ /* 0x180fe2000001085b */
[----:B------:R-:W-:-:S01]  /*7840*/  FFMA.FTZ R92, R92, R7, -R91 ;  /* 0x000000075c5c7223 */ /* 0x000fc2000001085b */
[-CC-:B------:R-:W-:Y:S01]  /*7850*/  FFMA.FTZ R94, R94, R7.reuse, -R91.reuse ;  /* 0x000000075e5e7223 */ /* 0x180fe2000001085b */
[----:B------:R-:W-:-:S01]  /*7860*/  FFMA.FTZ R98, R98, R7, -R91 ;  /* 0x0000000762627223 */ /* 0x000fc2000001085b */
[----:B------:R-:W0:Y:S01]  /*7870*/  MUFU.EX2 R95, R95 ;  /* 0x0000005f005f7308 */ /* 0x000e220000000800 */
[----:B-1----:R-:W-:-:S01]  /*7880*/  FADD.FTZ R4, R14, R145 ;  /* 0x000000910e047221 */ /* 0x002fc20000010000 */
[----:B------:R-:W-:-:S06]  /*7890*/  FFMA.FTZ R100, R100, R7, -R91 ;  /* 0x0000000764647223 */ /* 0x000fcc000001085b */
[----:B------:R-:W1:Y:S01]  /*78a0*/  MUFU.EX2 R13, R13 ;  /* 0x0000000d000d7308 */ /* 0x000e620000000800 */
[----:B--2---:R-:W-:-:S07]  /*78b0*/  FADD.FTZ R6, R154, R147 ;  /* 0x000000939a067221 */ /* 0x004fce0000010000 */
[----:B------:R-:W2:Y:S01]  /*78c0*/  MUFU.EX2 R20, R20 ;  /* 0x0000001400147308 */ /* 0x000ea20000000800 */
[----:B0-----:R-:W-:-:S07]  /*78d0*/  FADD.FTZ R145, R95, R4 ;  /* 0x000000045f917221 */ /* 0x001fce0000010000 */
[----:B------:R-:W0:Y:S01]  /*78e0*/  MUFU.EX2 R156, R156 ;  /* 0x0000009c009c7308 */ /* 0x000e220000000800 */
[----:B-1----:R-:W-:-:S07]  /*78f0*/  FADD.FTZ R147, R13, R6 ;  /* 0x000000060d937221 */ /* 0x002fce0000010000 */
[----:B------:R-:W1:Y:S01]  /*7900*/  MUFU.EX2 R109, R109 ;  /* 0x0000006d006d7308 */ /* 0x000e620000000800 */
[----:B--2---:R-:W-:-:S01]  /*7910*/  FADD.FTZ R4, R20, R145 ;  /* 0x0000009114047221 */ /* 0x004fc20000010000 */
[-CC-:B------:R-:W-:Y:S01]  /*7920*/  FFMA.FTZ R145, R106, R7.reuse, -R91.reuse ;  /* 0x000000076a917223 */ /* 0x180fe2000001085b */
[----:B------:R-:W-:-:S01]  /*7930*/  FFMA.FTZ R106, R108, R7, -R91 ;  /* 0x000000076c6a7223 */ /* 0x000fc2000001085b */
[----:B------:R-:W-:-:S04]  /*7940*/  FFMA.FTZ R108, R112, R7, -R91 ;  /* 0x00000007706c7223 */ /* 0x000fc8000001085b */
        /* <DEDUP_REMOVED lines=19> */
[----:B------:R-:W-:-:S05]  /*7a80*/  FFMA.FTZ R110, R116, R7, -R91 ;  /* 0x00000007746e7223 */ /* 0x000fca000001085b */
        /* <DEDUP_REMOVED lines=31> */
[----:B------:R-:W-:-:S06]  /*7c80*/  FFMA.FTZ R153, R118, R7, -R91 ;  /* 0x0000000776997223 */ /* 0x000fcc000001085b */
        /* <DEDUP_REMOVED lines=16> */
[-CC-:B------:R-:W-:Y:S01]  /*7d90*/  FFMA.FTZ R151, R90, R7.reuse, -R91.reuse ;  /* 0x000000075a977223 */ /* 0x180fe2000001085b */
[----:B------:R-:W-:-:S01]  /*7da0*/  FFMA.FTZ R90, R96, R7, -R91 ;  /* 0x00000007605a7223 */ /* 0x000fc2000001085b */
[----:B------:R-:W-:-:S04]  /*7db0*/  FFMA.FTZ R91, R102, R7, -R91 ;  /* 0x00000007665b7223 */ /* 0x000fc8000001085b */
        /* <DEDUP_REMOVED lines=50> */
[----:B------:R2:W3:Y:S01]  /*80e0*/  MUFU.EX2 R159, R92 ;  /* 0x0000005c009f7308 */ /* 0x0004e20000000800 */
[----:B0-----:R-:W-:-:S07]  /*80f0*/  FADD.FTZ R4, R151, R4 ;  /* 0x0000000497047221 */ /* 0x001fce0000010000 */
[----:B------:R-:W0:Y:S01]  /*8100*/  MUFU.EX2 R202, R202 ;  /* 0x000000ca00ca7308 */ /* 0x000e220000000800 */
[----:B--2---:R-:W-:Y:S02]  /*8110*/  IMAD.U32 R92, RZ, RZ, UR51 ;  /* 0x00000033ff5c7e24 */ /* 0x004fe4000f8e00ff */
[----:B-1----:R-:W-:-:S03]  /*8120*/  FADD.FTZ R157, R125, R6 ;  /* 0x000000067d9d7221 */ /* 0x002fc60000010000 */
[----:B------:R-:W-:Y:S02]  /*8130*/  @P1 LEA R92, R92, UR39, 0x3 ;  /* 0x000000275c5c1c11 */ /* 0x000fe4000f8e18ff */
[----:B------:R-:W1:Y:S01]  /*8140*/  MUFU.EX2 R94, R94 ;  /* 0x0000005e005e7308 */ /* 0x000e620000000800 */
[----:B---3--:R-:W-:-:S02]  /*8150*/  FADD.FTZ R4, R159, R4 ;  /* 0x000000049f047221 */ /* 0x008fc40000010000 */
[----:B------:R-:W-:-:S05]  /*8160*/  @P1 VIADD R155, R92, 0x29840 ;  /* 0x000298405c9b1836 */ /* 0x000fca0000000000 */
[----:B------:R-:W2:Y:S01]  /*8170*/  MUFU.EX2 R21, R21 ;  /* 0x0000001500157308 */ /* 0x000ea20000000800 */
[----:B------:R-:W-:Y:S01]  /*8180*/  @P1 PRMT R155, R16, 0x654, R155 ;  /* 0x00000654109b1816 */ /* 0x000fe2000000009b */
[----:B0-----:R-:W-:-:S03]  /*8190*/  FADD.FTZ R6, R202, R157 ;  /* 0x0000009dca067221 */ /* 0x001fc60000010000 */
[----:B------:R1:W-:Y:S03]  /*81a0*/  @P1 SYNCS.ARRIVE.TRANS64.RED.A1T0 RZ, [R155+URZ], RZ ;  /* 0x000000ff9bff19a7 */ /* 0x0003e6000810043f */
        /* <DEDUP_REMOVED lines=14> */
[----:B--2---:R-:W-:-:S03]  /*8290*/  FADD.FTZ R4, R206, R157 ;  /* 0x0000009dce047221 */ /* 0x004fc60000010000 */
[----:B0-----:R-:W-:Y:S01]  /*82a0*/  FADD.FTZ R6, R92, R155 ;  /* 0x0000009b5c067221 */ /* 0x001fe20000010000 */
[----:B------:R-:W-:Y:S06]  /*82b0*/  @!P0 BRA `(.L_x_161) ;  /* 0x0000000000048947 */ /* 0x000fec0003800000 */
[----:B------:R-:W-:Y:S01]  /*82c0*/  BPT.TRAP 0x1 ;  /* 0x000000040000795c */ /* 0x000fe20000300000 */
.L_x_161:
        /* <DEDUP_REMOVED lines=11> */
[----:B------:R-:W-:Y:S01]  /*8380*/  F2FP.SATFINITE.E4M3.F32.PACK_AB_MERGE_C R99, R136, R97, R99 ;  /* 0x000000618863723e */ /* 0x000fe20004807063 */
        /* <DEDUP_REMOVED lines=16> */
[-C--:B------:R-:W-:Y:S01]  /*8490*/  FMUL.FTZ R36, R36, R5.reuse ;  /* 0x0000000524247220 */ /* 0x080fe20000410000 */
[----:B------:R-:W-:Y:S01]  /*84a0*/  F2FP.SATFINITE.E4M3.F32.PACK_AB_MERGE_C R126, R143, R126, RZ ;  /* 0x0000007e8f7e723e */ /* 0x000fe200048070ff */
[-C--:B------:R-:W-:Y:S01]  /*84b0*/  FMUL.FTZ R37, R37, R5.reuse ;  /* 0x0000000525257220 */ /* 0x080fe20000410000 */
        /* <DEDUP_REMOVED lines=14> */
[----:B------:R-:W-:Y:S01]  /*85a0*/  F2FP.SATFINITE.E4M3.F32.PACK_AB_MERGE_C R180, R176, R105, R107 ;  /* 0x00000069b0b4723e */ /* 0x000fe2000480706b */
[----:B------:R-:W-:Y:S01]  /*85b0*/  FMUL.FTZ R53, R53, R5 ;  /* 0x0000000535357220 */ /* 0x000fe20000410000 */
        /* <DEDUP_REMOVED lines=68> */
[----:B------:R-:W-:Y:S01]  /*8a00*/  F2FP.SATFINITE.E4M3.F32.PACK_AB_MERGE_C R191, R98, R90, R95 ;  /* 0x0000005a62bf723e */ /* 0x000fe2000480705f */
[----:B------:R-:W-:Y:S06]  /*8a10*/  @P1 BRA `(.L_x_162) ;  /* 0xffffffc8004c1947 */ /* 0x000fec000383ffff */
.L_x_151:
[----:B------:R-:W-:Y:S06]  /*8a20*/  BAR.ARV 0x8, 0x180 ;  /* 0x0206000000007b1d */ /* 0x000fec0000002000 */
[----:B------:R-:W-:Y:S05]  /*8a30*/  @!P0 BRA `(.L_x_163) ;  /* 0x0000000000048947 */ /* 0x000fea0003800000 */
[----:B------:R-:W-:Y:S01]  /*8a40*/  BPT.TRAP 0x1 ;  /* 0x000000040000795c */ /* 0x000fe20000300000 */
.L_x_163:
[----:B------:R-:W-:Y:S01]  /*8a50*/  ULEA UR4, UR51, UR39, 0x3 ;  /* 0x0000002733047291 */ /* 0x000fe2000f8e183f */
[----:B------:R-:W-:-:S05]  /*8a60*/  IMAD.U32 R0, RZ, RZ, UR43 ;  /* 0x0000002bff007e24 */ /* 0x000fca000f8e00ff */
[----:B------:R-:W-:-:S04]  /*8a70*/  SHF.L.U32 R0, R0, 0x1f, RZ ;  /* 0x0000001f00007819 */ /* 0x000fc800000006ff */
[----:B------:R0:W1:Y:S01]  /*8a80*/  SYNCS.PHASECHK.TRANS64.TRYWAIT P1, [UR4+0x29850], R0 ;  /* 0x02985000ff0075a7 */ /* 0x0000620008020144 */
[----:B------:R-:W-:Y:S05]  /*8a90*/  @!P0 BRA `(.L_x_164) ;  /* 0x0000000000048947 */ /* 0x000fea0003800000 */
[----:B------:R-:W-:Y:S01]  /*8aa0*/  BPT.TRAP 0x1 ;  /* 0x000000040000795c */ /* 0x000fe20000300000 */
.L_x_164:
[----:B-1----:R-:W-:Y:S05]  /*8ab0*/  @P1 BRA `(.L_x_165) ;  /* 0x0000000000081947 */ /* 0x002fea0003800000 */
[----:B------:R-:W1:Y:S02]  /*8ac0*/  SYNCS.PHASECHK.TRANS64.TRYWAIT P1, [UR4+0x29850], R0 ;  /* 0x02985000ff0075a7 */ /* 0x000e640008020144 */
[----:B-1----:R-:W-:Y:S05]  /*8ad0*/  @!P1 BRA `(.L_x_166) ;  /* 0x0000005c00949947 */ /* 0x002fea0003800000 */
.L_x_165:
        /* <DEDUP_REMOVED lines=46> */
[----:B-1----:R-:W1:Y:S04]  /*8dc0*/  SHFL.BFLY PT, R3, R4, 0x2, 0x1f ;  /* 0x0c401f0004037f89 */ /* 0x002e6800000e0000 */
[----:B------:R-:W4:Y:S01]  /*8dd0*/  SHFL.BFLY PT, R9, R6, 0x2, 0x1f ;  /* 0x0c401f0006097f89 */ /* 0x000f2200000e0000 */
[----:B------:R-:W-:Y:S02]  /*8de0*/  WARPGROUP.DEPBAR.LE gsb0, 0x0 ;  /* 0x00008000000079c5 */ /* 0x000fe40000010000 */
[----:B------:R-:W-:-:S06]  /*8df0*/  WARPGROUP.ARRIVE ;  /* 0x00000000000079c5 */ /* 0x000fcc0000000000 */
[----:B------:R-:W-:Y:S01]  /*8e00*/  QGMMA.64x128x32.F32.E4M3.E4M3 R24, R184, gdesc[UR4], R24, gsb0 ;  /* 0x01e00004b8187df3 */ /* 0x000fe20008000818 */
[----:B------:R-:W-:Y:S01]  /*8e10*/  UIADD3 UR6, UR5, 0x400, URZ ;  /* 0x0000040005067890 */ /* 0x000fe2000fffe03f */
[----:B------:R-:W-:Y:S01]  /*8e20*/  UMOV UR7, 0xc0000010 ;  /* 0xc000001000077882 */ /* 0x000fe20000000000 */
[----:B-1----:R-:W-:-:S01]  /*8e30*/  FADD.FTZ R3, R3, R4 ;  /* 0x0000000403037221 */ /* 0x002fc20000010000 */
[----:B----4-:R-:W-:-:S04]  /*8e40*/  FADD.FTZ R9, R9, R6 ;  /* 0x0000000609097221 */ /* 0x010fc80000010000 */
[----:B0-----:R-:W0:Y:S04]  /*8e50*/  SHFL.BFLY PT, R0, R3, 0x1, 0x1f ;  /* 0x0c201f0003007f89 */ /* 0x001e2800000e0000 */
        /* <DEDUP_REMOVED lines=18> */
[----:B------:R-:W-:Y:S01]  /*8f80*/  @P3 FMUL.FTZ R88, R7, 0.69314718246459960938 ;  /* 0x3f31721807583820 */ /* 0x000fe20000410000 */
[----:B0-----:R-:W-:Y:S01]  /*8f90*/  @P3 FMUL.FTZ R11, R11, 0.69314718246459960938 ;  /* 0x3f3172180b0b3820 */ /* 0x001fe20000410000 */
[----:B------:R-:W-:Y:S01]  /*8fa0*/  @P2 FMUL.FTZ R9, R7, 0.69314718246459960938 ;  /* 0x3f31721807092820 */ /* 0x000fe20000410000 */
[----:B------:R-:W-:-:S02]  /*8fb0*/  IMAD.MOV.U32 R0, RZ, RZ, -0x800000 ;  /* 0xff800000ff007424 */ /* 0x000fc400078e00ff */
[----:B------:R-:W-:Y:S02]  /*8fc0*/  IMAD.MOV.U32 R3, RZ, RZ, -0x800000 ;  /* 0xff800000ff037424 */ /* 0x000fe400078e00ff */
[----:B-1----:R-:W-:Y:S01]  /*8fd0*/  @P2 FMUL.FTZ R6, R6, 0.69314718246459960938 ;  /* 0x3f31721806062820 */ /* 0x002fe20000410000 */
[----:B------:R-:W-:-:S01]  /*8fe0*/  @P3 FFMA.FTZ R0, R88, R8, R11 ;  /* 0x0000000858003223 */ /* 0x000fc2000001000b */
[----:B---3--:R-:W-:Y:S02]  /*8ff0*/  FMUL.FTZ R8, R4, R5 ;  /* 0x0000000504087220 */ /* 0x008fe40000410000 */
[----:B------:R-:W-:-:S01]  /*9000*/  @P2 FFMA.FTZ R3, R9, R10, R6 ;  /* 0x0000000a09032223 */ /* 0x000fc20000010006 */
[----:B--2---:R-:W-:Y:S01]  /*9010*/  FMUL.FTZ R88, R12, R5 ;  /* 0x000000050c587220 */ /* 0x004fe20000410000 */
[----:B------:R-:W-:Y:S02]  /*9020*/  WARPGROUP.DEPBAR.LE gsb0, 0x0 ;  /* 0x00008000000079c5 */ /* 0x000fe40000010000 */
[----:B------:R-:W-:Y:S05]  /*9030*/  @!P0 BRA `(.L_x_167) ;  /* 0x0000000000048947 */ /* 0x000fea0003800000 */
[----:B------:R-:W-:Y:S01]  /*9040*/  BPT.TRAP 0x1 ;  /* 0x000000040000795c */ /* 0x000fe20000300000 */
.L_x_167:
[----:B------:R-:W0:Y:S01]  /*9050*/  S2R R89, SR_TID.X ;  /* 0x0000000000597919 */ /* 0x000e220000002100 */
[----:B------:R-:W-:Y:S01]  /*9060*/  ULDC.64 UR6, c[0x4][0x40] ;  /* 0x0100100000067ab9 */ /* 0x000fe20000000a00 */
[----:B------:R-:W1:Y:S01]  /*9070*/  S2UR UR5, SR_SWINHI ;  /* 0x00000000000579c3 */ /* 0x000e620000002f00 */
[-C--:B------:R-:W-:Y:S01]  /*9080*/  FMUL.FTZ R28, R28, R8.reuse ;  /* 0x000000081c1c7220 */ /* 0x080fe20000410000 */
[----:B------:R-:W-:Y:S01]  /*9090*/  FMUL.FTZ R7, R24, R8 ;  /* 0x0000000818077220 */ /* 0x000fe20000410000 */
        /* <DEDUP_REMOVED lines=26> */
[----:B------:R-:W-:Y:S01]  /*9240*/  FMUL.FTZ R12, R35, R88 ;  /* 0x00000058230c7220 */ /* 0x000fe20000410000 */
[----:B0-----:R-:W-:-:S02]  /*9250*/  IMAD.SHL.U32 R4, R89, 0x4, RZ ;  /* 0x0000000459047824 */ /* 0x001fc400078e00ff */
[-C--:B------:R-:W-:Y:S01]  /*9260*/  FMUL.FTZ R46, R46, R88.reuse ;  /* 0x000000582e2e7220 */ /* 0x080fe20000410000 */
[-C--:B------:R-:W-:Y:S01]  /*9270*/  FMUL.FTZ R15, R42, R88.reuse ;  /* 0x000000582a0f7220 */ /* 0x080fe20000410000 */
[-C--:B------:R-:W-:Y:S01]  /*9280*/  FMUL.FTZ R47, R47, R88.reuse ;  /* 0x000000582f2f7220 */ /* 0x080fe20000410000 */
[-C--:B------:R-:W-:Y:S01]  /*9290*/  FMUL.FTZ R20, R43, R88.reuse ;  /* 0x000000582b147220 */ /* 0x080fe20000410000 */
[----:B------:R-:W-:Y:S01]  /*92a0*/  LOP3.LUT R4, R4, 0xc, RZ, 0xc0, !PT ;  /* 0x0000000c04047812 */ /* 0x000fe200078ec0ff */
[-C--:B------:R-:W-:Y:S01]  /*92b0*/  FMUL.FTZ R54, R54, R88.reuse ;  /* 0x0000005836367220 */ /* 0x080fe20000410000 */
[-C--:B------:R-:W-:Y:S01]  /*92c0*/  FMUL.FTZ R71, R71, R88.reuse ;  /* 0x0000005847477220 */ /* 0x080fe20000410000 */
[-C--:B------:R-:W-:Y:S01]  /*92d0*/  FMUL.FTZ R78, R78, R88.reuse ;  /* 0x000000584e4e7220 */ /* 0x080fe20000410000 */
[----:B------:R-:W-:Y:S01]  /*92e0*/  IADD3 R4, P0, R4, UR6, RZ ;  /* 0x0000000604047c10 */ /* 0x000fe2000ff1e0ff */
[-C--:B------:R-:W-:Y:S01]  /*92f0*/  FMUL.FTZ R79, R79, R88.reuse ;  /* 0x000000584f4f7220 */ /* 0x080fe20000410000 */
[-C--:B------:R-:W-:Y:S01]  /*9300*/  FMUL.FTZ R70, R70, R88.reuse ;  /* 0x0000005846467220 */ /* 0x080fe20000410000 */
[-C--:B------:R-:W-:Y:S01]  /*9310*/  FMUL.FTZ R38, R38, R88.reuse ;  /* 0x0000005826267220 */ /* 0x080fe20000410000 */
[----:B------:R-:W-:Y:S01]  /*9320*/  FMUL.FTZ R39, R39, R88 ;  /* 0x0000005827277220 */ /* 0x000fe20000410000 */
[----:B------:R-:W-:-:S02]  /*9330*/  IMAD.X R5, RZ, RZ, UR7, P0 ;  /* 0x00000007ff057e24 */ /* 0x000fc400080e06ff */
[-C--:B------:R-:W-:Y:S01]  /*9340*/  FMUL.FTZ R63, R63, R88.reuse ;  /* 0x000000583f3f7220 */ /* 0x080fe20000410000 */
[-C--:B------:R-:W-:Y:S01]  /*9350*/  FMUL.FTZ R86, R86, R88.reuse ;  /* 0x0000005856567220 */ /* 0x080fe20000410000 */
[----:B------:R-:W-:Y:S01]  /*9360*/  FMUL.FTZ R87, R87, R88 ;  /* 0x0000005857577220 */ /* 0x000fe20000410000 */
[----:B------:R-:W-:Y:S01]  /*9370*/  ULDC.64 UR8, c[0x0][0xb90] ;  /* 0x0002e40000087ab9 */ /* 0x000fe20000000a00 */
        /* <DEDUP_REMOVED lines=13> */
[----:B------:R-:W-:Y:S01]  /*9450*/  F2FP.BF16.F32.PACK_AB R7, R28, R7 ;  /* 0x000000071c07723e */ /* 0x000fe200000010ff */
[----:B------:R-:W-:Y:S01]  /*9460*/  FMUL.FTZ R27, R58, R88 ;  /* 0x000000583a1b7220 */ /* 0x000fe20000410000 */
[----:B------:R-:W-:Y:S01]  /*9470*/  UMOV UR6, UR39 ;  /* 0x0000002700067c82 */ /* 0x000fe20008000000 */
[----:B-1----:R-:W-:Y:S01]  /*9480*/  UMOV UR7, UR5 ;  /* 0x0000000500077c82 */ /* 0x002fe20008000000 */
[----:B------:R-:W-:Y:S01]  /*9490*/  F2FP.BF16.F32.PACK_AB R28, R55, R26 ;  /* 0x0000001a371c723e */ /* 0x000fe200000010ff */
[-C--:B------:R-:W-:Y:S01]  /*94a0*/  FMUL.FTZ R34, R59, R88.reuse ;  /* 0x000000583b227220 */ /* 0x080fe20000410000 */
[----:B------:R-:W-:Y:S01]  /*94b0*/  LOP3.LUT P0, R26, R89, 0x3, RZ, 0xc0, !PT ;  /* 0x00000003591a7812 */ /* 0x000fe2000780c0ff */
[----:B------:R-:W-:Y:S01]  /*94c0*/  FMUL.FTZ R35, R66, R88 ;  /* 0x0000005842237220 */ /* 0x000fe20000410000 */
[----:B------:R-:W-:Y:S01]  /*94d0*/  F2FP.BF16.F32.PACK_AB R6, R29, R6 ;  /* 0x000000061d06723e */ /* 0x000fe200000010ff */
[-C--:B------:R-:W-:Y:S01]  /*94e0*/  FMUL.FTZ R25, R50, R88.reuse ;  /* 0x0000005832197220 */ /* 0x080fe20000410000 */
[----:B------:R-:W-:Y:S01]  /*94f0*/  F2FP.BF16.F32.PACK_AB R62, R62, R27 ;  /* 0x0000001b3e3e723e */ /* 0x000fe200000010ff */
[----:B------:R-:W-:Y:S01]  /*9500*/  IMAD.U32 R27, RZ, RZ, UR7 ;  /* 0x00000007ff1b7e24 */ /* 0x000fe2000f8e00ff */
[----:B------:R-:W-:Y:S01]  /*9510*/  ISETP.EQ.OR P0, PT, R26, 0x3, !P0 ;  /* 0x000000031a00780c */ /* 0x000fe20004702670 */
[----:B------:R-:W-:Y:S01]  /*9520*/  IMAD.U32 R26, RZ, RZ, UR6 ;  /* 0x00000006ff1a7e24 */ /* 0x000fe2000f8e00ff */
[----:B------:R-:W-:Y:S01]  /*9530*/  F2FP.BF16.F32.PACK_AB R13, R44, R13 ;  /* 0x0000000d2c0d723e */ /* 0x000fe200000010ff */
[----:B------:R-:W-:Y:S01]  /*9540*/  FMUL.FTZ R42, R67, R88 ;  /* 0x00000058432a7220 */ /* 0x000fe20000410000 */
[----:B------:R-:W-:Y:S01]  /*9550*/  F2FP.BF16.F32.PACK_AB R14, R45, R14 ;  /* 0x0000000e2d0e723e */ /* 0x000fe200000010ff */
[----:B------:R-:W-:Y:S01]  /*9560*/  FMUL.FTZ R43, R74, R88 ;  /* 0x000000584a2b7220 */ /* 0x000fe20000410000 */
[----:B------:R-:W-:Y:S01]  /*9570*/  SEL R45, R7, R6, P0 ;  /* 0x00000006072d7207 */ /* 0x000fe20000000000 */
[----:B------:R-:W-:Y:S01]  /*9580*/  FMUL.FTZ R50, R75, R88 ;  /* 0x000000584b327220 */ /* 0x000fe20000410000 */
[----:B------:R-:W-:Y:S01]  /*9590*/  SEL R44, R6, R7, P0 ;  /* 0x00000007062c7207 */ /* 0x000fe20000000000 */
[----:B------:R-:W-:Y:S01]  /*95a0*/  IMAD.WIDE R6, R171, 0x2, R26 ;  /* 0x00000002ab067825 */ /* 0x000fe200078e021a */
[----:B------:R-:W-:-:S03]  /*95b0*/  F2FP.BF16.F32.PACK_AB R33, R60, R33 ;  /* 0x000000213c21723e */ /* 0x000fc600000010ff */
[----:B------:R-:W-:Y:S01]  /*95c0*/  FMUL.FTZ R51, R82, R88 ;  /* 0x0000005852337220 */ /* 0x000fe20000410000 */
[----:B------:R-:W-:Y:S01]  /*95d0*/  F2FP.BF16.F32.PACK_AB R32, R61, R32 ;  /* 0x000000203d20723e */ /* 0x000fe200000010ff */
[----:B------:R-:W-:Y:S01]  /*95e0*/  UIADD3 UR5, -UR40, URZ, URZ ;  /* 0x0000003f28057290 */ /* 0x000fe2000fffe13f */
[----:B------:R-:W-:Y:S01]  /*95f0*/  F2FP.BF16.F32.PACK_AB R49, R76, R49 ;  /* 0x000000314c31723e */ /* 0x000fe200000010ff */
[----:B------:R-:W-:Y:S01]  /*9600*/  ULDC UR6, c[0x0][0xc44] ;  /* 0x0003110000067ab9 */ /* 0x000fe20000000800 */
[----:B------:R-:W-:Y:S01]  /*9610*/  F2FP.BF16.F32.PACK_AB R48, R77, R48 ;  /* 0x000000304d30723e */ /* 0x000fe200000010ff */
[----:B------:R-:W-:Y:S01]  /*9620*/  UIMAD UR13, UR6, UR5, UR42 ;  /* 0x00000005060d72a4 */ /* 0x000fe2000f8e022a */
[----:B------:R-:W-:Y:S01]  /*9630*/  F2FP.BF16.F32.PACK_AB R57, R84, R57 ;  /* 0x000000395439723e */ /* 0x000fe200000010ff */
[----:B------:R-:W-:Y:S01]  /*9640*/  FMUL.FTZ R58, R83, R88 ;  /* 0x00000058533a7220 */ /* 0x000fe20000410000 */
[----:B------:R-:W-:Y:S01]  /*9650*/  F2FP.BF16.F32.PACK_AB R56, R85, R56 ;  /* 0x000000385538723e */ /* 0x000fe200000010ff */
[----:B------:R-:W-:Y:S01]  /*9660*/  UIADD3 UR4, UR4, 0x29860, URZ ;  /* 0x0002986004047890 */ /* 0x000fe2000fffe03f */
[----:B------:R-:W-:Y:S01]  /*9670*/  F2FP.BF16.F32.PACK_AB R5, R30, R5 ;  /* 0x000000051e05723e */ /* 0x000fe200000010ff */
[----:B------:R-:W0:Y:S01]  /*9680*/  LDC R85, c[0x0][0xc38] ;  /* 0x00030e00ff557b82 */ /* 0x000e220000000800 */
[----:B------:R-:W-:Y:S01]  /*9690*/  F2FP.BF16.F32.PACK_AB R8, R31, R8 ;  /* 0x000000081f08723e */ /* 0x000fe200000010ff */
[----:B------:R-:W-:Y:S01]  /*96a0*/  USHF.R.S32.HI UR12, URZ, 0x1f, UR13 ;  /* 0x0000001f3f0c7899 */ /* 0x000fe2000801140d */
[----:B------:R-:W-:Y:S01]  /*96b0*/  SEL R59, R33, R32, P0 ;  /* 0x00000020213b7207 */ /* 0x000fe20000000000 */
[----:B------:R-:W-:Y:S01]  /*96c0*/  UPRMT UR4, UR36, 0x654, UR4 ;  /* 0x0000065424047896 */ /* 0x000fe20008000004 */
[----:B------:R-:W-:Y:S01]  /*96d0*/  SEL R60, R32, R33, P0 ;  /* 0x00000021203c7207 */ /* 0x000fe20000000000 */
[----:B------:R-:W-:Y:S01]  /*96e0*/  UIMAD UR5, UR12, UR8, URZ ;  /* 0x000000080c0572a4 */ /* 0x000fe2000f8e023f */
[----:B------:R-:W-:Y:S01]  /*96f0*/  SEL R65, R49, R48, P0 ;  /* 0x0000003031417207 */ /* 0x000fe20000000000 */
[----:B------:R-:W-:Y:S01]  /*9700*/  USHF.R.S32.HI UR14, URZ, 0x1f, UR40 ;  /* 0x0000001f3f0e7899 */ /* 0x000fe20008011428 */
[----:B------:R-:W-:Y:S01]  /*9710*/  SEL R48, R48, R49, P0 ;  /* 0x0000003130307207 */ /* 0x000fe20000000000 */
[----:B------:R-:W-:Y:S01]  /*9720*/  UIMAD.WIDE.U32 UR6, UR13, UR8, URZ ;  /* 0x000000080d0672a5 */ /* 0x000fe2000f8e003f */
[----:B------:R-:W-:Y:S01]  /*9730*/  IADD3 R33, P6, R6, 0x4060, RZ ;  /* 0x0000406006217810 */ /* 0x000fe20007fde0ff */
[----:B------:R-:W-:Y:S01]  /*9740*/  UIMAD UR5, UR13, UR9, UR5 ;  /* 0x000000090d0572a4 */ /* 0x000fe2000f8e0205 */
[----:B------:R-:W-:Y:S01]  /*9750*/  SEL R49, R57, R56, P0 ;  /* 0x0000003839317207 */ /* 0x000fe20000000000 */
[----:B------:R-:W-:Y:S01]  /*9760*/  ULDC.64 UR10, c[0x0][0xb98] ;  /* 0x0002e600000a7ab9 */ /* 0x000fe20000000a00 */
[----:B------:R-:W-:Y:S01]  /*9770*/  SEL R56, R56, R57, P0 ;  /* 0x0000003938387207 */ /* 0x000fe20000000000 */
[----:B------:R-:W-:Y:S01]  /*9780*/  UIMAD UR8, UR14, UR10, URZ ;  /* 0x0000000a0e0872a4 */ /* 0x000fe2000f8e023f */
[----:B------:R-:W-:Y:S01]  /*9790*/  SEL R57, R5, R8, P0 ;  /* 0x0000000805397207 */ /* 0x000fe20000000000 */
[----:B------:R-:W-:Y:S01]  /*97a0*/  SYNCS.ARRIVE.TRANS64.RED.A1T0 RZ, [UR4], RZ ;  /* 0x000000ffffff79a7 */ /* 0x000fe20008100404 */
[----:B------:R-:W-:Y:S01]  /*97b0*/  SEL R66, R8, R5, P0 ;  /* 0x0000000508427207 */ /* 0x000fe20000000000 */
[----:B------:R-:W-:Y:S01]  /*97c0*/  IMAD R5, R22, 0x40, R17 ;  /* 0x0000004016057824 */ /* 0x000fe200078e0211 */
[----:B------:R-:W-:Y:S01]  /*97d0*/  LOP3.LUT R32, R33, 0x380, RZ, 0xc0, !PT ;  /* 0x0000038021207812 */ /* 0x000fe200078ec0ff */
[----:B------:R-:W-:Y:S01]  /*97e0*/  UIADD3 UR7, UR7, UR5, URZ ;  /* 0x0000000507077290 */ /* 0x000fe2000fffe03f */
[----:B------:R-:W-:Y:S01]  /*97f0*/  IADD3 R8, P2, R6, 0x20, RZ ;  /* 0x0000002006087810 */ /* 0x000fe20007f5e0ff */
[----:B------:R-:W-:Y:S01]  /*9800*/  IMAD.WIDE R26, R5, 0x2, R26 ;  /* 0x00000002051a7825 */ /* 0x000fe200078e021a */
[----:B------:R-:W-:Y:S01]  /*9810*/  SHF.R.U64 R32, R32, 0x3, RZ ;  /* 0x0000000320207819 */ /* 0x000fe200000012ff */
[----:B------:R-:W-:Y:S01]  /*9820*/  UIMAD UR8, UR40, UR11, UR8 ;  /* 0x0000000b280872a4 */ /* 0x000fe2000f8e0208 */
[----:B------:R-:W-:Y:S01]  /*9830*/  F2FP.BF16.F32.PACK_AB R9, R36, R9 ;  /* 0x000000092409723e */ /* 0x000fe200000010ff */
[----:B------:R-:W-:Y:S01]  /*9840*/  UIMAD.WIDE.U32 UR6, UR40, UR10, UR6 ;  /* 0x0000000a280672a5 */ /* 0x000fe2000f8e0006 */
[----:B------:R-:W-:Y:S01]  /*9850*/  F2FP.BF16.F32.PACK_AB R10, R37, R10 ;  /* 0x0000000a250a723e */ /* 0x000fe200000010ff */
[----:B------:R-:W-:Y:S01]  /*9860*/  ULDC.64 UR4, c[0x0][0xb50] ;  /* 0x0002d40000047ab9 */ /* 0x000fe20000000a00 */
[----:B------:R-:W-:-:S02]  /*9870*/  LOP3.LUT R5, R8, 0x380, RZ, 0xc0, !PT ;  /* 0x0000038008057812 */ /* 0x000fc400078ec0ff */
[----:B------:R-:W-:Y:S02]  /*9880*/  F2FP.BF16.F32.PACK_AB R15, R46, R15 ;  /* 0x0000000f2e0f723e */ /* 0x000fe400000010ff */
[----:B------:R-:W-:Y:S02]  /*9890*/  F2FP.BF16.F32.PACK_AB R20, R47, R20 ;  /* 0x000000142f14723e */ /* 0x000fe400000010ff */
[----:B------:R-:W-:Y:S02]  /*98a0*/  F2FP.BF16.F32.PACK_AB R41, R68, R41 ;  /* 0x000000294429723e */ /* 0x000fe400000010ff */
[----:B------:R-:W-:Y:S02]  /*98b0*/  F2FP.BF16.F32.PACK_AB R40, R69, R40 ;  /* 0x000000284528723e */ /* 0x000fe400000010ff */
[----:B------:R-:W-:Y:S01]  /*98c0*/  LOP3.LUT R32, R32, R33, RZ, 0x3c, !PT ;  /* 0x0000002120207212 */ /* 0x000fe200078e3cff */
[----:B------:R-:W-:Y:S01]  /*98d0*/  IMAD.X R33, RZ, RZ, R7, P6 ;  /* 0x000000ffff217224 */ /* 0x000fe200030e0607 */
[----:B------:R-:W-:-:S02]  /*98e0*/  SEL R47, R9, R10, P0 ;  /* 0x0000000a092f7207 */ /* 0x000fc40000000000 */
[----:B------:R-:W-:Y:S02]  /*98f0*/  SEL R46, R10, R9, P0 ;  /* 0x000000090a2e7207 */ /* 0x000fe40000000000 */
[----:B------:R-:W-:Y:S02]  /*9900*/  SHF.R.U64 R5, R5, 0x3, RZ ;  /* 0x0000000305057819 */ /* 0x000fe400000012ff */
[----:B------:R-:W-:Y:S02]  /*9910*/  IADD3 R10, P6, R6, 0x40, RZ ;  /* 0x00000040060a7810 */ /* 0x000fe40007fde0ff */
[----:B------:R-:W-:Y:S02]  /*9920*/  SEL R61, R41, R40, P0 ;  /* 0x00000028293d7207 */ /* 0x000fe40000000000 */
[----:B------:R-:W-:Y:S01]  /*9930*/  SEL R64, R40, R41, P0 ;  /* 0x0000002928407207 */ /* 0x000fe20000000000 */
[--C-:B------:R-:W-:Y:S01]  /*9940*/  IMAD.X R41, RZ, RZ, R7.reuse, P2 ;  /* 0x000000ffff297224 */ /* 0x100fe200010e0607 */
[----:B------:R-:W-:Y:S01]  /*9950*/  LOP3.LUT R40, R5, R8, RZ, 0x3c, !PT ;  /* 0x0000000805287212 */ /* 0x000fe200078e3cff */
[----:B------:R-:W-:Y:S01]  /*9960*/  IMAD.X R29, RZ, RZ, R7, P6 ;  /* 0x000000ffff1d7224 */ /* 0x000fe200030e0607 */
[----:B------:R-:W-:-:S02]  /*9970*/  LOP3.LUT R5, R10, 0x380, RZ, 0xc0, !PT ;  /* 0x000003800a057812 */ /* 0x000fc400078ec0ff */
[----:B------:R-:W-:Y:S02]  /*9980*/  F2FP.BF16.F32.PACK_AB R25, R54, R25 ;  /* 0x000000193619723e */ /* 0x000fe400000010ff */
[----:B------:R-:W-:Y:S02]  /*9990*/  SHF.R.U64 R5, R5, 0x3, RZ ;  /* 0x0000000305057819 */ /* 0x000fe400000012ff */
[----:B------:R-:W-:Y:S02]  /*99a0*/  F2FP.BF16.F32.PACK_AB R42, R71, R42 ;  /* 0x0000002a472a723e */ /* 0x000fe400000010ff */
[----:B------:R-:W-:Y:S02]  /*99b0*/  SEL R71, R25, R28, P0 ;  /* 0x0000001c19477207 */ /* 0x000fe40000000000 */
[----:B------:R-:W-:Y:S02]  /*99c0*/  SEL R72, R28, R25, P0 ;  /* 0x000000191c487207 */ /* 0x000fe40000000000 */
[----:B------:R-:W-:-:S02]  /*99d0*/  LOP3.LUT R28, R5, R10, RZ, 0x3c, !PT ;  /* 0x0000000a051c7212 */ /* 0x000fc400078e3cff */
[----:B------:R-:W1:Y:S01]  /*99e0*/  LDC R5, c[0x0][0xbe8] ;  /* 0x0002fa00ff057b82 */ /* 0x000e620000000800 */
[----:B------:R-:W-:Y:S02]  /*99f0*/  F2FP.BF16.F32.PACK_AB R21, R52, R21 ;  /* 0x000000153415723e */ /* 0x000fe400000010ff */
[----:B------:R-:W-:Y:S02]  /*9a00*/  F2FP.BF16.F32.PACK_AB R24, R53, R24 ;  /* 0x000000183518723e */ /* 0x000fe400000010ff */
[----:B------:R-:W-:Y:S02]  /*9a10*/  F2FP.BF16.F32.PACK_AB R43, R78, R43 ;  /* 0x0000002b4e2b723e */ /* 0x000fe400000010ff */
[----:B------:R-:W-:Y:S02]  /*9a20*/  F2FP.BF16.F32.PACK_AB R50, R79, R50 ;  /* 0x000000324f32723e */ /* 0x000fe400000010ff */
[----:B------:R-:W-:Y:S02]  /*9a30*/  SEL R55, R21, R24, P0 ;  /* 0x0000001815377207 */ /* 0x000fe40000000000 */
[----:B------:R-:W-:-:S02]  /*9a40*/  SEL R54, R24, R21, P0 ;  /* 0x0000001518367207 */ /* 0x000fc40000000000 */
[----:B------:R-:W-:Y:S02]  /*9a50*/  IADD3 R21, P2, R26, 0x2000, RZ ;  /* 0x000020001a157810 */ /* 0x000fe40007f5e0ff */
[----:B------:R-:W-:Y:S02]  /*9a60*/  F2FP.BF16.F32.PACK_AB R35, R70, R35 ;  /* 0x000000234623723e */ /* 0x000fe400000010ff */
[----:B------:R-:W-:Y:S02]  /*9a70*/  SEL R69, R15, R20, P0 ;  /* 0x000000140f457207 */ /* 0x000fe40000000000 */
[----:B------:R-:W-:Y:S02]  /*9a80*/  SEL R70, R20, R15, P0 ;  /* 0x0000000f14467207 */ /* 0x000fe40000000000 */
[----:B------:R-:W-:Y:S02]  /*9a90*/  SEL R75, R43, R50, P0 ;  /* 0x000000322b4b7207 */ /* 0x000fe40000000000 */
[----:B------:R-:W-:-:S02]  /*9aa0*/  SEL R76, R50, R43, P0 ;  /* 0x0000002b324c7207 */ /* 0x000fc40000000000 */
[----:B------:R-:W-:Y:S02]  /*9ab0*/  F2FP.BF16.F32.PACK_AB R11, R38, R11 ;  /* 0x0000000b260b723e */ /* 0x000fe400000010ff */
[----:B------:R-:W-:Y:S02]  /*9ac0*/  F2FP.BF16.F32.PACK_AB R12, R39, R12 ;  /* 0x0000000c270c723e */ /* 0x000fe400000010ff */
[----:B------:R-:W-:Y:S02]  /*9ad0*/  LOP3.LUT R43, R6, 0x380, RZ, 0xc0, !PT ;  /* 0x00000380062b7812 */ /* 0x000fe400078ec0ff */
[----:B------:R-:W-:Y:S02]  /*9ae0*/  LOP3.LUT R20, R21, 0x380, RZ, 0xc0, !PT ;  /* 0x0000038015147812 */ /* 0x000fe400078ec0ff */
[----:B------:R-:W-:Y:S02]  /*9af0*/  F2FP.BF16.F32.PACK_AB R63, R63, R34 ;  /* 0x000000223f3f723e */ /* 0x000fe400000010ff */
[----:B------:R-:W-:-:S02]  /*9b00*/  SEL R67, R11, R12, P0 ;  /* 0x0000000c0b437207 */ /* 0x000fc40000000000 */
[----:B------:R-:W-:Y:S02]  /*9b10*/  SEL R68, R12, R11, P0 ;  /* 0x0000000b0c447207 */ /* 0x000fe40000000000 */
[----:B------:R-:W-:Y:S02]  /*9b20*/  SHF.R.U64 R43, R43, 0x3, RZ ;  /* 0x000000032b2b7819 */ /* 0x000fe400000012ff */
[----:B------:R-:W-:Y:S02]  /*9b30*/  SHF.R.U64 R20, R20, 0x3, RZ ;  /* 0x0000000314147819 */ /* 0x000fe400000012ff */
[----:B------:R-:W-:Y:S02]  /*9b40*/  SEL R73, R62, R63, P0 ;  /* 0x0000003f3e497207 */ /* 0x000fe40000000000 */
[----:B------:R-:W-:Y:S02]  /*9b50*/  IADD3 R11, P3, R6, 0x4000, RZ ;  /* 0x00004000060b7810 */ /* 0x000fe40007f7e0ff */
[----:B------:R-:W-:-:S02]  /*9b60*/  SEL R62, R63, R62, P0 ;  /* 0x0000003e3f3e7207 */ /* 0x000fc40000000000 */
[----:B------:R-:W-:Y:S01]  /*9b70*/  SEL R53, R13, R14, P0 ;  /* 0x0000000e0d357207 */ /* 0x000fe20000000000 */
[----:B------:R-:W-:Y:S01]  /*9b80*/  IMAD.X R39, RZ, RZ, R7, P3 ;  /* 0x000000ffff277224 */ /* 0x000fe200018e0607 */
[----:B------:R-:W-:Y:S02]  /*9b90*/  SEL R52, R14, R13, P0 ;  /* 0x0000000d0e347207 */ /* 0x000fe40000000000 */
[----:B------:R-:W-:Y:S02]  /*9ba0*/  SEL R63, R35, R42, P0 ;  /* 0x0000002a233f7207 */ /* 0x000fe40000000000 */
[----:B------:R-:W-:Y:S02]  /*9bb0*/  SEL R74, R42, R35, P0 ;  /* 0x000000232a4a7207 */ /* 0x000fe40000000000 */
[C---:B------:R-:W-:Y:S02]  /*9bc0*/  IADD3 R14, P5, R6.reuse, 0x4040, RZ ;  /* 0x00004040060e7810 */ /* 0x040fe40007fbe0ff */
[----:B------:R-:W-:-:S02]  /*9bd0*/  IADD3 R12, P4, R6, 0x4020, RZ ;  /* 0x00004020060c7810 */ /* 0x000fc40007f9e0ff */
[----:B------:R-:W-:Y:S01]  /*9be0*/  IADD3 R9, P1, R6, 0x60, RZ ;  /* 0x0000006006097810 */ /* 0x000fe20007f3e0ff */
[--C-:B------:R-:W-:Y:S01]  /*9bf0*/  IMAD.X R35, RZ, RZ, R7.reuse, P5 ;  /* 0x000000ffff237224 */ /* 0x100fe200028e0607 */
[----:B------:R-:W-:Y:S01]  /*9c00*/  LOP3.LUT R42, R43, R6, RZ, 0x3c, !PT ;  /* 0x000000062b2a7212 */ /* 0x000fe200078e3cff */
[----:B------:R-:W-:Y:S01]  /*9c10*/  IMAD.X R37, RZ, RZ, R7, P4 ;  /* 0x000000ffff257224 */ /* 0x000fe200020e0607 */
[----:B------:R-:W-:Y:S01]  /*9c20*/  LOP3.LUT R20, R20, R21, RZ, 0x3c, !PT ;  /* 0x0000001514147212 */ /* 0x000fe200078e3cff */
[----:B------:R-:W-:Y:S01]  /*9c30*/  IMAD.X R21, RZ, RZ, R27, P2 ;  /* 0x000000ffff157224 */ /* 0x000fe200010e061b */
[----:B------:R-:W-:Y:S01]  /*9c40*/  LOP3.LUT R6, R11, 0x380, RZ, 0xc0, !PT ;  /* 0x000003800b067812 */ /* 0x000fe200078ec0ff */
[--C-:B------:R-:W-:Y:S01]  /*9c50*/  IMAD.X R31, RZ, RZ, R7.reuse, P1 ;  /* 0x000000ffff1f7224 */ /* 0x100fe200008e0607 */
[----:B-1----:R-:W-:Y:S01]  /*9c60*/  ISETP.NE.AND P2, PT, R5, 0x1, PT ;  /* 0x000000010500780c */ /* 0x002fe20003f45270 */
[----:B------:R-:W-:Y:S01]  /*9c70*/  IMAD.MOV.U32 R43, RZ, RZ, R7 ;  /* 0x000000ffff2b7224 */ /* 0x000fe200078e0007 */
[----:B------:R-:W-:-:S02]  /*9c80*/  SHF.R.U64 R6, R6, 0x3, RZ ;  /* 0x0000000306067819 */ /* 0x000fc400000012ff */
[----:B------:R-:W-:Y:S01]  /*9c90*/  MOV R78, R32 ;  /* 0x00000020004e7202 */ /* 0x000fe20000000f00 */
[----:B------:R-:W-:Y:S01]  /*9ca0*/  IMAD R32, RZ, RZ, -UR42 ;  /* 0x8000002aff207e24 */ /* 0x000fe2000f8e02ff */
[----:B------:R-:W-:Y:S02]  /*9cb0*/  LOP3.LUT R38, R6, R11, RZ, 0x3c, !PT ;  /* 0x0000000b06267212 */ /* 0x000fe400078e3cff */
[----:B------:R-:W-:Y:S01]  /*9cc0*/  LOP3.LUT R6, R9, 0x380, RZ, 0xc0, !PT ;  /* 0x0000038009067812 */ /* 0x000fe200078ec0ff */
[----:B0-----:R-:W-:Y:S01]  /*9cd0*/  IMAD R85, R85, R32, UR41 ;  /* 0x0000002955557e24 */ /* 0x001fe2000f8e0220 */
[----:B------:R-:W-:Y:S02]  /*9ce0*/  IADD3 R25, P6, R26, 0x1000, RZ ;  /* 0x000010001a197810 */ /* 0x000fe40007fde0ff */
[----:B------:R-:W-:Y:S01]  /*9cf0*/  SHF.R.U64 R6, R6, 0x3, RZ ;  /* 0x0000000306067819 */ /* 0x000fe200000012ff */
[----:B------:R-:W0:Y:S01]  /*9d00*/  @P2 LDC R33, c[0x0][0xbec] ;  /* 0x0002fb00ff212b82 */ /* 0x000e220000000800 */
[----:B------:R-:W-:Y:S01]  /*9d10*/  IMAD R32, R85, 0x80, R170 ;  /* 0x0000008055207824 */ /* 0x000fe200078e02aa */
[----:B------:R-:W-:-:S02]  /*9d20*/  LOP3.LUT R24, R25, 0x380, RZ, 0xc0, !PT ;  /* 0x0000038019187812 */ /* 0x000fc400078ec0ff */
[----:B------:R-:W-:Y:S02]  /*9d30*/  LOP3.LUT R30, R6, R9, RZ, 0x3c, !PT ;  /* 0x00000009061e7212 */ /* 0x000fe400078e3cff */
[----:B------:R-:W-:Y:S01]  /*9d40*/  MOV R83, R28 ;  /* 0x0000001c00537202 */ /* 0x000fe20000000f00 */
[----:B------:R-:W-:Y:S01]  /*9d50*/  IMAD.MOV.U32 R28, RZ, RZ, R32 ;  /* 0x000000ffff1c7224 */ /* 0x000fe200078e0020 */
[----:B------:R-:W-:Y:S02]  /*9d60*/  MOV R82, R30 ;  /* 0x0000001e00527202 */ /* 0x000fe40000000f00 */
[----:B------:R-:W1:Y:S01]  /*9d70*/  @P2 LDC R30, c[0x0][0xbf0] ;  /* 0x0002fc00ff1e2b82 */ /* 0x000e620000000800 */
[----:B------:R-:W-:Y:S02]  /*9d80*/  F2FP.BF16.F32.PACK_AB R51, R86, R51 ;  /* 0x000000335633723e */ /* 0x000fe400000010ff */
[----:B------:R-:W-:Y:S02]  /*9d90*/  F2FP.BF16.F32.PACK_AB R58, R87, R58 ;  /* 0x0000003a573a723e */ /* 0x000fe400000010ff */
[----:B------:R-:W-:-:S02]  /*9da0*/  SHF.R.U64 R24, R24, 0x3, RZ ;  /* 0x0000000318187819 */ /* 0x000fc400000012ff */
[----:B------:R-:W-:Y:S02]  /*9db0*/  LOP3.LUT R13, R14, 0x380, RZ, 0xc0, !PT ;  /* 0x000003800e0d7812 */ /* 0x000fe400078ec0ff */
[----:B------:R-:W-:Y:S02]  /*9dc0*/  SEL R77, R51, R58, P0 ;  /* 0x0000003a334d7207 */ /* 0x000fe40000000000 */
[----:B------:R-:W-:Y:S02]  /*9dd0*/  LOP3.LUT R7, R12, 0x380, RZ, 0xc0, !PT ;  /* 0x000003800c077812 */ /* 0x000fe400078ec0ff */
[----:B------:R-:W-:Y:S01]  /*9de0*/  LOP3.LUT R24, R24, R25, RZ, 0x3c, !PT ;  /* 0x0000001918187212 */ /* 0x000fe200078e3cff */
[----:B0-----:R-:W-:Y:S01]  /*9df0*/  @P2 IMAD.HI.U32 R29, R32, R33, RZ ;  /* 0x00000021201d2227 */ /* 0x001fe200078e00ff */
[----:B------:R-:W-:Y:S02]  /*9e00*/  SEL R58, R58, R51, P0 ;  /* 0x000000333a3a7207 */ /* 0x000fe40000000000 */
[----:B------:R-:W-:Y:S01]  /*9e10*/  SHF.R.U64 R13, R13, 0x3, RZ ;  /* 0x000000030d0d7819 */ /* 0x000fe200000012ff */
[----:B------:R-:W-:Y:S01]  /*9e20*/  IMAD.X R25, RZ, RZ, R27, P6 ;  /* 0x000000ffff197224 */ /* 0x000fe200030e061b */
[----:B------:R-:W-:-:S02]  /*9e30*/  IADD3 R15, P1, R26, 0x3000, RZ ;  /* 0x000030001a0f7810 */ /* 0x000fc40007f3e0ff */
[----:B------:R-:W-:Y:S02]  /*9e40*/  IADD3 R51, P6, R26, 0x7000, RZ ;  /* 0x000070001a337810 */ /* 0x000fe40007fde0ff */
[----:B------:R-:W-:Y:S02]  /*9e50*/  SHF.R.U64 R7, R7, 0x3, RZ ;  /* 0x0000000307077819 */ /* 0x000fe400000012ff */
[----:B-1----:R-:W-:Y:S02]  /*9e60*/  @P2 SHF.R.U32.HI R28, RZ, R30, R29 ;  /* 0x0000001eff1c2219 */ /* 0x002fe4000001161d */
[----:B------:R-:W-:Y:S02]  /*9e70*/  LOP3.LUT R34, R13, R14, RZ, 0x3c, !PT ;  /* 0x0000000e0d227212 */ /* 0x000fe400078e3cff */
[----:B------:R-:W-:Y:S01]  /*9e80*/  LOP3.LUT R14, R15, 0x380, RZ, 0xc0, !PT ;  /* 0x000003800f0e7812 */ /* 0x000fe200078ec0ff */
[----:B------:R-:W-:Y:S01]  /*9e90*/  IMAD.MOV R30, RZ, RZ, -R28 ;  /* 0x000000ffff1e7224 */ /* 0x000fe200078e0a1c */
[----:B------:R-:W-:-:S02]  /*9ea0*/  LOP3.LUT R6, R51, 0x380, RZ, 0xc0, !PT ;  /* 0x0000038033067812 */ /* 0x000fc400078ec0ff */
[----:B------:R-:W-:Y:S02]  /*9eb0*/  LOP3.LUT R36, R7, R12, RZ, 0x3c, !PT ;  /* 0x0000000c07247212 */ /* 0x000fe400078e3cff */
[----:B------:R-:W-:Y:S02]  /*9ec0*/  SHF.R.U64 R14, R14, 0x3, RZ ;  /* 0x000000030e0e7819 */ /* 0x000fe400000012ff */
[----:B------:R-:W-:Y:S02]  /*9ed0*/  SHF.R.U64 R6, R6, 0x3, RZ ;  /* 0x0000000306067819 */ /* 0x000fe400000012ff */
[----:B------:R-:W-:Y:S02]  /*9ee0*/  MOV R84, R42 ;  /* 0x0000002a00547202 */ /* 0x000fe40000000f00 */
[----:B------:R-:W-:Y:S01]  /*9ef0*/  MOV R80, R36 ;  /* 0x0000002400507202 */ /* 0x000fe20000000f00 */
[----:B------:R-:W-:Y:S01]  /*9f00*/  IMAD R37, R5, R30, R32 ;  /* 0x0000001e05257224 */ /* 0x000fe200078e0220 */
[----:B------:R-:W-:Y:S01]  /*9f10*/  LOP3.LUT R14, R14, R15, RZ, 0x3c, !PT ;  /* 0x0000000f0e0e7212 */ /* 0x000fe200078e3cff */
[----:B------:R-:W-:Y:S01]  /*9f20*/  IMAD.X R15, RZ, RZ, R27, P1 ;  /* 0x000000ffff0f7224 */ /* 0x000fe200008e061b */
[----:B------:R-:W-:-:S02]  /*9f30*/  LOP3.LUT R6, R6, R51, RZ, 0x3c, !PT ;  /* 0x0000003306067212 */ /* 0x000fc400078e3cff */
[----:B------:R-:W-:Y:S01]  /*9f40*/  MOV R79, R34 ;  /* 0x00000022004f7202 */ /* 0x000fe20000000f00 */
[----:B------:R-:W-:Y:S01]  /*9f50*/  IMAD.U32 R34, RZ, RZ, UR8 ;  /* 0x00000008ff227e24 */ /* 0x000fe2000f8e00ff */
[----:B------:R-:W-:Y:S01]  /*9f60*/  MOV R42, R40 ;  /* 0x00000028002a7202 */ /* 0x000fe20000000f00 */
[----:B------:R-:W-:Y:S01]  /*9f70*/  ULDC.64 UR8, c[0x0][0xae8] ;  /* 0x0002ba0000087ab9 */ /* 0x000fe20000000a00 */
[----:B------:R-:W-:Y:S02]  /*9f80*/  SHF.R.S32.HI R29, RZ, 0x1f, R28 ;  /* 0x0000001fff1d7819 */ /* 0x000fe4000001141c */
[----:B------:R-:W-:Y:S02]  /*9f90*/  IADD3 R40, P1, R28, UR6, RZ ;  /* 0x000000061c287c10 */ /* 0x000fe4000ff3e0ff */
[----:B------:R-:W-:Y:S02]  /*9fa0*/  IADD3 R11, P4, R26, 0x5000, RZ ;  /* 0x000050001a0b7810 */ /* 0x000fe40007f9e0ff */
[----:B------:R-:W-:-:S02]  /*9fb0*/  SHF.R.S32.HI R36, RZ, 0x1f, R37 ;  /* 0x0000001fff247819 */ /* 0x000fc40000011425 */
[----:B------:R-:W-:Y:S01]  /*9fc0*/  IADD3.X R41, R29, UR7, R34, P1, !PT ;  /* 0x000000071d297c10 */ /* 0x000fe20008ffe422 */
[----:B------:R-:W-:Y:S01]  /*9fd0*/  ULDC.64 UR6, c[0x0][0xb88] ;  /* 0x0002e20000067ab9 */ /* 0x000fe20000000a00 */
[----:B------:R-:W-:Y:S01]  /*9fe0*/  IADD3 R13, P3, R26, 0x4000, RZ ;  /* 0x000040001a0d7810 */ /* 0x000fe20007f7e0ff */
[----:B------:R-:W-:Y:S01]  /*9ff0*/  IMAD R36, R36, UR6, RZ ;  /* 0x0000000624247c24 */ /* 0x000fe2000f8e02ff */
[----:B------:R-:W-:Y:S01]  /*a000*/  LOP3.LUT R10, R11, 0x380, RZ, 0xc0, !PT ;  /* 0x000003800b0a7812 */ /* 0x000fe200078ec0ff */
[----:B------:R-:W-:Y:S01]  /*a010*/  IMAD.WIDE.U32 R40, R37, UR6, R40 ;  /* 0x0000000625287c25 */ /* 0x000fe2000f8e0028 */
[----:B------:R-:W-:Y:S01]  /*a020*/  LOP3.LUT R12, R13, 0x380, RZ, 0xc0, !PT ;  /* 0x000003800d0c7812 */ /* 0x000fe200078ec0ff */
[----:B------:R-:W-:Y:S01]  /*a030*/  ULDC UR6, c[0x0][0xa88] ;  /* 0x0002a20000067ab9 */ /* 0x000fe20000000800 */
[----:B------:R-:W-:Y:S02]  /*a040*/  SHF.R.U64 R10, R10, 0x3, RZ ;  /* 0x000000030a0a7819 */ /* 0x000fe400000012ff */
[----:B------:R-:W-:-:S02]  /*a050*/  SHF.R.U64 R12, R12, 0x3, RZ ;  /* 0x000000030c0c7819 */ /* 0x000fc400000012ff */
[----:B------:R-:W-:Y:S01]  /*a060*/  LOP3.LUT R10, R10, R11, RZ, 0x3c, !PT ;  /* 0x0000000b0a0a7212 */ /* 0x000fe200078e3cff */
[--C-:B------:R-:W-:Y:S01]  /*a070*/  IMAD.X R11, RZ, RZ, R27.reuse, P4 ;  /* 0x000000ffff0b7224 */ /* 0x100fe200020e061b */
[----:B------:R-:W-:Y:S02]  /*a080*/  LOP3.LUT P1, RZ, R23, 0x3, RZ, 0xc0, !PT ;  /* 0x0000000317ff7812 */ /* 0x000fe4000782c0ff */
[----:B------:R-:W-:Y:S01]  /*a090*/  LOP3.LUT R12, R12, R13, RZ, 0x3c, !PT ;  /* 0x0000000d0c0c7212 */ /* 0x000fe200078e3cff */
[----:B------:R-:W-:Y:S01]  /*a0a0*/  IMAD.X R13, RZ, RZ, R27, P3 ;  /* 0x000000ffff0d7224 */ /* 0x000fe200018e061b */
[----:B------:R-:W-:Y:S02]  /*a0b0*/  MOV R81, R38 ;  /* 0x0000002600517202 */ /* 0x000fe40000000f00 */
[C---:B------:R-:W-:Y:S02]  /*a0c0*/  IADD3 R9, P5, R26.reuse, 0x6000, RZ ;  /* 0x000060001a097810 */ /* 0x040fe40007fbe0ff */
[----:B------:R-:W-:-:S02]  /*a0d0*/  LOP3.LUT R7, R26, 0x380, RZ, 0xc0, !PT ;  /* 0x000003801a077812 */ /* 0x000fc400078ec0ff */
[----:B------:R-:W-:Y:S02]  /*a0e0*/  LOP3.LUT R8, R9, 0x380, RZ, 0xc0, !PT ;  /* 0x0000038009087812 */ /* 0x000fe400078ec0ff */
[----:B------:R-:W-:Y:S02]  /*a0f0*/  SHF.R.U64 R7, R7, 0x3, RZ ;  /* 0x0000000307077819 */ /* 0x000fe400000012ff */
[----:B------:R-:W-:Y:S02]  /*a100*/  SHF.R.U64 R8, R8, 0x3, RZ ;  /* 0x0000000308087819 */ /* 0x000fe400000012ff */
[----:B------:R-:W-:Y:S01]  /*a110*/  LOP3.LUT R26, R7, R26, RZ, 0x3c, !PT ;  /* 0x0000001a071a7212 */ /* 0x000fe200078e3cff */
[----:B--2---:R-:W-:Y:S01]  /*a120*/  SHFL.IDX PT, R45, R45, R4, 0x1c1f ;  /* 0x001c1f042d2d7589 */ /* 0x004fe200000e0000 */
[----:B------:R-:W-:Y:S01]  /*a130*/  LOP3.LUT R33, R4, 0x2, RZ, 0x3c, !PT ;  /* 0x0000000204217812 */ /* 0x000fe200078e3cff */
[--C-:B------:R-:W-:Y:S01]  /*a140*/  IMAD.X R7, RZ, RZ, R27.reuse, P6 ;  /* 0x000000ffff077224 */ /* 0x100fe200030e061b */
[----:B------:R-:W-:Y:S01]  /*a150*/  LOP3.LUT R8, R8, R9, RZ, 0x3c, !PT ;  /* 0x0000000908087212 */ /* 0x000fe200078e3cff */
[----:B------:R-:W-:Y:S01]  /*a160*/  SHFL.IDX PT, R57, R57, R4, 0x1c1f ;  /* 0x001c1f0439397589 */ /* 0x000fe200000e0000 */
[----:B------:R-:W-:-:S03]  /*a170*/  IMAD.X R9, RZ, RZ, R27, P5 ;  /* 0x000000ffff097224 */ /* 0x000fc600028e061b */
[----:B------:R-:W0:Y:S04]  /*a180*/  SHFL.IDX PT, R44, R44, R33, 0x1c1f ;  /* 0x001c1f212c2c7589 */ /* 0x000e2800000e0000 */
[----:B------:R-:W1:Y:S04]  /*a190*/  SHFL.IDX PT, R66, R66, R33, 0x1c1f ;  /* 0x001c1f2142427589 */ /* 0x000e6800000e0000 */
[----:B------:R-:W-:Y:S04]  /*a1a0*/  SHFL.IDX PT, R47, R47, R4, 0x1c1f ;  /* 0x001c1f042f2f7589 */ /* 0x000fe800000e0000 */
[----:B------:R-:W-:Y:S04]  /*a1b0*/  SHFL.IDX PT, R67, R67, R4, 0x1c1f ;  /* 0x001c1f0443437589 */ /* 0x000fe800000e0000 */
[----:B------:R-:W2:Y:S04]  /*a1c0*/  SHFL.IDX PT, R46, R46, R33, 0x1c1f ;  /* 0x001c1f212e2e7589 */ /* 0x000ea800000e0000 */
[----:B------:R-:W3:Y:S04]  /*a1d0*/  SHFL.IDX PT, R68, R68, R33, 0x1c1f ;  /* 0x001c1f2144447589 */ /* 0x000ee800000e0000 */
[----:B------:R-:W-:Y:S01]  /*a1e0*/  SHFL.IDX PT, R53, R53, R4, 0x1c1f ;  /* 0x001c1f0435357589 */ /* 0x000fe200000e0000 */
[----:B0-----:R-:W-:-:S02]  /*a1f0*/  SEL R28, R45, R44, P0 ;  /* 0x0000002c2d1c7207 */ /* 0x001fc40000000000 */
[----:B------:R-:W-:Y:S01]  /*a200*/  SEL R30, R44, R45, P0 ;  /* 0x0000002d2c1e7207 */ /* 0x000fe20000000000 */
[----:B------:R-:W-:Y:S01]  /*a210*/  SHFL.IDX PT, R69, R69, R4, 0x1c1f ;  /* 0x001c1f0445457589 */ /* 0x000fe200000e0000 */
[----:B-1----:R-:W-:Y:S01]  /*a220*/  SEL R29, R57, R66, P0 ;  /* 0x00000042391d7207 */ /* 0x002fe20000000000 */
[----:B------:R-:W-:Y:S01]  /*a230*/  IMAD R45, R37, UR7, R36 ;  /* 0x00000007252d7c24 */ /* 0x000fe2000f8e0224 */
[----:B------:R-:W-:Y:S01]  /*a240*/  SEL R31, R66, R57, P0 ;  /* 0x00000039421f7207 */ /* 0x000fe20000000000 */
[----:B------:R-:W-:Y:S06]  /*a250*/  BAR.SYNC.DEFER_BLOCKING 0x1, 0x100 ;  /* 0x0044000000007b1d */ /* 0x000fec0000010000 */
[----:B------:R-:W0:Y:S01]  /*a260*/  SHFL.IDX PT, R52, R52, R33, 0x1c1f ;  /* 0x001c1f2134347589 */ /* 0x000e2200000e0000 */
[----:B--2---:R-:W-:-:S02]  /*a270*/  SEL R32, R47, R46, P0 ;  /* 0x0000002e2f207207 */ /* 0x004fc40000000000 */
[----:B------:R-:W-:Y:S01]  /*a280*/  SEL R34, R46, R47, P0 ;  /* 0x0000002f2e227207 */ /* 0x000fe20000000000 */
[----:B------:R-:W1:Y:S01]  /*a290*/  SHFL.IDX PT, R70, R70, R33, 0x1c1f ;  /* 0x001c1f2146467589 */ /* 0x000e6200000e0000 */
[----:B---3--:R-:W-:Y:S01]  /*a2a0*/  SEL R35, R68, R67, P0 ;  /* 0x0000004344237207 */ /* 0x008fe20000000000 */
[----:B------:R-:W-:Y:S02]  /*a2b0*/  IMAD R47, R85, 0x80, R169 ;  /* 0x00000080552f7824 */ /* 0x000fe400078e02a9 */
[----:B------:R-:W-:Y:S04]  /*a2c0*/  SHFL.IDX PT, R55, R55, R4, 0x1c1f ;  /* 0x001c1f0437377589 */ /* 0x000fe800000e0000 */
[----:B------:R-:W-:Y:S04]  /*a2d0*/  SHFL.IDX PT, R54, R54, R33, 0x1c1f ;  /* 0x001c1f2136367589 */ /* 0x000fe800000e0000 */
[----:B------:R-:W-:Y:S04]  /*a2e0*/  SHFL.IDX PT, R59, R59, R4, 0x1c1f ;  /* 0x001c1f043b3b7589 */ /* 0x000fe800000e0000 */
[----:B------:R-:W-:Y:S04]  /*a2f0*/  SHFL.IDX PT, R43, R61, R4, 0x1c1f ;  /* 0x001c1f043d2b7589 */ /* 0x000fe800000e0000 */
[----:B------:R-:W-:Y:S01]  /*a300*/  SHFL.IDX PT, R65, R65, R4, 0x1c1f ;  /* 0x001c1f0441417589 */ /* 0x000fe200000e0000 */
[----:B0-----:R-:W-:-:S02]  /*a310*/  SEL R36, R53, R52, P0 ;  /* 0x0000003435247207 */ /* 0x001fc40000000000 */
[----:B------:R-:W-:Y:S01]  /*a320*/  SEL R38, R52, R53, P0 ;  /* 0x0000003534267207 */ /* 0x000fe20000000000 */
[----:B------:R-:W-:Y:S01]  /*a330*/  SHFL.IDX PT, R49, R49, R4, 0x1c1f ;  /* 0x001c1f0431317589 */ /* 0x000fe200000e0000 */
[----:B-1----:R-:W-:Y:S02]  /*a340*/  SEL R37, R69, R70, P0 ;  /* 0x0000004645257207 */ /* 0x002fe40000000000 */
[----:B------:R-:W-:Y:S01]  /*a350*/  SEL R39, R70, R69, P0 ;  /* 0x0000004546277207 */ /* 0x000fe20000000000 */
[----:B------:R-:W-:Y:S04]  /*a360*/  SHFL.IDX PT, R71, R71, R4, 0x1c1f ;  /* 0x001c1f0447477589 */ /* 0x000fe800000e0000 */
[----:B------:R-:W-:Y:S04]  /*a370*/  SHFL.IDX PT, R73, R73, R4, 0x1c1f ;  /* 0x001c1f0449497589 */ /* 0x000fe800000e0000 */
[----:B------:R-:W-:Y:S04]  /*a380*/  SHFL.IDX PT, R50, R63, R4, 0x1c1f ;  /* 0x001c1f043f327589 */ /* 0x000fe800000e0000 */
[----:B------:R-:W-:Y:S04]  /*a390*/  SHFL.IDX PT, R75, R75, R4, 0x1c1f ;  /* 0x001c1f044b4b7589 */ /* 0x000fe800000e0000 */
[----:B------:R-:W-:Y:S04]  /*a3a0*/  SHFL.IDX PT, R77, R77, R4, 0x1c1f ;  /* 0x001c1f044d4d7589 */ /* 0x000fe800000e0000 */
[----:B------:R-:W0:Y:S04]  /*a3b0*/  SHFL.IDX PT, R64, R64, R33, 0x1c1f ;  /* 0x001c1f2140407589 */ /* 0x000e2800000e0000 */
[----:B------:R-:W-:Y:S04]  /*a3c0*/  SHFL.IDX PT, R72, R72, R33, 0x1c1f ;  /* 0x001c1f2148487589 */ /* 0x000fe800000e0000 */
[----:B------:R-:W-:Y:S04]  /*a3d0*/  SHFL.IDX PT, R60, R60, R33, 0x1c1f ;  /* 0x001c1f213c3c7589 */ /* 0x000fe800000e0000 */
[----:B------:R-:W-:Y:S04]  /*a3e0*/  SHFL.IDX PT, R4, R62, R33, 0x1c1f ;  /* 0x001c1f213e047589 */ /* 0x000fe800000e0000 */
[----:B------:R-:W1:Y:S04]  /*a3f0*/  SHFL.IDX PT, R51, R74, R33, 0x1c1f ;  /* 0x001c1f214a337589 */ /* 0x000e6800000e0000 */
[----:B------:R-:W2:Y:S04]  /*a400*/  SHFL.IDX PT, R48, R48, R33, 0x1c1f ;  /* 0x001c1f2130307589 */ /* 0x000ea800000e0000 */
[----:B------:R-:W3:Y:S01]  /*a410*/  SHFL.IDX PT, R76, R76, R33, 0x1c1f ;  /* 0x001c1f214c4c7589 */ /* 0x000ee200000e0000 */
[----:B0-----:R-:W-:-:S03]  /*a420*/  SEL R52, R43, R64, P0 ;  /* 0x000000402b347207 */ /* 0x001fc60000000000 */
[----:B------:R-:W0:Y:S04]  /*a430*/  SHFL.IDX PT, R56, R56, R33, 0x1c1f ;  /* 0x001c1f2138387589 */ /* 0x000e2800000e0000 */
[----:B------:R4:W0:Y:S04]  /*a440*/  SHFL.IDX PT, R58, R58, R33, 0x1c1f ;  /* 0x001c1f213a3a7589 */ /* 0x00082800000e0000 */
[----:B------:R2:W-:Y:S01]  /*a450*/  STSM.16.M88.4 [R84], R28 ;  /* 0x0000001c54007844 */ /* 0x0005e20000000200 */
[----:B-1----:R-:W-:Y:S02]  /*a460*/  SEL R53, R50, R51, P0 ;  /* 0x0000003332357207 */ /* 0x002fe40000000000 */
[----:B----4-:R-:W-:Y:S01]  /*a470*/  SEL R33, R67, R68, P0 ;  /* 0x0000004443217207 */ /* 0x010fe20000000000 */
[----:B------:R-:W-:-:S04]  /*a480*/  IMAD R68, R5, UR6, RZ ;  /* 0x0000000605447c24 */ /* 0x000fc8000f8e02ff */
[----:B------:R1:W-:Y:S01]  /*a490*/  STSM.16.M88.4 [R42], R32 ;  /* 0x000000202a007844 */ /* 0x0003e20000000200 */
[----:B------:R-:W-:-:S03]  /*a4a0*/  ISETP.GE.OR P3, PT, R47, R68, P1 ;  /* 0x000000442f00720c */ /* 0x000fc60000f66670 */
[----:B------:R4:W-:Y:S01]  /*a4b0*/  STSM.16.M88.4 [R83], R36 ;  /* 0x0000002453007844 */ /* 0x0009e20000000200 */
[----:B--2---:R-:W-:Y:S01]  /*a4c0*/  VIADD R29, R47, 0x8 ;  /* 0x000000082f1d7836 */ /* 0x004fe20000000000 */
[----:B------:R-:W-:Y:S01]  /*a4d0*/  SEL R28, R55, R54, P0 ;  /* 0x00000036371c7207 */ /* 0x000fe20000000000 */
[----:B------:R-:W-:Y:S01]  /*a4e0*/  IMAD.IADD R31, R41, 0x1, R45 ;  /* 0x00000001291f7824 */ /* 0x000fe200078e022d */
[----:B------:R-:W-:Y:S02]  /*a4f0*/  SEL R30, R54, R55, P0 ;  /* 0x00000037361e7207 */ /* 0x000fe40000000000 */
[----:B------:R-:W-:Y:S02]  /*a500*/  ISETP.GE.OR P1, PT, R29, R68, P1 ;  /* 0x000000441d00720c */ /* 0x000fe40000f26670 */
[----:B------:R-:W-:Y:S02]  /*a510*/  SEL R54, R64, R43, P0 ;  /* 0x0000002b40367207 */ /* 0x000fe40000000000 */
[----:B------:R-:W-:-:S02]  /*a520*/  SEL R29, R71, R72, P0 ;  /* 0x00000048471d7207 */ /* 0x000fc40000000000 */
[----:B-1----:R-:W-:Y:S02]  /*a530*/  LEA R32, P4, R40, UR4, 0x2 ;  /* 0x0000000428207c11 */ /* 0x002fe4000f8810ff */
[----:B------:R-:W-:Y:S02]  /*a540*/  SEL R42, R60, R59, P0 ;  /* 0x0000003b3c2a7207 */ /* 0x000fe40000000000 */
[----:B------:R-:W-:Y:S01]  /*a550*/  LEA.HI.X R33, R40, UR5, R31, 0x2, P4 ;  /* 0x0000000528217c11 */ /* 0x000fe2000a0f141f */
[----:B------:R-:W-:Y:S01]  /*a560*/  SHFL.IDX PT, R62, R32, 0x1, 0x1c1f ;  /* 0x003c1f00203e7f89 */ /* 0x000fe200000e0000 */
[----:B------:R-:W-:Y:S02]  /*a570*/  SEL R31, R72, R71, P0 ;  /* 0x00000047481f7207 */ /* 0x000fe40000000000 */
[----:B------:R-:W-:Y:S01]  /*a580*/  SEL R40, R59, R60, P0 ;  /* 0x0000003c3b287207 */ /* 0x000fe20000000000 */
[----:B------:R-:W-:Y:S01]  /*a590*/  SHFL.IDX PT, R61, R33, RZ, 0x1c1f ;  /* 0x001c1fff213d7589 */ /* 0x000fe200000e0000 */
[----:B------:R-:W-:-:S02]  /*a5a0*/  SEL R41, R73, R4, P0 ;  /* 0x0000000449297207 */ /* 0x000fc40000000000 */
[----:B------:R-:W-:Y:S01]  /*a5b0*/  SEL R43, R4, R73, P0 ;  /* 0x00000049042b7207 */ /* 0x000fe20000000000 */
[----:B------:R-:W-:Y:S01]  /*a5c0*/  STSM.16.M88.4 [R82], R28 ;  /* 0x0000001c52007844 */ /* 0x000fe20000000200 */
[----:B------:R-:W-:Y:S02]  /*a5d0*/  SEL R55, R51, R50, P0 ;  /* 0x0000003233377207 */ /* 0x000fe40000000000 */
[----:B----4-:R-:W-:Y:S01]  /*a5e0*/  SEL R36, R65, R48, P0 ;  /* 0x0000003041247207 */ /* 0x010fe20000000000 */
[----:B------:R-:W-:Y:S01]  /*a5f0*/  STSM.16.M88.4 [R81], R40 ;  /* 0x0000002851007844 */ /* 0x000fe20000000200 */
[----:B------:R-:W-:Y:S02]  /*a600*/  SEL R38, R48, R65, P0 ;  /* 0x0000004130267207 */ /* 0x000fe40000000000 */
[----:B---3--:R-:W-:Y:S01]  /*a610*/  SEL R37, R75, R76, P0 ;  /* 0x0000004c4b257207 */ /* 0x008fe20000000000 */
[----:B------:R-:W-:Y:S01]  /*a620*/  STSM.16.M88.4 [R80], R52 ;  /* 0x0000003450007844 */ /* 0x000fe20000000200 */
[----:B------:R-:W-:-:S02]  /*a630*/  SEL R39, R76, R75, P0 ;  /* 0x0000004b4c277207 */ /* 0x000fc40000000000 */
[----:B0-----:R-:W-:Y:S01]  /*a640*/  SEL R64, R49, R56, P0 ;  /* 0x0000003831407207 */ /* 0x001fe20000000000 */
[----:B------:R-:W0:Y:S01]  /*a650*/  SHFL.IDX PT, R60, R32, RZ, 0x1c1f ;  /* 0x001c1fff203c7589 */ /* 0x000e2200000e0000 */
[----:B------:R-:W-:Y:S02]  /*a660*/  SEL R66, R56, R49, P0 ;  /* 0x0000003138427207 */ /* 0x000fe40000000000 */
[----:B------:R-:W-:Y:S01]  /*a670*/  SEL R65, R77, R58, P0 ;  /* 0x0000003a4d417207 */ /* 0x000fe20000000000 */
[----:B------:R-:W-:Y:S01]  /*a680*/  STSM.16.M88.4 [R79], R36 ;  /* 0x000000244f007844 */ /* 0x000fe20000000200 */
[----:B------:R-:W-:-:S03]  /*a690*/  SEL R67, R58, R77, P0 ;  /* 0x0000004d3a437207 */ /* 0x000fc60000000000 */
[----:B------:R-:W1:Y:S04]  /*a6a0*/  SHFL.IDX PT, R63, R33, 0x1, 0x1c1f ;  /* 0x003c1f00213f7f89 */ /* 0x000e6800000e0000 */
[----:B------:R2:W-:Y:S01]  /*a6b0*/  STSM.16.M88.4 [R78], R64 ;  /* 0x000000404e007844 */ /* 0x0005e20000000200 */
[----:B------:R-:W-:Y:S08]  /*a6c0*/  BAR.SYNC.DEFER_BLOCKING 0x1, 0x100 ;  /* 0x0044000000007b1d */ /* 0x000ff00000010000 */
[----:B--2---:R-:W2:Y:S01]  /*a6d0*/  @P2 LDC R65, c[0x0][0xbec] ;  /* 0x0002fb00ff412b82 */ /* 0x004ea20000000800 */
[----:B0-----:R0:W-:Y:S04]  /*a6e0*/  @!P3 ST.E desc[UR48][R60.64], R3 ;  /* 0x000000033c00b985 */ /* 0x0011e8000c101930 */
[----:B-1----:R1:W-:Y:S01]  /*a6f0*/  @!P1 ST.E desc[UR48][R62.64], R0 ;  /* 0x000000003e009985 */ /* 0x0023e2000c101930 */
[----:B------:R-:W-:-:S03]  /*a700*/  UIMAD UR6, UR12, UR8, URZ ;  /* 0x000000080c0672a4 */ /* 0x000fc6000f8e023f */
[----:B------:R3:W5:Y:S01]  /*a710*/  LD.E.128 R40, desc[UR48][R8.64] ;  /* 0x0000003008287980 */ /* 0x000762000c101d00 */
[----:B0-----:R-:W0:Y:S01]  /*a720*/  @P2 LDC R61, c[0x0][0xbf0] ;  /* 0x0002fc00ff3d2b82 */ /* 0x001e220000000800 */
[----:B-1----:R-:W-:Y:S01]  /*a730*/  IMAD R0, R19, 0x20, R22 ;  /* 0x0000002013007824 */ /* 0x002fe200078e0216 */
[----:B------:R-:W-:Y:S01]  /*a740*/  UIMAD.WIDE.U32 UR4, UR13, UR8, URZ ;  /* 0x000000080d0472a5 */ /* 0x000fe2000f8e003f */
[----:B------:R1:W5:Y:S02]  /*a750*/  LD.E.128 R36, desc[UR48][R6.64] ;  /* 0x0000003006247980 */ /* 0x000364000c101d00 */
[----:B---3--:R-:W-:Y:S01]  /*a760*/  IMAD R8, R85, 0x80, R0 ;  /* 0x0000008055087824 */ /* 0x008fe200078e0200 */
[----:B------:R-:W-:Y:S01]  /*a770*/  UIMAD UR6, UR13, UR9, UR6 ;  /* 0x000000090d0672a4 */ /* 0x000fe2000f8e0206 */
[----:B------:R-:W5:Y:S02]  /*a780*/  LD.E.128 R48, desc[UR48][R26.64] ;  /* 0x000000301a307980 */ /* 0x000f64000c101d00 */
[----:B--2---:R-:W-:Y:S01]  /*a790*/  @P2 IMAD.HI.U32 R0, R8, R65, RZ ;  /* 0x0000004108002227 */ /* 0x004fe200078e00ff */
[----:B------:R-:W-:Y:S01]  /*a7a0*/  ULDC.64 UR8, c[0x0][0xaf0] ;  /* 0x0002bc0000087ab9 */ /* 0x000fe20000000a00 */
[----:B------:R-:W-:Y:S01]  /*a7b0*/  UIADD3 UR5, UR5, UR6, URZ ;  /* 0x0000000605057290 */ /* 0x000fe2000fffe03f */
[----:B------:R-:W5:Y:S01]  /*a7c0*/  LD.E.128 R44, desc[UR48][R24.64] ;  /* 0x00000030182c7980 */ /* 0x000f62000c101d00 */
[----:B------:R-:W-:Y:S01]  /*a7d0*/  UIMAD UR7, UR14, UR8, URZ ;  /* 0x000000080e0772a4 */ /* 0x000fe2000f8e023f */
[----:B------:R-:W-:Y:S01]  /*a7e0*/  IMAD.MOV.U32 R3, RZ, RZ, R8 ;  /* 0x000000ffff037224 */ /* 0x000fe200078e0008 */
[----:B------:R-:W-:Y:S01]  /*a7f0*/  UIMAD.WIDE.U32 UR4, UR40, UR8, UR4 ;  /* 0x00000008280472a5 */ /* 0x000fe2000f8e0004 */
[----:B------:R-:W5:Y:S01]  /*a800*/  LD.E.128 R32, desc[UR48][R20.64] ;  /* 0x0000003014207980 */ /* 0x000f62000c101d00 */
[----:B------:R-:W-:-:S03]  /*a810*/  UIMAD UR6, UR40, UR9, UR7 ;  /* 0x00000009280672a4 */ /* 0x000fc6000f8e0207 */
[----:B------:R-:W-:Y:S01]  /*a820*/  ULDC.64 UR8, c[0x0][0xae0] ;  /* 0x0002b80000087ab9 */ /* 0x000fe20000000a00 */
[----:B0-----:R-:W-:Y:S01]  /*a830*/  @P2 SHF.R.U32.HI R3, RZ, R61, R0 ;  /* 0x0000003dff032219 */ /* 0x001fe20000011600 */
[----:B------:R-:W-:Y:S01]  /*a840*/  UIADD3 UR6, UR5, UR6, URZ ;  /* 0x0000000605067290 */ /* 0x000fe2000fffe03f */
[----:B------:R-:W5:Y:S02]  /*a850*/  LD.E.128 R28, desc[UR48][R14.64] ;  /* 0x000000300e1c7980 */ /* 0x000f64000c101d00 */
[--C-:B------:R-:W-:Y:S01]  /*a860*/  SHF.R.S32.HI R0, RZ, 0x1f, R3.reuse ;  /* 0x0000001fff007819 */ /* 0x100fe20000011403 */
[----:B------:R-:W-:Y:S01]  /*a870*/  IMAD.MOV R4, RZ, RZ, -R3 ;  /* 0x000000ffff047224 */ /* 0x000fe200078e0a03 */
[----:B------:R-:W5:Y:S01]  /*a880*/  LD.E.128 R56, desc[UR48][R12.64] ;  /* 0x000000300c387980 */ /* 0x000f62000c101d00 */
[----:B-1----:R-:W-:Y:S02]  /*a890*/  IMAD.U32 R7, RZ, RZ, UR5 ;  /* 0x00000005ff077e24 */ /* 0x002fe4000f8e00ff */
[----:B------:R-:W-:Y:S01]  /*a8a0*/  IMAD R0, R0, UR8, RZ ;  /* 0x0000000800007c24 */ /* 0x000fe2000f8e02ff */
[----:B------:R0:W5:Y:S01]  /*a8b0*/  LD.E.128 R52, desc[UR48][R10.64] ;  /* 0x000000300a347980 */ /* 0x000162000c101d00 */
[----:B------:R-:W-:-:S02]  /*a8c0*/  IMAD R5, R5, R4, R8 ;  /* 0x0000000405057224 */ /* 0x000fc400078e0208 */
[----:B------:R-:W-:Y:S01]  /*a8d0*/  IMAD.U32 R6, RZ, RZ, UR4 ;  /* 0x00000004ff067e24 */ /* 0x000fe2000f8e00ff */
[----:B------:R-:W-:Y:S01]  /*a8e0*/  @!PT LDS RZ, [RZ] ;  /* 0x00000000fffff984 */ /* 0x000fe20000000800 */
[----:B------:R-:W-:Y:S01]  /*a8f0*/  @!PT LDS RZ, [RZ] ;  /* 0x00000000fffff984 */ /* 0x000fe20000000800 */
[----:B------:R-:W-:Y:S01]  /*a900*/  @!PT LDS RZ, [RZ] ;  /* 0x00000000fffff984 */ /* 0x000fe20000000800 */
[----:B------:R-:W-:Y:S01]  /*a910*/  @!PT LDS RZ, [RZ] ;  /* 0x00000000fffff984 */ /* 0x000fe20000000800 */
[----:B------:R1:W-:Y:S06]  /*a920*/  MEMBAR.ALL.CTA ;  /* 0x0000000000007992 */ /* 0x0003ec0000008000 */
[----:B-1----:R-:W1:Y:S01]  /*a930*/  FENCE.VIEW.ASYNC.S ;  /* 0x00000000000073c6 */ /* 0x002e620000000000 */
[----:B------:R-:W-:Y:S01]  /*a940*/  IMAD.U32 R7, RZ, RZ, UR6 ;  /* 0x00000006ff077e24 */ /* 0x000fe2000f8e00ff */
[----:B------:R-:W-:Y:S01]  /*a950*/  ULDC.64 UR6, c[0x0][0xad8] ;  /* 0x0002b60000067ab9 */ /* 0x000fe20000000a00 */
[C---:B------:R-:W-:Y:S01]  /*a960*/  IMAD R9, R3.reuse, UR9, R0 ;  /* 0x0000000903097c24 */ /* 0x040fe2000f8e0200 */
[----:B------:R-:W-:Y:S01]  /*a970*/  SHF.R.S32.HI R0, RZ, 0x1f, R5 ;  /* 0x0000001fff007819 */ /* 0x000fe20000011405 */
[----:B------:R-:W-:Y:S01]  /*a980*/  IMAD.WIDE.U32 R6, R3, UR8, R6 ;  /* 0x0000000803067c25 */ /* 0x000fe2000f8e0006 */
[----:B------:R-:W-:-:S03]  /*a990*/  UIADD3 UR39, UR39, 0x29820, URZ ;  /* 0x0002982027277890 */ /* 0x000fc6000fffe03f */
[----:B------:R-:W-:Y:S01]  /*a9a0*/  IMAD R85, R85, 0x80, R22 ;  /* 0x0000008055557824 */ /* 0x000fe200078e0216 */
[----:B------:R-:W-:Y:S01]  /*a9b0*/  ULDC UR4, c[0x0][0xc] ;  /* 0x0000030000047ab9 */ /* 0x000fe20000000800 */
[----:B------:R-:W-:Y:S01]  /*a9c0*/  IMAD R0, R0, UR6, RZ ;  /* 0x0000000600007c24 */ /* 0x000fe2000f8e02ff */
[----:B------:R-:W-:Y:S01]  /*a9d0*/  UIADD3 UR51, UR51, 0x1, URZ ;  /* 0x0000000133337890 */ /* 0x000fe2000fffe03f */
[----:B------:R-:W-:Y:S01]  /*a9e0*/  IMAD.IADD R7, R7, 0x1, R9 ;  /* 0x0000000107077824 */ /* 0x000fe200078e0209 */
[----:B------:R-:W-:Y:S01]  /*a9f0*/  UMOV UR5, 0x1 ;  /* 0x0000000100057882 */ /* 0x000fe20000000000 */
[C---:B------:R-:W-:Y:S01]  /*aa00*/  IMAD R9, R5.reuse, UR7, R0 ;  /* 0x0000000705097c24 */ /* 0x040fe2000f8e0200 */
[----:B------:R-:W-:Y:S01]  /*aa10*/  ULDC.64 UR8, c[0x0][0xa80] ;  /* 0x0002a00000087ab9 */ /* 0x000fe20000000a00 */
[----:B------:R-:W-:Y:S01]  /*aa20*/  IMAD.WIDE.U32 R4, R5, UR6, R6 ;  /* 0x0000000605047c25 */ /* 0x000fe2000f8e0006 */
[----:B------:R-:W-:Y:S01]  /*aa30*/  ISETP.GE.AND P1, PT, R85, R68, PT ;  /* 0x000000445500720c */ /* 0x000fe20003f26270 */
[----:B------:R-:W-:-:S02]  /*aa40*/  UIADD3 UR41, UR4, UR41, URZ ;  /* 0x0000002904297290 */ /* 0x000fc4000fffe03f */
[----:B------:R-:W-:Y:S01]  /*aa50*/  UPRMT UR4, URZ, 0x654, UR39 ;  /* 0x000006543f047896 */ /* 0x000fe20008000027 */
[----:B------:R-:W-:Y:S01]  /*aa60*/  IMAD.IADD R5, R5, 0x1, R9 ;  /* 0x0000000105057824 */ /* 0x000fe200078e0209 */
[C---:B------:R-:W-:Y:S01]  /*aa70*/  LEA R0, P0, R4.reuse, UR8, 0x1 ;  /* 0x0000000804007c11 */ /* 0x040fe2000f8008ff */
[----:B------:R-:W-:Y:S01]  /*aa80*/  UPRMT UR39, UR5, 0x654, UR39 ;  /* 0x0000065405277896 */ /* 0x000fe20008000027 */
[----:B------:R-:W-:Y:S01]  /*aa90*/  VIADD R3, R85, 0x20 ;  /* 0x0000002055037836 */ /* 0x000fe20000000000 */
[----:B------:R-:W-:Y:S01]  /*aaa0*/  UISETP.NE.AND UP0, UPT, UR51, 0x2, UPT ;  /* 0x000000023300788c */ /* 0x000fe2000bf05270 */
[----:B0-----:R-:W-:-:S03]  /*aab0*/  LEA.HI.X R10, R4, UR9, R5, 0x1, P0 ;  /* 0x00000009040a7c11 */ /* 0x001fc600080f0c05 */
[----:B------:R-:W-:Y:S01]  /*aac0*/  USEL UR5, URZ, 0x1, UP0 ;  /* 0x000000013f057887 */ /* 0x000fe20008000000 */
[-C--:B------:R-:W-:Y:S01]  /*aad0*/  ISETP.GE.AND P3, PT, R3, R68.reuse, PT ;  /* 0x000000440300720c */ /* 0x080fe20003f66270 */
[----:B------:R-:W-:Y:S01]  /*aae0*/  VIADD R3, R85, 0x40 ;  /* 0x0000004055037836 */ /* 0x000fe20000000000 */
[----:B-1----:R-:W-:Y:S01]  /*aaf0*/  SYNCS.ARRIVE.TRANS64.RED.A1T0 RZ, [UR4], RZ ;  /* 0x000000ffffff79a7 */ /* 0x002fe20008100404 */
[----:B------:R-:W-:Y:S01]  /*ab00*/  USEL UR51, UR51, URZ, UP0 ;  /* 0x0000003f33337287 */ /* 0x000fe20008000000 */
[----:B------:R0:W1:Y:S01]  /*ab10*/  SHFL.IDX PT, R8, R0, RZ, 0x181f ;  /* 0x00181fff00087589 */ /* 0x00006200000e0000 */
[----:B------:R-:W-:Y:S01]  /*ab20*/  ULOP3.LUT UR43, UR43, UR5, URZ, 0x3c, !UPT ;  /* 0x000000052b2b7292 */ /* 0x000fe2000f8e3c3f */
[----:B------:R-:W-:Y:S02]  /*ab30*/  BSSY B0, `(.L_x_168) ;  /* 0x000000d000007945 */ /* 0x000fe40003800000 */
[----:B------:R0:W2:Y:S01]  /*ab40*/  SHFL.IDX PT, R9, R10, RZ, 0x181f ;  /* 0x00181fff0a097589 */ /* 0x0000a200000e0000 */
[----:B------:R-:W-:Y:S01]  /*ab50*/  SYNCS.ARRIVE.TRANS64.RED.A1T0 RZ, [UR39], RZ ;  /* 0x000000ffffff79a7 */ /* 0x000fe20008100427 */
[----:B------:R-:W-:Y:S01]  /*ab60*/  ISETP.GE.AND P0, PT, R3, R68, PT ;  /* 0x000000440300720c */ /* 0x000fe20003f06270 */
[----:B------:R-:W-:-:S12]  /*ab70*/  @P1 BRA `(.L_x_169) ;  /* 0x0000000000201947 */ /* 0x000fd80003800000 */
[----:B------:R-:W-:Y:S02]  /*ab80*/  ULDC UR4, c[0x0][0xac8] ;  /* 0x0002b20000047ab9 */ /* 0x000fe40000000800 */
[----:B------:R-:W-:Y:S02]  /*ab90*/  ISETP.GE.AND P2, PT, R18, UR4, PT ;  /* 0x0000000412007c0c */ /* 0x000fe4000bf46270 */
[----:B------:R-:W-:-:S11]  /*aba0*/  ISETP.GE.AND P1, PT, R17, UR4, PT ;  /* 0x0000000411007c0c */ /* 0x000fd6000bf26270 */
[C---:B-1----:R-:W-:Y:S02]  /*abb0*/  @!P2 LEA R6, P4, R18.reuse, R8, 0x1 ;  /* 0x000000081206a211 */ /* 0x042fe400078808ff */
[----:B--2---:R-:W-:Y:S02]  /*abc0*/  @!P1 IMAD.WIDE R4, R17, 0x2, R8 ;  /* 0x0000000211049825 */ /* 0x004fe400078e0208 */
[----:B------:R-:W-:-:S03]  /*abd0*/  @!P2 LEA.HI.X R7, R18, R9, R193, 0x1, P4 ;  /* 0x000000091207a211 */ /* 0x000fc600020f0cc1 */
[----:B-----5:R3:W-:Y:S04]  /*abe0*/  @!P1 ST.E.128 desc[UR48][R4.64], R48 ;  /* 0x0000003004009985 */ /* 0x0207e8000c101d30 */
[----:B------:R3:W-:Y:S02]  /*abf0*/  @!P2 ST.E.128 desc[UR48][R6.64], R56 ;  /* 0x000000380600a985 */ /* 0x0007e4000c101d30 */
.L_x_169:
[----:B------:R-:W-:Y:S05]  /*ac00*/  BSYNC B0 ;  /* 0x0000000000007941 */ /* 0x000fea0003800000 */
.L_x_168:
[----:B--2---:R2:W4:Y:S01]  /*ac10*/  SHFL.IDX PT, R9, R10, 0x1, 0x181f ;  /* 0x00381f000a097f89 */ /* 0x00452200000e0000 */
[----:B------:R-:W-:Y:S03]  /*ac20*/  BSSY B0, `(.L_x_170) ;  /* 0x000000b000007945 */ /* 0x000fe60003800000 */
[----:B-1----:R2:W1:Y:S01]  /*ac30*/  SHFL.IDX PT, R8, R0, 0x1, 0x181f ;  /* 0x00381f0000087f89 */ /* 0x00246200000e0000 */
[----:B------:R-:W-:Y:S05]  /*ac40*/  @P3 BRA `(.L_x_171) ;  /* 0x0000000000203947 */ /* 0x000fea0003800000 */
[----:B------:R-:W-:Y:S02]  /*ac50*/  ULDC UR4, c[0x0][0xac8] ;  /* 0x0002b20000047ab9 */ /* 0x000fe40000000800 */
[----:B------:R-:W-:Y:S02]  /*ac60*/  ISETP.GE.AND P3, PT, R18, UR4, PT ;  /* 0x0000000412007c0c */ /* 0x000fe4000bf66270 */
[----:B------:R-:W-:-:S11]  /*ac70*/  ISETP.GE.AND P2, PT, R17, UR4, PT ;  /* 0x0000000411007c0c */ /* 0x000fd6000bf46270 */
[C---:B-1-3--:R-:W-:Y:S02]  /*ac80*/  @!P3 LEA R6, P1, R18.reuse, R8, 0x1 ;  /* 0x000000081206b211 */ /* 0x04afe400078208ff */
[----:B----4-:R-:W-:Y:S02]  /*ac90*/  @!P2 IMAD.WIDE R4, R17, 0x2, R8 ;  /* 0x000000021104a825 */ /* 0x010fe400078e0208 */
[----:B------:R-:W-:-:S03]  /*aca0*/  @!P3 LEA.HI.X R7, R18, R9, R193, 0x1, P1 ;  /* 0x000000091207b211 */ /* 0x000fc600008f0cc1 */
[----:B-----5:R1:W-:Y:S04]  /*acb0*/  @!P2 ST.E.128 desc[UR48][R4.64], R44 ;  /* 0x0000002c0400a985 */ /* 0x0203e8000c101d30 */
[----:B------:R1:W-:Y:S02]  /*acc0*/  @!P3 ST.E.128 desc[UR48][R6.64], R52 ;  /* 0x000000340600b985 */ /* 0x0003e4000c101d30 */
.L_x_171:
[----:B------:R-:W-:Y:S05]  /*acd0*/  BSYNC B0 ;  /* 0x0000000000007941 */ /* 0x000fea0003800000 */
.L_x_170:
[----:B----4-:R4:W0:Y:S01]  /*ace0*/  SHFL.IDX PT, R9, R10, 0x2, 0x181f ;  /* 0x00581f000a097f89 */ /* 0x01082200000e0000 */
[----:B------:R-:W-:Y:S03]  /*acf0*/  BSSY B0, `(.L_x_172) ;  /* 0x000000b000007945 */ /* 0x000fe60003800000 */
[----:B-1----:R4:W1:Y:S01]  /*ad00*/  SHFL.IDX PT, R8, R0, 0x2, 0x181f ;  /* 0x00581f0000087f89 */ /* 0x00286200000e0000 */
[----:B------:R-:W-:Y:S05]  /*ad10*/  @P0 BRA `(.L_x_173) ;  /* 0x0000000000200947 */ /* 0x000fea0003800000 */
[----:B------:R-:W-:Y:S02]  /*ad20*/  ULDC UR4, c[0x0][0xac8] ;  /* 0x0002b20000047ab9 */ /* 0x000fe40000000800 */
[----:B------:R-:W-:Y:S02]  /*ad30*/  ISETP.GE.AND P2, PT, R18, UR4, PT ;  /* 0x0000000412007c0c */ /* 0x000fe4000bf46270 */
[----:B------:R-:W-:-:S11]  /*ad40*/  ISETP.GE.AND P1, PT, R17, UR4, PT ;  /* 0x0000000411007c0c */ /* 0x000fd6000bf26270 */
[C---:B-1-3--:R-:W-:Y:S02]  /*ad50*/  @!P2 LEA R6, P0, R18.reuse, R8, 0x1 ;  /* 0x000000081206a211 */ /* 0x04afe400078008ff */
[----:B0-----:R-:W-:Y:S02]  /*ad60*/  @!P1 IMAD.WIDE R4, R17, 0x2, R8 ;  /* 0x0000000211049825 */ /* 0x001fe400078e0208 */
[----:B------:R-:W-:-:S03]  /*ad70*/  @!P2 LEA.HI.X R7, R18, R9, R193, 0x1, P0 ;  /* 0x000000091207a211 */ /* 0x000fc600000f0cc1 */
[----:B-----5:R0:W-:Y:S04]  /*ad80*/  @!P1 ST.E.128 desc[UR48][R4.64], R32 ;  /* 0x0000002004009985 */ /* 0x0201e8000c101d30 */
[----:B------:R0:W-:Y:S02]  /*ad90*/  @!P2 ST.E.128 desc[UR48][R6.64], R40 ;  /* 0x000000280600a985 */ /* 0x0001e4000c101d30 */
.L_x_173:
[----:B------:R-:W-:Y:S05]  /*ada0*/  BSYNC B0 ;  /* 0x0000000000007941 */ /* 0x000fea0003800000 */
.L_x_172:
        /* <DEDUP_REMOVED lines=10> */
[C---:B0--3--:R-:W-:Y:S02]  /*ae50*/  @!P2 LEA R6, P0, R18.reuse, R8, 0x1 ;  /* 0x000000081206a211 */ /* 0x049fe400078008ff */
[----:B------:R-:W-:Y:S02]  /*ae60*/  @!P1 IMAD.WIDE R4, R17, 0x2, R8 ;  /* 0x0000000211049825 */ /* 0x000fe400078e0208 */
[----:B------:R-:W-:-:S03]  /*ae70*/  @!P2 LEA.HI.X R7, R18, R9, R193, 0x1, P0 ;  /* 0x000000091207a211 */ /* 0x000fc600000f0cc1 */
[----:B-----5:R1:W-:Y:S04]  /*ae80*/  @!P1 ST.E.128 desc[UR48][R4.64], R28 ;  /* 0x0000001c04009985 */ /* 0x0203e8000c101d30 */
[----:B------:R1:W-:Y:S02]  /*ae90*/  @!P2 ST.E.128 desc[UR48][R6.64], R36 ;  /* 0x000000240600a985 */ /* 0x0003e4000c101d30 */
.L_x_175:
[----:B------:R-:W-:Y:S05]  /*aea0*/  BSYNC B0 ;  /* 0x0000000000007941 */ /* 0x000fea0003800000 */
.L_x_174:
[----:B--2-4-:R-:W2:Y:S02]  /*aeb0*/  LDC R0, c[0x0][0xc34] ;  /* 0x00030d00ff007b82 */ /* 0x014ea40000000800 */
[----:B--2---:R-:W-:-:S13]  /*aec0*/  ISETP.LE.AND P0, PT, R0, UR41, PT ;  /* 0x0000002900007c0c */ /* 0x004fda000bf03270 */
[----:B------:R-:W-:Y:S05]  /*aed0*/  @!P0 BRA `(.L_x_176) ;  /* 0xffffff6000f88947 */ /* 0x000fea000383ffff */
[----:B------:R-:W-:Y:S05]  /*aee0*/  EXIT ;  /* 0x000000000000794d */ /* 0x000fea0003800000 */
.L_x_142:
[----:B------:R-:W-:-:S08]  /*aef0*/  NOP ;  /* 0x0000000000007918 */ /* 0x000fd00000000000 */
[----:B-1----:R-:W0:-:S00]  /*af00*/  USETMAXREG.DEALLOC.CTAPOOL 0x18 ;  /* 0x00000018000079c8 */ /* 0x002e0000080e0500 */
[----:B0-----:R-:W0:Y:S01]  /*af10*/  LDC R2, c[0x0][0xc34] ;  /* 0x00030d00ff027b82 */ /* 0x001e220000000800 */
[----:B------:R-:W-:Y:S01]  /*af20*/  IMAD.MOV.U32 R0, RZ, RZ, 0x1 ;  /* 0x00000001ff007424 */ /* 0x000fe200078e00ff */
[----:B------:R-:W-:Y:S01]  /*af30*/  UMOV UR46, 0x1 ;  /* 0x00000001002e7882 */ /* 0x000fe20000000000 */
[----:B------:R-:W-:-:S03]  /*af40*/  IMAD.MOV.U32 R17, RZ, RZ, RZ ;  /* 0x000000ffff117224 */ /* 0x000fc600078e00ff */
[----:B------:R1:W-:Y:S01]  /*af50*/  STL [R1], R0 ;  /* 0x0000000001007387 */ /* 0x0003e20000100800 */
[----:B0-----:R-:W-:-:S13]  /*af60*/  ISETP.LE.AND P0, PT, R2, UR50, PT ;  /* 0x0000003202007c0c */ /* 0x001fda000bf03270 */
[----:B-1----:R-:W-:Y:S05]  /*af70*/  @P0 BRA `(.L_x_177) ;  /* 0x0000003400300947 */ /* 0x002fea0003800000 */
[----:B------:R-:W0:Y:S01]  /*af80*/  S2R R4, SR_TID.X ;  /* 0x0000000000047919 */ /* 0x000e220000002100 */
[----:B------:R-:W1:Y:S01]  /*af90*/  S2UR UR4, SR_CgaCtaId ;  /* 0x00000000000479c3 */ /* 0x000e620000008800 */
[----:B------:R-:W-:Y:S01]  /*afa0*/  UMOV UR41, 0x400 ;  /* 0x0000040000297882 */ /* 0x000fe20000000000 */
[----:B------:R-:W-:Y:S01]  /*afb0*/  LOP3.LUT R19, R19, 0xfffffffe, RZ, 0xc0, !PT ;  /* 0xfffffffe13137812 */ /* 0x000fe200078ec0ff */
        /* <DEDUP_REMOVED lines=12> */
[----:B------:R-:W-:-:S02]  /*b080*/  LOP3.LUT R0, R2, 0x1b0, RZ, 0xc0, !PT ;  /* 0x000001b002007812 */ /* 0x000fc400078ec0ff */
[----:B------:R-:W-:Y:S02]  /*b090*/  LOP3.LUT P0, RZ, R4, 0x1f, RZ, 0xc0, !PT ;  /* 0x0000001f04ff7812 */ /* 0x000fe4000780c0ff */
[----:B------:R-:W-:Y:S01]  /*b0a0*/  LOP3.LUT R9, R0, 0x30, R3, 0x78, !PT ;  /* 0x0000003000097812 */ /* 0x000fe200078e7803 */
[----:B------:R-:W-:Y:S01]  /*b0b0*/  IMAD.SHL.U32 R0, R4, 0x20, RZ ;  /* 0x0000002004007824 */ /* 0x000fe200078e00ff */
[----:B------:R-:W-:Y:S02]  /*b0c0*/  SHF.R.U32.HI R6, RZ, 0x5, R10 ;  /* 0x00000005ff067819 */ /* 0x000fe4000001160a */
[----:B------:R-:W-:Y:S02]  /*b0d0*/  ISETP.NE.AND P2, PT, R10, RZ, PT ;  /* 0x000000ff0a00720c */ /* 0x000fe40003f45270 */
[----:B------:R-:W-:Y:S01]  /*b0e0*/  LOP3.LUT R3, R0, 0x80, RZ, 0xc0, !PT ;  /* 0x0000008000037812 */ /* 0x000fe200078ec0ff */
[----:B------:R-:W-:Y:S01]  /*b0f0*/  IMAD.SHL.U32 R7, R6, 0x200, RZ ;  /* 0x0000020006077824 */ /* 0x000fe200078e00ff */
[----:B------:R-:W-:-:S02]  /*b100*/  ISETP.NE.OR P0, PT, R10, RZ, !P0 ;  /* 0x000000ff0a00720c */ /* 0x000fc40004705670 */
[----:B------:R-:W-:Y:S01]  /*b110*/  LOP3.LUT R3, R3, 0x10, R4, 0xf8, !PT ;  /* 0x0000001003037812 */ /* 0x000fe200078ef804 */
[----:B------:R-:W-:-:S03]  /*b120*/  IMAD.SHL.U32 R4, R4, 0x80, RZ ;  /* 0x0000008004047824 */ /* 0x000fc600078e00ff */
[----:B------:R-:W-:Y:S02]  /*b130*/  LOP3.LUT R8, R3, 0x10, R8, 0x78, !PT ;  /* 0x0000001003087812 */ /* 0x000fe400078e7808 */
[----:B------:R-:W-:Y:S02]  /*b140*/  LOP3.LUT R3, R4, 0x380, RZ, 0xc0, !PT ;  /* 0x0000038004037812 */ /* 0x000fe400078ec0ff */
[----:B------:R-:W-:-:S03]  /*b150*/  @P2 LOP3.LUT R19, R19, 0x1, RZ, 0xfc, !PT ;  /* 0x0000000113132812 */ /* 0x000fc600078efcff */
[----:B------:R-:W-:Y:S01]  /*b160*/  IMAD R5, R6, 0x10, R3 ;  /* 0x0000001006057824 */ /* 0x000fe200078e0203 */
[C---:B------:R-:W-:Y:S02]  /*b170*/  LOP3.LUT R6, R7.reuse, 0x40, R2, 0xf8, !PT ;  /* 0x0000004007067812 */ /* 0x040fe400078ef802 */
[----:B------:R-:W-:Y:S02]  /*b180*/  LOP3.LUT R7, R7, 0x60, R0, 0xf8, !PT ;  /* 0x0000006007077812 */ /* 0x000fe400078ef800 */
[----:B------:R-:W-:Y:S02]  /*b190*/  LOP3.LUT R5, R5, 0x70, R2, 0x78, !PT ;  /* 0x0000007005057812 */ /* 0x000fe400078e7802 */
[----:B------:R-:W-:Y:S02]  /*b1a0*/  LOP3.LUT R7, R7, 0x100, R0, 0xf8, !PT ;  /* 0x0000010007077812 */ /* 0x000fe400078ef800 */
[----:B------:R-:W-:Y:S02]  /*b1b0*/  LOP3.LUT R5, R5, 0xc00, R4, 0xf8, !PT ;  /* 0x00000c0005057812 */ /* 0x000fe400078ef804 */
[----:B------:R-:W-:-:S02]  /*b1c0*/  LOP3.LUT R4, R7, R8, RZ, 0xfc, !PT ;  /* 0x0000000807047212 */ /* 0x000fc400078efcff */
[----:B------:R-:W-:Y:S01]  /*b1d0*/  LOP3.LUT R3, R6, R9, RZ, 0xfc, !PT ;  /* 0x0000000906037212 */ /* 0x000fe200078efcff */
[----:B------:R0:W-:Y:S01]  /*b1e0*/  STL [R1+0x18], R5 ;  /* 0x0000180501007387 */ /* 0x0001e20000100800 */
[----:B------:R-:W-:Y:S02]  /*b1f0*/  LOP3.LUT R19, R19, 0xfffffffd, RZ, 0xc0, !PT ;  /* 0xfffffffd13137812 */ /* 0x000fe400078ec0ff */
[----:B------:R-:W-:Y:S01]  /*b200*/  LOP3.LUT R2, R2, 0x30, RZ, 0xc0, !PT ;  /* 0x0000003002027812 */ /* 0x000fe200078ec0ff */
[----:B------:R1:W-:Y:S01]  /*b210*/  STL [R1+0x14], R4 ;  /* 0x0000140401007387 */ /* 0x0003e20000100800 */
[----:B------:R-:W-:Y:S02]  /*b220*/  @P0 LOP3.LUT R19, R19, 0x2, RZ, 0xfc, !PT ;  /* 0x0000000213130812 */ /* 0x000fe400078efcff */
[----:B0-----:R-:W-:Y:S01]  /*b230*/  SHF.R.U32.HI R5, RZ, 0x2, R10 ;  /* 0x00000002ff057819 */ /* 0x001fe2000001160a */
[----:B-1----:R-:W-:-:S03]  /*b240*/  IMAD.MOV.U32 R4, RZ, RZ, 0x40 ;  /* 0x00000040ff047424 */ /* 0x002fc600078e00ff */
[----:B------:R-:W-:Y:S01]  /*b250*/  LOP3.LUT R5, R5, 0x60, R0, 0xf8, !PT ;  /* 0x0000006005057812 */ /* 0x000fe200078ef800 */
[----:B------:R-:W-:Y:S01]  /*b260*/  VIADD R0, R3, UR41 ;  /* 0x0000002903007c36 */ /* 0x000fe20008000000 */
[----:B------:R-:W-:Y:S02]  /*b270*/  LOP3.LUT R3, R2, 0x40, RZ, 0xfc, !PT ;  /* 0x0000004002037812 */ /* 0x000fe400078efcff */
[----:B------:R-:W-:-:S05]  /*b280*/  SEL R4, R4, 0xffffffc0, !P1 ;  /* 0xffffffc004047807 */ /* 0x000fca0004800000 */
[----:B------:R0:W-:Y:S04]  /*b290*/  STL [R1+0x1c], R4 ;  /* 0x00001c0401007387 */ /* 0x0001e80000100800 */
[----:B------:R1:W-:Y:S01]  /*b2a0*/  STL [R1+0x20], R0 ;  /* 0x0000200001007387 */ /* 0x0003e20000100800 */
[----:B0-----:R-:W-:Y:S01]  /*b2b0*/  IMAD.MOV.U32 R4, RZ, RZ, 0x1 ;  /* 0x00000001ff047424 */ /* 0x001fe200078e00ff */
[----:B-1----:R-:W-:-:S04]  /*b2c0*/  LOP3.LUT R0, R2, 0x80, RZ, 0xfc, !PT ;  /* 0x0000008002007812 */ /* 0x002fc800078efcff */
[----:B------:R0:W-:Y:S03]  /*b2d0*/  STL [R1], R4 ;  /* 0x0000000401007387 */ /* 0x0001e60000100800 */
.L_x_230:
        /* <DEDUP_REMOVED lines=29> */
[----:B-12---:R-:W-:Y:S11]  /*b4b0*/  @!P0 BRA `(.L_x_178) ;  /* 0x0000000000408947 */ /* 0x006ff60003800000 */
        /* <DEDUP_REMOVED lines=16> */
.L_x_178:
[----:B------:R-:W-:Y:S01]  /*b5c0*/  UIADD3 UR4, UR41, 0xa400, URZ ;  /* 0x0000a40029047890 */ /* 0x000fe2000fffe03f */
[----:B------:R-:W-:-:S05]  /*b5d0*/  LOP3.LUT R19, R19, 0xfffffffb, RZ, 0xc0, !PT ;  /* 0xfffffffb13137812 */ /* 0x000fca00078ec0ff */
[----:B------:R-:W-:-:S05]  /*b5e0*/  IMAD.U32 R16, RZ, RZ, UR4 ;  /* 0x00000004ff107e24 */ /* 0x000fca000f8e00ff */
[----:B------:R-:W-:-:S13]  /*b5f0*/  LOP3.LUT P0, RZ, R16, 0x3ff, RZ, 0xc0, !PT ;  /* 0x000003ff10ff7812 */ /* 0x000fda000780c0ff */
[----:B------:R-:W-:Y:S01]  /*b600*/  @P0 LOP3.LUT R19, R19, 0x4, RZ, 0xfc, !PT ;  /* 0x0000000413130812 */ /* 0x000fe200078efcff */
[----:B------:R-:W-:Y:S06]  /*b610*/  @!P0 BRA `(.L_x_179) ;  /* 0x0000000000408947 */ /* 0x000fec0003800000 */
        /* <DEDUP_REMOVED lines=16> */
.L_x_179:
        /* <DEDUP_REMOVED lines=20> */
.L_x_180:
        /* <DEDUP_REMOVED lines=18> */
.L_x_181:
[----:B------:R-:W-:Y:S01]  /*b980*/  ULDC.64 UR4, c[0x0][0x9f8] ;  /* 0x00027e0000047ab9 */ /* 0x000fe20000000a00 */
[----:B------:R-:W-:Y:S01]  /*b990*/  IMAD.U32 R0, RZ, RZ, UR44 ;  /* 0x0000002cff007e24 */ /* 0x000fe2000f8e00ff */
[----:B------:R-:W-:-:S04]  /*b9a0*/  UISETP.NE.U32.AND UP0, UPT, UR4, URZ, UPT ;  /* 0x0000003f0400728c */ /* 0x000fc8000bf05070 */
[----:B------:R-:W-:-:S06]  /*b9b0*/  UISETP.NE.AND.EX UP0, UPT, UR5, URZ, UPT, UP0 ;  /* 0x0000003f0500728c */ /* 0x000fcc000bf05300 */
[----:B------:R-:W-:-:S05]  /*b9c0*/  PLOP3.LUT P0, PT, PT, PT, UP0, 0x80, 0x0 ;  /* 0x000000000000781c */ /* 0x000fca0003f0f008 */
[----:B------:R-:W-:Y:S02]  /*b9d0*/  @UP0 ULDC.64 UR4, c[0x0][0x9f8] ;  /* 0x00027e0000040ab9 */ /* 0x000fe40000000a00 */
[----:B------:R-:W-:-:S06]  /*b9e0*/  @UP0 UIMAD.WIDE UR4, UR44, 0x4, UR4 ;  /* 0x000000042c0408a5 */ /* 0x000fcc000f8e0204 */
[----:B------:R-:W-:Y:S02]  /*b9f0*/  IMAD.U32 R2, RZ, RZ, UR4 ;  /* 0x00000004ff027e24 */ /* 0x000fe4000f8e00ff */
[----:B------:R-:W-:-:S05]  /*ba00*/  IMAD.U32 R3, RZ, RZ, UR5 ;  /* 0x00000005ff037e24 */ /* 0x000fca000f8e00ff */
[----:B------:R1:W2:Y:S01]  /*ba10*/  @P0 LDG.E R0, desc[UR48][R2.64] ;  /* 0x0000003002000981 */ /* 0x0002a2000c1e1900 */
[----:B------:R-:W-:Y:S01]  /*ba20*/  UMOV UR4, 0xffffffff ;  /* 0xffffffff00047882 */ /* 0x000fe20000000000 */
[----:B------:R-:W-:Y:S01]  /*ba30*/  LOP3.LUT R19, R19, 0xfffffffb, RZ, 0xc0, !PT ;  /* 0xfffffffb13137812 */ /* 0x000fe200078ec0ff */
[----:B------:R-:W3:Y:S01]  /*ba40*/  S2R R18, SR_TID.X ;  /* 0x0000000000127919 */ /* 0x000ee20000002100 */
[----:B-1----:R-:W1:Y:S02]  /*ba50*/  LDC.64 R2, c[0x0][0x418] ;  /* 0x00010600ff027b82 */ /* 0x002e640000000a00 */
[----:B-1----:R-:W-:Y:S02]  /*ba60*/  ISETP.NE.U32.AND P0, PT, R2, RZ, PT ;  /* 0x000000ff0200720c */ /* 0x002fe40003f05070 */
[----:B---3--:R-:W-:Y:S02]  /*ba70*/  SHF.R.U32.HI R18, RZ, 0x5, R18 ;  /* 0x00000005ff127819 */ /* 0x008fe40000011612 */
[----:B------:R-:W-:-:S02]  /*ba80*/  ISETP.NE.AND.EX P1, PT, R3, RZ, PT, P0 ;  /* 0x000000ff0300720c */ /* 0x000fc40003f25300 */
[----:B------:R-:W-:-:S11]  /*ba90*/  LOP3.LUT R18, R18, 0x3, RZ, 0xc0, !PT ;  /* 0x0000000312127812 */ /* 0x000fd600078ec0ff */
[----:B------:R-:W-:Y:S02]  /*baa0*/  @P1 LOP3.LUT R19, R19, 0x4, RZ, 0xfc, !PT ;  /* 0x0000000413131812 */ /* 0x000fe400078efcff */
[----:B--2---:R-:W-:Y:S01]  /*bab0*/  SHF.R.S32.HI R9, RZ, 0x1f, R0 ;  /* 0x0000001fff097819 */ /* 0x004fe20000011400 */
[----:B------:R1:W-:Y:S01]  /*bac0*/  STL [R1+0x4], R0 ;  /* 0x0000040001007387 */ /* 0x0003e20000100800 */
[----:B------:R-:W-:-:S03]  /*bad0*/  SEL R16, R0, RZ, !P1 ;  /* 0x000000ff00107207 */ /* 0x000fc60004800000 */
[----:B------:R1:W-:Y:S01]  /*bae0*/  STL [R1+0x8], R9 ;  /* 0x0000080901007387 */ /* 0x0003e20000100800 */
[----:B------:R-:W-:Y:S05]  /*baf0*/  BRA.DIV UR4, `(.L_x_182) ;  /* 0x0000002e04a47947 */ /* 0x000fea000b800000 */
[----:B------:R2:W3:Y:S02]  /*bb00*/  SHFL.IDX PT, R14, R18, RZ, 0x1f ;  /* 0x00001fff120e7589 */ /* 0x0004e400000e0000 */
.L_x_246:
[----:B---3--:R-:W-:Y:S02]  /*bb10*/  ISETP.NE.AND P0, PT, R14, RZ, PT ;  /* 0x000000ff0e00720c */ /* 0x008fe40003f05270 */
[----:B------:R-:W-:Y:S02]  /*bb20*/  PLOP3.LUT P2, PT, PT, PT, PT, 0x8, 0x0 ;  /* 0x000000000000781c */ /* 0x000fe40003f4e170 */
[----:B------:R-:W-:-:S11]  /*bb30*/  LOP3.LUT R19, R19, 0xfffffff7, RZ, 0xc0, !PT ;  /* 0xfffffff713137812 */ /* 0x000fd600078ec0ff */
[----:B------:R-:W-:Y:S01]  /*bb40*/  @P2 LOP3.LUT R19, R19, 0x8, RZ, 0xfc, !PT ;  /* 0x0000000813132812 */ /* 0x000fe200078efcff */
[----:B------:R-:W-:Y:S06]  /*bb50*/  @P0 BRA `(.L_x_183) ;  /* 0x0000000400c40947 */ /* 0x000fec0003800000 */
[----:B------:R-:W-:-:S06]  /*bb60*/  UIADD3 UR4, UR39, -0x1, URZ ;  /* 0xffffffff27047890 */ /* 0x000fcc000fffe03f */
[----:B------:R-:W-:Y:S01]  /*bb70*/  IMAD.U32 R6, RZ, RZ, UR4 ;  /* 0x00000004ff067e24 */ /* 0x000fe2000f8e00ff */
[----:B------:R-:W-:-:S03]  /*bb80*/  UMOV UR4, 0xffffffff ;  /* 0xffffffff00047882 */ /* 0x000fc60000000000 */
[----:B------:R-:W-:Y:S05]  /*bb90*/  BRA.DIV UR4, `(.L_x_184) ;  /* 0x0000002e049c7947 */ /* 0x000fea000b800000 */
[----:B------:R-:W-:-:S13]  /*bba0*/  ELECT P6, URZ, PT ;  /* 0x00000000003f782f */ /* 0x000fda00038c0000 */
.L_x_249:
[----:B------:R-:W-:Y:S05]  /*bbb0*/  @!P6 BRA `(.L_x_183) ;  /* 0x0000000400ace947 */ /* 0x000fea0003800000 */
[----:B------:R-:W-:Y:S05]  /*bbc0*/  @!P1 BRA `(.L_x_185) ;  /* 0x0000000000449947 */ /* 0x000fea0003800000 */
        /* <DEDUP_REMOVED lines=16> */
[----:B-1----:R3:W5:Y:S04]  /*bcd0*/  LDG.E R0, desc[UR48][R2.64] ;  /* 0x0000003002007981 */ /* 0x002768000c1e1900 */
.L_x_185:
[----:B---3--:R-:W3:Y:S01]  /*bce0*/  LDL R3, [R1] ;  /* 0x0000000001037983 */ /* 0x008ee20000100800 */
[----:B------:R-:W-:Y:S02]  /*bcf0*/  LEA R2, R17, UR41, 0x3 ;  /* 0x0000002911027c11 */ /* 0x000fe4000f8e18ff */
[----:B---3--:R-:W-:-:S04]  /*bd00*/  SHF.L.U32 R3, R3, 0x1f, RZ ;  /* 0x0000001f03037819 */ /* 0x008fc800000006ff */
[----:B------:R-:W3:Y:S02]  /*bd10*/  SYNCS.PHASECHK.TRANS64.TRYWAIT P0, [R2+URZ+0x29880], R3 ;  /* 0x02988003020075a7 */ /* 0x000ee4000800017f */
[----:B---3--:R-:W-:Y:S05]  /*bd20*/  @!P0 BRA `(.L_x_186) ;  /* 0x0000002c00588947 */ /* 0x008fea0003800000 */
.L_x_250:
[----:B0-----:R-:W0:Y:S01]  /*bd30*/  S2R R4, SR_TID.X ;  /* 0x0000000000047919 */ /* 0x001e220000002100 */
[----:B------:R-:W-:Y:S01]  /*bd40*/  UPRMT UR4, UR47, 0x9910, URZ ;  /* 0x000099102f047896 */ /* 0x000fe2000800003f */
[----:B0-----:R-:W-:-:S04]  /*bd50*/  LOP3.LUT R4, R4, 0x7f, RZ, 0xc0, !PT ;  /* 0x0000007f04047812 */ /* 0x001fc800078ec0ff */
[----:B------:R-:W-:-:S13]  /*bd60*/  ISETP.NE.AND P0, PT, R4, RZ, PT ;  /* 0x000000ff0400720c */ /* 0x000fda0003f05270 */
[----:B------:R-:W-:-:S04]  /*bd70*/  @!P0 IMAD.MOV.U32 R4, RZ, RZ, 0x5000 ;  /* 0x00005000ff048424 */ /* 0x000fc800078e00ff */
[----:B------:R0:W-:Y:S02]  /*bd80*/  @!P0 SYNCS.ARRIVE.TRANS64 RZ, [R2+URZ+0x29870], R4 ;  /* 0x0298700402ff89a7 */ /* 0x0001e4000800003f */
[----:B0-----:R-:W-:-:S05]  /*bd90*/  IMAD.U32 R4, RZ, RZ, UR4 ;  /* 0x00000004ff047e24 */ /* 0x001fca000f8e00ff */
[----:B------:R-:W-:-:S13]  /*bda0*/  ISETP.NE.AND P1, PT, R4, 0x2, PT ;  /* 0x000000020400780c */ /* 0x000fda0003f25270 */
[----:B------:R-:W-:Y:S05]  /*bdb0*/  @P1 BRA `(.L_x_187) ;  /* 0x0000000000041947 */ /* 0x000fea0003800000 */
[----:B------:R-:W-:Y:S01]  /*bdc0*/  BPT.TRAP 0x1 ;  /* 0x000000040000795c */ /* 0x000fe20000300000 */
.L_x_187:
[----:B------:R-:W-:-:S13]  /*bdd0*/  LOP3.LUT P0, RZ, R19, 0x2, RZ, 0xc0, !PT ;  /* 0x0000000213ff7812 */ /* 0x000fda000780c0ff */
[----:B------:R-:W-:Y:S05]  /*bde0*/  @P0 BRA `(.L_x_188) ;  /* 0x0000000000040947 */ /* 0x000fea0003800000 */
[----:B------:R-:W-:Y:S01]  /*bdf0*/  BPT.TRAP 0x1 ;  /* 0x000000040000795c */ /* 0x000fe20000300000 */
.L_x_188:
[----:B------:R-:W0:Y:S01]  /*be00*/  S2R R4, SR_CgaCtaId ;  /* 0x0000000000047919 */ /* 0x000e220000008800 */
[----:B------:R-:W-:Y:S01]  /*be10*/  R2UR UR33, R2 ;  /* 0x00000000022172ca */ /* 0x000fe200000e0000 */
[----:B------:R-:W-:Y:S01]  /*be20*/  UIADD3 UR4, UP0, UR52, 0x470, URZ ;  /* 0x0000047034047890 */ /* 0x000fe2000ff1e03f */
[----:B-----5:R-:W-:Y:S01]  /*be30*/  R2UR UR37, R0 ;  /* 0x00000000002572ca */ /* 0x020fe200000e0000 */
[----:B------:R-:W4:Y:S01]  /*be40*/  S2R R5, SR_CgaCtaId ;  /* 0x0000000000057919 */ /* 0x000f220000008800 */
[----:B------:R-:W-:Y:S01]  /*be50*/  UMOV UR6, 0x30000 ;  /* 0x0003000000067882 */ /* 0x000fe20000000000 */
[----:B------:R-:W-:Y:S01]  /*be60*/  UIADD3.X UR5, URZ, UR53, URZ, UP0, !UPT ;  /* 0x000000353f057290 */ /* 0x000fe200087fe43f */
[----:B------:R-:W-:Y:S01]  /*be70*/  UMOV UR8, 0x0 ;  /* 0x0000000000087882 */ /* 0x000fe20000000000 */
[----:B------:R-:W-:Y:S01]  /*be80*/  UMOV UR9, 0x14f00000 ;  /* 0x14f0000000097882 */ /* 0x000fe20000000000 */
[----:B------:R-:W-:-:S05]  /*be90*/  UMOV UR34, URZ ;  /* 0x0000003f00227c82 */ /* 0x000fca0008000000 */
[----:B------:R-:W-:Y:S01]  /*bea0*/  UIADD3 UR33, UR33, 0x29870, URZ ;  /* 0x0002987021217890 */ /* 0x000fe2000fffe03f */
[----:B0-----:R-:W-:Y:S02]  /*beb0*/  LOP3.LUT R4, R4, 0x1, RZ, 0xc0, !PT ;  /* 0x0000000104047812 */ /* 0x001fe400078ec0ff */
[----:B----4-:R-:W-:-:S03]  /*bec0*/  LOP3.LUT R5, R5, 0x1, RZ, 0xc0, !PT ;  /* 0x0000000105057812 */ /* 0x010fc600078ec0ff */
[----:B------:R-:W-:-:S04]  /*bed0*/  IMAD R4, R4, 0x2800, RZ ;  /* 0x0000280004047824 */ /* 0x000fc800078e02ff */
[----:B------:R-:W-:Y:S02]  /*bee0*/  IMAD R4, R17, 0x5000, R4 ;  /* 0x0000500011047824 */ /* 0x000fe400078e0204 */
[----:B------:R-:W-:-:S03]  /*bef0*/  IMAD R5, R5, 0x50, RZ ;  /* 0x0000005005057824 */ /* 0x000fc600078e02ff */
[----:B------:R-:W-:Y:S01]  /*bf00*/  R2UR UR32, R4 ;  /* 0x00000000042072ca */ /* 0x000fe200000e0000 */
[----:B------:R-:W-:-:S05]  /*bf10*/  IMAD R6, R6, 0xa0, R5 ;  /* 0x000000a006067824 */ /* 0x000fca00078e0205 */
[----:B------:R-:W-:-:S07]  /*bf20*/  R2UR UR35, R6 ;  /* 0x00000000062372ca */ /* 0x000fce00000e0000 */
[----:B------:R-:W-:-:S09]  /*bf30*/  UIADD3 UR32, UR41, 0xa400, UR32 ;  /* 0x0000a40029207890 */ /* 0x000fd2000fffe020 */
[----:B------:R0:W-:Y:S01]  /*bf40*/  UTMALDG.4D.MULTICAST [UR32], [UR4], UR6, desc[UR8] ;  /* 0x00000820040073b4 */ /* 0x0001e20008019806 */
[----:B------:R-:W4:Y:S02]  /*bf50*/  SYNCS.PHASECHK.TRANS64.TRYWAIT P0, [R2+URZ+0x29840], R3 ;  /* 0x02984003020075a7 */ /* 0x000f24000800017f */
[----:B0---4-:R-:W-:Y:S05]  /*bf60*/  @!P0 BRA `(.L_x_189) ;  /* 0x0000002800dc8947 */ /* 0x011fea0003800000 */
.L_x_251:
[----:B------:R-:W4:Y:S02]  /*bf70*/  S2R R4, SR_TID.X ;  /* 0x0000000000047919 */ /* 0x000f240000002100 */
[----:B----4-:R-:W-:-:S04]  /*bf80*/  LOP3.LUT R4, R4, 0x7f, RZ, 0xc0, !PT ;  /* 0x0000007f04047812 */ /* 0x010fc800078ec0ff */
[----:B------:R-:W-:-:S13]  /*bf90*/  ISETP.NE.AND P0, PT, R4, RZ, PT ;  /* 0x000000ff0400720c */ /* 0x000fda0003f05270 */
[----:B0--3--:R-:W-:-:S04]  /*bfa0*/  @!P0 IMAD.MOV.U32 R3, RZ, RZ, 0x7800 ;  /* 0x00007800ff038424 */ /* 0x009fc800078e00ff */
[----:B------:R0:W-:Y:S01]  /*bfb0*/  @!P0 SYNCS.ARRIVE.TRANS64 RZ, [R2+URZ+0x29830], R3 ;  /* 0x0298300302ff89a7 */ /* 0x0001e2000800003f */
[----:B------:R-:W-:Y:S05]  /*bfc0*/  @P1 BRA `(.L_x_190) ;  /* 0x0000000000041947 */ /* 0x000fea0003800000 */
[----:B------:R-:W-:Y:S01]  /*bfd0*/  BPT.TRAP 0x1 ;  /* 0x000000040000795c */ /* 0x000fe20000300000 */
.L_x_190:
[----:B------:R-:W-:-:S13]  /*bfe0*/  LOP3.LUT P0, RZ, R19, 0x2, RZ, 0xc0, !PT ;  /* 0x0000000213ff7812 */ /* 0x000fda000780c0ff */
[----:B------:R-:W-:Y:S05]  /*bff0*/  @P0 BRA `(.L_x_191) ;  /* 0x0000000000040947 */ /* 0x000fea0003800000 */
[----:B------:R-:W-:Y:S01]  /*c000*/  BPT.TRAP 0x1 ;  /* 0x000000040000795c */ /* 0x000fe20000300000 */
.L_x_191:
[----:B0-----:R-:W0:Y:S01]  /*c010*/  S2R R3, SR_CgaCtaId ;  /* 0x0000000000037919 */ /* 0x001e220000008800 */
[----:B------:R-:W-:Y:S01]  /*c020*/  R2UR UR25, R2 ;  /* 0x00000000021972ca */ /* 0x000fe200000e0000 */
[----:B------:R-:W-:Y:S01]  /*c030*/  UIADD3 UR4, UP0, UR52, 0x370, URZ ;  /* 0x0000037034047890 */ /* 0x000fe2000ff1e03f */
[----:B------:R-:W-:Y:S01]  /*c040*/  R2UR UR27, R6 ;  /* 0x00000000061b72ca */ /* 0x000fe200000e0000 */
[----:B------:R-:W-:Y:S01]  /*c050*/  UMOV UR14, 0x30000 ;  /* 0x00030000000e7882 */ /* 0x000fe20000000000 */
[----:B------:R-:W-:Y:S01]  /*c060*/  R2UR UR29, R0 ;  /* 0x00000000001d72ca */ /* 0x000fe200000e0000 */
[----:B------:R-:W-:Y:S01]  /*c070*/  UIADD3.X UR5, URZ, UR53, URZ, UP0, !UPT ;  /* 0x000000353f057290 */ /* 0x000fe200087fe43f */
[----:B------:R-:W-:Y:S01]  /*c080*/  PLOP3.LUT P0, PT, PT, PT, PT, 0x80, 0x0 ;  /* 0x000000000000781c */ /* 0x000fe20003f0f070 */
[----:B------:R-:W-:Y:S01]  /*c090*/  UMOV UR6, 0x0 ;  /* 0x0000000000067882 */ /* 0x000fe20000000000 */
[----:B------:R-:W-:Y:S01]  /*c0a0*/  UMOV UR7, 0x14f00000 ;  /* 0x14f0000000077882 */ /* 0x000fe20000000000 */
[----:B------:R-:W-:Y:S01]  /*c0b0*/  UMOV UR26, URZ ;  /* 0x0000003f001a7c82 */ /* 0x000fe20008000000 */
[----:B------:R-:W-:Y:S01]  /*c0c0*/  UMOV UR28, UR36 ;  /* 0x00000024001c7c82 */ /* 0x000fe20008000000 */
[----:B------:R-:W-:Y:S01]  /*c0d0*/  UMOV UR18, 0x40 ;  /* 0x0000004000127882 */ /* 0x000fe20000000000 */
[----:B------:R-:W-:Y:S01]  /*c0e0*/  UMOV UR20, UR36 ;  /* 0x0000002400147c82 */ /* 0x000fe20008000000 */
[----:B------:R-:W-:Y:S01]  /*c0f0*/  UIADD3 UR25, UR25, 0x29830, URZ ;  /* 0x0002983019197890 */ /* 0x000fe2000fffe03f */
[----:B------:R-:W-:Y:S01]  /*c100*/  LOP3.LUT R19, R19, 0xfffffff7, RZ, 0xc0, !PT ;  /* 0xfffffff713137812 */ /* 0x000fe200078ec0ff */
[----:B------:R-:W-:Y:S01]  /*c110*/  UMOV UR19, UR27 ;  /* 0x0000001b00137c82 */ /* 0x000fe20008000000 */
[----:B------:R-:W-:Y:S01]  /*c120*/  UMOV UR10, 0x80 ;  /* 0x00000080000a7882 */ /* 0x000fe20000000000 */
[----:B------:R-:W-:Y:S01]  /*c130*/  UMOV UR21, UR29 ;  /* 0x0000001d00157c82 */ /* 0x000fe20008000000 */
[----:B------:R-:W-:Y:S01]  /*c140*/  UMOV UR12, UR36 ;  /* 0x00000024000c7c82 */ /* 0x000fe20008000000 */
[----:B------:R-:W-:Y:S01]  /*c150*/  UMOV UR11, UR27 ;  /* 0x0000001b000b7c82 */ /* 0x000fe20008000000 */
[----:B------:R-:W-:Y:S01]  /*c160*/  UMOV UR17, UR25 ;  /* 0x0000001900117c82 */ /* 0x000fe20008000000 */
[----:B------:R-:W-:Y:S01]  /*c170*/  UMOV UR13, UR29 ;  /* 0x0000001d000d7c82 */ /* 0x000fe20008000000 */
[----:B------:R-:W-:Y:S01]  /*c180*/  UMOV UR9, UR25 ;  /* 0x0000001900097c82 */ /* 0x000fe20008000000 */
[----:B------:R-:W-:Y:S01]  /*c190*/  IMAD.MOV.U32 R16, RZ, RZ, R0 ;  /* 0x000000ffff107224 */ /* 0x000fe200078e0000 */
[----:B------:R-:W-:-:S02]  /*c1a0*/  @P0 LOP3.LUT R19, R19, 0x8, RZ, 0xfc, !PT ;  /* 0x0000000813130812 */ /* 0x000fc400078efcff */
[----:B0-----:R-:W-:-:S05]  /*c1b0*/  LOP3.LUT R3, R3, 0x1, RZ, 0xc0, !PT ;  /* 0x0000000103037812 */ /* 0x001fca00078ec0ff */
[----:B------:R-:W-:-:S04]  /*c1c0*/  IMAD R3, R3, 0x1400, RZ ;  /* 0x0000140003037824 */ /* 0x000fc800078e02ff */
[----:B------:R-:W-:-:S05]  /*c1d0*/  IMAD R2, R17, 0x7800, R3 ;  /* 0x0000780011027824 */ /* 0x000fca00078e0203 */
[----:B------:R-:W-:-:S13]  /*c1e0*/  R2UR UR8, R2 ;  /* 0x00000000020872ca */ /* 0x000fda00000e0000 */
[----:B------:R-:W-:-:S04]  /*c1f0*/  UIADD3 UR8, UR41, UR8, URZ ;  /* 0x0000000829087290 */ /* 0x000fc8000fffe03f */
[----:B------:R-:W-:Y:S02]  /*c200*/  UIADD3 UR24, UR8, 0x1a400, URZ ;  /* 0x0001a40008187890 */ /* 0x000fe4000fffe03f */
[----:B------:R-:W-:Y:S02]  /*c210*/  UIADD3 UR16, UR8, 0x1cc00, URZ ;  /* 0x0001cc0008107890 */ /* 0x000fe4000fffe03f */
[----:B------:R-:W-:-:S05]  /*c220*/  UIADD3 UR8, UR8, 0x1f400, URZ ;  /* 0x0001f40008087890 */ /* 0x000fca000fffe03f */
[----:B------:R3:W-:Y:S02]  /*c230*/  UTMALDG.4D.MULTICAST [UR24], [UR4], UR14, desc[UR6] ;  /* 0x00000618040073b4 */ /* 0x0007e4000801980e */
[----:B------:R3:W-:Y:S02]  /*c240*/  UTMALDG.4D.MULTICAST [UR16], [UR4], UR14, desc[UR6] ;  /* 0x00000610040073b4 */ /* 0x0007e4000801980e */
[----:B------:R3:W-:Y:S02]  /*c250*/  UTMALDG.4D.MULTICAST [UR8], [UR4], UR14, desc[UR6] ;  /* 0x00000608040073b4 */ /* 0x0007e4000801980e */
[----:B---3--:R-:W-:Y:S01]  /*c260*/  NOP ;  /* 0x0000000000007918 */ /* 0x008fe20000000000 */
.L_x_183:
[----:B------:R-:W-:Y:S05]  /*c270*/  WARPSYNC.ALL ;  /* 0x0000000000007948 */ /* 0x000fea0003800000 */
[----:B------:R-:W-:Y:S01]  /*c280*/  UIADD3 UR4, UR41, 0x14400, URZ ;  /* 0x0001440029047890 */ /* 0x000fe2000fffe03f */
        /* <DEDUP_REMOVED lines=19> */
[----:B012---:R-:W-:Y:S05]  /*c3c0*/  CALL.ABS.NOINC R2 ;  /* 0x0000000002007343 */ /* 0x007fea0003c00000 */
.L_x_192:
[----:B------:R-:W3:Y:S01]  /*c3d0*/  S2R R2, SR_TID.X ;  /* 0x0000000000027919 */ /* 0x000ee20000002100 */
[----:B------:R-:W4:Y:S01]  /*c3e0*/  LDC R8, c[0x0][0x448] ;  /* 0x00011200ff087b82 */ /* 0x000f220000000800 */
[----:B------:R-:W-:Y:S01]  /*c3f0*/  USHF.R.S32.HI UR4, URZ, 0x1f, UR36 ;  /* 0x0000001f3f047899 */ /* 0x000fe20008011424 */
[----:B--2---:R-:W2:Y:S01]  /*c400*/  S2R R18, SR_TID.X ;  /* 0x0000000000127919 */ /* 0x004ea20000002100 */
[----:B------:R-:W-:Y:S01]  /*c410*/  ULDC.64 UR8, c[0x0][0x2d8] ;  /* 0x0000b60000087ab9 */ /* 0x000fe20000000a00 */
[----:B------:R-:W-:Y:S01]  /*c420*/  USHF.R.S32.HI UR7, URZ, 0x1f, UR44 ;  /* 0x0000001f3f077899 */ /* 0x000fe2000801142c */
[----:B------:R-:W2:Y:S03]  /*c430*/  S2R R7, SR_TID.X ;  /* 0x0000000000077919 */ /* 0x000ea60000002100 */
[----:B0-----:R-:W0:Y:S01]  /*c440*/  LDC R4, c[0x0][0xc38] ;  /* 0x00030e00ff047b82 */ /* 0x001e220000000800 */
[----:B------:R-:W-:-:S02]  /*c450*/  UIMAD UR6, UR4, UR8, URZ ;  /* 0x00000008040672a4 */ /* 0x000fc4000f8e023f */
[----:B------:R-:W-:Y:S02]  /*c460*/  UIMAD.WIDE.U32 UR4, UR36, UR8, URZ ;  /* 0x00000008240472a5 */ /* 0x000fe4000f8e003f */
[----:B------:R-:W-:-:S03]  /*c470*/  UIMAD UR6, UR36, UR9, UR6 ;  /* 0x00000009240672a4 */ /* 0x000fc6000f8e0206 */
[----:B------:R-:W-:Y:S01]  /*c480*/  ULDC.64 UR8, c[0x0][0x2e0] ;  /* 0x0000b80000087ab9 */ /* 0x000fe20000000a00 */
[----:B------:R-:W-:Y:S02]  /*c490*/  UIADD3 UR5, UR5, UR6, URZ ;  /* 0x0000000605057290 */ /* 0x000fe4000fffe03f */
[----:B------:R-:W-:Y:S02]  /*c4a0*/  UIMAD UR6, UR7, UR8, URZ ;  /* 0x00000008070672a4 */ /* 0x000fe4000f8e023f */
[----:B------:R-:W-:Y:S02]  /*c4b0*/  UIMAD.WIDE.U32 UR4, UR44, UR8, UR4 ;  /* 0x000000082c0472a5 */ /* 0x000fe4000f8e0004 */
[----:B------:R-:W-:Y:S01]  /*c4c0*/  UIMAD UR6, UR44, UR9, UR6 ;  /* 0x000000092c0672a4 */ /* 0x000fe2000f8e0206 */
[----:B----4-:R-:W-:-:S03]  /*c4d0*/  ISETP.NE.AND P0, PT, R8, 0x1, PT ;  /* 0x000000010800780c */ /* 0x010fc60003f05270 */
[----:B------:R-:W-:Y:S01]  /*c4e0*/  UIADD3 UR5, UR5, UR6, URZ ;  /* 0x0000000605057290 */ /* 0x000fe2000fffe03f */
[----:B---3--:R-:W-:-:S04]  /*c4f0*/  LOP3.LUT R2, R2, 0x7f, RZ, 0xc0, !PT ;  /* 0x0000007f02027812 */ /* 0x008fc800078ec0ff */
[----:B-1----:R-:W-:Y:S01]  /*c500*/  SHF.R.U32.HI R0, RZ, 0x2, R2 ;  /* 0x00000002ff007819 */ /* 0x002fe20000011602 */
[----:B--2---:R-:W-:-:S04]  /*c510*/  IMAD.SHL.U32 R18, R18, 0x20, RZ ;  /* 0x0000002012127824 */ /* 0x004fc800078e00ff */
[----:B------:R-:W1:Y:S01]  /*c520*/  @P0 LDC R3, c[0x0][0x44c] ;  /* 0x00011300ff030b82 */ /* 0x000e620000000800 */
[----:B------:R-:W-:Y:S02]  /*c530*/  IMAD R2, RZ, RZ, -UR45 ;  /* 0x8000002dff027e24 */ /* 0x000fe4000f8e02ff */
[----:B------:R-:W-:Y:S01]  /*c540*/  IMAD.SHL.U32 R7, R7, 0x10, RZ ;  /* 0x0000001007077824 */ /* 0x000fe200078e00ff */
[----:B------:R-:W-:Y:S01]  /*c550*/  LOP3.LUT R18, R0, 0x60, R18, 0xf8, !PT ;  /* 0x0000006000127812 */ /* 0x000fe200078ef812 */
[----:B0-----:R-:W-:-:S03]  /*c560*/  IMAD R2, R4, R2, UR50 ;  /* 0x0000003204027e24 */ /* 0x001fc6000f8e0202 */
[----:B------:R-:W0:Y:S01]  /*c570*/  @P0 LDC R0, c[0x0][0x450] ;  /* 0x00011400ff000b82 */ /* 0x000e220000000800 */
[----:B------:R-:W-:Y:S01]  /*c580*/  IMAD.SHL.U32 R5, R2, 0x80, RZ ;  /* 0x0000008002057824 */ /* 0x000fe200078e00ff */
[----:B------:R-:W-:-:S04]  /*c590*/  LOP3.LUT R7, R7, 0x30, RZ, 0xc0, !PT ;  /* 0x0000003007077812 */ /* 0x000fc800078ec0ff */
[----:B------:R-:W-:Y:S02]  /*c5a0*/  LOP3.LUT R2, R18, R5, RZ, 0xfc, !PT ;  /* 0x0000000512027212 */ /* 0x000fe400078efcff */
[C---:B------:R-:W-:Y:S01]  /*c5b0*/  LOP3.LUT R9, R7.reuse, 0x40, RZ, 0xfc, !PT ;  /* 0x0000004007097812 */ /* 0x040fe200078efcff */
[----:B------:R-:W2:Y:S01]  /*c5c0*/  S2R R18, SR_TID.X ;  /* 0x0000000000127919 */ /* 0x000ea20000002100 */
[----:B------:R-:W-:Y:S01]  /*c5d0*/  LOP3.LUT R7, R7, 0x80, RZ, 0xfc, !PT ;  /* 0x0000008007077812 */ /* 0x000fe200078efcff */
[----:B------:R-:W-:Y:S02]  /*c5e0*/  IMAD.MOV.U32 R6, RZ, RZ, R2 ;  /* 0x000000ffff067224 */ /* 0x000fe400078e0002 */
[----:B-1----:R-:W-:-:S05]  /*c5f0*/  @P0 IMAD.HI.U32 R3, R2, R3, RZ ;  /* 0x0000000302030227 */ /* 0x002fca00078e00ff */
[----:B0-----:R-:W-:-:S04]  /*c600*/  @P0 SHF.R.U32.HI R6, RZ, R0, R3 ;  /* 0x00000000ff060219 */ /* 0x001fc80000011603 */
[--C-:B------:R-:W-:Y:S01]  /*c610*/  SHF.R.S32.HI R4, RZ, 0x1f, R6.reuse ;  /* 0x0000001fff047819 */ /* 0x100fe20000011406 */
[----:B------:R-:W-:-:S04]  /*c620*/  IMAD.MOV R0, RZ, RZ, -R6 ;  /* 0x000000ffff007224 */ /* 0x000fc800078e0a06 */
[----:B------:R-:W-:Y:S02]  /*c630*/  IMAD R0, R8, R0, R2 ;  /* 0x0000000008007224 */ /* 0x000fe400078e0202 */
[----:B------:R-:W0:Y:S01]  /*c640*/  LDC.64 R2, c[0x0][0x2d0] ;  /* 0x0000b400ff027b82 */ /* 0x000e220000000a00 */
[C---:B--2---:R-:W-:Y:S01]  /*c650*/  IMAD.SHL.U32 R10, R18.reuse, 0x10, RZ ;  /* 0x00000010120a7824 */ /* 0x044fe200078e00ff */
[----:B------:R-:W-:-:S04]  /*c660*/  LOP3.LUT R18, R18, 0x7f, RZ, 0xc0, !PT ;  /* 0x0000007f12127812 */ /* 0x000fc800078ec0ff */
[----:B------:R-:W-:Y:S01]  /*c670*/  LOP3.LUT R10, R10, 0x30, RZ, 0xc0, !PT ;  /* 0x000000300a0a7812 */ /* 0x000fe200078ec0ff */
[----:B0-----:R-:W-:-:S04]  /*c680*/  IMAD R4, R4, R2, RZ ;  /* 0x0000000204047224 */ /* 0x001fc800078e02ff */
[C---:B------:R-:W-:Y:S02]  /*c690*/  IMAD R4, R6.reuse, R3, R4 ;  /* 0x0000000306047224 */ /* 0x040fe400078e0204 */
[----:B------:R-:W-:Y:S01]  /*c6a0*/  IMAD.WIDE.U32 R2, R6, R2, UR4 ;  /* 0x0000000406027e25 */ /* 0x000fe2000f8e0002 */
[----:B------:R-:W-:-:S03]  /*c6b0*/  ULDC.64 UR4, c[0x0][0x2c8] ;  /* 0x0000b20000047ab9 */ /* 0x000fc60000000a00 */
[----:B------:R-:W-:Y:S01]  /*c6c0*/  IMAD.IADD R3, R3, 0x1, R4 ;  /* 0x0000000103037824 */ /* 0x000fe200078e0204 */
[----:B------:R-:W-:Y:S01]  /*c6d0*/  SHF.R.S32.HI R4, RZ, 0x1f, R0 ;  /* 0x0000001fff047819 */ /* 0x000fe20000011400 */
[----:B------:R-:W-:-:S04]  /*c6e0*/  IMAD.WIDE.U32 R2, R0, UR4, R2 ;  /* 0x0000000400027c25 */ /* 0x000fc8000f8e0002 */
[----:B------:R-:W-:-:S04]  /*c6f0*/  IMAD R4, R4, UR4, RZ ;  /* 0x0000000404047c24 */ /* 0x000fc8000f8e02ff */
[----:B------:R-:W-:Y:S01]  /*c700*/  IMAD R0, R0, UR5, R4 ;  /* 0x0000000500007c24 */ /* 0x000fe2000f8e0204 */
[----:B------:R-:W-:Y:S02]  /*c710*/  ULDC.64 UR4, c[0x0][0x280] ;  /* 0x0000a00000047ab9 */ /* 0x000fe40000000a00 */
[----:B------:R-:W-:Y:S01]  /*c720*/  IADD3 R4, P0, R2, UR4, RZ ;  /* 0x0000000402047c10 */ /* 0x000fe2000ff1e0ff */
[----:B------:R-:W-:Y:S02]  /*c730*/  ULDC UR4, c[0x0][0x2b8] ;  /* 0x0000ae0000047ab9 */ /* 0x000fe40000000800 */
[----:B------:R-:W-:Y:S02]  /*c740*/  ISETP.GE.AND P3, PT, R10, UR4, PT ;  /* 0x000000040a007c0c */ /* 0x000fe4000bf66270 */
[----:B------:R-:W-:Y:S02]  /*c750*/  IADD3.X R3, R3, UR5, R0, P0, !PT ;  /* 0x0000000503037c10 */ /* 0x000fe400087fe400 */
[----:B------:R-:W-:-:S02]  /*c760*/  ISETP.GE.AND P0, PT, R9, UR4, PT ;  /* 0x0000000409007c0c */ /* 0x000fc4000bf06270 */
[----:B------:R0:W5:Y:S01]  /*c770*/  LDL R9, [R1+0x20] ;  /* 0x0000200001097983 */ /* 0x0001620000100800 */
[----:B------:R-:W-:Y:S01]  /*c780*/  ISETP.GE.AND P1, PT, R7, UR4, PT ;  /* 0x0000000407007c0c */ /* 0x000fe2000bf26270 */
[----:B------:R-:W-:Y:S01]  /*c790*/  UMOV UR4, 0xffffffff ;  /* 0xffffffff00047882 */ /* 0x000fe20000000000 */
[----:B------:R-:W-:Y:S02]  /*c7a0*/  SHF.R.U32.HI R18, RZ, 0x2, R18 ;  /* 0x00000002ff127819 */ /* 0x000fe40000011612 */
[----:B------:R-:W-:Y:S09]  /*c7b0*/  BRA.DIV UR4, `(.L_x_193) ;  /* 0x0000002204dc7947 */ /* 0x000ff2000b800000 */
[----:B------:R-:W1:Y:S01]  /*c7c0*/  SHFL.IDX PT, R7, R4, RZ, 0x1c1f ;  /* 0x001c1fff04077589 */ /* 0x000e6200000e0000 */
[----:B------:R-:W-:Y:S01]  /*c7d0*/  ULDC UR4, c[0x0][0x288] ;  /* 0x0000a20000047ab9 */ /* 0x000fe20000000800 */
[----:B------:R-:W-:Y:S02]  /*c7e0*/  IMAD.IADD R0, R18, 0x1, R5 ;  /* 0x0000000112007824 */ /* 0x000fe400078e0205 */
[----:B------:R-:W2:Y:S01]  /*c7f0*/  SHFL.IDX PT, R6, R3, RZ, 0x1c1f ;  /* 0x001c1fff03067589 */ /* 0x000ea200000e0000 */
[----:B------:R-:W-:Y:S02]  /*c800*/  IMAD R2, R8, UR4, RZ ;  /* 0x0000000408027c24 */ /* 0x000fe4000f8e02ff */
[----:B------:R-:W-:-:S03]  /*c810*/  VIADD R5, R0, 0x20 ;  /* 0x0000002000057836 */ /* 0x000fc60000000000 */
[----:B------:R-:W-:-:S13]  /*c820*/  ISETP.GE.AND P2, PT, R0, R2, PT ;  /* 0x000000020000720c */ /* 0x000fda0003f46270 */
[----:B-1----:R-:W-:-:S05]  /*c830*/  @!P2 IADD3 R7, P4, R10, R7, RZ ;  /* 0x000000070a07a210 */ /* 0x002fca0007f9e0ff */
[----:B--2---:R-:W-:-:S05]  /*c840*/  @!P2 IMAD.X R6, RZ, RZ, R6, P4 ;  /* 0x000000ffff06a224 */ /* 0x004fca00020e0606 */
[----:B------:R-:W-:-:S04]  /*c850*/  @!P2 LOP3.LUT R7, R7, R6, RZ, 0x3c, !PT ;  /* 0x000000060707a212 */ /* 0x000fc800078e3cff */
[----:B------:R-:W-:-:S04]  /*c860*/  @!P2 LOP3.LUT R6, R7, R6, RZ, 0x3c, !PT ;  /* 0x000000060706a212 */ /* 0x000fc800078e3cff */
[----:B------:R-:W-:-:S05]  /*c870*/  @!P2 LOP3.LUT R7, R7, R6, RZ, 0x3c, !PT ;  /* 0x000000060707a212 */ /* 0x000fca00078e3cff */
[----:B------:R-:W-:Y:S01]  /*c880*/  @!PT LDS RZ, [RZ] ;  /* 0x00000000fffff984 */ /* 0x000fe20000000800 */
[----:B-----5:R-:W-:Y:S04]  /*c890*/  @!P2 LDGSTS.E.BYPASS.LTC128B.128 [R9+0x14400], desc[UR48][R6.64], !P3 ;  /* 0x144000000609afae */ /* 0x020fe8000d901d70 */
[----:B------:R-:W-:Y:S04]  /*c8a0*/  @!P2 LDGSTS.E.BYPASS.LTC128B.128 [R9+0x16400], desc[UR48][R6.64+0x40], !P0 ;  /* 0x164000400609afae */ /* 0x000fe8000c101d70 */
[----:B------:R1:W-:Y:S01]  /*c8b0*/  @!P2 LDGSTS.E.BYPASS.LTC128B.128 [R9+0x18400], desc[UR48][R6.64+0x80], !P1 ;  /* 0x184000800609afae */ /* 0x0003e2000c901d70 */
[----:B------:R-:W-:-:S03]  /*c8c0*/  ISETP.GE.AND P2, PT, R5, R2, PT ;  /* 0x000000020500720c */ /* 0x000fc60003f46270 */
[----:B------:R-:W-:Y:S04]  /*c8d0*/  SHFL.IDX PT, R5, R3, 0x1, 0x1c1f ;  /* 0x003c1f0003057f89 */ /* 0x000fe800000e0000 */
[----:B-1----:R-:W1:Y:S06]  /*c8e0*/  SHFL.IDX PT, R6, R4, 0x1, 0x1c1f ;  /* 0x003c1f0004067f89 */ /* 0x002e6c00000e0000 */
[----:B-1----:R-:W-:-:S05]  /*c8f0*/  @!P2 IADD3 R6, P4, R10, R6, RZ ;  /* 0x000000060a06a210 */ /* 0x002fca0007f9e0ff */
[----:B------:R-:W-:-:S04]  /*c900*/  @!P2 IMAD.X R5, RZ, RZ, R5, P4 ;  /* 0x000000ffff05a224 */ /* 0x000fc800020e0605 */
[----:B------:R-:W-:Y:S02]  /*c910*/  @!P2 IMAD.MOV.U32 R7, RZ, RZ, R5 ;  /* 0x000000ffff07a224 */ /* 0x000fe400078e0005 */
[----:B------:R-:W-:-:S03]  /*c920*/  VIADD R5, R0, 0x40 ;  /* 0x0000004000057836 */ /* 0x000fc60000000000 */
[----:B------:R-:W-:Y:S04]  /*c930*/  @!P2 LDGSTS.E.BYPASS.LTC128B.128 [R9+0x14c00], desc[UR48][R6.64], !P3 ;  /* 0x14c000000609afae */ /* 0x000fe8000d901d70 */
[----:B------:R-:W-:Y:S04]  /*c940*/  @!P2 LDGSTS.E.BYPASS.LTC128B.128 [R9+0x16c00], desc[UR48][R6.64+0x40], !P0 ;  /* 0x16c000400609afae */ /* 0x000fe8000c101d70 */
[----:B------:R1:W-:Y:S01]  /*c950*/  @!P2 LDGSTS.E.BYPASS.LTC128B.128 [R9+0x18c00], desc[UR48][R6.64+0x80], !P1 ;  /* 0x18c000800609afae */ /* 0x0003e2000c901d70 */
[----:B------:R-:W-:-:S03]  /*c960*/  ISETP.GE.AND P2, PT, R5, R2, PT ;  /* 0x000000020500720c */ /* 0x000fc60003f46270 */
[----:B------:R-:W-:Y:S04]  /*c970*/  SHFL.IDX PT, R5, R3, 0x2, 0x1c1f ;  /* 0x005c1f0003057f89 */ /* 0x000fe800000e0000 */
[----:B------:R-:W-:Y:S04]  /*c980*/  SHFL.IDX PT, R3, R3, 0x3, 0x1c1f ;  /* 0x007c1f0003037f89 */ /* 0x000fe800000e0000 */
[----:B-1----:R-:W1:Y:S04]  /*c990*/  SHFL.IDX PT, R6, R4, 0x2, 0x1c1f ;  /* 0x005c1f0004067f89 */ /* 0x002e6800000e0000 */
[----:B------:R-:W2:Y:S01]  /*c9a0*/  SHFL.IDX PT, R4, R4, 0x3, 0x1c1f ;  /* 0x007c1f0004047f89 */ /* 0x000ea200000e0000 */
[----:B-1----:R-:W-:-:S05]  /*c9b0*/  @!P2 IADD3 R6, P4, R10, R6, RZ ;  /* 0x000000060a06a210 */ /* 0x002fca0007f9e0ff */
[----:B------:R-:W-:-:S04]  /*c9c0*/  @!P2 IMAD.X R5, RZ, RZ, R5, P4 ;  /* 0x000000ffff05a224 */ /* 0x000fc800020e0605 */
[----:B------:R-:W-:-:S05]  /*c9d0*/  @!P2 IMAD.MOV.U32 R7, RZ, RZ, R5 ;  /* 0x000000ffff07a224 */ /* 0x000fca00078e0005 */
[----:B------:R1:W-:Y:S04]  /*c9e0*/  @!P2 LDGSTS.E.BYPASS.LTC128B.128 [R9+0x15400], desc[UR48][R6.64], !P3 ;  /* 0x154000000609afae */ /* 0x0003e8000d901d70 */
[----:B------:R1:W-:Y:S04]  /*c9f0*/  @!P2 LDGSTS.E.BYPASS.LTC128B.128 [R9+0x17400], desc[UR48][R6.64+0x40], !P0 ;  /* 0x174000400609afae */ /* 0x0003e8000c101d70 */
[----:B--2---:R1:W-:Y:S02]  /*ca00*/  @!P2 LDGSTS.E.BYPASS.LTC128B.128 [R9+0x19400], desc[UR48][R6.64+0x80], !P1 ;  /* 0x194000800609afae */ /* 0x0043e4000c901d70 */
.L_x_260:
[----:B------:R-:W-:Y:S01]  /*ca10*/  VIADD R0, R0, 0x60 ;  /* 0x0000006000007836 */ /* 0x000fe20000000000 */
[----:B------:R-:W-:Y:S04]  /*ca20*/  BSSY B0, `(.L_x_194) ;  /* 0x000000b000007945 */ /* 0x000fe80003800000 */
[----:B------:R-:W-:-:S13]  /*ca30*/  ISETP.GE.AND P2, PT, R0, R2, PT ;  /* 0x000000020000720c */ /* 0x000fda0003f46270 */
[----:B------:R-:W-:Y:S05]  /*ca40*/  @P2 BRA `(.L_x_195) ;  /* 0x0000000000202947 */ /* 0x000fea0003800000 */
[----:B------:R-:W-:-:S05]  /*ca50*/  IADD3 R2, P2, R10, R4, RZ ;  /* 0x000000040a027210 */ /* 0x000fca0007f5e0ff */
[----:B------:R-:W-:-:S05]  /*ca60*/  IMAD.X R3, RZ, RZ, R3, P2 ;  /* 0x000000ffff037224 */ /* 0x000fca00010e0603 */
[----:B------:R-:W-:Y:S01]  /*ca70*/  @!PT LDS RZ, [RZ] ;  /* 0x00000000fffff984 */ /* 0x000fe20000000800 */
[----:B------:R-:W-:Y:S01]  /*ca80*/  @!PT LDS RZ, [RZ] ;  /* 0x00000000fffff984 */ /* 0x000fe20000000800 */
[----:B------:R-:W-:Y:S01]  /*ca90*/  @!PT LDS RZ, [RZ] ;  /* 0x00000000fffff984 */ /* 0x000fe20000000800 */
[----:B------:R2:W-:Y:S04]  /*caa0*/  LDGSTS.E.BYPASS.LTC128B.128 [R9+0x15c00], desc[UR48][R2.64], !P3 ;  /* 0x15c0000002097fae */ /* 0x0005e8000d901d70 */
[----:B------:R2:W-:Y:S04]  /*cab0*/  LDGSTS.E.BYPASS.LTC128B.128 [R9+0x17c00], desc[UR48][R2.64+0x40], !P0 ;  /* 0x17c0004002097fae */ /* 0x0005e8000c101d70 */
[----:B------:R2:W-:Y:S02]  /*cac0*/  LDGSTS.E.BYPASS.LTC128B.128 [R9+0x19c00], desc[UR48][R2.64+0x80], !P1 ;  /* 0x19c0008002097fae */ /* 0x0005e4000c901d70 */
.L_x_195:
[----:B------:R-:W-:Y:S05]  /*cad0*/  BSYNC B0 ;  /* 0x0000000000007941 */ /* 0x000fea0003800000 */
.L_x_194:
        /* <DEDUP_REMOVED lines=10> */
.L_x_261:
[----:B------:R-:W-:-:S06]  /*cb80*/  UISETP.GE.AND UP0, UPT, UR40, 0xa1, UPT ;  /* 0x000000a12800788c */ /* 0x000fcc000bf06270 */
[----:B------:R-:W-:-:S13]  /*cb90*/  PLOP3.LUT P0, PT, PT, PT, UP0, 0x80, 0x0 ;  /* 0x000000000000781c */ /* 0x000fda0003f0f008 */
[----:B------:R-:W-:Y:S05]  /*cba0*/  @!P0 BRA `(.L_x_197) ;  /* 0x00000010003c8947 */ /* 0x000fea0003800000 */
[----:B--2---:R2:W5:Y:S01]  /*cbb0*/  LDL.LU R0, [R1] ;  /* 0x0000000001007983 */ /* 0x0045620000300800 */
[----:B------:R-:W-:Y:S01]  /*cbc0*/  UIADD3 UR4, UR39, -0x2, URZ ;  /* 0xfffffffe27047890 */ /* 0x000fe2000fffe03f */
[----:B------:R-:W-:-:S05]  /*cbd0*/  IMAD.MOV.U32 R3, RZ, RZ, R17 ;  /* 0x000000ffff037224 */ /* 0x000fca00078e0011 */
[----:B------:R-:W-:-:S07]  /*cbe0*/  IMAD.U32 R2, RZ, RZ, UR4 ;  /* 0x00000004ff027e24 */ /* 0x000fce000f8e00ff */
.L_x_222:
[----:B------:R-:W-:Y:S01]  /*cbf0*/  VIADD R17, R3, 0x1 ;  /* 0x0000000103117836 */ /* 0x000fe20000000000 */
[----:B------:R-:W-:Y:S01]  /*cc00*/  LOP3.LUT P1, RZ, R19, 0x8, RZ, 0xc0, !PT ;  /* 0x0000000813ff7812 */ /* 0x000fe2000782c0ff */
[----:B------:R-:W-:Y:S03]  /*cc10*/  BSSY B0, `(.L_x_198) ;  /* 0x0000098000007945 */ /* 0x000fe60003800000 */
[----:B------:R-:W-:-:S04]  /*cc20*/  ISETP.NE.AND P0, PT, R17, 0x2, PT ;  /* 0x000000021100780c */ /* 0x000fc80003f05270 */
[----:B------:R-:W-:Y:S02]  /*cc30*/  SEL R4, RZ, 0x1, P0 ;  /* 0x00000001ff047807 */ /* 0x000fe40000000000 */
[----:B------:R-:W-:Y:S02]  /*cc40*/  SEL R17, R17, RZ, P0 ;  /* 0x000000ff11117207 */ /* 0x000fe40000000000 */
[----:B-1---5:R-:W-:-:S05]  /*cc50*/  LOP3.LUT R9, R0, R4, RZ, 0x3c, !PT ;  /* 0x0000000400097212 */ /* 0x022fca00078e3cff */
[----:B------:R1:W-:Y:S01]  /*cc60*/  STL [R1], R9 ;  /* 0x0000000901007387 */ /* 0x0003e20000100800 */
[----:B--2---:R-:W-:Y:S05]  /*cc70*/  @!P1 BRA `(.L_x_199) ;  /* 0x0000000800449947 */ /* 0x004fea0003800000 */
[----:B------:R-:W-:Y:S01]  /*cc80*/  LOP3.LUT P1, RZ, R19, 0x4, RZ, 0xc0, !PT ;  /* 0x0000000413ff7812 */ /* 0x000fe2000782c0ff */
[----:B------:R-:W-:-:S12]  /*cc90*/  IMAD.MOV.U32 R8, RZ, RZ, R2 ;  /* 0x000000ffff087224 */ /* 0x000fd800078e0002 */
[----:B------:R-:W-:Y:S05]  /*cca0*/  @!P1 BRA `(.L_x_200) ;  /* 0x0000000000509947 */ /* 0x000fea0003800000 */
[----:B------:R-:W3:Y:S01]  /*ccb0*/  LDL R10, [R1+0x8] ;  /* 0x00000800010a7983 */ /* 0x000ee20000100800 */
[----:B------:R-:W4:Y:S01]  /*ccc0*/  LDC R8, c[0x0][0x43c] ;  /* 0x00010f00ff087b82 */ /* 0x000f220000000800 */
[----:B------:R-:W-:Y:S02]  /*ccd0*/  ULDC.64 UR4, c[0x0][0x428] ;  /* 0x00010a0000047ab9 */ /* 0x000fe40000000a00 */
[----:B------:R-:W2:Y:S01]  /*cce0*/  LDL R7, [R1+0x4] ;  /* 0x0000040001077983 */ /* 0x000ea20000100800 */
[----:B----4-:R-:W-:-:S13]  /*ccf0*/  ISETP.NE.AND P0, PT, R8, 0x1, PT ;  /* 0x000000010800780c */ /* 0x010fda0003f05270 */
[----:B------:R-:W4:Y:S02]  /*cd00*/  @P0 LDC.64 R4, c[0x0][0x440] ;  /* 0x00011000ff040b82 */ /* 0x000f240000000a00 */
[----:B----4-:R-:W-:-:S04]  /*cd10*/  @P0 IMAD.HI.U32 R6, R2, R4, RZ ;  /* 0x0000000402060227 */ /* 0x010fc800078e00ff */
[----:B------:R-:W-:Y:S01]  /*cd20*/  IMAD.MOV.U32 R4, RZ, RZ, R2 ;  /* 0x000000ffff047224 */ /* 0x000fe200078e0002 */
[----:B------:R-:W-:-:S05]  /*cd30*/  @P0 SHF.R.U32.HI R4, RZ, R5, R6 ;  /* 0x00000005ff040219 */ /* 0x000fca0000011606 */
[----:B------:R-:W-:-:S04]  /*cd40*/  IMAD.MOV R5, RZ, RZ, -R4 ;  /* 0x000000ffff057224 */ /* 0x000fc800078e0a04 */
[----:B------:R-:W-:Y:S01]  /*cd50*/  IMAD R8, R8, R5, R2 ;  /* 0x0000000508087224 */ /* 0x000fe200078e0202 */
[----:B------:R-:W-:Y:S01]  /*cd60*/  SHF.R.S32.HI R5, RZ, 0x1f, R4 ;  /* 0x0000001fff057819 */ /* 0x000fe20000011404 */
[----:B---3--:R-:W-:-:S04]  /*cd70*/  IMAD R6, R10, UR4, RZ ;  /* 0x000000040a067c24 */ /* 0x008fc8000f8e02ff */
[C---:B--2---:R-:W-:Y:S02]  /*cd80*/  IMAD R6, R7.reuse, UR5, R6 ;  /* 0x0000000507067c24 */ /* 0x044fe4000f8e0206 */
[----:B------:R-:W-:Y:S01]  /*cd90*/  IMAD.WIDE.U32 R4, R7, UR4, R4 ;  /* 0x0000000407047c25 */ /* 0x000fe2000f8e0004 */
[----:B------:R-:W-:-:S03]  /*cda0*/  ULDC.64 UR4, c[0x0][0x418] ;  /* 0x0001060000047ab9 */ /* 0x000fc60000000a00 */
[----:B------:R-:W-:Y:S01]  /*cdb0*/  IMAD.IADD R5, R6, 0x1, R5 ;  /* 0x0000000106057824 */ /* 0x000fe200078e0205 */
[----:B------:R-:W-:-:S04]  /*cdc0*/  LEA R6, P0, R4, UR4, 0x2 ;  /* 0x0000000404067c11 */ /* 0x000fc8000f8010ff */
[----:B------:R-:W-:-:S05]  /*cdd0*/  LEA.HI.X R7, R4, UR5, R5, 0x2, P0 ;  /* 0x0000000504077c11 */ /* 0x000fca00080f1405 */
[----:B------:R3:W5:Y:S04]  /*cde0*/  LDG.E R16, desc[UR48][R6.64] ;  /* 0x0000003006107981 */ /* 0x000768000c1e1900 */
.L_x_200:
[----:B---3--:R-:W-:Y:S01]  /*cdf0*/  LEA R6, R17, UR41, 0x3 ;  /* 0x0000002911067c11 */ /* 0x008fe2000f8e18ff */
[----:B------:R-:W-:Y:S01]  /*ce00*/  BSSY B1, `(.L_x_201) ;  /* 0x0000004000017945 */ /* 0x000fe20003800000 */
[----:B------:R-:W-:-:S04]  /*ce10*/  SHF.L.U32 R5, R9, 0x1f, RZ ;  /* 0x0000001f09057819 */ /* 0x000fc800000006ff */
[----:B------:R-:W3:Y:S02]  /*ce20*/  SYNCS.PHASECHK.TRANS64.TRYWAIT P0, [R6+URZ+0x29880], R5 ;  /* 0x02988005060075a7 */ /* 0x000ee4000800017f */
[----:B---3--:R-:W-:Y:S05]  /*ce30*/  @!P0 BRA `(.L_x_202) ;  /* 0x0000002000a48947 */ /* 0x008fea0003800000 */
.L_x_262:
[----:B------:R-:W-:Y:S05]  /*ce40*/  BSYNC B1 ;  /* 0x0000000000017941 */ /* 0x000fea0003800000 */
.L_x_201:
[----:B------:R-:W4:Y:S01]  /*ce50*/  S2R R4, SR_TID.X ;  /* 0x0000000000047919 */ /* 0x000f220000002100 */
[----:B------:R-:W-:Y:S01]  /*ce60*/  UPRMT UR4, UR47, 0x9910, URZ ;  /* 0x000099102f047896 */ /* 0x000fe2000800003f */
[----:B----4-:R-:W-:-:S04]  /*ce70*/  LOP3.LUT R4, R4, 0x7f, RZ, 0xc0, !PT ;  /* 0x0000007f04047812 */ /* 0x010fc800078ec0ff */
[----:B------:R-:W-:-:S13]  /*ce80*/  ISETP.NE.AND P0, PT, R4, RZ, PT ;  /* 0x000000ff0400720c */ /* 0x000fda0003f05270 */
[----:B------:R-:W-:-:S04]  /*ce90*/  @!P0 IMAD.MOV.U32 R4, RZ, RZ, 0x5000 ;  /* 0x00005000ff048424 */ /* 0x000fc800078e00ff */
[----:B------:R4:W-:Y:S02]  /*cea0*/  @!P0 SYNCS.ARRIVE.TRANS64 RZ, [R6+URZ+0x29870], R4 ;  /* 0x0298700406ff89a7 */ /* 0x0009e4000800003f */
[----:B----4-:R-:W-:-:S05]  /*ceb0*/  IMAD.U32 R4, RZ, RZ, UR4 ;  /* 0x00000004ff047e24 */ /* 0x010fca000f8e00ff */
[----:B------:R-:W-:-:S13]  /*cec0*/  ISETP.NE.AND P1, PT, R4, 0x2, PT ;  /* 0x000000020400780c */ /* 0x000fda0003f25270 */
[----:B------:R-:W-:Y:S05]  /*ced0*/  @P1 BRA `(.L_x_203) ;  /* 0x0000000000041947 */ /* 0x000fea0003800000 */
[----:B------:R-:W-:Y:S01]  /*cee0*/  BPT.TRAP 0x1 ;  /* 0x000000040000795c */ /* 0x000fe20000300000 */
.L_x_203:
[----:B------:R-:W-:Y:S01]  /*cef0*/  LOP3.LUT P0, RZ, R19, 0x2, RZ, 0xc0, !PT ;  /* 0x0000000213ff7812 */ /* 0x000fe2000780c0ff */
[----:B------:R-:W-:-:S12]  /*cf00*/  BSSY B1, `(.L_x_204) ;  /* 0x0000003000017945 */ /* 0x000fd80003800000 */
[----:B------:R-:W-:Y:S05]  /*cf10*/  @P0 BRA `(.L_x_205) ;  /* 0x0000000000040947 */ /* 0x000fea0003800000 */
[----:B------:R-:W-:Y:S01]  /*cf20*/  BPT.TRAP 0x1 ;  /* 0x000000040000795c */ /* 0x000fe20000300000 */
.L_x_205:
[----:B------:R-:W-:Y:S05]  /*cf30*/  BSYNC B1 ;  /* 0x0000000000017941 */ /* 0x000fea0003800000 */
.L_x_204:
[----:B------:R-:W4:Y:S01]  /*cf40*/  S2R R4, SR_CgaCtaId ;  /* 0x0000000000047919 */ /* 0x000f220000008800 */
[----:B-1----:R-:W-:Y:S01]  /*cf50*/  IMAD.MOV.U32 R9, RZ, RZ, RZ ;  /* 0x000000ffff097224 */ /* 0x002fe200078e00ff */
[----:B------:R-:W-:Y:S01]  /*cf60*/  UIADD3 UR4, UP0, UR52, 0x470, URZ ;  /* 0x0000047034047890 */ /* 0x000fe2000ff1e03f */
[----:B------:R-:W-:Y:S01]  /*cf70*/  IMAD.U32 R7, RZ, RZ, UR41 ;  /* 0x00000029ff077e24 */ /* 0x000fe2000f8e00ff */
[----:B------:R-:W1:Y:S01]  /*cf80*/  S2R R10, SR_CgaCtaId ;  /* 0x00000000000a7919 */ /* 0x000e620000008800 */
[----:B------:R-:W-:Y:S01]  /*cf90*/  PLOP3.LUT P0, PT, PT, PT, PT, 0x80, 0x0 ;  /* 0x000000000000781c */ /* 0x000fe20003f0f070 */
[----:B------:R-:W-:Y:S01]  /*cfa0*/  UIADD3.X UR5, URZ, UR53, URZ, UP0, !UPT ;  /* 0x000000353f057290 */ /* 0x000fe200087fe43f */
[----:B------:R-:W-:Y:S01]  /*cfb0*/  R2UR UR10, R9 ;  /* 0x00000000090a72ca */ /* 0x000fe200000e0000 */
[----:B------:R-:W-:Y:S01]  /*cfc0*/  UMOV UR6, 0x30000 ;  /* 0x0003000000067882 */ /* 0x000fe20000000000 */
[----:B------:R-:W-:Y:S01]  /*cfd0*/  UMOV UR14, 0x0 ;  /* 0x00000000000e7882 */ /* 0x000fe20000000000 */
[----:B------:R-:W-:Y:S01]  /*cfe0*/  UMOV UR15, 0x14f00000 ;  /* 0x14f00000000f7882 */ /* 0x000fe20000000000 */
[----:B----4-:R-:W-:-:S02]  /*cff0*/  LOP3.LUT R4, R4, 0x1, RZ, 0xc0, !PT ;  /* 0x0000000104047812 */ /* 0x010fc400078ec0ff */
[----:B-1----:R-:W-:-:S03]  /*d000*/  LOP3.LUT R10, R10, 0x1, RZ, 0xc0, !PT ;  /* 0x000000010a0a7812 */ /* 0x002fc600078ec0ff */
[----:B------:R-:W-:-:S04]  /*d010*/  IMAD R4, R4, 0x2800, RZ ;  /* 0x0000280004047824 */ /* 0x000fc800078e02ff */
[----:B------:R-:W-:Y:S02]  /*d020*/  IMAD R4, R17, 0x5000, R4 ;  /* 0x0000500011047824 */ /* 0x000fe400078e0204 */
[----:B------:R-:W-:-:S03]  /*d030*/  IMAD R10, R10, 0x50, RZ ;  /* 0x000000500a0a7824 */ /* 0x000fc600078e02ff */
[----:B------:R-:W-:Y:S01]  /*d040*/  IADD3 R4, R7, 0xa400, R4 ;  /* 0x0000a40007047810 */ /* 0x000fe20007ffe004 */
[----:B------:R-:W-:Y:S02]  /*d050*/  IMAD R7, R8, 0xa0, R10 ;  /* 0x000000a008077824 */ /* 0x000fe400078e020a */
[----:B------:R-:W-:-:S07]  /*d060*/  VIADD R8, R6, 0x29870 ;  /* 0x0002987006087836 */ /* 0x000fce0000000000 */
.L_x_206:
        /* <DEDUP_REMOVED lines=8> */
[----:B------:R1:W-:Y:S02]  /*d0f0*/  UTMALDG.4D.MULTICAST [UR8], [UR4], UR6, desc[UR14] ;  /* 0x00000e08040073b4 */ /* 0x0003e40008019806 */
[----:B-1----:R-:W-:Y:S05]  /*d100*/  @P0 BRA.U.ANY `(.L_x_206) ;  /* 0xfffffffd00d80947 */ /* 0x002fea000393ffff */
[----:B------:R-:W1:Y:S01]  /*d110*/  SYNCS.PHASECHK.TRANS64.TRYWAIT P0, [R6+URZ+0x29840], R5 ;  /* 0x02984005060075a7 */ /* 0x000e62000800017f */
[----:B------:R-:W-:Y:S04]  /*d120*/  BSSY B1, `(.L_x_207) ;  /* 0x0000002000017945 */ /* 0x000fe80003800000 */
[----:B-1----:R-:W-:Y:S05]  /*d130*/  @!P0 BRA `(.L_x_208) ;  /* 0x0000001c00f88947 */ /* 0x002fea0003800000 */
.L_x_263:
[----:B------:R-:W-:Y:S05]  /*d140*/  BSYNC B1 ;  /* 0x0000000000017941 */ /* 0x000fea0003800000 */
.L_x_207:
[----:B------:R-:W4:Y:S02]  /*d150*/  S2R R4, SR_TID.X ;  /* 0x0000000000047919 */ /* 0x000f240000002100 */
[----:B----4-:R-:W-:-:S04]  /*d160*/  LOP3.LUT R4, R4, 0x7f, RZ, 0xc0, !PT ;  /* 0x0000007f04047812 */ /* 0x010fc800078ec0ff */
[----:B------:R-:W-:-:S13]  /*d170*/  ISETP.NE.AND P0, PT, R4, RZ, PT ;  /* 0x000000ff0400720c */ /* 0x000fda0003f05270 */
[----:B------:R-:W-:-:S04]  /*d180*/  @!P0 IMAD.MOV.U32 R4, RZ, RZ, 0x7800 ;  /* 0x00007800ff048424 */ /* 0x000fc800078e00ff */
[----:B------:R4:W-:Y:S01]  /*d190*/  @!P0 SYNCS.ARRIVE.TRANS64 RZ, [R6+URZ+0x29830], R4 ;  /* 0x0298300406ff89a7 */ /* 0x0009e2000800003f */
[----:B------:R-:W-:Y:S05]  /*d1a0*/  @P1 BRA `(.L_x_209) ;  /* 0x0000000000041947 */ /* 0x000fea0003800000 */
[----:B------:R-:W-:Y:S01]  /*d1b0*/  BPT.TRAP 0x1 ;  /* 0x000000040000795c */ /* 0x000fe20000300000 */
.L_x_209:
[----:B------:R-:W-:Y:S01]  /*d1c0*/  LOP3.LUT P0, RZ, R19, 0x2, RZ, 0xc0, !PT ;  /* 0x0000000213ff7812 */ /* 0x000fe2000780c0ff */
[----:B------:R-:W-:-:S12]  /*d1d0*/  BSSY B1, `(.L_x_210) ;  /* 0x0000003000017945 */ /* 0x000fd80003800000 */
[----:B------:R-:W-:Y:S05]  /*d1e0*/  @P0 BRA `(.L_x_211) ;  /* 0x0000000000040947 */ /* 0x000fea0003800000 */
[----:B------:R-:W-:Y:S01]  /*d1f0*/  BPT.TRAP 0x1 ;  /* 0x000000040000795c */ /* 0x000fe20000300000 */
.L_x_211:
[----:B------:R-:W-:Y:S05]  /*d200*/  BSYNC B1 ;  /* 0x0000000000017941 */ /* 0x000fea0003800000 */
.L_x_210:
[----:B----4-:R-:W4:Y:S01]  /*d210*/  S2R R4, SR_CgaCtaId ;  /* 0x0000000000047919 */ /* 0x010f220000008800 */
[----:B------:R-:W-:Y:S01]  /*d220*/  R2UR UR10, R9 ;  /* 0x00000000090a72ca */ /* 0x000fe200000e0000 */
[----:B------:R-:W-:Y:S01]  /*d230*/  UIADD3 UR4, UP0, UR52, 0x370, URZ ;  /* 0x0000037034047890 */ /* 0x000fe2000ff1e03f */
[----:B------:R-:W-:Y:S01]  /*d240*/  PLOP3.LUT P0, PT, PT, PT, PT, 0x80, 0x0 ;  /* 0x000000000000781c */ /* 0x000fe20003f0f070 */
[----:B-1-3--:R-:W-:Y:S01]  /*d250*/  VIADD R6, R6, 0x29830 ;  /* 0x0002983006067836 */ /* 0x00afe20000000000 */
[----:B------:R-:W-:Y:S01]  /*d260*/  UMOV UR6, 0x30000 ;  /* 0x0003000000067882 */ /* 0x000fe20000000000 */
[----:B------:R-:W-:Y:S01]  /*d270*/  UIADD3.X UR5, URZ, UR53, URZ, UP0, !UPT ;  /* 0x000000353f057290 */ /* 0x000fe200087fe43f */
[----:B------:R-:W-:Y:S01]  /*d280*/  UMOV UR14, 0x0 ;  /* 0x00000000000e7882 */ /* 0x000fe20000000000 */
[----:B------:R-:W-:Y:S01]  /*d290*/  UMOV UR15, 0x14f00000 ;  /* 0x14f00000000f7882 */ /* 0x000fe20000000000 */
[----:B----4-:R-:W-:-:S05]  /*d2a0*/  LOP3.LUT R4, R4, 0x1, RZ, 0xc0, !PT ;  /* 0x0000000104047812 */ /* 0x010fca00078ec0ff */
[----:B------:R-:W-:-:S04]  /*d2b0*/  IMAD R4, R4, 0x1400, RZ ;  /* 0x0000140004047824 */ /* 0x000fc800078e02ff */
[----:B------:R-:W-:-:S04]  /*d2c0*/  IMAD R4, R17, 0x7800, R4 ;  /* 0x0000780011047824 */ /* 0x000fc800078e0204 */
[----:B------:R-:W-:-:S04]  /*d2d0*/  VIADD R4, R4, UR41 ;  /* 0x0000002904047c36 */ /* 0x000fc80008000000 */
[----:B------:R-:W-:-:S07]  /*d2e0*/  VIADD R5, R4, 0x1a400 ;  /* 0x0001a40004057836 */ /* 0x000fce0000000000 */
.L_x_212:
        /* <DEDUP_REMOVED lines=10> */
[----:B------:R-:W-:Y:S01]  /*d390*/  PLOP3.LUT P0, PT, PT, PT, PT, 0x80, 0x0 ;  /* 0x000000000000781c */ /* 0x000fe20003f0f070 */
[----:B------:R-:W-:Y:S01]  /*d3a0*/  VIADD R5, R4, 0x1cc00 ;  /* 0x0001cc0004057836 */ /* 0x000fe20000000000 */
[----:B------:R-:W-:Y:S01]  /*d3b0*/  UMOV UR6, 0x30000 ;  /* 0x0003000000067882 */ /* 0x000fe20000000000 */
[----:B------:R-:W-:Y:S01]  /*d3c0*/  UMOV UR14, 0x0 ;  /* 0x00000000000e7882 */ /* 0x000fe20000000000 */
[----:B------:R-:W-:Y:S01]  /*d3d0*/  UMOV UR15, 0x14f00000 ;  /* 0x14f00000000f7882 */ /* 0x000fe20000000000 */
[----:B------:R-:W-:-:S08]  /*d3e0*/  UMOV UR10, 0x40 ;  /* 0x00000040000a7882 */ /* 0x000fd00000000000 */
.L_x_213:
        /* <DEDUP_REMOVED lines=16> */
.L_x_214:
        /* <DEDUP_REMOVED lines=9> */
[----:B---3--:R-:W-:Y:S05]  /*d580*/  @P0 BRA.U.ANY `(.L_x_214) ;  /* 0xfffffffd00d80947 */ /* 0x008fea000393ffff */
.L_x_199:
[----:B------:R-:W-:Y:S05]  /*d590*/  BSYNC B0 ;  /* 0x0000000000007941 */ /* 0x000fea0003800000 */
.L_x_198:
[----:B------:R-:W-:-:S05]  /*d5a0*/  IMAD.U32 R4, RZ, RZ, UR42 ;  /* 0x0000002aff047e24 */ /* 0x000fca000f8e00ff */
[----:B------:R-:W-:-:S13]  /*d5b0*/  ISETP.NE.AND P0, PT, R4, 0x3, PT ;  /* 0x000000030400780c */ /* 0x000fda0003f05270 */
[----:B------:R-:W-:Y:S05]  /*d5c0*/  @!P0 BRA `(.L_x_215) ;  /* 0x0000000000048947 */ /* 0x000fea0003800000 */
[----:B------:R-:W-:Y:S01]  /*d5d0*/  BPT.TRAP 0x1 ;  /* 0x000000040000795c */ /* 0x000fe20000300000 */
.L_x_215:
[----:B------:R-:W-:Y:S01]  /*d5e0*/  IMAD.U32 R4, RZ, RZ, UR47 ;  /* 0x0000002fff047e24 */ /* 0x000fe2000f8e00ff */
[----:B------:R-:W-:Y:S01]  /*d5f0*/  LEA R18, R3, UR41, 0x3 ;  /* 0x0000002903127c11 */ /* 0x000fe2000f8e18ff */
[----:B------:R-:W-:Y:S03]  /*d600*/  BSSY B0, `(.L_x_216) ;  /* 0x0000006000007945 */ /* 0x000fe60003800000 */
[----:B------:R-:W-:Y:S02]  /*d610*/  ISETP.NE.AND P1, PT, R4, 0x3, PT ;  /* 0x000000030400780c */ /* 0x000fe40003f25270 */
[----:B------:R-:W-:-:S04]  /*d620*/  LOP3.LUT R4, R0, 0x1, RZ, 0x3c, !PT ;  /* 0x0000000100047812 */ /* 0x000fc800078e3cff */
[----:B------:R-:W-:-:S04]  /*d630*/  SHF.L.U32 R4, R4, 0x1f, RZ ;  /* 0x0000001f04047819 */ /* 0x000fc800000006ff */
[----:B------:R-:W3:Y:S02]  /*d640*/  SYNCS.PHASECHK.TRANS64.TRYWAIT P2, [R18+URZ+0x29870], R4 ;  /* 0x02987004120075a7 */ /* 0x000ee4000804017f */
[----:B---3--:R-:W-:Y:S05]  /*d650*/  @!P2 BRA `(.L_x_217) ;  /* 0x0000001800c4a947 */ /* 0x008fea0003800000 */
.L_x_264:
[----:B------:R-:W-:Y:S05]  /*d660*/  BSYNC B0 ;  /* 0x0000000000007941 */ /* 0x000fea0003800000 */
.L_x_216:
[----:B------:R-:W-:Y:S05]  /*d670*/  @!P1 BRA `(.L_x_218) ;  /* 0x0000000000049947 */ /* 0x000fea0003800000 */
[----:B------:R-:W-:Y:S01]  /*d680*/  BPT.TRAP 0x1 ;  /* 0x000000040000795c */ /* 0x000fe20000300000 */
.L_x_218:
[----:B------:R-:W-:Y:S01]  /*d690*/  SHF.L.U32 R0, R0, 0x1f, RZ ;  /* 0x0000001f00007819 */ /* 0x000fe200000006ff */
[----:B------:R-:W-:-:S03]  /*d6a0*/  IMAD R12, R3, 0x5000, RZ ;  /* 0x00005000030c7824 */ /* 0x000fc600078e02ff */
[----:B------:R-:W4:Y:S02]  /*d6b0*/  SYNCS.PHASECHK.TRANS64.TRYWAIT P2, [R18+URZ+0x29860], R0 ;  /* 0x02986000120075a7 */ /* 0x000f24000804017f */
[----:B----4-:R-:W-:Y:S05]  /*d6c0*/  @!P2 BRA `(.L_x_219) ;  /* 0x0000001800bca947 */ /* 0x010fea0003800000 */
.L_x_265:
[----:B------:R-:W4:Y:S04]  /*d6d0*/  LDL R3, [R1+0x18] ;  /* 0x0000180001037983 */ /* 0x000f280000100800 */
[----:B------:R-:W5:Y:S04]  /*d6e0*/  LDL R6, [R1+0x1c] ;  /* 0x00001c0001067983 */ /* 0x000f680000100800 */
[----:B------:R-:W2:Y:S01]  /*d6f0*/  LDL R13, [R1+0x14] ;  /* 0x00001400010d7983 */ /* 0x000ea20000100800 */
[----:B------:R-:W-:Y:S05]  /*d700*/  WARPSYNC.ALL ;  /* 0x0000000000007948 */ /* 0x000fea0003800000 */
[----:B----4-:R-:W-:-:S05]  /*d710*/  LOP3.LUT R0, R12, R3, RZ, 0xfc, !PT ;  /* 0x000000030c007212 */ /* 0x010fca00078efcff */
[----:B-1----:R-:W3:Y:S01]  /*d720*/  LDSM.16.MT88.4 R8, [R0+UR41+0xa400] ;  /* 0x00a400290008783b */ /* 0x002ee20008004200 */
[----:B------:R-:W-:Y:S01]  /*d730*/  VIADD R3, R0, UR41 ;  /* 0x0000002900037c36 */ /* 0x000fe20008000000 */
[----:B--2---:R-:W-:-:S03]  /*d740*/  LOP3.LUT R20, R12, R13, RZ, 0xfc, !PT ;  /* 0x0000000d0c147212 */ /* 0x004fc600078efcff */
[----:B-----5:R-:W-:Y:S02]  /*d750*/  IMAD.IADD R3, R6, 0x1, R3 ;  /* 0x0000000106037824 */ /* 0x020fe400078e0203 */
[----:B------:R-:W-:Y:S01]  /*d760*/  VIADD R20, R20, UR41 ;  /* 0x0000002914147c36 */ /* 0x000fe20008000000 */
[C-C-:B---3--:R-:W-:Y:S02]  /*d770*/  PRMT R4, R8.reuse, 0x6420, R9.reuse ;  /* 0x0000642008047816 */ /* 0x148fe40000000009 */
[----:B------:R-:W-:Y:S02]  /*d780*/  PRMT R5, R8, 0x7531, R9 ;  /* 0x0000753108057816 */ /* 0x000fe40000000009 */
[C-C-:B------:R-:W-:Y:S02]  /*d790*/  PRMT R6, R10.reuse, 0x6420, R11.reuse ;  /* 0x000064200a067816 */ /* 0x140fe4000000000b */
[----:B------:R-:W-:Y:S02]  /*d7a0*/  PRMT R7, R10, 0x7531, R11 ;  /* 0x000075310a077816 */ /* 0x000fe4000000000b */
[----:B------:R-:W1:Y:S04]  /*d7b0*/  LDSM.16.MT88.4 R8, [R3+0xa400] ;  /* 0x00a400000308783b */ /* 0x000e680000004200 */
[----:B------:R-:W-:Y:S01]  /*d7c0*/  STSM.16.M88.4 [R20+0x400], R4 ;  /* 0x0004000414007844 */ /* 0x000fe20000000200 */
[----:B-1----:R-:W-:-:S02]  /*d7d0*/  PRMT R12, R8, 0x6420, R9 ;  /* 0x00006420080c7816 */ /* 0x002fc40000000009 */
[----:B------:R-:W-:Y:S02]  /*d7e0*/  PRMT R13, R8, 0x7531, R9 ;  /* 0x00007531080d7816 */ /* 0x000fe40000000009 */
[C-C-:B------:R-:W-:Y:S02]  /*d7f0*/  PRMT R14, R10.reuse, 0x6420, R11.reuse ;  /* 0x000064200a0e7816 */ /* 0x140fe4000000000b */
[----:B------:R-:W-:-:S05]  /*d800*/  PRMT R15, R10, 0x7531, R11 ;  /* 0x000075310a0f7816 */ /* 0x000fca000000000b */
[----:B------:R-:W-:Y:S04]  /*d810*/  STSM.16.M88.4 [R20+0xc00], R12 ;  /* 0x000c000c14007844 */ /* 0x000fe80000000200 */
[----:B------:R-:W1:Y:S02]  /*d820*/  LDSM.16.MT88.4 R8, [R0+UR41+0xb400] ;  /* 0x00b400290008783b */ /* 0x000e640008004200 */
[C-C-:B-1----:R-:W-:Y:S02]  /*d830*/  PRMT R4, R8.reuse, 0x6420, R9.reuse ;  /* 0x0000642008047816 */ /* 0x142fe40000000009 */
[----:B------:R-:W-:Y:S02]  /*d840*/  PRMT R5, R8, 0x7531, R9 ;  /* 0x0000753108057816 */ /* 0x000fe40000000009 */
[----:B------:R-:W-:-:S02]  /*d850*/  PRMT R6, R10, 0x6420, R11 ;  /* 0x000064200a067816 */ /* 0x000fc4000000000b */
[----:B------:R-:W-:Y:S02]  /*d860*/  PRMT R7, R10, 0x7531, R11 ;  /* 0x000075310a077816 */ /* 0x000fe4000000000b */
[----:B------:R-:W1:Y:S04]  /*d870*/  LDSM.16.MT88.4 R8, [R3+0xb400] ;  /* 0x00b400000308783b */ /* 0x000e680000004200 */
[----:B------:R-:W-:Y:S01]  /*d880*/  STSM.16.M88.4 [R20+0x1400], R4 ;  /* 0x0014000414007844 */ /* 0x000fe20000000200 */
[C-C-:B-1----:R-:W-:Y:S02]  /*d890*/  PRMT R12, R8.reuse, 0x6420, R9.reuse ;  /* 0x00006420080c7816 */ /* 0x142fe40000000009 */
[----:B------:R-:W-:Y:S02]  /*d8a0*/  PRMT R13, R8, 0x7531, R9 ;  /* 0x00007531080d7816 */ /* 0x000fe40000000009 */
[----:B------:R-:W-:-:S02]  /*d8b0*/  PRMT R14, R10, 0x6420, R11 ;  /* 0x000064200a0e7816 */ /* 0x000fc4000000000b */
        /* <DEDUP_REMOVED lines=20> */
[----:B------:R1:W-:Y:S02]  /*da00*/  STSM.16.M88.4 [R20+0x3400], R4 ;  /* 0x0034000414007844 */ /* 0x0003e40000000200 */
[C-C-:B-1----:R-:W-:Y:S02]  /*da10*/  PRMT R4, R8.reuse, 0x6420, R9.reuse ;  /* 0x0000642008047816 */ /* 0x142fe40000000009 */
[----:B------:R-:W-:-:S02]  /*da20*/  PRMT R5, R8, 0x7531, R9 ;  /* 0x0000753108057816 */ /* 0x000fc40000000009 */
[C-C-:B------:R-:W-:Y:S02]  /*da30*/  PRMT R6, R10.reuse, 0x6420, R11.reuse ;  /* 0x000064200a067816 */ /* 0x140fe4000000000b */
[----:B------:R-:W-:-:S05]  /*da40*/  PRMT R7, R10, 0x7531, R11 ;  /* 0x000075310a077816 */ /* 0x000fca000000000b */
[----:B------:R-:W-:Y:S04]  /*da50*/  STSM.16.M88.4 [R20+0x3c00], R4 ;  /* 0x003c000414007844 */ /* 0x000fe80000000200 */
[----:B------:R-:W1:Y:S04]  /*da60*/  LDSM.16.MT88.4 R12, [R0+UR41+0xe400] ;  /* 0x00e40029000c783b */ /* 0x000e680008004200 */
[----:B------:R-:W2:Y:S01]  /*da70*/  LDSM.16.MT88.4 R4, [R3+0xe400] ;  /* 0x00e400000304783b */ /* 0x000ea20000004200 */
[C-C-:B-1----:R-:W-:Y:S02]  /*da80*/  PRMT R8, R12.reuse, 0x6420, R13.reuse ;  /* 0x000064200c087816 */ /* 0x142fe4000000000d */
[----:B------:R-:W-:-:S02]  /*da90*/  PRMT R9, R12, 0x7531, R13 ;  /* 0x000075310c097816 */ /* 0x000fc4000000000d */
[C-C-:B------:R-:W-:Y:S02]  /*daa0*/  PRMT R10, R14.reuse, 0x6420, R15.reuse ;  /* 0x000064200e0a7816 */ /* 0x140fe4000000000f */
[----:B------:R-:W-:-:S05]  /*dab0*/  PRMT R11, R14, 0x7531, R15 ;  /* 0x000075310e0b7816 */ /* 0x000fca000000000f */
[----:B------:R2:W-:Y:S02]  /*dac0*/  STSM.16.M88.4 [R20+0x4400], R8 ;  /* 0x0044000814007844 */ /* 0x0005e40000000200 */
[C-C-:B--2---:R-:W-:Y:S02]  /*dad0*/  PRMT R8, R4.reuse, 0x6420, R5.reuse ;  /* 0x0000642004087816 */ /* 0x144fe40000000005 */
        /* <DEDUP_REMOVED lines=9> */
[----:B--2---:R-:W2:Y:S01]  /*db70*/  FENCE.VIEW.ASYNC.S ;  /* 0x00000000000073c6 */ /* 0x004ea20000000000 */
[----:B------:R-:W-:Y:S05]  /*db80*/  @!P1 BRA `(.L_x_220) ;  /* 0x0000000000049947 */ /* 0x000fea0003800000 */
[----:B------:R-:W-:Y:S01]  /*db90*/  BPT.TRAP 0x1 ;  /* 0x000000040000795c */ /* 0x000fe20000300000 */
.L_x_220:
[----:B--2---:R2:W-:Y:S01]  /*dba0*/  SYNCS.ARRIVE.TRANS64.A1T0 RZ, [R18+URZ+0x29850], RZ ;  /* 0x029850ff12ff79a7 */ /* 0x0045e2000810003f */
[----:B------:R-:W-:Y:S06]  /*dbb0*/  BAR.SYNC.DEFER_BLOCKING 0x2, 0x80 ;  /* 0x0082000000007b1d */ /* 0x000fec0000010000 */
[----:B------:R-:W-:Y:S05]  /*dbc0*/  @!P0 BRA `(.L_x_221) ;  /* 0x0000000000048947 */ /* 0x000fea0003800000 */
[----:B------:R-:W-:Y:S01]  /*dbd0*/  BPT.TRAP 0x1 ;  /* 0x000000040000795c */ /* 0x000fe20000300000 */
.L_x_221:
[----:B------:R-:W3:Y:S04]  /*dbe0*/  LDL R3, [R1+0xc] ;  /* 0x00000c0001037983 */ /* 0x000ee80000100800 */
[----:B------:R-:W4:Y:S01]  /*dbf0*/  LDL R0, [R1+0x10] ;  /* 0x0000100001007983 */ /* 0x000f220000100800 */
[----:B---3--:R-:W-:-:S13]  /*dc00*/  ISETP.NE.AND P0, PT, R3, RZ, PT ;  /* 0x000000ff0300720c */ /* 0x008fda0003f05270 */
[----:B--2---:R-:W-:-:S05]  /*dc10*/  @P0 VIADD R18, R18, 0x29880 ;  /* 0x0002988012120836 */ /* 0x004fca0000000000 */
[----:B----4-:R-:W-:-:S04]  /*dc20*/  @P0 PRMT R18, R0, 0x654, R18 ;  /* 0x0000065400120816 */ /* 0x010fc80000000012 */
[----:B------:R2:W-:Y:S01]  /*dc30*/  @P0 SYNCS.ARRIVE.TRANS64.RED.A1T0 RZ, [R18+URZ], RZ ;  /* 0x000000ff12ff09a7 */ /* 0x0005e2000810043f */
[----:B------:R-:W-:Y:S02]  /*dc40*/  BPT.TRAP 0x1 ;  /* 0x000000040000795c */ /* 0x000fe40000300000 */
[----:B------:R3:W5:Y:S01]  /*dc50*/  LDL R0, [R1] ;  /* 0x0000000001007983 */ /* 0x0007620000100800 */
[C---:B------:R-:W-:Y:S01]  /*dc60*/  ISETP.GT.AND P0, PT, R2.reuse, RZ, PT ;  /* 0x000000ff0200720c */ /* 0x040fe20003f04270 */
[----:B------:R-:W-:Y:S02]  /*dc70*/  VIADD R2, R2, 0xffffffff ;  /* 0xffffffff02027836 */ /* 0x000fe40000000000 */
[----:B------:R-:W-:-:S10]  /*dc80*/  IMAD.MOV.U32 R3, RZ, RZ, R17 ;  /* 0x000000ffff037224 */ /* 0x000fd400078e0011 */
[----:B---3--:R-:W-:Y:S05]  /*dc90*/  @P0 BRA `(.L_x_222) ;  /* 0xffffffec00d40947 */ /* 0x008fea000383ffff */
.L_x_197:
[----:B--2--5:R-:W-:-:S05]  /*dca0*/  IMAD.U32 R0, RZ, RZ, UR42 ;  /* 0x0000002aff007e24 */ /* 0x024fca000f8e00ff */
[----:B------:R-:W-:-:S13]  /*dcb0*/  ISETP.NE.AND P0, PT, R0, 0x3, PT ;  /* 0x000000030000780c */ /* 0x000fda0003f05270 */
[----:B------:R-:W-:Y:S05]  /*dcc0*/  @!P0 BRA `(.L_x_223) ;  /* 0x0000000000048947 */ /* 0x000fea0003800000 */
[----:B------:R-:W-:Y:S01]  /*dcd0*/  BPT.TRAP 0x1 ;  /* 0x000000040000795c */ /* 0x000fe20000300000 */
.L_x_223:
[----:B------:R-:W2:Y:S01]  /*dce0*/  LDL R0, [R1] ;  /* 0x0000000001007983 */ /* 0x000ea20000100800 */
        /* <DEDUP_REMOVED lines=8> */
.L_x_266:
[----:B------:R-:W-:Y:S05]  /*dd70*/  BSYNC B0 ;  /* 0x0000000000007941 */ /* 0x000fea0003800000 */
.L_x_224:
[----:B------:R-:W-:Y:S05]  /*dd80*/  @!P1 BRA `(.L_x_226) ;  /* 0x0000000000049947 */ /* 0x000fea0003800000 */
[----:B------:R-:W-:Y:S01]  /*dd90*/  BPT.TRAP 0x1 ;  /* 0x000000040000795c */ /* 0x000fe20000300000 */
.L_x_226:
[----:B------:R-:W2:Y:S02]  /*dda0*/  LDL R0, [R1] ;  /* 0x0000000001007983 */ /* 0x000ea40000100800 */
[----:B--2---:R-:W-:-:S04]  /*ddb0*/  SHF.L.U32 R3, R0, 0x1f, RZ ;  /* 0x0000001f00037819 */ /* 0x004fc800000006ff */
[----:B------:R-:W2:Y:S02]  /*ddc0*/  SYNCS.PHASECHK.TRANS64.TRYWAIT P2, [R16+URZ+0x29860], R3 ;  /* 0x02986003100075a7 */ /* 0x000ea4000804017f */
[----:B--2---:R-:W-:Y:S05]  /*ddd0*/  @!P2 BRA `(.L_x_227) ;  /* 0x000000140020a947 */ /* 0x004fea0003800000 */
.L_x_267:
[----:B------:R-:W3:Y:S04]  /*dde0*/  LDL R2, [R1+0x18] ;  /* 0x0000180001027983 */ /* 0x000ee80000100800 */
[----:B-1----:R-:W4:Y:S04]  /*ddf0*/  LDL R10, [R1+0x1c] ;  /* 0x00001c00010a7983 */ /* 0x002f280000100800 */
[----:B------:R-:W5:Y:S01]  /*de00*/  LDL R12, [R1+0x14] ;  /* 0x00001400010c7983 */ /* 0x000f620000100800 */
[----:B------:R-:W-:Y:S01]  /*de10*/  IMAD R0, R17, 0x5000, RZ ;  /* 0x0000500011007824 */ /* 0x000fe200078e02ff */
[----:B------:R-:W-:Y:S05]  /*de20*/  WARPSYNC.ALL ;  /* 0x0000000000007948 */ /* 0x000fea0003800000 */
[----:B---3--:R-:W-:-:S05]  /*de30*/  LOP3.LUT R2, R0, R2, RZ, 0xfc, !PT ;  /* 0x0000000200027212 */ /* 0x008fca00078efcff */
[----:B------:R-:W1:Y:S01]  /*de40*/  LDSM.16.MT88.4 R4, [R2+UR41+0xa400] ;  /* 0x00a400290204783b */ /* 0x000e620008004200 */
[----:B--2---:R-:W-:Y:S01]  /*de50*/  VIADD R3, R2, UR41 ;  /* 0x0000002902037c36 */ /* 0x004fe20008000000 */
[----:B-----5:R-:W-:-:S03]  /*de60*/  LOP3.LUT R0, R0, R12, RZ, 0xfc, !PT ;  /* 0x0000000c00007212 */ /* 0x020fc600078efcff */
[----:B----4-:R-:W-:Y:S02]  /*de70*/  IMAD.IADD R3, R10, 0x1, R3 ;  /* 0x000000010a037824 */ /* 0x010fe400078e0203 */
[----:B------:R-:W-:Y:S01]  /*de80*/  VIADD R0, R0, UR41 ;  /* 0x0000002900007c36 */ /* 0x000fe20008000000 */
[C-C-:B-1----:R-:W-:Y:S02]  /*de90*/  PRMT R8, R4.reuse, 0x6420, R5.reuse ;  /* 0x0000642004087816 */ /* 0x142fe40000000005 */
[----:B------:R-:W-:Y:S02]  /*dea0*/  PRMT R9, R4, 0x7531, R5 ;  /* 0x0000753104097816 */ /* 0x000fe40000000005 */
[C-C-:B------:R-:W-:Y:S02]  /*deb0*/  PRMT R10, R6.reuse, 0x6420, R7.reuse ;  /* 0x00006420060a7816 */ /* 0x140fe40000000007 */
[----:B------:R-:W-:Y:S02]  /*dec0*/  PRMT R11, R6, 0x7531, R7 ;  /* 0x00007531060b7816 */ /* 0x000fe40000000007 */
[----:B------:R-:W1:Y:S04]  /*ded0*/  LDSM.16.MT88.4 R4, [R3+0xa400] ;  /* 0x00a400000304783b */ /* 0x000e680000004200 */
[----:B------:R1:W-:Y:S02]  /*dee0*/  STSM.16.M88.4 [R0+0x400], R8 ;  /* 0x0004000800007844 */ /* 0x0003e40000000200 */
        /* <DEDUP_REMOVED lines=47> */
[----:B------:R2:W-:Y:S01]  /*e1e0*/  STSM.16.M88.4 [R0+0x4400], R12 ;  /* 0x0044000c00007844 */ /* 0x0005e20000000200 */
[C-C-:B-1----:R-:W-:Y:S02]  /*e1f0*/  PRMT R8, R4.reuse, 0x6420, R5.reuse ;  /* 0x0000642004087816 */ /* 0x142fe40000000005 */
        /* <DEDUP_REMOVED lines=12> */
.L_x_228:
[----:B-1----:R1:W-:Y:S01]  /*e2c0*/  SYNCS.ARRIVE.TRANS64.A1T0 RZ, [R16+URZ+0x29850], RZ ;  /* 0x029850ff10ff79a7 */ /* 0x0023e2000810003f */
[----:B------:R-:W-:Y:S06]  /*e2d0*/  BAR.SYNC.DEFER_BLOCKING 0x2, 0x80 ;  /* 0x0082000000007b1d */ /* 0x000fec0000010000 */
[----:B------:R-:W-:Y:S05]  /*e2e0*/  @!P0 BRA `(.L_x_229) ;  /* 0x0000000000048947 */ /* 0x000fea0003800000 */
[----:B------:R-:W-:Y:S01]  /*e2f0*/  BPT.TRAP 0x1 ;  /* 0x000000040000795c */ /* 0x000fe20000300000 */
.L_x_229:
[----:B------:R-:W3:Y:S04]  /*e300*/  LDL R2, [R1+0xc] ;  /* 0x00000c0001027983 */ /* 0x000ee80000100800 */
[----:B--2---:R-:W2:Y:S01]  /*e310*/  LDL R0, [R1+0x10] ;  /* 0x0000100001007983 */ /* 0x004ea20000100800 */
[----:B---3--:R-:W-:-:S13]  /*e320*/  ISETP.NE.AND P0, PT, R2, RZ, PT ;  /* 0x000000ff0200720c */ /* 0x008fda0003f05270 */
[----:B-1----:R-:W-:-:S05]  /*e330*/  @P0 VIADD R16, R16, 0x29880 ;  /* 0x0002988010100836 */ /* 0x002fca0000000000 */
[----:B--2---:R-:W-:-:S04]  /*e340*/  @P0 PRMT R16, R0, 0x654, R16 ;  /* 0x0000065400100816 */ /* 0x004fc80000000010 */
[----:B------:R1:W-:Y:S01]  /*e350*/  @P0 SYNCS.ARRIVE.TRANS64.RED.A1T0 RZ, [R16+URZ], RZ ;  /* 0x000000ff10ff09a7 */ /* 0x0003e2000810043f */
[----:B------:R-:W-:Y:S02]  /*e360*/  BPT.TRAP 0x1 ;  /* 0x000000040000795c */ /* 0x000fe40000300000 */
[----:B------:R-:W2:Y:S01]  /*e370*/  LDL.LU R2, [R1] ;  /* 0x0000000001027983 */ /* 0x000ea20000300800 */
[----:B------:R-:W3:Y:S01]  /*e380*/  LDC R0, c[0x0][0xc34] ;  /* 0x00030d00ff007b82 */ /* 0x000ee20000000800 */
[----:B------:R-:W-:Y:S01]  /*e390*/  VIADD R17, R17, 0x1 ;  /* 0x0000000111117836 */ /* 0x000fe20000000000 */
[----:B------:R-:W-:Y:S02]  /*e3a0*/  UIADD3 UR50, UR43, UR50, URZ ;  /* 0x000000322b327290 */ /* 0x000fe4000fffe03f */
[----:B------:R-:W-:Y:S02]  /*e3b0*/  UIADD3 UR46, UR46, 0x1, URZ ;  /* 0x000000012e2e7890 */ /* 0x000fe4000fffe03f */
[----:B------:R-:W-:-:S04]  /*e3c0*/  ISETP.NE.AND P0, PT, R17, 0x2, PT ;  /* 0x000000021100780c */ /* 0x000fc80003f05270 */
[----:B------:R-:W-:Y:S02]  /*e3d0*/  SEL R17, R17, RZ, P0 ;  /* 0x000000ff11117207 */ /* 0x000fe40000000000 */
[----:B---3--:R-:W-:Y:S02]  /*e3e0*/  ISETP.LE.AND P1, PT, R0, UR50, PT ;  /* 0x0000003200007c0c */ /* 0x008fe4000bf23270 */
[----:B------:R-:W-:-:S04]  /*e3f0*/  SEL R0, RZ, 0x1, P0 ;  /* 0x00000001ff007807 */ /* 0x000fc80000000000 */
[----:B--2---:R-:W-:-:S05]  /*e400*/  LOP3.LUT R2, R2, R0, RZ, 0x3c, !PT ;  /* 0x0000000002027212 */ /* 0x004fca00078e3cff */
[----:B------:R2:W-:Y:S02]  /*e410*/  STL [R1], R2 ;  /* 0x0000000201007387 */ /* 0x0005e40000100800 */
[----:B------:R-:W-:Y:S05]  /*e420*/  @!P1 BRA `(.L_x_230) ;  /* 0xffffffcc00ac9947 */ /* 0x000fea000383ffff */
[----:B------:R-:W-:-:S12]  /*e430*/  ULOP3.LUT UR46, UR46, 0x1, URZ, 0xc, !UPT ;  /* 0x000000012e2e7892 */ /* 0x000fd8000f8e0c3f */
.L_x_177:
[----:B------:R-:W3:Y:S01]  /*e440*/  S2R R3, SR_CgaCtaId ;  /* 0x0000000000037919 */ /* 0x000ee20000008800 */
[----:B------:R-:W-:-:S04]  /*e450*/  MOV R0, 0x400 ;  /* 0x0000040000007802 */ /* 0x000fc80000000f00 */
[----:B---3--:R-:W-:Y:S01]  /*e460*/  LEA R8, R3, R0, 0x18 ;  /* 0x0000000003087211 */ /* 0x008fe200078ec0ff */
[----:B------:R-:W-:-:S05]  /*e470*/  IMAD.U32 R0, RZ, RZ, UR46 ;  /* 0x0000002eff007e24 */ /* 0x000fca000f8e00ff */
[----:B------:R-:W-:-:S04]  /*e480*/  SHF.L.U32 R0, R0, 0x1f, RZ ;  /* 0x0000001f00007819 */ /* 0x000fc800000006ff */
[----:B------:R-:W3:Y:S02]  /*e490*/  SYNCS.PHASECHK.TRANS64.TRYWAIT P0, [R8+URZ+0x29820], R0 ;  /* 0x02982000080075a7 */ /* 0x000ee4000800017f */
[----:B---3--:R-:W-:Y:S05]  /*e4a0*/  @!P0 BRA `(.L_x_231) ;  /* 0x0000000c00808947 */ /* 0x008fea0003800000 */
.L_x_268:
[----:B--2---:R-:W2:Y:S02]  /*e4b0*/  S2R R2, SR_TID.X ;  /* 0x0000000000027919 */ /* 0x004ea40000002100 */
[----:B--2---:R-:W-:-:S04]  /*e4c0*/  SHF.R.U32.HI R2, RZ, 0x5, R2 ;  /* 0x00000005ff027819 */ /* 0x004fc80000011602 */
[----:B------:R-:W-:-:S05]  /*e4d0*/  LOP3.LUT R2, R2, 0x3, RZ, 0xc0, !PT ;  /* 0x0000000302027812 */ /* 0x000fca00078ec0ff */
[----:B---3--:R-:W2:Y:S02]  /*e4e0*/  SHFL.IDX PT, R0, R2, RZ, 0x1f ;  /* 0x00001fff02007589 */ /* 0x008ea400000e0000 */
[----:B--2---:R-:W-:-:S13]  /*e4f0*/  ISETP.NE.AND P0, PT, R0, RZ, PT ;  /* 0x000000ff0000720c */ /* 0x004fda0003f05270 */
[----:B------:R-:W-:Y:S05]  /*e500*/  @P0 EXIT ;  /* 0x000000000000094d */ /* 0x000fea0003800000 */
[----:B------:R-:W-:Y:S01]  /*e510*/  ELECT P0, URZ, PT ;  /* 0x00000000003f782f */ /* 0x000fe20003800000 */
[----:B------:R-:W-:-:S12]  /*e520*/  BSSY B0, `(.L_x_232) ;  /* 0x0000028000007945 */ /* 0x000fd80003800000 */
[----:B------:R-:W-:Y:S05]  /*e530*/  @!P0 BRA `(.L_x_233) ;  /* 0x0000000000988947 */ /* 0x000fea0003800000 */
[----:B------:R-:W-:-:S06]  /*e540*/  ULOP3.LUT UR4, UR38, 0x2, URZ, 0xfc, !UPT ;  /* 0x0000000226047892 */ /* 0x000fcc000f8efc3f */
[----:B------:R-:W-:-:S05]  /*e550*/  IMAD.U32 R0, RZ, RZ, UR4 ;  /* 0x00000004ff007e24 */ /* 0x000fca000f8e00ff */
[----:B------:R-:W-:-:S13]  /*e560*/  ISETP.NE.AND P0, PT, R0, 0x3, PT ;  /* 0x000000030000780c */ /* 0x000fda0003f05270 */
[----:B------:R-:W-:Y:S05]  /*e570*/  @!P0 BRA `(.L_x_234) ;  /* 0x0000000000048947 */ /* 0x000fea0003800000 */
[----:B------:R-:W-:Y:S01]  /*e580*/  BPT.TRAP 0x1 ;  /* 0x000000040000795c */ /* 0x000fe20000300000 */
.L_x_234:
        /* <DEDUP_REMOVED lines=8> */
[----:B------:R-:W2:Y:S01]  /*e610*/  SYNCS.PHASECHK.TRANS64.TRYWAIT P1, [R5+URZ], R4 ;  /* 0x00000004050075a7 */ /* 0x000ea2000802017f */
[----:B------:R-:W-:-:S05]  /*e620*/  SEL R3, R2, RZ, P2 ;  /* 0x000000ff02037207 */ /* 0x000fca0001000000 */
[----:B------:R-:W-:Y:S01]  /*e630*/  IMAD R7, R3, 0x8, R0 ;  /* 0x0000000803077824 */ /* 0x000fe200078e0200 */
[----:B------:R-:W-:Y:S01]  /*e640*/  SHF.L.U32 R0, R6, 0x1f, RZ ;  /* 0x0000001f06007819 */ /* 0x000fe200000006ff */
[----:B--2---:R-:W-:Y:S06]  /*e650*/  @!P1 BRA `(.L_x_235) ;  /* 0x0000000c00289947 */ /* 0x004fec0003800000 */
.L_x_269:
[----:B------:R-:W3:Y:S02]  /*e660*/  SYNCS.PHASECHK.TRANS64.TRYWAIT P1, [R7+URZ], R0 ;  /* 0x00000000070075a7 */ /* 0x000ee4000802017f */
[----:B---3--:R-:W-:Y:S05]  /*e670*/  @!P1 BRA `(.L_x_236) ;  /* 0x0000000c00349947 */ /* 0x008fea0003800000 */
.L_x_270:
[----:B------:R-:W-:Y:S05]  /*e680*/  @!P0 BRA `(.L_x_237) ;  /* 0x0000000000048947 */ /* 0x000fea0003800000 */
[----:B------:R-:W-:Y:S01]  /*e690*/  BPT.TRAP 0x1 ;  /* 0x000000040000795c */ /* 0x000fe20000300000 */
.L_x_237:
[----:B------:R-:W-:-:S04]  /*e6a0*/  IMAD R17, R17, 0x8, R8 ;  /* 0x0000000811117824 */ /* 0x000fc800078e0208 */
[----:B------:R-:W4:Y:S02]  /*e6b0*/  SYNCS.PHASECHK.TRANS64.TRYWAIT P1, [R17+URZ+0x29860], R4 ;  /* 0x02986004110075a7 */ /* 0x000f24000802017f */
[----:B----4-:R-:W-:Y:S05]  /*e6c0*/  @!P1 BRA `(.L_x_238) ;  /* 0x0000000c00349947 */ /* 0x010fea0003800000 */
.L_x_271:
[----:B------:R-:W-:Y:S05]  /*e6d0*/  @!P0 BRA `(.L_x_239) ;  /* 0x0000000000048947 */ /* 0x000fea0003800000 */
[----:B------:R-:W-:Y:S01]  /*e6e0*/  BPT.TRAP 0x1 ;  /* 0x000000040000795c */ /* 0x000fe20000300000 */
.L_x_239:
[----:B------:R-:W-:-:S04]  /*e6f0*/  IMAD R3, R3, 0x8, R8 ;  /* 0x0000000803037824 */ /* 0x000fc800078e0208 */
[----:B------:R-:W5:Y:S02]  /*e700*/  SYNCS.PHASECHK.TRANS64.TRYWAIT P1, [R3+URZ+0x29860], R0 ;  /* 0x02986000030075a7 */ /* 0x000f64000802017f */
[----:B-----5:R-:W-:Y:S05]  /*e710*/  @!P1 BRA `(.L_x_240) ;  /* 0x0000000c00349947 */ /* 0x020fea0003800000 */
.L_x_272:
[----:B------:R-:W-:Y:S05]  /*e720*/  @!P0 BRA `(.L_x_241) ;  /* 0x0000000000048947 */ /* 0x000fea0003800000 */
[----:B------:R-:W-:Y:S01]  /*e730*/  BPT.TRAP 0x1 ;  /* 0x000000040000795c */ /* 0x000fe20000300000 */
.L_x_241:
[----:B------:R-:W5:Y:S02]  /*e740*/  SYNCS.PHASECHK.TRANS64.TRYWAIT P0, [R17+URZ+0x29880], R4 ;  /* 0x02988004110075a7 */ /* 0x000f64000800017f */
[----:B-----5:R-:W-:Y:S05]  /*e750*/  @!P0 BRA `(.L_x_242) ;  /* 0x0000000c00388947 */ /* 0x020fea0003800000 */
.L_x_243:
[----:B------:R0:W0:Y:S02]  /*e760*/  SYNCS.PHASECHK.TRANS64.TRYWAIT P0, [R3+URZ+0x29880], R0 ;  /* 0x02988000030075a7 */ /* 0x000024000800017f */
[----:B0-----:R-:W-:Y:S05]  /*e770*/  @!P0 NANOSLEEP.SYNCS 0x989680 ;  /* 0x009896800000895d */ /* 0x001fea0003900000 */
[----:B------:R-:W0:Y:S02]  /*e780*/  @!P0 SYNCS.PHASECHK.TRANS64 P0, [R3+URZ+0x29880], R0 ;  /* 0x02988000030085a7 */ /* 0x000e24000800007f */
[----:B0-----:R-:W-:Y:S05]  /*e790*/  @!P0 BRA `(.L_x_243) ;  /* 0xfffffffc00f08947 */ /* 0x001fea000383ffff */
.L_x_233:
[----:B------:R-:W-:Y:S05]  /*e7a0*/  BSYNC B0 ;  /* 0x0000000000007941 */ /* 0x000fea0003800000 */
.L_x_232:
[----:B------:R-:W-:Y:S05]  /*e7b0*/  EXIT ;  /* 0x000000000000794d */ /* 0x000fea0003800000 */
.L_x_145:
[----:B0-----:R-:W-:-:S04]  /*e7c0*/  IMAD.U32 R3, RZ, RZ, UR39 ;  /* 0x00000027ff037e24 */ /* 0x001fc8000f8e00ff */
[----:B------:R0:W1:Y:S03]  /*e7d0*/  SYNCS.PHASECHK.TRANS64.TRYWAIT P1, [R3+URZ+0x29800], R8 ;  /* 0x02980008030075a7 */ /* 0x000066000802017f */
[----:B-1----:R-:W-:Y:S05]  /*e7e0*/  @!P1 NANOSLEEP.SYNCS 0x989680 ;  /* 0x009896800000995d */ /* 0x002fea0003900000 */
[----:B------:R-:W1:Y:S02]  /*e7f0*/  @!P1 SYNCS.PHASECHK.TRANS64 P1, [R3+URZ+0x29800], R8 ;  /* 0x02980008030095a7 */ /* 0x000e64000802007f */
[----:B-1----:R-:W-:Y:S05]  /*e800*/  @!P1 BRA `(.L_x_145) ;  /* 0xfffffffc00ec9947 */ /* 0x002fea000383ffff */
[----:B------:R-:W-:Y:S05]  /*e810*/  BRA `(.L_x_244) ;  /* 0xffffff3000747947 */ /* 0x000fea000383ffff */
.L_x_149:
[----:B-1----:R1:W2:Y:S02]  /*e820*/  SYNCS.PHASECHK.TRANS64.TRYWAIT P1, [R3+URZ+0x29830], R4 ;  /* 0x02983004030075a7 */ /* 0x0022a4000802017f */
[----:B--2---:R-:W-:Y:S05]  /*e830*/  @!P1 NANOSLEEP.SYNCS 0x989680 ;  /* 0x009896800000995d */ /* 0x004fea0003900000 */
[----:B------:R-:W2:Y:S02]  /*e840*/  @!P1 SYNCS.PHASECHK.TRANS64 P1, [R3+URZ+0x29830], R4 ;  /* 0x02983004030095a7 */ /* 0x000ea4000802007f */
[----:B--2---:R-:W-:Y:S05]  /*e850*/  @!P1 BRA `(.L_x_149) ;  /* 0xfffffffc00f09947 */ /* 0x004fea000383ffff */
[----:B------:R-:W-:Y:S05]  /*e860*/  BRA `(.L_x_148) ;  /* 0xffffff3000907947 */ /* 0x000fea000383ffff */
.L_x_155:
[----:B-1----:R-:W-:-:S04]  /*e870*/  IMAD.U32 R8, RZ, RZ, UR6 ;  /* 0x00000006ff087e24 */ /* 0x002fc8000f8e00ff */
[----:B------:R1:W2:Y:S03]  /*e880*/  SYNCS.PHASECHK.TRANS64.TRYWAIT P1, [R8+URZ+0x29830], R7 ;  /* 0x02983007080075a7 */ /* 0x0002a6000802017f */
[----:B--2---:R-:W-:Y:S05]  /*e890*/  @!P1 NANOSLEEP.SYNCS 0x989680 ;  /* 0x009896800000995d */ /* 0x004fea0003900000 */
[----:B------:R-:W2:Y:S02]  /*e8a0*/  @!P1 SYNCS.PHASECHK.TRANS64 P1, [R8+URZ+0x29830], R7 ;  /* 0x02983007080095a7 */ /* 0x000ea4000802007f */
[----:B--2---:R-:W-:Y:S05]  /*e8b0*/  @!P1 BRA `(.L_x_155) ;  /* 0xfffffffc00ec9947 */ /* 0x004fea000383ffff */
[----:B------:R-:W-:Y:S05]  /*e8c0*/  BRA `(.L_x_152) ;  /* 0xffffff6800ec7947 */ /* 0x000fea000383ffff */
.L_x_159:
[----:B-1----:R-:W-:-:S04]  /*e8d0*/  IMAD.U32 R8, RZ, RZ, UR6 ;  /* 0x00000006ff087e24 */ /* 0x002fc8000f8e00ff */
[----:B------:R1:W2:Y:S03]  /*e8e0*/  SYNCS.PHASECHK.TRANS64.TRYWAIT P1, [R8+URZ+0x29850], R7 ;  /* 0x02985007080075a7 */ /* 0x0002a6000802017f */
[----:B--2---:R-:W-:Y:S05]  /*e8f0*/  @!P1 NANOSLEEP.SYNCS 0x989680 ;  /* 0x009896800000995d */ /* 0x004fea0003900000 */
[----:B------:R-:W2:Y:S02]  /*e900*/  @!P1 SYNCS.PHASECHK.TRANS64 P1, [R8+URZ+0x29850], R7 ;  /* 0x02985007080095a7 */ /* 0x000ea4000802007f */
[----:B--2---:R-:W-:Y:S05]  /*e910*/  @!P1 BRA `(.L_x_159) ;  /* 0xfffffffc00ec9947 */ /* 0x004fea000383ffff */
[----:B------:R-:W-:Y:S05]  /*e920*/  BRA `(.L_x_156) ;  /* 0xffffff7400f47947 */ /* 0x000fea000383ffff */
.L_x_166:
[----:B-1----:R-:W-:-:S04]  /*e930*/  IMAD.U32 R3, RZ, RZ, UR4 ;  /* 0x00000004ff037e24 */ /* 0x002fc8000f8e00ff */
[----:B------:R1:W2:Y:S03]  /*e940*/  SYNCS.PHASECHK.TRANS64.TRYWAIT P1, [R3+URZ+0x29850], R0 ;  /* 0x02985000030075a7 */ /* 0x0002a6000802017f */
[----:B--2---:R-:W-:Y:S05]  /*e950*/  @!P1 NANOSLEEP.SYNCS 0x989680 ;  /* 0x009896800000995d */ /* 0x004fea0003900000 */
[----:B------:R-:W2:Y:S02]  /*e960*/  @!P1 SYNCS.PHASECHK.TRANS64 P1, [R3+URZ+0x29850], R0 ;  /* 0x02985000030095a7 */ /* 0x000ea4000802007f */
[----:B--2---:R-:W-:Y:S05]  /*e970*/  @!P1 BRA `(.L_x_166) ;  /* 0xfffffffc00ec9947 */ /* 0x004fea000383ffff */
[----:B------:R-:W-:Y:S05]  /*e980*/  BRA `(.L_x_165) ;  /* 0xffffffa000547947 */ /* 0x000fea000383ffff */
.L_x_182:
[----:B------:R-:W-:Y:S02]  /*e990*/  IMAD.MOV.U32 R13, RZ, RZ, R18 ;  /* 0x000000ffff0d7224 */ /* 0x000fe400078e0012 */
[----:B------:R-:W-:Y:S02]  /*e9a0*/  IMAD.MOV.U32 R12, RZ, RZ, RZ ;  /* 0x000000ffff0c7224 */ /* 0x000fe400078e00ff */
[----:B------:R-:W-:Y:S02]  /*e9b0*/  IMAD.MOV.U32 R11, RZ, RZ, 0x1f ;  /* 0x0000001fff0b7424 */ /* 0x000fe400078e00ff */
[----:B------:R-:W-:-:S07]  /*e9c0*/  IMAD.MOV.U32 R15, RZ, RZ, -0x1 ;  /* 0xffffffffff0f7424 */ /* 0x000fce00078e00ff */
[----:B01----:R-:W-:Y:S05]  /*e9d0*/  WARPSYNC.COLLECTIVE R15, `(.L_x_245) ;  /* 0x000000000f087348 */ /* 0x003fea0003c00000 */
[----:B------:R2:W3:Y:S02]  /*e9e0*/  SHFL.IDX P6, R14, R13, R12, R11 ;  /* 0x0000000c0d0e7389 */ /* 0x0004e400000c000b */
[----:B0123--:R-:W-:Y:S01]  /*e9f0*/  ENDCOLLECTIVE ;  /* 0x000000000000791b */ /* 0x00ffe20003800000 */
.L_x_245:
[----:B------:R-:W-:Y:S05]  /*ea00*/  BRA `(.L_x_246) ;  /* 0xffffffd000407947 */ /* 0x000fea000383ffff */
.L_x_184:
[----:B------:R-:W-:Y:S01]  /*ea10*/  BSSY B0, `(.L_x_247) ;  /* 0x0000006000007945 */ /* 0x000fe20003800000 */
[----:B------:R-:W-:-:S07]  /*ea20*/  IMAD.MOV.U32 R15, RZ, RZ, -0x1 ;  /* 0xffffffffff0f7424 */ /* 0x000fce00078e00ff */
[----:B012---:R-:W-:Y:S05]  /*ea30*/  WARPSYNC.COLLECTIVE R15, `(.L_x_248) ;  /* 0x000000000f0c7348 */ /* 0x007fea0003c00000 */
[----:B------:R-:W-:Y:S02]  /*ea40*/  ELECT P6, UR62, PT ;  /* 0x00000000003e782f */ /* 0x000fe400038c0000 */
[----:B------:R-:W-:Y:S01]  /*ea50*/  MOV R14, UR62 ;  /* 0x0000003e000e7c02 */ /* 0x000fe20008000f00 */
[----:B012---:R-:W-:Y:S10]  /*ea60*/  ENDCOLLECTIVE ;  /* 0x000000000000791b */ /* 0x007ff40003800000 */
.L_x_248:
[----:B------:R-:W-:Y:S05]  /*ea70*/  BSYNC B0 ;  /* 0x0000000000007941 */ /* 0x000fea0003800000 */
.L_x_247:
[----:B------:R-:W-:Y:S05]  /*ea80*/  BRA `(.L_x_249) ;  /* 0xffffffd000487947 */ /* 0x000fea000383ffff */
.L_x_186:
[----:B---3--:R3:W4:Y:S02]  /*ea90*/  SYNCS.PHASECHK.TRANS64.TRYWAIT P0, [R2+URZ+0x29880], R3 ;  /* 0x02988003020075a7 */ /* 0x008724000800017f */
[----:B----4-:R-:W-:Y:S05]  /*eaa0*/  @!P0 NANOSLEEP.SYNCS 0x989680 ;  /* 0x009896800000895d */ /* 0x010fea0003900000 */
[----:B------:R-:W4:Y:S02]  /*eab0*/  @!P0 SYNCS.PHASECHK.TRANS64 P0, [R2+URZ+0x29880], R3 ;  /* 0x02988003020085a7 */ /* 0x000f24000800007f */
[----:B----4-:R-:W-:Y:S05]  /*eac0*/  @!P0 BRA `(.L_x_186) ;  /* 0xfffffffc00f08947 */ /* 0x010fea000383ffff */
[----:B------:R-:W-:Y:S05]  /*ead0*/  BRA `(.L_x_250) ;  /* 0xffffffd000947947 */ /* 0x000fea000383ffff */
.L_x_189:
[----:B0-----:R0:W4:Y:S02]  /*eae0*/  SYNCS.PHASECHK.TRANS64.TRYWAIT P0, [R2+URZ+0x29840], R3 ;  /* 0x02984003020075a7 */ /* 0x001124000800017f */
[----:B----4-:R-:W-:Y:S05]  /*eaf0*/  @!P0 NANOSLEEP.SYNCS 0x989680 ;  /* 0x009896800000895d */ /* 0x010fea0003900000 */
[----:B------:R-:W4:Y:S02]  /*eb00*/  @!P0 SYNCS.PHASECHK.TRANS64 P0, [R2+URZ+0x29840], R3 ;  /* 0x02984003020085a7 */ /* 0x000f24000800007f */
[----:B----4-:R-:W-:Y:S05]  /*eb10*/  @!P0 BRA `(.L_x_189) ;  /* 0xfffffffc00f08947 */ /* 0x010fea000383ffff */
[----:B------:R-:W-:Y:S05]  /*eb20*/  BRA `(.L_x_251) ;  /* 0xffffffd400107947 */ /* 0x000fea000383ffff */
.L_x_193:
[----:B------:R-:W-:Y:S02]  /*eb30*/  IMAD.MOV.U32 R13, RZ, RZ, R3 ;  /* 0x000000ffff0d7224 */ /* 0x000fe400078e0003 */
[----:B------:R-:W-:Y:S02]  /*eb40*/  IMAD.MOV.U32 R12, RZ, RZ, RZ ;  /* 0x000000ffff0c7224 */ /* 0x000fe400078e00ff */
[----:B------:R-:W-:Y:S02]  /*eb50*/  IMAD.MOV.U32 R11, RZ, RZ, 0x1c1f ;  /* 0x00001c1fff0b7424 */ /* 0x000fe400078e00ff */
[----:B------:R-:W-:Y:S02]  /*eb60*/  IMAD.MOV.U32 R15, RZ, RZ, -0x1 ;  /* 0xffffffffff0f7424 */ /* 0x000fe400078e00ff */
[----:B------:R-:W-:-:S07]  /*eb70*/  IMAD.IADD R0, R18, 0x1, R5 ;  /* 0x0000000112007824 */ /* 0x000fce00078e0205 */
[----:B0----5:R-:W-:Y:S05]  /*eb80*/  WARPSYNC.COLLECTIVE R15, `(.L_x_252) ;  /* 0x000000000f087348 */ /* 0x021fea0003c00000 */
[----:B------:R1:W2:Y:S02]  /*eb90*/  SHFL.IDX P6, R14, R13, R12, R11 ;  /* 0x0000000c0d0e7389 */ /* 0x0002a400000c000b */
[----:B012--5:R-:W-:Y:S01]  /*eba0*/  ENDCOLLECTIVE ;  /* 0x000000000000791b */ /* 0x027fe20003800000 */
.L_x_252:
[----:B------:R-:W-:Y:S02]  /*ebb0*/  VIADD R5, R0, 0x20 ;  /* 0x0000002000057836 */ /* 0x000fe40000000000 */
[----:B------:R-:W-:Y:S02]  /*ebc0*/  IMAD.MOV.U32 R13, RZ, RZ, R4 ;  /* 0x000000ffff0d7224 */ /* 0x000fe400078e0004 */
[----:B------:R-:W-:-:S07]  /*ebd0*/  IMAD.MOV.U32 R6, RZ, RZ, R14 ;  /* 0x000000ffff067224 */ /* 0x000fce00078e000e */
[----:B------:R-:W-:Y:S05]  /*ebe0*/  WARPSYNC.COLLECTIVE R15, `(.L_x_253) ;  /* 0x000000000f087348 */ /* 0x000fea0003c00000 */
[----:B------:R0:W1:Y:S02]  /*ebf0*/  SHFL.IDX P6, R14, R13, R12, R11 ;  /* 0x0000000c0d0e7389 */ /* 0x00006400000c000b */
[----:B01----:R-:W-:Y:S01]  /*ec00*/  ENDCOLLECTIVE ;  /* 0x000000000000791b */ /* 0x003fe20003800000 */
.L_x_253:
[----:B------:R-:W-:Y:S02]  /*ec10*/  ULDC UR4, c[0x0][0x288] ;  /* 0x0000a20000047ab9 */ /* 0x000fe40000000800 */
[----:B------:R-:W-:-:S05]  /*ec20*/  IMAD R2, R8, UR4, RZ ;  /* 0x0000000408027c24 */ /* 0x000fca000f8e02ff */
[----:B------:R-:W-:Y:S01]  /*ec30*/  ISETP.GE.AND P2, PT, R0, R2, PT ;  /* 0x000000020000720c */ /* 0x000fe20003f46270 */
[----:B------:R-:W-:Y:S02]  /*ec40*/  IMAD.MOV.U32 R13, RZ, RZ, R3 ;  /* 0x000000ffff0d7224 */ /* 0x000fe400078e0003 */
[----:B------:R-:W-:Y:S02]  /*ec50*/  IMAD.MOV.U32 R12, RZ, RZ, 0x1 ;  /* 0x00000001ff0c7424 */ /* 0x000fe400078e00ff */
[----:B------:R-:W-:-:S08]  /*ec60*/  IMAD.MOV.U32 R7, RZ, RZ, R14 ;  /* 0x000000ffff077224 */ /* 0x000fd000078e000e */
[----:B------:R-:W-:Y:S05]  /*ec70*/  WARPSYNC.COLLECTIVE R15, `(.L_x_254) ;  /* 0x000000000f087348 */ /* 0x000fea0003c00000 */
[----:B------:R0:W1:Y:S02]  /*ec80*/  SHFL.IDX P6, R14, R13, R12, R11 ;  /* 0x0000000c0d0e7389 */ /* 0x00006400000c000b */
[----:B01----:R-:W-:Y:S01]  /*ec90*/  ENDCOLLECTIVE ;  /* 0x000000000000791b */ /* 0x003fe20003800000 */
.L_x_254:
        /* <DEDUP_REMOVED lines=9> */
[----:B------:R0:W-:Y:S04]  /*ed30*/  @!P2 LDGSTS.E.BYPASS.LTC128B.128 [R9+0x14400], desc[UR48][R6.64], !P3 ;  /* 0x144000000609afae */ /* 0x0001e8000d901d70 */
[----:B------:R0:W-:Y:S04]  /*ed40*/  @!P2 LDGSTS.E.BYPASS.LTC128B.128 [R9+0x16400], desc[UR48][R6.64+0x40], !P0 ;  /* 0x164000400609afae */ /* 0x0001e8000c101d70 */
[----:B------:R0:W-:Y:S01]  /*ed50*/  @!P2 LDGSTS.E.BYPASS.LTC128B.128 [R9+0x18400], desc[UR48][R6.64+0x80], !P1 ;  /* 0x184000800609afae */ /* 0x0001e2000c901d70 */
[----:B------:R-:W-:Y:S01]  /*ed60*/  ISETP.GE.AND P2, PT, R5, R2, PT ;  /* 0x000000020500720c */ /* 0x000fe20003f46270 */
[----:B------:R-:W-:-:S12]  /*ed70*/  IMAD.MOV.U32 R5, RZ, RZ, R14 ;  /* 0x000000ffff057224 */ /* 0x000fd800078e000e */
[----:B0-----:R-:W-:Y:S05]  /*ed80*/  WARPSYNC.COLLECTIVE R15, `(.L_x_255) ;  /* 0x000000000f087348 */ /* 0x001fea0003c00000 */
[----:B------:R1:W2:Y:S02]  /*ed90*/  SHFL.IDX P6, R14, R13, R12, R11 ;  /* 0x0000000c0d0e7389 */ /* 0x0002a400000c000b */
[----:B012---:R-:W-:Y:S01]  /*eda0*/  ENDCOLLECTIVE ;  /* 0x000000000000791b */ /* 0x007fe20003800000 */
.L_x_255:
[----:B------:R-:W-:Y:S02]  /*edb0*/  IMAD.MOV.U32 R13, RZ, RZ, R3 ;  /* 0x000000ffff0d7224 */ /* 0x000fe400078e0003 */
[----:B------:R-:W-:Y:S02]  /*edc0*/  IMAD.MOV.U32 R12, RZ, RZ, 0x2 ;  /* 0x00000002ff0c7424 */ /* 0x000fe400078e00ff */
[----:B------:R-:W-:-:S07]  /*edd0*/  IMAD.MOV.U32 R6, RZ, RZ, R14 ;  /* 0x000000ffff067224 */ /* 0x000fce00078e000e */
[----:B------:R-:W-:Y:S05]  /*ede0*/  WARPSYNC.COLLECTIVE R15, `(.L_x_256) ;  /* 0x000000000f087348 */ /* 0x000fea0003c00000 */
[----:B------:R0:W1:Y:S02]  /*edf0*/  SHFL.IDX P6, R14, R13, R12, R11 ;  /* 0x0000000c0d0e7389 */ /* 0x00006400000c000b */
[----:B01----:R-:W-:Y:S01]  /*ee00*/  ENDCOLLECTIVE ;  /* 0x000000000000791b */ /* 0x003fe20003800000 */
.L_x_256:
[----:B------:R-:W-:-:S05]  /*ee10*/  @!P2 IADD3 R6, P4, R10, R6, RZ ;  /* 0x000000060a06a210 */ /* 0x000fca0007f9e0ff */
[----:B------:R-:W-:-:S04]  /*ee20*/  @!P2 IMAD.X R5, RZ, RZ, R5, P4 ;  /* 0x000000ffff05a224 */ /* 0x000fc800020e0605 */
[----:B------:R-:W-:Y:S02]  /*ee30*/  @!P2 IMAD.MOV.U32 R7, RZ, RZ, R5 ;  /* 0x000000ffff07a224 */ /* 0x000fe400078e0005 */
[----:B------:R-:W-:Y:S02]  /*ee40*/  VIADD R5, R0, 0x40 ;  /* 0x0000004000057836 */ /* 0x000fe40000000000 */
[----:B------:R-:W-:Y:S01]  /*ee50*/  IMAD.MOV.U32 R13, RZ, RZ, R4 ;  /* 0x000000ffff0d7224 */ /* 0x000fe200078e0004 */
        /* <DEDUP_REMOVED lines=11> */
.L_x_257:
[----:B------:R-:W-:Y:S02]  /*ef10*/  IMAD.MOV.U32 R13, RZ, RZ, R3 ;  /* 0x000000ffff0d7224 */ /* 0x000fe400078e0003 */
[----:B------:R-:W-:Y:S02]  /*ef20*/  IMAD.MOV.U32 R12, RZ, RZ, 0x3 ;  /* 0x00000003ff0c7424 */ /* 0x000fe400078e00ff */
[----:B------:R-:W-:-:S07]  /*ef30*/  IMAD.MOV.U32 R6, RZ, RZ, R14 ;  /* 0x000000ffff067224 */ /* 0x000fce00078e000e */
[----:B------:R-:W-:Y:S05]  /*ef40*/  WARPSYNC.COLLECTIVE R15, `(.L_x_258) ;  /* 0x000000000f087348 */ /* 0x000fea0003c00000 */
[----:B------:R0:W1:Y:S02]  /*ef50*/  SHFL.IDX P6, R14, R13, R12, R11 ;  /* 0x0000000c0d0e7389 */ /* 0x00006400000c000b */
[----:B01----:R-:W-:Y:S01]  /*ef60*/  ENDCOLLECTIVE ;  /* 0x000000000000791b */ /* 0x003fe20003800000 */
.L_x_258:
[----:B------:R-:W-:-:S05]  /*ef70*/  @!P2 IADD3 R6, P4, R10, R6, RZ ;  /* 0x000000060a06a210 */ /* 0x000fca0007f9e0ff */
[----:B------:R-:W-:-:S04]  /*ef80*/  @!P2 IMAD.X R5, RZ, RZ, R5, P4 ;  /* 0x000000ffff05a224 */ /* 0x000fc800020e0605 */
[----:B------:R-:W-:Y:S02]  /*ef90*/  @!P2 IMAD.MOV.U32 R7, RZ, RZ, R5 ;  /* 0x000000ffff07a224 */ /* 0x000fe400078e0005 */
[----:B------:R-:W-:-:S03]  /*efa0*/  IMAD.MOV.U32 R13, RZ, RZ, R4 ;  /* 0x000000ffff0d7224 */ /* 0x000fc600078e0004 */
[----:B------:R-:W-:Y:S01]  /*efb0*/  @!PT LDS RZ, [RZ] ;  /* 0x00000000fffff984 */ /* 0x000fe20000000800 */
[----:B------:R-:W-:Y:S01]  /*efc0*/  @!PT LDS RZ, [RZ] ;  /* 0x00000000fffff984 */ /* 0x000fe20000000800 */
[----:B------:R-:W-:Y:S01]  /*efd0*/  @!PT LDS RZ, [RZ] ;  /* 0x00000000fffff984 */ /* 0x000fe20000000800 */
[----:B------:R0:W-:Y:S04]  /*efe0*/  @!P2 LDGSTS.E.BYPASS.LTC128B.128 [R9+0x15400], desc[UR48][R6.64], !P3 ;  /* 0x154000000609afae */ /* 0x0001e8000d901d70 */
[----:B------:R0:W-:Y:S01]  /*eff0*/  @!P2 LDGSTS.E.BYPASS.LTC128B.128 [R9+0x17400], desc[UR48][R6.64+0x40], !P0 ;  /* 0x174000400609afae */ /* 0x0001e2000c101d70 */
[----:B------:R-:W-:-:S03]  /*f000*/  IMAD.MOV.U32 R3, RZ, RZ, R14 ;  /* 0x000000ffff037224 */ /* 0x000fc600078e000e */
[----:B------:R0:W-:Y:S04]  /*f010*/  @!P2 LDGSTS.E.BYPASS.LTC128B.128 [R9+0x19400], desc[UR48][R6.64+0x80], !P1 ;  /* 0x194000800609afae */ /* 0x0001e8000c901d70 */
[----:B0-----:R-:W-:Y:S05]  /*f020*/  WARPSYNC.COLLECTIVE R15, `(.L_x_259) ;  /* 0x000000000f087348 */ /* 0x001fea0003c00000 */
[----:B------:R1:W2:Y:S02]  /*f030*/  SHFL.IDX P6, R14, R13, R12, R11 ;  /* 0x0000000c0d0e7389 */ /* 0x0002a400000c000b */
[----:B012---:R-:W-:Y:S01]  /*f040*/  ENDCOLLECTIVE ;  /* 0x000000000000791b */ /* 0x007fe20003800000 */
.L_x_259:
[----:B------:R-:W-:Y:S01]  /*f050*/  IMAD.MOV.U32 R4, RZ, RZ, R14 ;  /* 0x000000ffff047224 */ /* 0x000fe200078e000e */
[----:B------:R-:W-:Y:S06]  /*f060*/  BRA `(.L_x_260) ;  /* 0xffffffd800687947 */ /* 0x000fec000383ffff */
.L_x_196:
[----:B--2---:R-:W-:-:S04]  /*f070*/  IMAD.U32 R2, RZ, RZ, UR41 ;  /* 0x00000029ff027e24 */ /* 0x004fc8000f8e00ff */
[----:B------:R2:W3:Y:S03]  /*f080*/  SYNCS.PHASECHK.TRANS64.TRYWAIT P0, [R2+URZ+0x29820], R0 ;  /* 0x02982000020075a7 */ /* 0x0004e6000800017f */
[----:B---3--:R-:W-:Y:S05]  /*f090*/  @!P0 NANOSLEEP.SYNCS 0x989680 ;  /* 0x009896800000895d */ /* 0x008fea0003900000 */
[----:B------:R-:W3:Y:S02]  /*f0a0*/  @!P0 SYNCS.PHASECHK.TRANS64 P0, [R2+URZ+0x29820], R0 ;  /* 0x02982000020085a7 */ /* 0x000ee4000800007f */
[----:B---3--:R-:W-:Y:S05]  /*f0b0*/  @!P0 BRA `(.L_x_196) ;  /* 0xfffffffc00ec8947 */ /* 0x008fea000383ffff */
[----:B------:R-:W-:Y:S05]  /*f0c0*/  BRA `(.L_x_261) ;  /* 0xffffffd800ac7947 */ /* 0x000fea000383ffff */
.L_x_202:
[----:B---3--:R3:W4:Y:S02]  /*f0d0*/  SYNCS.PHASECHK.TRANS64.TRYWAIT P0, [R6+URZ+0x29880], R5 ;  /* 0x02988005060075a7 */ /* 0x008724000800017f */
[----:B----4-:R-:W-:Y:S05]  /*f0e0*/  @!P0 NANOSLEEP.SYNCS 0x989680 ;  /* 0x009896800000895d */ /* 0x010fea0003900000 */
[----:B------:R-:W4:Y:S02]  /*f0f0*/  @!P0 SYNCS.PHASECHK.TRANS64 P0, [R6+URZ+0x29880], R5 ;  /* 0x02988005060085a7 */ /* 0x000f24000800007f */
[----:B----4-:R-:W-:Y:S05]  /*f100*/  @!P0 BRA `(.L_x_202) ;  /* 0xfffffffc00f08947 */ /* 0x010fea000383ffff */
[----:B------:R-:W-:Y:S05]  /*f110*/  BRA `(.L_x_262) ;  /* 0xffffffdc00487947 */ /* 0x000fea000383ffff */
.L_x_208:
[----:B-1----:R1:W4:Y:S02]  /*f120*/  SYNCS.PHASECHK.TRANS64.TRYWAIT P0, [R6+URZ+0x29840], R5 ;  /* 0x02984005060075a7 */ /* 0x002324000800017f */
[----:B----4-:R-:W-:Y:S05]  /*f130*/  @!P0 NANOSLEEP.SYNCS 0x989680 ;  /* 0x009896800000895d */ /* 0x010fea0003900000 */
[----:B------:R-:W4:Y:S02]  /*f140*/  @!P0 SYNCS.PHASECHK.TRANS64 P0, [R6+URZ+0x29840], R5 ;  /* 0x02984005060085a7 */ /* 0x000f24000800007f */
[----:B----4-:R-:W-:Y:S05]  /*f150*/  @!P0 BRA `(.L_x_208) ;  /* 0xfffffffc00f08947 */ /* 0x010fea000383ffff */
[----:B------:R-:W-:Y:S05]  /*f160*/  BRA `(.L_x_263) ;  /* 0xffffffdc00f47947 */ /* 0x000fea000383ffff */
.L_x_217:
[----:B---3--:R3:W4:Y:S02]  /*f170*/  SYNCS.PHASECHK.TRANS64.TRYWAIT P2, [R18+URZ+0x29870], R4 ;  /* 0x02987004120075a7 */ /* 0x008724000804017f */
[----:B----4-:R-:W-:Y:S05]  /*f180*/  @!P2 NANOSLEEP.SYNCS 0x989680 ;  /* 0x009896800000a95d */ /* 0x010fea0003900000 */
[----:B------:R-:W4:Y:S02]  /*f190*/  @!P2 SYNCS.PHASECHK.TRANS64 P2, [R18+URZ+0x29870], R4 ;  /* 0x029870041200a5a7 */ /* 0x000f24000804007f */
[----:B----4-:R-:W-:Y:S05]  /*f1a0*/  @!P2 BRA `(.L_x_217) ;  /* 0xfffffffc00f0a947 */ /* 0x010fea000383ffff */
[----:B------:R-:W-:Y:S05]  /*f1b0*/  BRA `(.L_x_264) ;  /* 0xffffffe400287947 */ /* 0x000fea000383ffff */
.L_x_219:
[----:B----4-:R4:W0:Y:S02]  /*f1c0*/  SYNCS.PHASECHK.TRANS64.TRYWAIT P2, [R18+URZ+0x29860], R0 ;  /* 0x02986000120075a7 */ /* 0x010824000804017f */
[----:B0-----:R-:W-:Y:S05]  /*f1d0*/  @!P2 NANOSLEEP.SYNCS 0x989680 ;  /* 0x009896800000a95d */ /* 0x001fea0003900000 */
[----:B------:R-:W0:Y:S02]  /*f1e0*/  @!P2 SYNCS.PHASECHK.TRANS64 P2, [R18+URZ+0x29860], R0 ;  /* 0x029860001200a5a7 */ /* 0x000e24000804007f */
[----:B0-----:R-:W-:Y:S05]  /*f1f0*/  @!P2 BRA `(.L_x_219) ;  /* 0xfffffffc00f0a947 */ /* 0x001fea000383ffff */
[----:B------:R-:W-:Y:S05]  /*f200*/  BRA `(.L_x_265) ;  /* 0xffffffe400307947 */ /* 0x000fea000383ffff */
.L_x_225:
[----:B--2---:R2:W3:Y:S02]  /*f210*/  SYNCS.PHASECHK.TRANS64.TRYWAIT P2, [R16+URZ+0x29870], R3 ;  /* 0x02987003100075a7 */ /* 0x0044e4000804017f */
[----:B---3--:R-:W-:Y:S05]  /*f220*/  @!P2 NANOSLEEP.SYNCS 0x989680 ;  /* 0x009896800000a95d */ /* 0x008fea0003900000 */
[----:B------:R-:W3:Y:S02]  /*f230*/  @!P2 SYNCS.PHASECHK.TRANS64 P2, [R16+URZ+0x29870], R3 ;  /* 0x029870031000a5a7 */ /* 0x000ee4000804007f */
[----:B---3--:R-:W-:Y:S05]  /*f240*/  @!P2 BRA `(.L_x_225) ;  /* 0xfffffffc00f0a947 */ /* 0x008fea000383ffff */
[----:B------:R-:W-:Y:S05]  /*f250*/  BRA `(.L_x_266) ;  /* 0xffffffe800c47947 */ /* 0x000fea000383ffff */
.L_x_227:
[----:B--2---:R2:W3:Y:S02]  /*f260*/  SYNCS.PHASECHK.TRANS64.TRYWAIT P2, [R16+URZ+0x29860], R3 ;  /* 0x02986003100075a7 */ /* 0x0044e4000804017f */
[----:B---3--:R-:W-:Y:S05]  /*f270*/  @!P2 NANOSLEEP.SYNCS 0x989680 ;  /* 0x009896800000a95d */ /* 0x008fea0003900000 */
[----:B------:R-:W3:Y:S02]  /*f280*/  @!P2 SYNCS.PHASECHK.TRANS64 P2, [R16+URZ+0x29860], R3 ;  /* 0x029860031000a5a7 */ /* 0x000ee4000804007f */
[----:B---3--:R-:W-:Y:S05]  /*f290*/  @!P2 BRA `(.L_x_227) ;  /* 0xfffffffc00f0a947 */ /* 0x008fea000383ffff */
[----:B------:R-:W-:Y:S05]  /*f2a0*/  BRA `(.L_x_267) ;  /* 0xffffffe800cc7947 */ /* 0x000fea000383ffff */
.L_x_231:
[----:B---3--:R3:W4:Y:S02]  /*f2b0*/  SYNCS.PHASECHK.TRANS64.TRYWAIT P0, [R8+URZ+0x29820], R0 ;  /* 0x02982000080075a7 */ /* 0x008724000800017f */
[----:B----4-:R-:W-:Y:S05]  /*f2c0*/  @!P0 NANOSLEEP.SYNCS 0x989680 ;  /* 0x009896800000895d */ /* 0x010fea0003900000 */
[----:B------:R-:W4:Y:S02]  /*f2d0*/  @!P0 SYNCS.PHASECHK.TRANS64 P0, [R8+URZ+0x29820], R0 ;  /* 0x02982000080085a7 */ /* 0x000f24000800007f */
[----:B----4-:R-:W-:Y:S05]  /*f2e0*/  @!P0 BRA `(.L_x_231) ;  /* 0xfffffffc00f08947 */ /* 0x010fea000383ffff */
[----:B------:R-:W-:Y:S05]  /*f2f0*/  BRA `(.L_x_268) ;  /* 0xfffffff0006c7947 */ /* 0x000fea000383ffff */
.L_x_235:
[----:B--2---:R2:W3:Y:S02]  /*f300*/  SYNCS.PHASECHK.TRANS64.TRYWAIT P1, [R5+URZ], R4 ;  /* 0x00000004050075a7 */ /* 0x0044e4000802017f */
[----:B---3--:R-:W-:Y:S05]  /*f310*/  @!P1 NANOSLEEP.SYNCS 0x989680 ;  /* 0x009896800000995d */ /* 0x008fea0003900000 */
[----:B------:R-:W3:Y:S02]  /*f320*/  @!P1 SYNCS.PHASECHK.TRANS64 P1, [R5+URZ], R4 ;  /* 0x00000004050095a7 */ /* 0x000ee4000802007f */
[----:B---3--:R-:W-:Y:S05]  /*f330*/  @!P1 BRA `(.L_x_235) ;  /* 0xfffffffc00f09947 */ /* 0x008fea000383ffff */
[----:B------:R-:W-:Y:S05]  /*f340*/  BRA `(.L_x_269) ;  /* 0xfffffff000c47947 */ /* 0x000fea000383ffff */
.L_x_236:
[----:B---3--:R3:W4:Y:S02]  /*f350*/  SYNCS.PHASECHK.TRANS64.TRYWAIT P1, [R7+URZ], R0 ;  /* 0x00000000070075a7 */ /* 0x008724000802017f */
[----:B----4-:R-:W-:Y:S05]  /*f360*/  @!P1 NANOSLEEP.SYNCS 0x989680 ;  /* 0x009896800000995d */ /* 0x010fea0003900000 */
[----:B------:R-:W4:Y:S02]  /*f370*/  @!P1 SYNCS.PHASECHK.TRANS64 P1, [R7+URZ], R0 ;  /* 0x00000000070095a7 */ /* 0x000f24000802007f */
[----:B----4-:R-:W-:Y:S05]  /*f380*/  @!P1 BRA `(.L_x_236) ;  /* 0xfffffffc00f09947 */ /* 0x010fea000383ffff */
[----:B------:R-:W-:Y:S05]  /*f390*/  BRA `(.L_x_270) ;  /* 0xfffffff000b87947 */ /* 0x000fea000383ffff */
.L_x_238:
[----:B----4-:R4:W0:Y:S02]  /*f3a0*/  SYNCS.PHASECHK.TRANS64.TRYWAIT P1, [R17+URZ+0x29860], R4 ;  /* 0x02986004110075a7 */ /* 0x010824000802017f */
[----:B0-----:R-:W-:Y:S05]  /*f3b0*/  @!P1 NANOSLEEP.SYNCS 0x989680 ;  /* 0x009896800000995d */ /* 0x001fea0003900000 */
[----:B------:R-:W0:Y:S02]  /*f3c0*/  @!P1 SYNCS.PHASECHK.TRANS64 P1, [R17+URZ+0x29860], R4 ;  /* 0x02986004110095a7 */ /* 0x000e24000802007f */
[----:B0-----:R-:W-:Y:S05]  /*f3d0*/  @!P1 BRA `(.L_x_238) ;  /* 0xfffffffc00f09947 */ /* 0x001fea000383ffff */
[----:B------:R-:W-:Y:S05]  /*f3e0*/  BRA `(.L_x_271) ;  /* 0xfffffff000b87947 */ /* 0x000fea000383ffff */
.L_x_240:
[----:B------:R0:W0:Y:S02]  /*f3f0*/  SYNCS.PHASECHK.TRANS64.TRYWAIT P1, [R3+URZ+0x29860], R0 ;  /* 0x02986000030075a7 */ /* 0x000024000802017f */
[----:B0-----:R-:W-:Y:S05]  /*f400*/  @!P1 NANOSLEEP.SYNCS 0x989680 ;  /* 0x009896800000995d */ /* 0x001fea0003900000 */
[----:B------:R-:W0:Y:S02]  /*f410*/  @!P1 SYNCS.PHASECHK.TRANS64 P1, [R3+URZ+0x29860], R0 ;  /* 0x02986000030095a7 */ /* 0x000e24000802007f */
[----:B0-----:R-:W-:Y:S05]  /*f420*/  @!P1 BRA `(.L_x_240) ;  /* 0xfffffffc00f09947 */ /* 0x001fea000383ffff */
[----:B------:R-:W-:Y:S05]  /*f430*/  BRA `(.L_x_272) ;  /* 0xfffffff000b87947 */ /* 0x000fea000383ffff */
.L_x_242:
[----:B------:R0:W0:Y:S02]  /*f440*/  SYNCS.PHASECHK.TRANS64.TRYWAIT P0, [R17+URZ+0x29880], R4 ;  /* 0x02988004110075a7 */ /* 0x000024000800017f */
[----:B0-----:R-:W-:Y:S05]  /*f450*/  @!P0 NANOSLEEP.SYNCS 0x989680 ;  /* 0x009896800000895d */ /* 0x001fea0003900000 */
[----:B------:R-:W0:Y:S02]  /*f460*/  @!P0 SYNCS.PHASECHK.TRANS64 P0, [R17+URZ+0x29880], R4 ;  /* 0x02988004110085a7 */ /* 0x000e24000800007f */
[----:B0-----:R-:W-:Y:S05]  /*f470*/  @!P0 BRA `(.L_x_242) ;  /* 0xfffffffc00f08947 */ /* 0x001fea000383ffff */
[----:B------:R-:W-:Y:S05]  /*f480*/  BRA `(.L_x_243) ;  /* 0xfffffff000b47947 */ /* 0x000fea000383ffff */
.L_x_273:
        /* <DEDUP_REMOVED lines=15> */
.L_x_2806:


//--------------------- .text._ZN7cutlass13device_kernelIN5flash11enable_sm90INS1_16FlashAttnFwdSm90INS1_25CollectiveMainloopFwdSm90ILi2EN4cute5tupleIJNS5_1CILi1EEES8_S8_EEENS6_IJNS7_ILi128EEENS7_ILi160EEENS7_ILi192EEEEEELi128ENS_12float_e4m3_tEfNS_4arch4Sm90ELb0ELb0ELb1ELb1ELb0ELb0ELb0ELb1ELb1ELb1ELb0ELb0EEENS1_21CollectiveEpilogueFwdINS6_IJSA_SA_SB_EEES9_NS_10bfloat16_tESG_Li256ELb1ELb1ELb0ELb1EEENS1_36VarlenDynamicPersistentTileSchedulerILi128ELi160ELi256ELi128ELb0ELb1ELb1ELb0ELb1ELb1EEEEEEEEEvNT_6ParamsE --------------------------
	.section	.text._ZN7cutlass13device_kernelIN5flash11enable_sm90INS1_16FlashAttnFwdSm90INS1_25CollectiveMainloopFwdSm90ILi2EN4cute5tupleIJNS5_1CILi1EEES8_S8_EEENS6_IJNS7_ILi128EEENS7_ILi160EEENS7_ILi192EEEEEELi128ENS_12float_e4m3_tEfNS_4arch4Sm90ELb0ELb0ELb1ELb1ELb0ELb0ELb0ELb1ELb1ELb1ELb0ELb0EEENS1_21CollectiveEpilogueFwdINS6_IJSA_SA_SB_EEES9_NS_10bfloat16_tESG_Li256ELb1ELb1ELb0ELb1EEENS1_36VarlenDynamicPersistentTileSchedulerILi128ELi160ELi256ELi128ELb0ELb1ELb1ELb0ELb1ELb1EEEEEEEEEvNT_6ParamsE,"ax",@progbits
	.align	128
.text._ZN7cutlass13device_kernelIN5flash11enable_sm90INS1_16FlashAttnFwdSm90INS1_25CollectiveMainloopFwdSm90ILi2EN4cute5tupleIJNS5_1CILi1EEES8_S8_EEENS6_IJNS7_ILi128EEENS7_ILi160EEENS7_ILi192EEEEEELi128ENS_12float_e4m3_tEfNS_4arch4Sm90ELb0ELb0ELb1ELb1ELb0ELb0ELb0ELb1ELb1ELb1ELb0ELb0EEENS1_21CollectiveEpilogueFwdINS6_IJSA_SA_SB_EEES9_NS_10bfloat16_tESG_Li256ELb1ELb1ELb0ELb1EEENS1_36VarlenDynamicPersistentTileSchedulerILi128ELi160ELi256ELi128ELb0ELb1ELb1ELb0ELb1ELb1EEEEEEEEEvNT_6ParamsE:
        .type           _ZN7cutlass13device_kernelIN5flash11enable_sm90INS1_16FlashAttnFwdSm90INS1_25CollectiveMainloopFwdSm90ILi2EN4cute5tupleIJNS5_1CILi1EEES8_S8_EEENS6_IJNS7_ILi128EEENS7_ILi160EEENS7_ILi192EEEEEELi128ENS_12float_e4m3_tEfNS_4arch4Sm90ELb0ELb0ELb1ELb1ELb0ELb0ELb0ELb1ELb1ELb1ELb0ELb0EEENS1_21CollectiveEpilogueFwdINS6_IJSA_SA_SB_EEES9_NS_10bfloat16_tESG_Li256ELb1ELb1ELb0ELb1EEENS1_36VarlenDynamicPersistentTileSchedulerILi128ELi160ELi256ELi128ELb0ELb1ELb1ELb0ELb1ELb1EEEEEEEEEvNT_6ParamsE,@function
        .size           _ZN7cutlass13device_kernelIN5flash11enable_sm90INS1_16FlashAttnFwdSm90INS1_25CollectiveMainloopFwdSm90ILi2EN4cute5tupleIJNS5_1CILi1EEES8_S8_EEENS6_IJNS7_ILi128EEENS7_ILi160EEENS7_ILi192EEEEEELi128ENS_12float_e4m3_tEfNS_4arch4Sm90ELb0ELb0ELb1ELb1ELb0ELb0ELb0ELb1ELb1ELb1ELb0ELb0EEENS1_21CollectiveEpilogueFwdINS6_IJSA_SA_SB_EEES9_NS_10bfloat16_tESG_Li256ELb1ELb1ELb0ELb1EEENS1_36VarlenDynamicPersistentTileSchedulerILi128ELi160ELi256ELi128ELb0ELb1ELb1ELb0ELb1ELb1EEEEEEEEEvNT_6ParamsE,(.L_x_2807 - _ZN7cutlass13device_kernelIN5flash11enable_sm90INS1_16FlashAttnFwdSm90INS1_25CollectiveMainloopFwdSm90ILi2EN4cute5tupleIJNS5_1CILi1EEES8_S8_EEENS6_IJNS7_ILi128EEENS7_ILi160EEENS7_ILi192EEEEEELi128ENS_12float_e4m3_tEfNS_4arch4Sm90ELb0ELb0ELb1ELb1ELb0ELb0ELb0ELb1ELb1ELb1ELb0ELb0EEENS1_21CollectiveEpilogueFwdINS6_IJSA_SA_SB_EEES9_NS_10bfloat16_tESG_Li256ELb1ELb1ELb0ELb1EEENS1_36VarlenDynamicPersistentTileSchedulerILi128ELi160ELi256ELi128ELb0ELb1ELb1ELb0ELb1ELb1EEEEEEEEEvNT_6ParamsE)
        .other          _ZN7cutlass13device_kernelIN5flash11enable_sm90INS1_16FlashAttnFwdSm90INS1_25CollectiveMainloopFwdSm90ILi2EN4cute5tupleIJNS5_1CILi1EEES8_S8_EEENS6_IJNS7_ILi128EEENS7_ILi160EEENS7_ILi192EEEEEELi128ENS_12float_e4m3_tEfNS_4arch4Sm90ELb0ELb0ELb1ELb1ELb0ELb0ELb0ELb1ELb1ELb1ELb0ELb0EEENS1_21CollectiveEpilogueFwdINS6_IJSA_SA_SB_EEES9_NS_10bfloat16_tESG_Li256ELb1ELb1ELb0ELb1EEENS1_36VarlenDynamicPersistentTileSchedulerILi128ELi160ELi256ELi128ELb0ELb1ELb1ELb0ELb1ELb1EEEEEEEEEvNT_6ParamsE,@"STO_CUDA_ENTRY STV_DEFAULT"
_ZN7cutlass13device_kernelIN5flash11enable_sm90INS1_16FlashAttnFwdSm90INS1_25CollectiveMainloopFwdSm90ILi2EN4cute5tupleIJNS5_1CILi1EEES8_S8_EEENS6_IJNS7_ILi128EEENS7_ILi160EEENS7_ILi192EEEEEELi128ENS_12float_e4m3_tEfNS_4arch4Sm90ELb0ELb0ELb1ELb1ELb0ELb0ELb0ELb1ELb1ELb1ELb0ELb0EEENS1_21CollectiveEpilogueFwdINS6_IJSA_SA_SB_EEES9_NS_10bfloat16_tESG_Li256ELb1ELb1ELb0ELb1EEENS1_36VarlenDynamicPersistentTileSchedulerILi128ELi160ELi256ELi128ELb0ELb1ELb1ELb0ELb1ELb1EEEEEEEEEvNT_6ParamsE:
        /* <DEDUP_REMOVED lines=18> */
.L_x_275:
[----:B------:R-:W-:Y:S05]  /*0120*/  BSYNC B0 ;  /* 0x0000000000007941 */ /* 0x000fea0003800000 */
.L_x_274:
        /* <DEDUP_REMOVED lines=41> */
.L_x_276:
        /* <DEDUP_REMOVED lines=22> */
.L_x_277:
        /* <DEDUP_REMOVED lines=18> */
.L_x_278:
        /* <DEDUP_REMOVED lines=22> */
.L_x_279:
        /* <DEDUP_REMOVED lines=22> */
.L_x_280:
[----:B------:R-:W-:Y:S01]  /*0900*/  PLOP3.LUT P0, PT, PT, PT, UP0, 0x80, 0x0 ;  /* 0x000000000000781c */ /* 0x000fe20003f0f008 */
[----:B------:R-:W-:Y:S01]  /*0910*/  UMOV UR38, 0x1 ;  /* 0x0000000100267882 */ /* 0x000fe20000000000 */
[----:B------:R-:W-:Y:S01]  /*0920*/  NOP ;  /* 0x0000000000007918 */ /* 0x000fe20000000000 */
[----:B------:R-:W-:Y:S01]  /*0930*/  USEL UR38, UR38, 0x2, !UP0 ;  /* 0x0000000226267887 */ /* 0x000fe2000c000000 */
[----:B------:R-:W-:Y:S01]  /*0940*/  ULDC.64 UR48, c[0x0][0x208] ;  /* 0x0000820000307ab9 */ /* 0x000fe20000000a00 */
[----:B012-4-:R-:W-:Y:S08]  /*0950*/  BAR.SYNC.DEFER_BLOCKING 0x0 ;  /* 0x0000000000007b1d */ /* 0x017ff00000010000 */
[----:B------:R-:W-:Y:S05]  /*0960*/  @!P0 BRA `(.L_x_281) ;  /* 0x000000b400f88947 */ /* 0x000fea0003800000 */
.L_x_282:
[----:B------:R-:W-:-:S08]  /*0970*/  NOP ;  /* 0x0000000000007918 */ /* 0x000fd00000000000 */
[----:B------:R-:W0:Y:S02]  /*0980*/  USETMAXREG.TRY_ALLOC.CTAPOOL UP0, 0xf0 ;  /* 0x000000f0000079c8 */ /* 0x000e240008000600 */
[----:B0-----:R-:W-:-:S13]  /*0990*/  PLOP3.LUT P0, PT, PT, PT, UP0, 0x80, 0x0 ;  /* 0x000000000000781c */ /* 0x001fda0003f0f008 */
[----:B------:R-:W-:Y:S05]  /*09a0*/  @!P0 BRA `(.L_x_282) ;  /* 0xfffffffc00f08947 */ /* 0x000fea000383ffff */
[----:B------:R-:W0:Y:S01]  /*09b0*/  S2R R2, SR_TID.X ;  /* 0x0000000000027919 */ /* 0x000e220000002100 */
[----:B------:R-:W1:Y:S01]  /*09c0*/  S2UR UR5, SR_CgaCtaId ;  /* 0x00000000000579c3 */ /* 0x000e620000008800 */
[----:B------:R-:W-:-:S07]  /*09d0*/  UMOV UR4, 0x400 ;  /* 0x0000040000047882 */ /* 0x000fce0000000000 */
[----:B------:R-:W-:Y:S06]  /*09e0*/  BAR.ARV 0x8, 0x180 ;  /* 0x0206000000007b1d */ /* 0x000fec0000002000 */
[----:B-1----:R-:W-:Y:S01]  /*09f0*/  ULEA UR4, UR5, UR4, 0x18 ;  /* 0x0000000405047291 */ /* 0x002fe2000f8ec03f */
[----:B0-----:R-:W-:-:S04]  /*0a00*/  LOP3.LUT R0, R2, 0xffffff80, RZ, 0xc0, !PT ;  /* 0xffffff8002007812 */ /* 0x001fc800078ec0ff */
[----:B------:R-:W-:-:S13]  /*0a10*/  ISETP.NE.AND P0, PT, R0, 0x80, PT ;  /* 0x000000800000780c */ /* 0x000fda0003f05270 */
[----:B------:R-:W-:Y:S08]  /*0a20*/  @!P0 BAR.ARV 0x9, 0x100 ;  /* 0x0244000000008b1d */ /* 0x000ff00000002000 */
[----:B------:R-:W-:Y:S06]  /*0a30*/  BAR.SYNC.DEFER_BLOCKING 0x5, 0x180 ;  /* 0x0146000000007b1d */ /* 0x000fec0000010000 */
[----:B------:R-:W0:Y:S01]  /*0a40*/  LDS.128 R48, [UR4+0x298d0] ;  /* 0x0298d004ff307984 */ /* 0x000e220008000c00 */
[----:B------:R-:W-:Y:S01]  /*0a50*/  ULDC UR4, c[0x0][0xc3c] ;  /* 0x00030f0000047ab9 */ /* 0x000fe20000000800 */
[----:B------:R-:W-:Y:S06]  /*0a60*/  BAR.ARV 0x4, 0x180 ;  /* 0x0106000000007b1d */ /* 0x000fec0000002000 */
[----:B0-----:R-:W-:-:S13]  /*0a70*/  ISETP.GE.AND P0, PT, R51, UR4, PT ;  /* 0x0000000433007c0c */ /* 0x001fda000bf06270 */
[----:B------:R-:W-:Y:S05]  /*0a80*/  @P0 EXIT ;  /* 0x000000000000094d */ /* 0x000fea0003800000 */
[----:B------:R-:W-:Y:S01]  /*0a90*/  VIADD R194, R2, 0xffffff80 ;  /* 0xffffff8002c27836 */ /* 0x000fe20000000000 */
[----:B------:R-:W-:Y:S01]  /*0aa0*/  R2UR UR5, R49 ;  /* 0x00000000310572ca */ /* 0x000fe200000e0000 */
[----:B------:R-:W-:Y:S01]  /*0ab0*/  IMAD.MOV.U32 R169, RZ, RZ, -0x2 ;  /* 0xfffffffeffa97424 */ /* 0x000fe200078e00ff */
[----:B------:R-:W-:Y:S01]  /*0ac0*/  R2UR UR45, R50 ;  /* 0x00000000322d72ca */ /* 0x000fe200000e0000 */
[----:B------:R-:W-:Y:S01]  /*0ad0*/  ULOP3.LUT UR44, UR38, 0x1, URZ, 0xfc, !UPT ;  /* 0x00000001262c7892 */ /* 0x000fe2000f8efc3f */
[----:B------:R-:W-:Y:S01]  /*0ae0*/  SHF.R.S32.HI R3, RZ, 0x1f, R194 ;  /* 0x0000001fff037819 */ /* 0x000fe200000114c2 */
[----:B------:R-:W-:Y:S01]  /*0af0*/  UMOV UR43, URZ ;  /* 0x0000003f002b7c82 */ /* 0x000fe20008000000 */
[----:B------:R-:W-:Y:S01]  /*0b00*/  UMOV UR42, URZ ;  /* 0x0000003f002a7c82 */ /* 0x000fe20008000000 */
[----:B------:R-:W-:Y:S01]  /*0b10*/  UMOV UR51, URZ ;  /* 0x0000003f00337c82 */ /* 0x000fe20008000000 */
[CC--:B------:R-:W-:Y:S02]  /*0b20*/  LEA.HI R2, R3.reuse, R194.reuse, RZ, 0x4 ;  /* 0x000000c203027211 */ /* 0x0c0fe400078f20ff */
[----:B------:R-:W-:-:S02]  /*0b30*/  LEA.HI R4, R3, R194, RZ, 0x5 ;  /* 0x000000c203047211 */ /* 0x000fc400078f28ff */
[----:B------:R-:W-:Y:S02]  /*0b40*/  LEA.HI R0, R3, R194, RZ, 0x7 ;  /* 0x000000c203007211 */ /* 0x000fe400078f38ff */
[----:B------:R-:W-:Y:S01]  /*0b50*/  SHF.R.S32.HI R7, RZ, 0x4, R2 ;  /* 0x00000004ff077819 */ /* 0x000fe20000011402 */
[----:B------:R-:W-:Y:S01]  /*0b60*/  IMAD.SHL.U32 R4, R4, 0x20, RZ ;  /* 0x0000002004047824 */ /* 0x000fe200078e00ff */
[----:B------:R-:W-:Y:S02]  /*0b70*/  LOP3.LUT R5, R2, 0x3fffff0, RZ, 0xc0, !PT ;  /* 0x03fffff002057812 */ /* 0x000fe400078ec0ff */
[----:B------:R-:W-:Y:S02]  /*0b80*/  LOP3.LUT R19, R0, 0xffffff80, RZ, 0xc0, !PT ;  /* 0xffffff8000137812 */ /* 0x000fe400078ec0ff */
[----:B------:R-:W-:Y:S01]  /*0b90*/  LEA.HI R2, R2, R7, RZ, 0x1 ;  /* 0x0000000702027211 */ /* 0x000fe200078f08ff */
[----:B------:R-:W-:Y:S01]  /*0ba0*/  IMAD.IADD R5, R194, 0x1, -R5 ;  /* 0x00000001c2057824 */ /* 0x000fe200078e0a05 */
[----:B------:R-:W-:Y:S01]  /*0bb0*/  LOP3.LUT R4, R4, 0xfffffc00, RZ, 0xc0, !PT ;  /* 0xfffffc0004047812 */ /* 0x000fe200078ec0ff */
[----:B------:R-:W-:Y:S01]  /*0bc0*/  IMAD.IADD R19, R194, 0x1, -R19 ;  /* 0x00000001c2137824 */ /* 0x000fe200078e0a13 */
[----:B------:R-:W-:-:S02]  /*0bd0*/  LOP3.LUT R2, R2, 0x1ffffffe, RZ, 0xc0, !PT ;  /* 0x1ffffffe02027812 */ /* 0x000fc400078ec0ff */
[----:B------:R-:W-:Y:S01]  /*0be0*/  SHF.R.S32.HI R23, RZ, 0x7, R0 ;  /* 0x00000007ff177819 */ /* 0x000fe20000011400 */
[----:B------:R-:W-:Y:S01]  /*0bf0*/  IMAD R5, R5, 0x40, R4 ;  /* 0x0000004005057824 */ /* 0x000fe200078e0204 */
[----:B------:R-:W-:Y:S01]  /*0c00*/  SHF.R.S32.HI R6, RZ, 0x1f, R19 ;  /* 0x0000001fff067819 */ /* 0x000fe20000011413 */
[----:B------:R-:W-:Y:S01]  /*0c10*/  IMAD.IADD R2, R7, 0x1, -R2 ;  /* 0x0000000107027824 */ /* 0x000fe200078e0a02 */
[----:B------:R-:W-:Y:S02]  /*0c20*/  LEA.HI R4, R3, R194, RZ, 0x2 ;  /* 0x000000c203047211 */ /* 0x000fe400078f10ff */
[----:B------:R-:W-:Y:S01]  /*0c30*/  LEA.HI R8, R6, R19, RZ, 0x2 ;  /* 0x0000001306087211 */ /* 0x000fe200078f10ff */
[----:B------:R-:W-:Y:S01]  /*0c40*/  IMAD R171, R2, 0x8, R5 ;  /* 0x0000000802ab7824 */ /* 0x000fe200078e0205 */
[----:B------:R-:W-:Y:S02]  /*0c50*/  LOP3.LUT R5, R4, 0xfffffffc, RZ, 0xc0, !PT ;  /* 0xfffffffc04057812 */ /* 0x000fe400078ec0ff */
[----:B------:R-:W-:-:S02]  /*0c60*/  SHF.R.S32.HI R9, RZ, 0x2, R8 ;  /* 0x00000002ff097819 */ /* 0x000fc40000011408 */
[----:B------:R-:W-:Y:S01]  /*0c70*/  SHF.R.S32.HI R10, RZ, 0x1f, R8 ;  /* 0x0000001fff0a7819 */ /* 0x000fe20000011408 */
[----:B------:R-:W-:Y:S01]  /*0c80*/  IMAD.IADD R5, R194, 0x1, -R5 ;  /* 0x00000001c2057824 */ /* 0x000fe200078e0a05 */
[----:B------:R-:W-:Y:S02]  /*0c90*/  LEA.HI R3, R3, R194, RZ, 0x3 ;  /* 0x000000c203037211 */ /* 0x000fe400078f18ff */
[----:B------:R-:W-:Y:S02]  /*0ca0*/  LEA.HI R10, R10, R9, RZ, 0x3 ;  /* 0x000000090a0a7211 */ /* 0x000fe400078f18ff */
[----:B------:R-:W-:Y:S02]  /*0cb0*/  LEA.HI R2, R5, R5, RZ, 0x1 ;  /* 0x0000000505027211 */ /* 0x000fe400078f08ff */
[----:B------:R-:W-:Y:S02]  /*0cc0*/  LOP3.LUT R17, R3, 0xfffffff8, RZ, 0xc0, !PT ;  /* 0xfffffff803117812 */ /* 0x000fe400078ec0ff */
[----:B------:R-:W-:-:S02]  /*0cd0*/  LOP3.LUT R10, R10, 0xfffffff8, RZ, 0xc0, !PT ;  /* 0xfffffff80a0a7812 */ /* 0x000fc400078ec0ff */
[----:B------:R-:W-:Y:S01]  /*0ce0*/  LEA.HI R6, R6, R19, RZ, 0x5 ;  /* 0x0000001306067211 */ /* 0x000fe200078f28ff */
[----:B------:R-:W-:Y:S01]  /*0cf0*/  IMAD.IADD R17, R194, 0x1, -R17 ;  /* 0x00000001c2117824 */ /* 0x000fe200078e0a11 */
[----:B------:R-:W-:Y:S01]  /*0d00*/  LEA.HI R0, R0, R23, RZ, 0x1 ;  /* 0x0000001700007211 */ /* 0x000fe200078f08ff */
[----:B------:R-:W-:Y:S01]  /*0d10*/  IMAD.IADD R9, R9, 0x1, -R10 ;  /* 0x0000000109097824 */ /* 0x000fe200078e0a0a */
[----:B------:R-:W-:Y:S02]  /*0d20*/  LOP3.LUT R2, R2, 0x1ffffffe, RZ, 0xc0, !PT ;  /* 0x1ffffffe02027812 */ /* 0x000fe400078ec0ff */
[----:B------:R-:W-:Y:S02]  /*0d30*/  SHF.R.S32.HI R6, RZ, 0x5, R6 ;  /* 0x00000005ff067819 */ /* 0x000fe40000011406 */
[----:B------:R-:W-:Y:S01]  /*0d40*/  LOP3.LUT R0, R0, 0x3fffffe, RZ, 0xc0, !PT ;  /* 0x03fffffe00007812 */ /* 0x000fe200078ec0ff */
[----:B------:R-:W-:Y:S01]  /*0d50*/  IMAD.IADD R5, R5, 0x1, -R2 ;  /* 0x0000000105057824 */ /* 0x000fe200078e0a02 */
[----:B------:R-:W-:Y:S01]  /*0d60*/  LOP3.LUT R8, R8, 0x7ffffffc, RZ, 0xc0, !PT ;  /* 0x7ffffffc08087812 */ /* 0x000fe200078ec0ff */
[----:B------:R-:W-:Y:S01]  /*0d70*/  IMAD.SHL.U32 R2, R17, 0x8, RZ ;  /* 0x0000000811027824 */ /* 0x000fe200078e00ff */
[----:B------:R-:W-:Y:S01]  /*0d80*/  SHF.R.S32.HI R18, RZ, 0x3, R3 ;  /* 0x00000003ff127819 */ /* 0x000fe20000011403 */
[----:B------:R-:W-:-:S02]  /*0d90*/  IMAD R9, R6, 0x10, R9 ;  /* 0x0000001006097824 */ /* 0x000fc400078e0209 */
[----:B------:R-:W-:Y:S01]  /*0da0*/  IMAD.IADD R0, R23, 0x1, -R0 ;  /* 0x0000000117007824 */ /* 0x000fe200078e0a00 */
[----:B------:R-:W-:Y:S01]  /*0db0*/  SHF.R.S32.HI R193, RZ, 0x1f, R2 ;  /* 0x0000001fffc17819 */ /* 0x000fe20000011402 */
[----:B------:R-:W-:Y:S02]  /*0dc0*/  VIADD R16, R2, 0x40 ;  /* 0x0000004002107836 */ /* 0x000fe40000000000 */
[----:B------:R-:W-:Y:S02]  /*0dd0*/  IMAD.IADD R8, R19, 0x1, -R8 ;  /* 0x0000000113087824 */ /* 0x000fe400078e0a08 */
[----:B------:R-:W-:Y:S01]  /*0de0*/  IMAD R168, R0, 0x40, R9 ;  /* 0x0000004000a87824 */ /* 0x000fe200078e0209 */
[----:B------:R-:W-:Y:S01]  /*0df0*/  SHF.R.S32.HI R192, RZ, 0x1f, R16 ;  /* 0x0000001fffc07819 */ /* 0x000fe20000011410 */
[----:B------:R-:W-:Y:S02]  /*0e00*/  IMAD R169, R8, R169, 0xa0 ;  /* 0x000000a008a97424 */ /* 0x000fe400078e02a9 */
[----:B------:R-:W-:-:S07]  /*0e10*/  IMAD R170, R5, 0x8, R168 ;  /* 0x0000000805aa7824 */ /* 0x000fce00078e02a8 */
.L_x_326:
[----:B012-4-:R-:W0:Y:S01]  /*0e20*/  LDC.64 R4, c[0x0][0xc88] ;  /* 0x00032200ff047b82 */ /* 0x017e220000000a00 */
[----:B------:R-:W-:Y:S01]  /*0e30*/  ULDC.64 UR6, c[0x0][0xa28] ;  /* 0x00028a0000067ab9 */ /* 0x000fe20000000a00 */
[----:B------:R-:W-:Y:S01]  /*0e40*/  ULDC.64 UR8, c[0x0][0xa20] ;  /* 0x0002880000087ab9 */ /* 0x000fe20000000a00 */
[----:B------:R-:W-:Y:S01]  /*0e50*/  ULDC UR4, c[0x0][0x424] ;  /* 0x0001090000047ab9 */ /* 0x000fe20000000800 */
[----:B0-----:R-:W-:-:S06]  /*0e60*/  IMAD.WIDE R4, R51, 0x4, R4 ;  /* 0x0000000433047825 */ /* 0x001fcc00078e0204 */
[----:B------:R-:W2:Y:S01]  /*0e70*/  LDG.E R4, desc[UR48][R4.64] ;  /* 0x0000003004047981 */ /* 0x000ea2000c1e1900 */
[----:B------:R-:W-:Y:S02]  /*0e80*/  UISETP.NE.U32.AND UP0, UPT, UR6, URZ, UPT ;  /* 0x0000003f0600728c */ /* 0x000fe4000bf05070 */
[----:B------:R-:W-:Y:S02]  /*0e90*/  UISETP.NE.U32.AND UP1, UPT, UR8, URZ, UPT ;  /* 0x0000003f0800728c */ /* 0x000fe4000bf25070 */
[----:B------:R-:W-:Y:S02]  /*0ea0*/  UISETP.NE.AND.EX UP0, UPT, UR7, URZ, UPT, UP0 ;  /* 0x0000003f0700728c */ /* 0x000fe4000bf05300 */
[----:B------:R-:W-:-:S04]  /*0eb0*/  UISETP.NE.AND.EX UP1, UPT, UR9, URZ, UPT, UP1 ;  /* 0x0000003f0900728c */ /* 0x000fc8000bf25310 */
[----:B------:R-:W-:Y:S02]  /*0ec0*/  PLOP3.LUT P0, PT, PT, PT, UP0, 0x80, 0x0 ;  /* 0x000000000000781c */ /* 0x000fe40003f0f008 */
[----:B------:R-:W-:Y:S02]  /*0ed0*/  PLOP3.LUT P1, PT, PT, PT, UP1, 0x80, 0x0 ;  /* 0x000000000000781c */ /* 0x000fe40003f2f018 */
[----:B--2---:R-:W-:-:S13]  /*0ee0*/  R2UR UR36, R4 ;  /* 0x00000000042472ca */ /* 0x004fda00000e0000 */
[----:B------:R-:W-:Y:S02]  /*0ef0*/  USHF.R.S32.HI UR37, URZ, 0x1f, UR36 ;  /* 0x0000001f3f257899 */ /* 0x000fe40008011424 */
[----:B------:R-:W-:Y:S02]  /*0f00*/  @UP0 ULEA UR6, UP2, UR36, UR6, 0x2 ;  /* 0x0000000624060291 */ /* 0x000fe4000f84103f */
[----:B------:R-:W-:Y:S02]  /*0f10*/  @UP1 ULEA UR8, UP3, UR36, UR8, 0x2 ;  /* 0x0000000824081291 */ /* 0x000fe4000f86103f */
[----:B------:R-:W-:Y:S02]  /*0f20*/  @UP0 ULEA.HI.X UR7, UR36, UR7, UR37, 0x2, UP2 ;  /* 0x0000000724070291 */ /* 0x000fe400090f1425 */
[----:B------:R-:W-:Y:S01]  /*0f30*/  @UP1 ULEA.HI.X UR9, UR36, UR9, UR37, 0x2, UP3 ;  /* 0x0000000924091291 */ /* 0x000fe200098f1425 */
[----:B------:R-:W-:Y:S02]  /*0f40*/  IMAD.U32 R4, RZ, RZ, UR6 ;  /* 0x00000006ff047e24 */ /* 0x000fe4000f8e00ff */
[----:B------:R-:W-:-:S02]  /*0f50*/  IMAD.U32 R6, RZ, RZ, UR8 ;  /* 0x00000008ff067e24 */ /* 0x000fc4000f8e00ff */
[----:B------:R-:W-:Y:S01]  /*0f60*/  IMAD.U32 R5, RZ, RZ, UR7 ;  /* 0x00000007ff057e24 */ /* 0x000fe2000f8e00ff */
[----:B------:R-:W-:Y:S01]  /*0f70*/  ULDC.64 UR6, c[0x0][0x418] ;  /* 0x0001060000067ab9 */ /* 0x000fe20000000a00 */
[----:B------:R-:W-:-:S03]  /*0f80*/  IMAD.U32 R7, RZ, RZ, UR9 ;  /* 0x00000009ff077e24 */ /* 0x000fc6000f8e00ff */
[----:B------:R-:W2:Y:S04]  /*0f90*/  @P0 LDG.E R4, desc[UR48][R4.64] ;  /* 0x0000003004040981 */ /* 0x000ea8000c1e1900 */
[----:B---3--:R-:W3:Y:S01]  /*0fa0*/  @P1 LDG.E R6, desc[UR48][R6.64] ;  /* 0x0000003006061981 */ /* 0x008ee2000c1e1900 */
[----:B------:R-:W-:Y:S01]  /*0fb0*/  UISETP.NE.U32.AND UP0, UPT, UR6, URZ, UPT ;  /* 0x0000003f0600728c */ /* 0x000fe2000bf05070 */
[----:B------:R-:W-:Y:S01]  /*0fc0*/  IMAD.MOV.U32 R0, RZ, RZ, RZ ;  /* 0x000000ffff007224 */ /* 0x000fe200078e00ff */
[----:B------:R-:W-:Y:S01]  /*0fd0*/  UMOV UR50, URZ ;  /* 0x0000003f00327c82 */ /* 0x000fe20008000000 */
[----:B------:R-:W-:Y:S01]  /*0fe0*/  ULDC UR6, c[0x0][0x2f0] ;  /* 0x0000bc0000067ab9 */ /* 0x000fe20000000800 */
[----:B------:R-:W-:Y:S01]  /*0ff0*/  UISETP.NE.AND.EX UP0, UPT, UR7, URZ, UPT, UP0 ;  /* 0x0000003f0700728c */ /* 0x000fe2000bf05300 */
[----:B------:R-:W-:Y:S01]  /*1000*/  IMAD.MOV.U32 R3, RZ, RZ, RZ ;  /* 0x000000ffff037224 */ /* 0x000fe200078e00ff */
[----:B------:R-:W-:Y:S01]  /*1010*/  UMOV UR39, UR5 ;  /* 0x0000000500277c82 */ /* 0x000fe20008000000 */
[----:B------:R-:W-:Y:S01]  /*1020*/  IMAD.MOV.U32 R87, RZ, RZ, RZ ;  /* 0x000000ffff577224 */ /* 0x000fe200078e00ff */
[----:B------:R-:W-:Y:S01]  /*1030*/  USEL UR4, UR4, 0x1, UP0 ;  /* 0x0000000104047887 */ /* 0x000fe20008000000 */
[----:B-----5:R-:W-:-:S02]  /*1040*/  CS2R R8, SRZ ;  /* 0x0000000000087805 */ /* 0x020fc4000001ff00 */
[----:B------:R-:W-:Y:S02]  /*1050*/  CS2R R10, SRZ ;  /* 0x00000000000a7805 */ /* 0x000fe4000001ff00 */
[----:B------:R-:W-:Y:S01]  /*1060*/  CS2R R12, SRZ ;  /* 0x00000000000c7805 */ /* 0x000fe2000001ff00 */
[----:B------:R-:W-:Y:S01]  /*1070*/  UIMAD UR4, UR4, UR6, URZ ;  /* 0x00000006040472a4 */ /* 0x000fe2000f8e023f */
        /* <DEDUP_REMOVED lines=18> */
[----:B------:R-:W-:Y:S01]  /*11a0*/  IMAD.MOV.U32 R60, RZ, RZ, RZ ;  /* 0x000000ffff3c7224 */ /* 0x000fe200078e00ff */
[----:B------:R-:W-:Y:S01]  /*11b0*/  CS2R R92, SRZ ;  /* 0x00000000005c7805 */ /* 0x000fe2000001ff00 */
[----:B------:R-:W-:Y:S01]  /*11c0*/  IMAD.MOV.U32 R64, RZ, RZ, RZ ;  /* 0x000000ffff407224 */ /* 0x000fe200078e00ff */
[----:B--2---:R-:W-:Y:S02]  /*11d0*/  @P0 R2UR UR50, R4 ;  /* 0x00000000043202ca */ /* 0x004fe400000e0000 */
[----:B------:R-:W-:Y:S02]  /*11e0*/  PLOP3.LUT P0, PT, PT, PT, PT, 0x80, 0x0 ;  /* 0x000000000000781c */ /* 0x000fe40003f0f070 */
[----:B---3--:R-:W-:Y:S01]  /*11f0*/  @P1 R2UR UR4, R6 ;  /* 0x00000000060412ca */ /* 0x008fe200000e0000 */
[----:B------:R-:W-:-:S14]  /*1200*/  @P1 BRA `(.L_x_283) ;  /* 0x0000000000341947 */ /* 0x000fdc0003800000 */
[----:B------:R-:W-:Y:S02]  /*1210*/  ULDC.64 UR6, c[0x0][0xa08] ;  /* 0x0002820000067ab9 */ /* 0x000fe40000000a00 */
[----:B------:R-:W-:-:S04]  /*1220*/  ISETP.NE.U32.AND P1, PT, RZ, UR6, PT ;  /* 0x00000006ff007c0c */ /* 0x000fc8000bf25070 */
[----:B------:R-:W-:-:S13]  /*1230*/  ISETP.NE.AND.EX P1, PT, RZ, UR7, PT, P1 ;  /* 0x00000007ff007c0c */ /* 0x000fda000bf25310 */
[----:B------:R-:W-:Y:S05]  /*1240*/  @!P1 BRA `(.L_x_283) ;  /* 0x0000000000249947 */ /* 0x000fea0003800000 */
[----:B------:R-:W-:Y:S02]  /*1250*/  ULDC.64 UR4, c[0x0][0xa08] ;  /* 0x0002820000047ab9 */ /* 0x000fe40000000a00 */
[----:B------:R-:W-:-:S06]  /*1260*/  UIMAD.WIDE UR4, UR36, 0x4, UR4 ;  /* 0x00000004240478a5 */ /* 0x000fcc000f8e0204 */
[----:B------:R-:W-:Y:S02]  /*1270*/  IMAD.U32 R4, RZ, RZ, UR4 ;  /* 0x00000004ff047e24 */ /* 0x000fe4000f8e00ff */
[----:B------:R-:W-:-:S05]  /*1280*/  IMAD.U32 R5, RZ, RZ, UR5 ;  /* 0x00000005ff057e24 */ /* 0x000fca000f8e00ff */
[----:B------:R-:W2:Y:S04]  /*1290*/  LDG.E R7, desc[UR48][R4.64] ;  /* 0x0000003004077981 */ /* 0x000ea8000c1e1900 */
[----:B------:R-:W3:Y:S01]  /*12a0*/  LDG.E R6, desc[UR48][R4.64+0x4] ;  /* 0x0000043004067981 */ /* 0x000ee2000c1e1900 */
[----:B--2---:R-:W-:Y:S02]  /*12b0*/  R2UR UR4, R7 ;  /* 0x00000000070472ca */ /* 0x004fe400000e0000 */
[----:B---3--:R-:W-:-:S13]  /*12c0*/  R2UR UR5, R6 ;  /* 0x00000000060572ca */ /* 0x008fda00000e0000 */
[----:B------:R-:W-:-:S12]  /*12d0*/  UIADD3 UR4, -UR4, UR5, URZ ;  /* 0x0000000504047290 */ /* 0x000fd8000fffe13f */
.L_x_283:
[----:B------:R-:W-:Y:S01]  /*12e0*/  UIADD3 UR50, -UR50, UR4, URZ ;  /* 0x0000000432327290 */ /* 0x000fe2000fffe13f */
[----:B------:R-:W-:Y:S01]  /*12f0*/  IMAD.MOV.U32 R5, RZ, RZ, RZ ;  /* 0x000000ffff057224 */ /* 0x000fe200078e00ff */
[----:B------:R-:W-:Y:S01]  /*1300*/  UMOV UR40, UR45 ;  /* 0x0000002d00287c82 */ /* 0x000fe20008000000 */
[----:B------:R-:W-:Y:S01]  /*1310*/  IMAD.MOV.U32 R61, RZ, RZ, RZ ;  /* 0x000000ffff3d7224 */ /* 0x000fe200078e00ff */
[----:B------:R-:W-:Y:S01]  /*1320*/  UISETP.GE.AND UP0, UPT, UR50, 0x1, UPT ;  /* 0x000000013200788c */ /* 0x000fe2000bf06270 */
[----:B------:R-:W-:Y:S01]  /*1330*/  CS2R R68, SRZ ;  /* 0x0000000000447805 */ /* 0x000fe2000001ff00 */
[----:B------:R-:W-:Y:S01]  /*1340*/  UIADD3 UR4, UR50, 0x9f, URZ ;  /* 0x0000009f32047890 */ /* 0x000fe2000fffe03f */
[----:B------:R-:W-:Y:S01]  /*1350*/  CS2R R94, SRZ ;  /* 0x00000000005e7805 */ /* 0x000fe2000001ff00 */
[----:B------:R-:W-:Y:S01]  /*1360*/  IMAD.MOV.U32 R65, RZ, RZ, RZ ;  /* 0x000000ffff417224 */ /* 0x000fe200078e00ff */
[----:B------:R-:W-:Y:S02]  /*1370*/  CS2R R72, SRZ ;  /* 0x0000000000487805 */ /* 0x000fe4000001ff00 */
[----:B------:R-:W-:Y:S01]  /*1380*/  PLOP3.LUT P1, PT, PT, PT, UP0, 0x80, 0x0 ;  /* 0x000000000000781c */ /* 0x000fe20003f2f008 */
[----:B------:R-:W-:Y:S01]  /*1390*/  UIMAD.WIDE UR4, UR4, 0x66666667, URZ ;  /* 0x66666667040478a5 */ /* 0x000fe2000f8e023f */
[----:B------:R-:W-:Y:S01]  /*13a0*/  CS2R R96, SRZ ;  /* 0x0000000000607805 */ /* 0x000fe2000001ff00 */
[----:B------:R-:W-:Y:S01]  /*13b0*/  IMAD.MOV.U32 R76, RZ, RZ, RZ ;  /* 0x000000ffff4c7224 */ /* 0x000fe200078e00ff */
[----:B------:R-:W-:Y:S01]  /*13c0*/  CS2R R98, SRZ ;  /* 0x0000000000627805 */ /* 0x000fe2000001ff00 */
[----:B------:R-:W-:Y:S01]  /*13d0*/  USHF.R.U32.HI UR47, URZ, 0x1f, UR5 ;  /* 0x0000001f3f2f7899 */ /* 0x000fe20008011605 */
[----:B------:R-:W-:Y:S01]  /*13e0*/  IMAD.MOV.U32 R80, RZ, RZ, RZ ;  /* 0x000000ffff507224 */ /* 0x000fe200078e00ff */
[----:B------:R-:W-:-:S02]  /*13f0*/  CS2R R100, SRZ ;  /* 0x0000000000647805 */ /* 0x000fc4000001ff00 */
[----:B------:R-:W-:-:S04]  /*1400*/  ULEA.HI.SX32 UR47, UR5, UR47, 0x1a ;  /* 0x0000002f052f7291 */ /* 0x000fc8000f8fd23f */
[----:B------:R-:W-:Y:S08]  /*1410*/  @!P1 BRA `(.L_x_284) ;  /* 0x00000084003c9947 */ /* 0x000ff00003800000 */
[----:B------:R-:W0:Y:S01]  /*1420*/  SHFL.IDX PT, R0, R23, RZ, 0x1f ;  /* 0x00001fff17007589 */ /* 0x000e2200000e0000 */
[----:B------:R-:W1:Y:S01]  /*1430*/  S2UR UR6, SR_CgaCtaId ;  /* 0x00000000000679c3 */ /* 0x000e620000008800 */
[----:B------:R-:W-:Y:S01]  /*1440*/  UMOV UR5, 0x400 ;  /* 0x0000040000057882 */ /* 0x000fe20000000000 */
[----:B0-----:R-:W-:Y:S01]  /*1450*/  R2UR UR41, R0 ;  /* 0x00000000002972ca */ /* 0x001fe200000e0000 */
[----:B-1----:R-:W-:-:S04]  /*1460*/  ULEA UR5, UR6, UR5, 0x18 ;  /* 0x0000000506057291 */ /* 0x002fc8000f8ec03f */
[----:B------:R-:W-:-:S04]  /*1470*/  UIADD3 UR5, UR5, 0x14400, URZ ;  /* 0x0001440005057890 */ /* 0x000fc8000fffe03f */
[----:B------:R-:W-:-:S04]  /*1480*/  ULOP3.LUT UP0, URZ, UR5, 0x9f, URZ, 0xc0, !UPT ;  /* 0x0000009f053f7892 */ /* 0x000fc8000f80c03f */
[----:B------:R-:W-:Y:S02]  /*1490*/  ULEA.HI UR4, UR41, UR41, URZ, 0x1 ;  /* 0x0000002929047291 */ /* 0x000fe4000f8f083f */
[----:B------:R-:W-:Y:S02]  /*14a0*/  PLOP3.LUT P0, PT, PT, PT, UP0, 0x80, 0x0 ;  /* 0x000000000000781c */ /* 0x000fe40003f0f008 */
[----:B------:R-:W-:-:S04]  /*14b0*/  ULOP3.LUT UR4, UR4, 0x3e, URZ, 0xc0, !UPT ;  /* 0x0000003e04047892 */ /* 0x000fc8000f8ec03f */
[----:B------:R-:W-:-:S04]  /*14c0*/  UIADD3 UR4, UR41, -UR4, URZ ;  /* 0x8000000429047290 */ /* 0x000fc8000fffe03f */
[----:B------:R-:W-:-:S04]  /*14d0*/  ULEA UR4, UR4, UR5, 0xc ;  /* 0x0000000504047291 */ /* 0x000fc8000f8e603f */
[----:B------:R-:W-:-:S04]  /*14e0*/  USHF.R.U32.HI UR4, URZ, 0x4, UR4 ;  /* 0x000000043f047899 */ /* 0x000fc80008011604 */
[----:B------:R-:W-:Y:S01]  /*14f0*/  ULOP3.LUT UR52, UR4, 0x3fff, URZ, 0xc0, !UPT ;  /* 0x00003fff04347892 */ /* 0x000fe2000f8ec03f */
[----:B------:R-:W-:Y:S11]  /*1500*/  @!P0 BRA `(.L_x_285) ;  /* 0x0000000000408947 */ /* 0x000ff60003800000 */
        /* <DEDUP_REMOVED lines=16> */
.L_x_285:
        /* <DEDUP_REMOVED lines=10> */
[----:B------:R-:W-:Y:S02]  /*16b0*/  @UP0 ULDC.64 UR16, c[0x0][0x9a8] ;  /* 0x00026a0000100ab9 */ /* 0x000fe40000000a00 */
[----:B------:R-:W-:Y:S01]  /*16c0*/  @UP1 ULDC.64 UR14, c[0x0][0x9b8] ;  /* 0x00026e00000e1ab9 */ /* 0x000fe20000000a00 */
[----:B------:R-:W-:Y:S02]  /*16d0*/  @UP0 UIMAD UR8, UR37, UR16, URZ ;  /* 0x00000010250802a4 */ /* 0x000fe4000f8e023f */
[----:B------:R-:W-:Y:S02]  /*16e0*/  @UP1 UIMAD UR10, UR37, UR14, URZ ;  /* 0x0000000e250a12a4 */ /* 0x000fe4000f8e023f */
        /* <DEDUP_REMOVED lines=26> */
[----:B------:R0:W2:Y:S04]  /*1890*/  @P0 LDG.E R5, desc[UR48][R6.64] ;  /* 0x0000003006050981 */ /* 0x0000a8000c1e1900 */
[----:B------:R-:W2:Y:S01]  /*18a0*/  @P1 LDG.E R0, desc[UR48][R8.64] ;  /* 0x0000003008001981 */ /* 0x000ea2000c1e1900 */
[----:B------:R-:W1:Y:S01]  /*18b0*/  S2UR UR5, SR_CgaCtaId ;  /* 0x00000000000579c3 */ /* 0x000e620000008800 */
[----:B------:R-:W-:Y:S01]  /*18c0*/  ULEA.HI UR4, UR43, UR43, URZ, 0x1 ;  /* 0x0000002b2b047291 */ /* 0x000fe2000f8f083f */
[----:B------:R-:W-:-:S03]  /*18d0*/  MOV R3, 0x400 ;  /* 0x0000040000037802 */ /* 0x000fc60000000f00 */
[----:B------:R-:W-:Y:S01]  /*18e0*/  ULOP3.LUT UR4, UR4, 0xfffffffe, URZ, 0xc0, !UPT ;  /* 0xfffffffe04047892 */ /* 0x000fe2000f8ec03f */
[----:B0-----:R-:W-:-:S03]  /*18f0*/  IMAD.U32 R6, RZ, RZ, UR44 ;  /* 0x0000002cff067e24 */ /* 0x001fc6000f8e00ff */
[----:B------:R-:W-:Y:S02]  /*1900*/  UIADD3 UR4, UR43, -UR4, URZ ;  /* 0x800000042b047290 */ /* 0x000fe4000fffe03f */
[----:B------:R-:W-:-:S04]  /*1910*/  ISETP.NE.AND P0, PT, R6, 0x3, PT ;  /* 0x000000030600780c */ /* 0x000fc80003f05270 */
[----:B------:R-:W-:Y:S01]  /*1920*/  IMAD.U32 R10, RZ, RZ, UR4 ;  /* 0x00000004ff0a7e24 */ /* 0x000fe2000f8e00ff */
[----:B------:R-:W-:-:S04]  /*1930*/  ULDC UR4, c[0x0][0x9d8] ;  /* 0x0002760000047ab9 */ /* 0x000fc80000000800 */
[----:B------:R-:W-:Y:S01]  /*1940*/  SHF.L.U32 R10, R10, 0x1f, RZ ;  /* 0x0000001f0a0a7819 */ /* 0x000fe200000006ff */
[----:B-1----:R-:W-:-:S05]  /*1950*/  IMAD.U32 R4, RZ, RZ, UR5 ;  /* 0x00000005ff047e24 */ /* 0x002fca000f8e00ff */
[----:B------:R-:W-:-:S04]  /*1960*/  LEA R3, R4, R3, 0x18 ;  /* 0x0000000304037211 */ /* 0x000fc800078ec0ff */
[----:B------:R-:W0:Y:S01]  /*1970*/  SYNCS.PHASECHK.TRANS64.TRYWAIT P1, [R3+URZ+0x29800], R10 ;  /* 0x0298000a030075a7 */ /* 0x000e22000802017f */
[----:B--2---:R-:W-:-:S04]  /*1980*/  FMUL.FTZ R0, R5, R0 ;  /* 0x0000000005007220 */ /* 0x004fc80000410000 */
[----:B------:R-:W-:Y:S01]  /*1990*/  FMUL.FTZ R0, R0, UR4 ;  /* 0x0000000400007c20 */ /* 0x000fe20008410000 */
[----:B0-----:R-:W-:Y:S06]  /*19a0*/  @!P1 BRA `(.L_x_286) ;  /* 0x000000f800ac9947 */ /* 0x001fec0003800000 */
.L_x_424:
[----:B------:R-:W-:Y:S05]  /*19b0*/  @!P0 BRA `(.L_x_287) ;  /* 0x0000000000048947 */ /* 0x000fea0003800000 */
[----:B------:R-:W-:Y:S01]  /*19c0*/  BPT.TRAP 0x1 ;  /* 0x000000040000795c */ /* 0x000fe20000300000 */
.L_x_287:
[----:B------:R-:W-:Y:S02]  /*19d0*/  IMAD.U32 R6, RZ, RZ, UR51 ;  /* 0x00000033ff067e24 */ /* 0x000fe4000f8e00ff */
[----:B------:R-:W-:Y:S02]  /*19e0*/  IMAD.U32 R7, RZ, RZ, UR42 ;  /* 0x0000002aff077e24 */ /* 0x000fe4000f8e00ff */
[----:B------:R-:W-:-:S03]  /*19f0*/  IMAD R5, R6, 0x8, R3 ;  /* 0x0000000806057824 */ /* 0x000fc600078e0203 */
[----:B------:R-:W-:-:S04]  /*1a00*/  SHF.L.U32 R6, R7, 0x1f, RZ ;  /* 0x0000001f07067819 */ /* 0x000fc800000006ff */
[----:B------:R1:W2:Y:S01]  /*1a10*/  SYNCS.PHASECHK.TRANS64.TRYWAIT P1, [R5+URZ+0x29830], R6 ;  /* 0x02983006050075a7 */ /* 0x0002a2000802017f */
[----:B------:R-:W-:Y:S05]  /*1a20*/  @!P0 BRA `(.L_x_288) ;  /* 0x0000000000048947 */ /* 0x000fea0003800000 */
[----:B------:R-:W-:Y:S01]  /*1a30*/  BPT.TRAP 0x1 ;  /* 0x000000040000795c */ /* 0x000fe20000300000 */
.L_x_288:
[----:B------:R-:W3:Y:S01]  /*1a40*/  S2R R7, SR_TID.X ;  /* 0x0000000000077919 */ /* 0x000ee20000002100 */
[----:B------:R-:W-:Y:S01]  /*1a50*/  IMAD.MOV.U32 R87, RZ, RZ, RZ ;  /* 0x000000ffff577224 */ /* 0x000fe200078e00ff */
[----:B---3--:R-:W-:Y:S01]  /*1a60*/  LOP3.LUT P2, RZ, R7, 0x7f, RZ, 0xc0, !PT ;  /* 0x0000007f07ff7812 */ /* 0x008fe2000784c0ff */
[----:B--2---:R-:W-:-:S12]  /*1a70*/  @P1 BRA `(.L_x_289) ;  /* 0x0000000000081947 */ /* 0x004fd80003800000 */
[----:B------:R-:W2:Y:S02]  /*1a80*/  SYNCS.PHASECHK.TRANS64.TRYWAIT P1, [R5+URZ+0x29830], R6 ;  /* 0x02983006050075a7 */ /* 0x000ea4000802017f */
[----:B--2---:R-:W-:Y:S05]  /*1a90*/  @!P1 BRA `(.L_x_290) ;  /* 0x000000f800849947 */ /* 0x004fea0003800000 */
.L_x_289:
[----:B------:R-:W-:Y:S05]  /*1aa0*/  WARPSYNC.ALL ;  /* 0x0000000000007948 */ /* 0x000fea0003800000 */
[----:B------:R-:W-:Y:S01]  /*1ab0*/  R2UR UR4, R3 ;  /* 0x00000000030472ca */ /* 0x000fe200000e0000 */
[----:B------:R-:W-:Y:S01]  /*1ac0*/  ULOP3.LUT UR28, UR52, 0x10000, URZ, 0xfc, !UPT ;  /* 0x00010000341c7892 */ /* 0x000fe2000f8efc3f */
[----:B------:R-:W-:Y:S01]  /*1ad0*/  WARPGROUP.ARRIVE ;  /* 0x00000000000079c5 */ /* 0x000fe20000000000 */
[----:B------:R-:W-:Y:S01]  /*1ae0*/  UMOV UR25, 0x80000020 ;  /* 0x8000002000197882 */ /* 0x000fe20000000000 */
[----:B------:R-:W-:Y:S01]  /*1af0*/  UMOV UR27, 0x80000020 ;  /* 0x80000020001b7882 */ /* 0x000fe20000000000 */
[----:B------:R-:W-:Y:S01]  /*1b00*/  UMOV UR5, UR25 ;  /* 0x0000001900057c82 */ /* 0x000fe20008000000 */
[----:B------:R-:W-:Y:S01]  /*1b10*/  UMOV UR7, 0x80000020 ;  /* 0x8000002000077882 */ /* 0x000fe20000000000 */
[----:B------:R-:W-:Y:S01]  /*1b20*/  UMOV UR9, UR25 ;  /* 0x0000001900097c82 */ /* 0x000fe20008000000 */
[----:B------:R-:W-:Y:S01]  /*1b30*/  UMOV UR24, UR28 ;  /* 0x0000001c00187c82 */ /* 0x000fe20008000000 */
[----:B------:R-:W-:Y:S01]  /*1b40*/  UMOV UR11, 0x80000020 ;  /* 0x80000020000b7882 */ /* 0x000fe20000000000 */
[----:B------:R-:W-:Y:S01]  /*1b50*/  UMOV UR8, UR24 ;  /* 0x0000001800087c82 */ /* 0x000fe20008000000 */
[----:B------:R-:W-:Y:S01]  /*1b60*/  UIADD3 UR12, UR28, 0x2, URZ ;  /* 0x000000021c0c7890 */ /* 0x000fe2000fffe03f */
[----:B------:R-:W-:Y:S01]  /*1b70*/  VIADD R8, R169, UR50 ;  /* 0x00000032a9087c36 */ /* 0x000fe20008000000 */
[----:B------:R-:W-:Y:S01]  /*1b80*/  UIADD3 UR4, UR4, 0x1a400, URZ ;  /* 0x0001a40004047890 */ /* 0x000fe2000fffe03f */
[----:B------:R-:W3:Y:S01]  /*1b90*/  S2R R84, SR_TID.X ;  /* 0x0000000000547919 */ /* 0x000ee20000002100 */
[----:B------:R-:W-:Y:S01]  /*1ba0*/  UMOV UR15, 0x80000020 ;  /* 0x80000020000f7882 */ /* 0x000fe20000000000 */
[----:B------:R-:W-:-:S02]  /*1bb0*/  UIADD3 UR16, UR28, 0x200, URZ ;  /* 0x000002001c107890 */ /* 0x000fc4000fffe03f */
[----:B------:R-:W-:Y:S01]  /*1bc0*/  USHF.R.U32.HI UR4, URZ, 0x4, UR4 ;  /* 0x000000043f047899 */ /* 0x000fe20008011604 */
[----:B------:R-:W-:Y:S01]  /*1bd0*/  UMOV UR19, 0x80000020 ;  /* 0x8000002000137882 */ /* 0x000fe20000000000 */
[----:B------:R-:W-:Y:S02]  /*1be0*/  UMOV UR23, 0x80000020 ;  /* 0x8000002000177882 */ /* 0x000fe40000000000 */
[----:B------:R-:W-:Y:S01]  /*1bf0*/  ULOP3.LUT UR4, UR4, 0x3fff, URZ, 0xc0, !UPT ;  /* 0x00003fff04047892 */ /* 0x000fe2000f8ec03f */
[----:B------:R-:W-:Y:S01]  /*1c00*/  UMOV UR31, 0x80000020 ;  /* 0x80000020001f7882 */ /* 0x000fe20000000000 */
[----:B------:R-:W-:Y:S02]  /*1c10*/  UISETP.GE.AND UP0, UPT, UR50, 0xa1, UPT ;  /* 0x000000a13200788c */ /* 0x000fe4000bf06270 */
[----:B------:R-:W-:-:S03]  /*1c20*/  ULOP3.LUT UR46, UR4, 0x10000, URZ, 0xfc, !UPT ;  /* 0x00010000042e7892 */ /* 0x000fc6000f8efc3f */
[----:B------:R-:W-:Y:S01]  /*1c30*/  UMOV UR4, UR24 ;  /* 0x0000001800047c82 */ /* 0x000fe20008000000 */
[----:B------:R-:W-:-:S04]  /*1c40*/  UIMAD UR32, UR51, 0x780, UR46 ;  /* 0x00000780332078a4 */ /* 0x000fc8000f8e022e */
[----:B------:R-:W-:Y:S02]  /*1c50*/  UIADD3 UR6, UR32, 0x100, URZ ;  /* 0x0000010020067890 */ /* 0x000fe4000fffe03f */
[----:B------:R-:W-:Y:S02]  /*1c60*/  UIADD3 UR10, UR32, 0x180, URZ ;  /* 0x00000180200a7890 */ /* 0x000fe4000fffe03f */
[----:B------:R-:W-:Y:S01]  /*1c70*/  UMOV UR26, UR32 ;  /* 0x00000020001a7c82 */ /* 0x000fe20008000000 */
[----:B------:R-:W-:Y:S01]  /*1c80*/  UIADD3 UR14, UR32, 0x182, URZ ;  /* 0x00000182200e7890 */ /* 0x000fe2000fffe03f */
[----:B------:R-:W-:Y:S01]  /*1c90*/  QGMMA.64x32x32.F32.E4M3.E4M3 R104, gdesc[UR24], RZ, !UPT, gsb0 ;  /* 0x00600000186879f3 */ /* 0x000fe2000c0008ff */
[----:B------:R-:W-:Y:S01]  /*1ca0*/  UIADD3 UR26, UR32, 0x80, URZ ;  /* 0x00000080201a7890 */ /* 0x000fe2000fffe03f */
[----:B------:R-:W-:Y:S01]  /*1cb0*/  UMOV UR27, 0x80000020 ;  /* 0x80000020001b7882 */ /* 0x000fe20000000000 */
[----:B------:R-:W-:Y:S02]  /*1cc0*/  UIADD3 UR18, UR32, 0x400, URZ ;  /* 0x0000040020127890 */ /* 0x000fe4000fffe03f */
[----:B------:R-:W-:-:S02]  /*1cd0*/  UIADD3 UR22, UR32, 0x402, URZ ;  /* 0x0000040220167890 */ /* 0x000fc4000fffe03f */
[----:B------:R-:W-:Y:S01]  /*1ce0*/  UIADD3 UR30, UR32, 0x680, URZ ;  /* 0x00000680201e7890 */ /* 0x000fe2000fffe03f */
        /* <DEDUP_REMOVED lines=162> */
[----:B------:R-:W4:Y:S01]  /*2710*/  MUFU.TANH R13, R114 ;  /* 0x00000072000d7308 */ /* 0x000f220000002400 */
[C---:B------:R-:W-:Y:S01]  /*2720*/  FMUL.FTZ R115, R0.reuse, R115 ;  /* 0x0000007300737220 */ /* 0x040fe20000410000 */
[C---:B------:R-:W-:Y:S01]  /*2730*/  FMUL.FTZ R118, R0.reuse, R118 ;  /* 0x0000007600767220 */ /* 0x040fe20000410000 */
[----:B------:R-:W-:-:S05]  /*2740*/  FMUL.FTZ R119, R0, R119 ;  /* 0x0000007700777220 */ /* 0x000fca0000410000 */
[----:B------:R-:W5:Y:S08]  /*2750*/  MUFU.TANH R104, R104 ;  /* 0x0000006800687308 */ /* 0x000f700000002400 */
[----:B0-----:R-:W0:Y:S08]  /*2760*/  MUFU.TANH R10, R105 ;  /* 0x00000069000a7308 */ /* 0x001e300000002400 */
[----:B------:R-:W-:Y:S08]  /*2770*/  MUFU.TANH R77, R113 ;  /* 0x00000071004d7308 */ /* 0x000ff00000002400 */
[----:B------:R-:W3:Y:S08]  /*2780*/  MUFU.TANH R108, R108 ;  /* 0x0000006c006c7308 */ /* 0x000ef00000002400 */
[----:B------:R-:W3:Y:S01]  /*2790*/  MUFU.TANH R109, R109 ;  /* 0x0000006d006d7308 */ /* 0x000ee20000002400 */
[----:B------:R-:W-:-:S02]  /*27a0*/  WARPGROUP.DEPBAR.LE gsb0, 0x0 ;  /* 0x00008000000079c5 */ /* 0x000fc40000010000 */
[----:B------:R-:W-:Y:S01]  /*27b0*/  WARPGROUP.ARRIVE ;  /* 0x00000000000079c5 */ /* 0x000fe20000000000 */
[----:B------:R-:W-:-:S04]  /*27c0*/  FMUL.FTZ R91, R0, R91 ;  /* 0x0000005b005b7220 */ /* 0x000fc80000410000 */
[----:B------:R-:W3:Y:S01]  /*27d0*/  MUFU.TANH R7, R106 ;  /* 0x0000006a00077308 */ /* 0x000ee20000002400 */
        /* <DEDUP_REMOVED lines=15> */
[----:B-12---:R-:W1:Y:S01]  /*28d0*/  MUFU.TANH R6, R107 ;  /* 0x0000006b00067308 */ /* 0x006e620000002400 */
[C---:B------:R-:W-:Y:S01]  /*28e0*/  FMUL.FTZ R98, R0.reuse, R98 ;  /* 0x0000006200627220 */ /* 0x040fe20000410000 */
[C---:B------:R-:W-:Y:S01]  /*28f0*/  FMUL.FTZ R99, R0.reuse, R99 ;  /* 0x0000006300637220 */ /* 0x040fe20000410000 */
[C---:B------:R-:W-:Y:S01]  /*2900*/  FMUL.FTZ R102, R0.reuse, R102 ;  /* 0x0000006600667220 */ /* 0x040fe20000410000 */
[----:B------:R-:W-:-:S04]  /*2910*/  FMUL.FTZ R103, R0, R103 ;  /* 0x0000006700677220 */ /* 0x000fc80000410000 */
[----:B------:R-:W2:Y:S08]  /*2920*/  MUFU.TANH R9, R110 ;  /* 0x0000006e00097308 */ /* 0x000eb00000002400 */
[----:B------:R-:W2:Y:S08]  /*2930*/  MUFU.TANH R116, R116 ;  /* 0x0000007400747308 */ /* 0x000eb00000002400 */
[----:B------:R-:W2:Y:S08]  /*2940*/  MUFU.TANH R11, R111 ;  /* 0x0000006f000b7308 */ /* 0x000eb00000002400 */
[----:B------:R-:W-:Y:S08]  /*2950*/  MUFU.TANH R117, R117 ;  /* 0x0000007500757308 */ /* 0x000ff00000002400 */
[----:B------:R-:W2:Y:S01]  /*2960*/  MUFU.TANH R85, R88 ;  /* 0x0000005800557308 */ /* 0x000ea20000002400 */
        /* <DEDUP_REMOVED lines=15> */
[----:B----4-:R-:W-:-:S02]  /*2a60*/  IMAD.U32 R57, RZ, RZ, UR47 ;  /* 0x0000002fff397e24 */ /* 0x010fc4000f8e00ff */
        /* <DEDUP_REMOVED lines=19> */
[----:B-----5:R-:W-:Y:S01]  /*2ba0*/  FSEL R65, R104, -INF , P1 ;  /* 0xff80000068417808 */ /* 0x020fe20000800000 */
[----:B------:R-:W5:Y:S01]  /*2bb0*/  MUFU.TANH R15, R115 ;  /* 0x00000073000f7308 */ /* 0x000f620000002400 */
[----:B0-----:R-:W-:Y:S02]  /*2bc0*/  FSEL R10, R10, -INF , P2 ;  /* 0xff8000000a0a7808 */ /* 0x001fe40001000000 */
[----:B------:R-:W-:Y:S02]  /*2bd0*/  ISETP.GT.AND P4, PT, R8, 0x9, PT ;  /* 0x000000090800780c */ /* 0x000fe40003f84270 */
[----:B---3--:R-:W-:-:S02]  /*2be0*/  FSEL R69, R108, -INF , P3 ;  /* 0xff8000006c457808 */ /* 0x008fc40001800000 */
[----:B----4-:R-:W-:Y:S01]  /*2bf0*/  FSEL R71, R109, -INF , P4 ;  /* 0xff8000006d477808 */ /* 0x010fe20002000000 */
[----:B------:R-:W0:Y:S01]  /*2c00*/  MUFU.TANH R83, R89 ;  /* 0x0000005900537308 */ /* 0x000e220000002400 */
[----:B------:R-:W-:Y:S02]  /*2c10*/  FSEL R7, R7, -INF , P1 ;  /* 0xff80000007077808 */ /* 0x000fe40000800000 */
[----:B------:R-:W-:Y:S02]  /*2c20*/  ISETP.GT.AND P1, PT, R8, 0x11, PT ;  /* 0x000000110800780c */ /* 0x000fe40003f24270 */
[----:B-1----:R-:W-:Y:S02]  /*2c30*/  FSEL R6, R6, -INF , P2 ;  /* 0xff80000006067808 */ /* 0x002fe40001000000 */
[----:B------:R-:W-:Y:S01]  /*2c40*/  ISETP.GT.AND P2, PT, R8, 0x18, PT ;  /* 0x000000180800780c */ /* 0x000fe20003f44270 */
[----:B------:R-:W1:Y:S01]  /*2c50*/  MUFU.TANH R21, R118 ;  /* 0x0000007600157308 */ /* 0x000e620000002400 */
[----:B------:R-:W-:-:S02]  /*2c60*/  FSEL R77, R77, -INF , P1 ;  /* 0xff8000004d4d7808 */ /* 0x000fc40000800000 */
[----:B--2---:R-:W-:Y:S02]  /*2c70*/  FSEL R9, R9, -INF , P3 ;  /* 0xff80000009097808 */ /* 0x004fe40001800000 */
[----:B------:R-:W-:Y:S02]  /*2c80*/  ISETP.GT.AND P3, PT, R8, 0x19, PT ;  /* 0x000000190800780c */ /* 0x000fe40003f64270 */
[----:B------:R-:W-:Y:S01]  /*2c90*/  FSEL R91, R116, -INF , P2 ;  /* 0xff800000745b7808 */ /* 0x000fe20001000000 */
[----:B------:R-:W-:Y:S01]  /*2ca0*/  MUFU.TANH R92, R92 ;  /* 0x0000005c005c7308 */ /* 0x000fe20000002400 */
[----:B------:R-:W-:Y:S02]  /*2cb0*/  FSEL R11, R11, -INF , P4 ;  /* 0xff8000000b0b7808 */ /* 0x000fe40002000000 */
[----:B------:R-:W-:Y:S01]  /*2cc0*/  ISETP.GT.AND P4, PT, R8, 0x20, PT ;  /* 0x000000200800780c */ /* 0x000fe20003f84270 */
[----:B------:R-:W-:Y:S02]  /*2cd0*/  WARPGROUP.DEPBAR.LE gsb0, 0x0 ;  /* 0x00008000000079c5 */ /* 0x000fe40000010000 */
[C---:B------:R-:W-:Y:S01]  /*2ce0*/  FMUL.FTZ R45, R0.reuse, R45 ;  /* 0x0000002d002d7220 */ /* 0x040fe20000410000 */
[----:B------:R-:W-:Y:S01]  /*2cf0*/  WARPGROUP.ARRIVE ;  /* 0x00000000000079c5 */ /* 0x000fe20000000000 */
[----:B------:R-:W-:Y:S01]  /*2d00*/  MUFU.TANH R119, R119 ;  /* 0x0000007700777308 */ /* 0x000fe20000002400 */
[----:B------:R-:W-:Y:S01]  /*2d10*/  FSEL R85, R85, -INF , P4 ;  /* 0xff80000055557808 */ /* 0x000fe20002000000 */
[C---:B------:R-:W-:Y:S01]  /*2d20*/  FMUL.FTZ R41, R0.reuse, R41 ;  /* 0x0000002900297220 */ /* 0x040fe20000410000 */
[----:B-----5:R-:W-:Y:S01]  /*2d30*/  FSEL R15, R15, -INF , P1 ;  /* 0xff8000000f0f7808 */ /* 0x020fe20000800000 */
[----:B------:R-:W-:Y:S01]  /*2d40*/  FMUL.FTZ R43, R0, R43 ;  /* 0x0000002b002b7220 */ /* 0x000fe20000410000 */
[----:B------:R-:W-:Y:S01]  /*2d50*/  QGMMA.64x32x32.F32.E4M3.E4M3 R24, gdesc[UR20], R24, gsb0 ;  /* 0x00600000141879f3 */ /* 0x000fe20008000818 */
[----:B------:R-:W-:Y:S01]  /*2d60*/  ISETP.GT.AND P1, PT, R8, 0x28, PT ;  /* 0x000000280800780c */ /* 0x000fe20003f24270 */
[C---:B------:R-:W-:Y:S01]  /*2d70*/  FMUL.FTZ R47, R0.reuse, R47 ;  /* 0x0000002f002f7220 */ /* 0x040fe20000410000 */
[----:B------:R2:W-:Y:S01]  /*2d80*/  MUFU.TANH R137, R45 ;  /* 0x0000002d00897308 */ /* 0x0005e20000002400 */
[----:B0-----:R-:W-:Y:S01]  /*2d90*/  FSEL R83, R83, -INF , P5 ;  /* 0xff80000053537808 */ /* 0x001fe20002800000 */
[C---:B------:R-:W-:Y:S01]  /*2da0*/  FMUL.FTZ R49, R0.reuse, R49 ;  /* 0x0000003100317220 */ /* 0x040fe20000410000 */
[----:B-1----:R-:W-:Y:S01]  /*2db0*/  FSEL R21, R21, -INF , P2 ;  /* 0xff80000015157808 */ /* 0x002fe20001000000 */
[----:B------:R-:W-:Y:S01]  /*2dc0*/  FMUL.FTZ R57, R0, R51 ;  /* 0x0000003300397220 */ /* 0x000fe20000410000 */
[----:B------:R-:W-:Y:S01]  /*2dd0*/  ISETP.GT.AND P2, PT, R8, 0x29, PT ;  /* 0x000000290800780c */ /* 0x000fe20003f44270 */
[C---:B------:R-:W-:Y:S01]  /*2de0*/  FMUL.FTZ R40, R0.reuse, R40 ;  /* 0x0000002800287220 */ /* 0x040fe20000410000 */
[----:B------:R-:W-:Y:S01]  /*2df0*/  FMUL.FTZ R44, R0, R44 ;  /* 0x0000002c002c7220 */ /* 0x000fe20000410000 */
[----:B------:R0:W1:Y:S01]  /*2e00*/  MUFU.TANH R81, R93 ;  /* 0x0000005d00517308 */ /* 0x0000620000002400 */
[----:B--2---:R-:W-:Y:S01]  /*2e10*/  FSEL R45, R12, -INF , P5 ;  /* 0xff8000000c2d7808 */ /* 0x004fe20002800000 */
[C---:B------:R-:W-:Y:S01]  /*2e20*/  FMUL.FTZ R42, R0.reuse, R42 ;  /* 0x0000002a002a7220 */ /* 0x040fe20000410000 */
[----:B------:R-:W-:Y:S01]  /*2e30*/  FMNMX.FTZ R12, R65, R10, !PT ;  /* 0x0000000a410c7209 */ /* 0x000fe20007810000 */
[----:B------:R-:W-:Y:S01]  /*2e40*/  FMUL.FTZ R48, R0, R48 ;  /* 0x0000003000307220 */ /* 0x000fe20000410000 */
[----:B------:R-:W-:Y:S01]  /*2e50*/  ISETP.GT.AND P5, PT, R8, 0x38, PT ;  /* 0x000000380800780c */ /* 0x000fe20003fa4270 */
[C---:B------:R-:W-:Y:S01]  /*2e60*/  FMUL.FTZ R46, R0.reuse, R46 ;  /* 0x0000002e002e7220 */ /* 0x040fe20000410000 */
[----:B------:R-:W-:Y:S01]  /*2e70*/  FMNMX.FTZ R82, R69, R12, !PT ;  /* 0x0000000c45527209 */ /* 0x000fe20007810000 */
[----:B------:R-:W-:Y:S01]  /*2e80*/  MUFU.TANH R90, R90 ;  /* 0x0000005a005a7308 */ /* 0x000fe20000002400 */
[----:B0-----:R-:W-:Y:S01]  /*2e90*/  FSEL R93, R117, -INF , P3 ;  /* 0xff800000755d7808 */ /* 0x001fe20001800000 */
[C---:B------:R-:W-:Y:S01]  /*2ea0*/  FMUL.FTZ R52, R0.reuse, R52 ;  /* 0x0000003400347220 */ /* 0x040fe20000410000 */
[----:B------:R-:W-:Y:S01]  /*2eb0*/  FMNMX.FTZ R82, R71, R82, !PT ;  /* 0x0000005247527209 */ /* 0x000fe20007810000 */
[C---:B------:R-:W-:Y:S01]  /*2ec0*/  FMUL.FTZ R50, R0.reuse, R50 ;  /* 0x0000003200327220 */ /* 0x040fe20000410000 */
[----:B------:R-:W-:-:S02]  /*2ed0*/  FMUL.FTZ R54, R0, R54 ;  /* 0x0000003600367220 */ /* 0x000fc40000410000 */
[----:B------:R-:W-:Y:S01]  /*2ee0*/  FMNMX.FTZ R82, R75, R82, !PT ;  /* 0x000000524b527209 */ /* 0x000fe20007810000 */
[----:B------:R-:W-:Y:S01]  /*2ef0*/  MUFU.TANH R96, R96 ;  /* 0x0000006000607308 */ /* 0x000fe20000002400 */
[----:B-1----:R-:W-:Y:S02]  /*2f00*/  FSEL R81, R81, -INF , P2 ;  /* 0xff80000051517808 */ /* 0x002fe40001000000 */
[----:B------:R-:W-:-:S04]  /*2f10*/  FMNMX.FTZ R82, R77, R82, !PT ;  /* 0x000000524d527209 */ /* 0x000fc80007810000 */
[----:B------:R-:W-:Y:S01]  /*2f20*/  FMNMX.FTZ R82, R91, R82, !PT ;  /* 0x000000525b527209 */ /* 0x000fe20007810000 */
[----:B------:R-:W-:Y:S03]  /*2f30*/  MUFU.TANH R97, R97 ;  /* 0x0000006100617308 */ /* 0x000fe60000002400 */
[----:B------:R-:W-:-:S04]  /*2f40*/  FMNMX.FTZ R82, R93, R82, !PT ;  /* 0x000000525d527209 */ /* 0x000fc80007810000 */
[----:B------:R-:W-:Y:S01]  /*2f50*/  FMNMX.FTZ R82, R85, R82, !PT ;  /* 0x0000005255527209 */ /* 0x000fe20007810000 */
[----:B------:R-:W-:Y:S03]  /*2f60*/  MUFU.TANH R94, R94 ;  /* 0x0000005e005e7308 */ /* 0x000fe60000002400 */
[----:B------:R-:W-:-:S05]  /*2f70*/  FMNMX.FTZ R82, R83, R82, !PT ;  /* 0x0000005253527209 */ /* 0x000fca0007810000 */
[----:B------:R0:W-:Y:S08]  /*2f80*/  MUFU.TANH R14, R95 ;  /* 0x0000005f000e7308 */ /* 0x0001f00000002400 */
[----:B------:R-:W1:Y:S01]  /*2f90*/  MUFU.TANH R100, R100 ;  /* 0x0000006400647308 */ /* 0x000e620000002400 */
[----:B0-----:R-:W-:Y:S01]  /*2fa0*/  FSEL R95, R92, -INF , P1 ;  /* 0xff8000005c5f7808 */ /* 0x001fe20000800000 */
[----:B------:R-:W-:-:S02]  /*2fb0*/  WARPGROUP.DEPBAR.LE gsb0, 0x0 ;  /* 0x00008000000079c5 */ /* 0x000fc40000010000 */
[C---:B------:R-:W-:Y:S01]  /*2fc0*/  FMUL.FTZ R24, R0.reuse, R24 ;  /* 0x0000001800187220 */ /* 0x040fe20000410000 */
[----:B------:R-:W-:Y:S01]  /*2fd0*/  FMNMX.FTZ R82, R95, R82, !PT ;  /* 0x000000525f527209 */ /* 0x000fe20007810000 */
[C---:B------:R-:W-:Y:S01]  /*2fe0*/  FMUL.FTZ R26, R0.reuse, R26 ;  /* 0x0000001a001a7220 */ /* 0x040fe20000410000 */
[C---:B------:R-:W-:Y:S01]  /*2ff0*/  FMUL.FTZ R28, R0.reuse, R28 ;  /* 0x0000001c001c7220 */ /* 0x040fe20000410000 */
[----:B------:R0:W-:Y:S01]  /*3000*/  MUFU.TANH R129, R41 ;  /* 0x0000002900817308 */ /* 0x0001e20000002400 */
[----:B------:R-:W-:Y:S01]  /*3010*/  FMNMX.FTZ R82, R81, R82, !PT ;  /* 0x0000005251527209 */ /* 0x000fe20007810000 */
[C---:B------:R-:W-:Y:S01]  /*3020*/  FMUL.FTZ R30, R0.reuse, R30 ;  /* 0x0000001e001e7220 */ /* 0x040fe20000410000 */
[C---:B------:R-:W-:Y:S01]  /*3030*/  FMUL.FTZ R32, R0.reuse, R32 ;  /* 0x0000002000207220 */ /* 0x040fe20000410000 */
[C---:B------:R-:W-:Y:S01]  /*3040*/  FMUL.FTZ R36, R0.reuse, R36 ;  /* 0x0000002400247220 */ /* 0x040fe20000410000 */
[C---:B------:R-:W-:Y:S01]  /*3050*/  FMUL.FTZ R34, R0.reuse, R34 ;  /* 0x0000002200227220 */ /* 0x040fe20000410000 */
[C---:B------:R-:W-:Y:S01]  /*3060*/  FMUL.FTZ R38, R0.reuse, R38 ;  /* 0x0000002600267220 */ /* 0x040fe20000410000 */
[C---:B------:R-:W-:Y:S01]  /*3070*/  FMUL.FTZ R31, R0.reuse, R31 ;  /* 0x0000001f001f7220 */ /* 0x040fe20000410000 */
[----:B------:R1:W-:Y:S01]  /*3080*/  MUFU.TANH R72, R101 ;  /* 0x0000006500487308 */ /* 0x0003e20000002400 */
[----:B0-----:R-:W-:Y:S01]  /*3090*/  FSEL R41, R119, -INF , P3 ;  /* 0xff80000077297808 */ /* 0x001fe20001800000 */
[----:B------:R-:W-:Y:S01]  /*30a0*/  FMUL.FTZ R35, R0, R35 ;  /* 0x0000002300237220 */ /* 0x000fe20000410000 */
[----:B------:R-:W-:Y:S01]  /*30b0*/  ISETP.GT.AND P3, PT, R8, 0x30, PT ;  /* 0x000000300800780c */ /* 0x000fe20003f64270 */
[----:B------:R-:W-:-:S04]  /*30c0*/  FMUL.FTZ R39, R0, R39 ;  /* 0x0000002700277220 */ /* 0x000fc80000410000 */
[----:B------:R-:W0:Y:S01]  /*30d0*/  MUFU.TANH R98, R98 ;  /* 0x0000006200627308 */ /* 0x000e220000002400 */
[----:B-1----:R-:W-:-:S07]  /*30e0*/  FSEL R101, R100, -INF , P5 ;  /* 0xff80000064657808 */ /* 0x002fce0002800000 */
[----:B------:R1:W-:Y:S08]  /*30f0*/  MUFU.TANH R105, R43 ;  /* 0x0000002b00697308 */ /* 0x0003f00000002400 */
[----:B------:R2:W-:Y:S01]  /*3100*/  MUFU.TANH R20, R99 ;  /* 0x0000006300147308 */ /* 0x0005e20000002400 */
[----:B-1----:R-:W-:Y:S02]  /*3110*/  FSEL R43, R90, -INF , P4 ;  /* 0xff8000005a2b7808 */ /* 0x002fe40002000000 */
[----:B------:R-:W-:-:S02]  /*3120*/  ISETP.GT.AND P4, PT, R8, 0x31, PT ;  /* 0x000000310800780c */ /* 0x000fc40003f84270 */
[----:B0-----:R-:W-:Y:S02]  /*3130*/  FSEL R51, R98, -INF , P3 ;  /* 0xff80000062337808 */ /* 0x001fe40001800000 */
[----:B------:R-:W-:Y:S01]  /*3140*/  FSEL R97, R97, -INF , P4 ;  /* 0xff80000061617808 */ /* 0x000fe20002000000 */
[----:B------:R-:W0:Y:S01]  /*3150*/  MUFU.TANH R56, R56 ;  /* 0x0000003800387308 */ /* 0x000e220000002400 */
[----:B--2---:R-:W-:Y:S02]  /*3160*/  FSEL R99, R96, -INF , P3 ;  /* 0xff80000060637808 */ /* 0x004fe40001800000 */
[----:B------:R-:W-:Y:S02]  /*3170*/  ISETP.GT.AND P3, PT, R8, 0x41, PT ;  /* 0x000000410800780c */ /* 0x000fe40003f64270 */
[----:B------:R-:W-:Y:S02]  /*3180*/  FMNMX.FTZ R82, R99, R82, !PT ;  /* 0x0000005263527209 */ /* 0x000fe40007810000 */
[----:B------:R-:W-:Y:S01]  /*3190*/  FSEL R113, R113, -INF , P3 ;  /* 0xff80000071717808 */ /* 0x000fe20001800000 */
[----:B------:R-:W1:Y:S01]  /*31a0*/  MUFU.TANH R102, R102 ;  /* 0x0000006600667308 */ /* 0x000e620000002400 */
[----:B------:R-:W-:-:S04]  /*31b0*/  FMNMX.FTZ R82, R97, R82, !PT ;  /* 0x0000005261527209 */ /* 0x000fc80007810000 */
[----:B------:R-:W-:-:S03]  /*31c0*/  FMNMX.FTZ R82, R101, R82, !PT ;  /* 0x0000005265527209 */ /* 0x000fc60007810000 */
[----:B------:R2:W-:Y:S08]  /*31d0*/  MUFU.TANH R115, R47 ;  /* 0x0000002f00737308 */ /* 0x0005f00000002400 */
[----:B------:R-:W3:Y:S01]  /*31e0*/  MUFU.TANH R60, R60 ;  /* 0x0000003c003c7308 */ /* 0x000ee20000002400 */
[----:B--2---:R-:W-:Y:S02]  /*31f0*/  FSEL R47, R94, -INF , P1 ;  /* 0xff8000005e2f7808 */ /* 0x004fe40000800000 */
[----:B------:R-:W-:-:S05]  /*3200*/  ISETP.GT.AND P1, PT, R8, 0x39, PT ;  /* 0x000000390800780c */ /* 0x000fca0003f24270 */
[----:B------:R2:W-:Y:S08]  /*3210*/  MUFU.TANH R73, R103 ;  /* 0x0000006700497308 */ /* 0x0005f00000002400 */
[----:B------:R4:W-:Y:S01]  /*3220*/  MUFU.TANH R141, R49 ;  /* 0x00000031008d7308 */ /* 0x0009e20000002400 */
[----:B--2---:R-:W-:-:S04]  /*3230*/  FSEL R103, R72, -INF , P1 ;  /* 0xff80000048677808 */ /* 0x004fc80000800000 */
[----:B------:R-:W-:-:S03]  /*3240*/  FMNMX.FTZ R82, R103, R82, !PT ;  /* 0x0000005267527209 */ /* 0x000fc60007810000 */
[----:B------:R-:W2:Y:S01]  /*3250*/  MUFU.TANH R76, R61 ;  /* 0x0000003d004c7308 */ /* 0x000ea20000002400 */
[----:B----4-:R-:W-:Y:S02]  /*3260*/  FSEL R49, R14, -INF , P2 ;  /* 0xff8000000e317808 */ /* 0x010fe40001000000 */
[----:B------:R-:W-:-:S04]  /*3270*/  ISETP.GT.AND P2, PT, R8, 0x40, PT ;  /* 0x000000400800780c */ /* 0x000fc80003f44270 */
[----:B0-----:R-:W-:Y:S01]  /*3280*/  FSEL R107, R56, -INF , P2 ;  /* 0xff800000386b7808 */ /* 0x001fe20001000000 */
[----:B------:R-:W-:Y:S01]  /*3290*/  MUFU.TANH R58, R58 ;  /* 0x0000003a003a7308 */ /* 0x000fe20000002400 */
[----:B------:R-:W-:Y:S02]  /*32a0*/  FMUL.FTZ R56, R0, R27 ;  /* 0x0000001b00387220 */ /* 0x000fe40000410000 */
[----:B------:R-:W-:-:S04]  /*32b0*/  FMNMX.FTZ R82, R107, R82, !PT ;  /* 0x000000526b527209 */ /* 0x000fc80007810000 */
[----:B------:R-:W-:Y:S01]  /*32c0*/  FMNMX.FTZ R82, R113, R82, !PT ;  /* 0x0000005271527209 */ /* 0x000fe20007810000 */
[----:B------:R-:W-:Y:S08]  /*32d0*/  MUFU.TANH R64, R64 ;  /* 0x0000004000407308 */ /* 0x000ff00000002400 */
[----:B------:R0:W4:Y:S08]  /*32e0*/  MUFU.TANH R74, R59 ;  /* 0x0000003b004a7308 */ /* 0x0001300000002400 */
[----:B------:R5:W-:Y:S01]  /*32f0*/  MUFU.TANH R79, R67 ;  /* 0x00000043004f7308 */ /* 0x000be20000002400 */
[----:B0-----:R-:W-:Y:S01]  /*3300*/  FMUL.FTZ R59, R0, R53 ;  /* 0x00000035003b7220 */ /* 0x001fe20000410000 */
[----:B------:R-:W-:Y:S01]  /*3310*/  FSEL R53, R20, -INF , P4 ;  /* 0xff80000014357808 */ /* 0x000fe20002000000 */
[----:B------:R-:W-:Y:S01]  /*3320*/  FMUL.FTZ R20, R0, R25 ;  /* 0x0000001900147220 */ /* 0x000fe20000410000 */
[----:B------:R-:W-:-:S04]  /*3330*/  ISETP.GT.AND P4, PT, R8, 0x48, PT ;  /* 0x000000480800780c */ /* 0x000fc80003f84270 */
[----:B------:R-:W0:Y:S01]  /*3340*/  MUFU.TANH R62, R62 ;  /* 0x0000003e003e7308 */ /* 0x000e220000002400 */
[----:B-----5:R-:W-:Y:S01]  /*3350*/  FMUL.FTZ R67, R0, R55 ;  /* 0x0000003700437220 */ /* 0x020fe20000410000 */
[----:B-1----:R-:W-:Y:S02]  /*3360*/  FSEL R55, R102, -INF , P5 ;  /* 0xff80000066377808 */ /* 0x002fe40002800000 */
[----:B------:R-:W-:Y:S02]  /*3370*/  ISETP.GT.AND P5, PT, R8, 0x49, PT ;  /* 0x000000490800780c */ /* 0x000fe40003fa4270 */
[----:B---3--:R-:W-:Y:S02]  /*3380*/  FSEL R111, R60, -INF , P4 ;  /* 0xff8000003c6f7808 */ /* 0x008fe40002000000 */
[----:B------:R-:W1:Y:S01]  /*3390*/  MUFU.TANH R68, R68 ;  /* 0x0000004400447308 */ /* 0x000e620000002400 */
[----:B--2---:R-:W-:Y:S02]  /*33a0*/  FSEL R119, R76, -INF , P5 ;  /* 0xff8000004c777808 */ /* 0x004fe40002800000 */
[----:B------:R-:W-:-:S02]  /*33b0*/  FMNMX.FTZ R82, R111, R82, !PT ;  /* 0x000000526f527209 */ /* 0x000fc40007810000 */
[----:B----4-:R-:W-:Y:S02]  /*33c0*/  FSEL R61, R74, -INF , P3 ;  /* 0xff8000004a3d7808 */ /* 0x010fe40001800000 */
[----:B------:R-:W-:Y:S01]  /*33d0*/  FMNMX.FTZ R82, R119, R82, !PT ;  /* 0x0000005277527209 */ /* 0x000fe20007810000 */
[----:B------:R0:W2:Y:S01]  /*33e0*/  MUFU.TANH R78, R63 ;  /* 0x0000003f004e7308 */ /* 0x0000a20000002400 */
[----:B------:R-:W-:-:S07]  /*33f0*/  ISETP.GT.AND P3, PT, R8, 0x58, PT ;  /* 0x000000580800780c */ /* 0x000fce0003f64270 */
[----:B------:R3:W-:Y:S01]  /*3400*/  MUFU.TANH R12, R57 ;  /* 0x00000039000c7308 */ /* 0x0007e20000002400 */
[----:B0-----:R-:W-:Y:S02]  /*3410*/  FSEL R63, R62, -INF , P4 ;  /* 0xff8000003e3f7808 */ /* 0x001fe40002000000 */
[----:B------:R-:W-:Y:S02]  /*3420*/  ISETP.GT.AND P4, PT, R8, 0x59, PT ;  /* 0x000000590800780c */ /* 0x000fe40003f84270 */
[----:B-1----:R-:W-:Y:S02]  /*3430*/  FSEL R123, R68, -INF , P3 ;  /* 0xff800000447b7808 */ /* 0x002fe40001800000 */
[----:B------:R-:W-:Y:S01]  /*3440*/  FSEL R131, R131, -INF , P4 ;  /* 0xff80000083837808 */ /* 0x000fe20002000000 */
[----:B------:R-:W0:Y:S01]  /*3450*/  MUFU.TANH R70, R70 ;  /* 0x0000004600467308 */ /* 0x000e220000002400 */
[----:B---3--:R-:W-:Y:S02]  /*3460*/  FSEL R57, R73, -INF , P1 ;  /* 0xff80000049397808 */ /* 0x008fe40000800000 */
[----:B------:R-:W-:-:S02]  /*3470*/  ISETP.GT.AND P1, PT, R8, 0x50, PT ;  /* 0x000000500800780c */ /* 0x000fc40003f24270 */
[----:B--2---:R-:W-:Y:S02]  /*3480*/  FSEL R25, R78, -INF , P5 ;  /* 0xff8000004e197808 */ /* 0x004fe40002800000 */
[----:B------:R-:W-:Y:S01]  /*3490*/  FSEL R121, R64, -INF , P1 ;  /* 0xff80000040797808 */ /* 0x000fe20000800000 */
[----:B------:R-:W-:Y:S01]  /*34a0*/  MUFU.TANH R66, R66 ;  /* 0x0000004200427308 */ /* 0x000fe20000002400 */
[----:B------:R-:W-:Y:S02]  /*34b0*/  ISETP.GT.AND P5, PT, R8, 0x60, PT ;  /* 0x000000600800780c */ /* 0x000fe40003fa4270 */
[----:B------:R-:W-:-:S05]  /*34c0*/  FMNMX.FTZ R82, R121, R82, !PT ;  /* 0x0000005279527209 */ /* 0x000fca0007810000 */
[----:B------:R1:W-:Y:S01]  /*34d0*/  MUFU.TANH R145, R59 ;  /* 0x0000003b00917308 */ /* 0x0003e20000002400 */
[----:B0-----:R-:W-:Y:S02]  /*34e0*/  FSEL R73, R70, -INF , P3 ;  /* 0xff80000046497808 */ /* 0x001fe40001800000 */
[----:B------:R-:W-:-:S04]  /*34f0*/  ISETP.GT.AND P3, PT, R8, 0x69, PT ;  /* 0x000000690800780c */ /* 0x000fc80003f64270 */
[----:B------:R-:W-:Y:S01]  /*3500*/  FSEL R137, R137, -INF , P3 ;  /* 0xff80000089897808 */ /* 0x000fe20001800000 */
[----:B------:R-:W0:Y:S01]  /*3510*/  MUFU.TANH R40, R40 ;  /* 0x0000002800287308 */ /* 0x000e220000002400 */
[----:B-1----:R-:W-:Y:S01]  /*3520*/  FSEL R59, R58, -INF , P2 ;  /* 0xff8000003a3b7808 */ /* 0x002fe20001000000 */
[----:B------:R-:W-:Y:S01]  /*3530*/  FMUL.FTZ R58, R0, R29 ;  /* 0x0000001d003a7220 */ /* 0x000fe20000410000 */
[C---:B------:R-:W-:Y:S02]  /*3540*/  ISETP.GT.AND P2, PT, R8.reuse, 0x51, PT ;  /* 0x000000510800780c */ /* 0x040fe40003f44270 */
[----:B------:R-:W-:Y:S02]  /*3550*/  FSEL R115, R115, -INF , P3 ;  /* 0xff80000073737808 */ /* 0x000fe40001800000 */
[----:B------:R-:W-:Y:S01]  /*3560*/  FSEL R125, R125, -INF , P2 ;  /* 0xff8000007d7d7808 */ /* 0x000fe20001000000 */
[----:B------:R-:W1:Y:S01]  /*3570*/  MUFU.TANH R24, R24 ;  /* 0x0000001800187308 */ /* 0x000e620000002400 */
[----:B------:R-:W-:-:S02]  /*3580*/  ISETP.GT.AND P3, PT, R8, 0x80, PT ;  /* 0x000000800800780c */ /* 0x000fc40003f64270 */
[----:B------:R-:W-:Y:S02]  /*3590*/  FMNMX.FTZ R82, R125, R82, !PT ;  /* 0x000000527d527209 */ /* 0x000fe40007810000 */
[----:B------:R-:W-:Y:S02]  /*35a0*/  FSEL R27, R79, -INF , P2 ;  /* 0xff8000004f1b7808 */ /* 0x000fe40001000000 */
[----:B------:R-:W-:Y:S01]  /*35b0*/  FMNMX.FTZ R82, R123, R82, !PT ;  /* 0x000000527b527209 */ /* 0x000fe20007810000 */
[----:B------:R-:W2:Y:S01]  /*35c0*/  MUFU.TANH R44, R44 ;  /* 0x0000002c002c7308 */ /* 0x000ea20000002400 */
[----:B0-----:R-:W-:Y:S01]  /*35d0*/  FSEL R135, R40, -INF , P5 ;  /* 0xff80000028877808 */ /* 0x001fe20002800000 */
[----:B------:R-:W-:Y:S01]  /*35e0*/  FMUL.FTZ R40, R0, R33 ;  /* 0x0000002100287220 */ /* 0x000fe20000410000 */
[----:B------:R-:W-:Y:S02]  /*35f0*/  FMNMX.FTZ R82, R131, R82, !PT ;  /* 0x0000005283527209 */ /* 0x000fe40007810000 */
[----:B------:R-:W-:-:S02]  /*3600*/  ISETP.GT.AND P2, PT, R8, 0x68, PT ;  /* 0x000000680800780c */ /* 0x000fc40003f44270 */
[----:B------:R-:W-:Y:S01]  /*3610*/  FMNMX.FTZ R82, R135, R82, !PT ;  /* 0x0000005287527209 */ /* 0x000fe20007810000 */
[----:B------:R-:W0:Y:S01]  /*3620*/  MUFU.TANH R26, R26 ;  /* 0x0000001a001a7308 */ /* 0x000e220000002400 */
[----:B-1----:R-:W-:Y:S02]  /*3630*/  FSEL R149, R24, -INF , P3 ;  /* 0xff80000018957808 */ /* 0x002fe40001800000 */
[----:B------:R-:W-:Y:S02]  /*3640*/  FMNMX.FTZ R24, R7, R6, !PT ;  /* 0x0000000607187209 */ /* 0x000fe40007810000 */
[----:B------:R-:W-:Y:S02]  /*3650*/  FSEL R79, R80, -INF , P4 ;  /* 0xff800000504f7808 */ /* 0x000fe40002000000 */
[----:B------:R-:W-:Y:S01]  /*3660*/  FMNMX.FTZ R24, R9, R24, !PT ;  /* 0x0000001809187209 */ /* 0x000fe20007810000 */
[----:B------:R-:W1:Y:S01]  /*3670*/  MUFU.TANH R42, R42 ;  /* 0x0000002a002a7308 */ /* 0x000e620000002400 */
[----:B--2---:R-:W-:-:S02]  /*3680*/  FSEL R133, R44, -INF , P2 ;  /* 0xff8000002c857808 */ /* 0x004fc40001000000 */
[----:B------:R-:W-:-:S05]  /*3690*/  ISETP.GT.AND P4, PT, R8, 0x70, PT ;  /* 0x000000700800780c */ /* 0x000fca0003f84270 */
[----:B------:R2:W-:Y:S01]  /*36a0*/  MUFU.TANH R14, R67 ;  /* 0x00000043000e7308 */ /* 0x0005e20000002400 */
[----:B0-----:R-:W-:Y:S02]  /*36b0*/  FSEL R147, R26, -INF , P3 ;  /* 0xff8000001a937808 */ /* 0x001fe40001800000 */
[----:B------:R-:W-:Y:S02]  /*36c0*/  FMNMX.FTZ R26, R11, R24, !PT ;  /* 0x000000180b1a7209 */ /* 0x000fe40007810000 */
[----:B------:R-:W-:Y:S02]  /*36d0*/  ISETP.GT.AND P3, PT, R8, 0x91, PT ;  /* 0x000000910800780c */ /* 0x000fe40003f64270 */
[----:B------:R-:W-:Y:S01]  /*36e0*/  FMNMX.FTZ R26, R13, R26, !PT ;  /* 0x0000001a0d1a7209 */ /* 0x000fe20007810000 */
[----:B------:R-:W0:Y:S01]  /*36f0*/  MUFU.TANH R48, R48 ;  /* 0x0000003000307308 */ /* 0x000e220000002400 */
[----:B--2---:R-:W-:Y:S02]  /*3700*/  FSEL R67, R66, -INF , P1 ;  /* 0xff80000042437808 */ /* 0x004fe40000800000 */
[----:B------:R-:W-:-:S02]  /*3710*/  ISETP.GT.AND P1, PT, R8, 0x61, PT ;  /* 0x000000610800780c */ /* 0x000fc40003f24270 */
[----:B-1----:R-:W-:Y:S02]  /*3720*/  FSEL R29, R42, -INF , P5 ;  /* 0xff8000002a1d7808 */ /* 0x002fe40002800000 */
[----:B------:R-:W-:Y:S01]  /*3730*/  FSEL R129, R129, -INF , P1 ;  /* 0xff80000081817808 */ /* 0x000fe20000800000 */
[----:B------:R-:W1:Y:S01]  /*3740*/  MUFU.TANH R46, R46 ;  /* 0x0000002e002e7308 */ /* 0x000e620000002400 */
[----:B------:R-:W-:Y:S02]  /*3750*/  ISETP.GT.AND P5, PT, R8, 0x71, PT ;  /* 0x000000710800780c */ /* 0x000fe40003fa4270 */
[----:B------:R-:W-:Y:S02]  /*3760*/  FMNMX.FTZ R82, R129, R82, !PT ;  /* 0x0000005281527209 */ /* 0x000fe40007810000 */
[----:B------:R-:W-:Y:S02]  /*3770*/  FSEL R105, R105, -INF , P1 ;  /* 0xff80000069697808 */ /* 0x000fe40000800000 */
[----:B------:R-:W-:Y:S01]  /*3780*/  FMNMX.FTZ R82, R133, R82, !PT ;  /* 0x0000005285527209 */ /* 0x000fe20007810000 */
[----:B------:R-:W2:Y:S01]  /*3790*/  MUFU.TANH R52, R52 ;  /* 0x0000003400347308 */ /* 0x000ea20000002400 */
[----:B0-----:R-:W-:-:S02]  /*37a0*/  FSEL R139, R48, -INF , P4 ;  /* 0xff800000308b7808 */ /* 0x001fc40002000000 */
[----:B------:R-:W-:Y:S02]  /*37b0*/  FMNMX.FTZ R82, R137, R82, !PT ;  /* 0x0000005289527209 */ /* 0x000fe40007810000 */
[----:B------:R-:W-:Y:S02]  /*37c0*/  ISETP.GT.AND P1, PT, R8, 0x78, PT ;  /* 0x000000780800780c */ /* 0x000fe40003f24270 */
[----:B------:R-:W-:Y:S01]  /*37d0*/  FSEL R141, R141, -INF , P5 ;  /* 0xff8000008d8d7808 */ /* 0x000fe20002800000 */
[----:B------:R-:W0:Y:S01]  /*37e0*/  MUFU.TANH R28, R28 ;  /* 0x0000001c001c7308 */ /* 0x000e220000002400 */
[----:B------:R-:W-:Y:S02]  /*37f0*/  FMNMX.FTZ R82, R139, R82, !PT ;  /* 0x000000528b527209 */ /* 0x000fe40007810000 */
[----:B-1----:R-:W-:Y:S02]  /*3800*/  FSEL R109, R46, -INF , P2 ;  /* 0xff8000002e6d7808 */ /* 0x002fe40001000000 */
[----:B------:R-:W-:-:S02]  /*3810*/  FMNMX.FTZ R26, R15, R26, !PT ;  /* 0x0000001a0f1a7209 */ /* 0x000fc40007810000 */
[----:B------:R-:W-:Y:S01]  /*3820*/  ISETP.GT.AND P2, PT, R8, 0x79, PT ;  /* 0x000000790800780c */ /* 0x000fe20003f44270 */
[----:B------:R-:W1:Y:S01]  /*3830*/  MUFU.TANH R50, R50 ;  /* 0x0000003200327308 */ /* 0x000e620000002400 */
[----:B--2---:R-:W-:Y:S02]  /*3840*/  FSEL R143, R52, -INF , P1 ;  /* 0xff800000348f7808 */ /* 0x004fe40000800000 */
[----:B------:R-:W-:Y:S02]  /*3850*/  FMNMX.FTZ R82, R141, R82, !PT ;  /* 0x000000528d527209 */ /* 0x000fe40007810000 */
[----:B------:R-:W-:Y:S01]  /*3860*/  FSEL R33, R12, -INF , P5 ;  /* 0xff8000000c217808 */ /* 0x000fe20002800000 */
[----:B------:R-:W-:Y:S01]  /*3870*/  FMUL.FTZ R12, R0, R37 ;  /* 0x00000025000c7220 */ /* 0x000fe20000410000 */
[----:B------:R-:W-:Y:S01]  /*3880*/  ISETP.GT.AND P5, PT, R8, 0x88, PT ;  /* 0x000000880800780c */ /* 0x000fe20003fa4270 */
[----:B------:R-:W2:Y:S01]  /*3890*/  MUFU.TANH R20, R20 ;  /* 0x0000001400147308 */ /* 0x000ea20000002400 */
[----:B------:R-:W-:-:S02]  /*38a0*/  FMNMX.FTZ R26, R21, R26, !PT ;  /* 0x0000001a151a7209 */ /* 0x000fc40007810000 */
[----:B------:R-:W-:Y:S02]  /*38b0*/  FSEL R145, R145, -INF , P2 ;  /* 0xff80000091917808 */ /* 0x000fe40001000000 */
[----:B------:R-:W-:Y:S02]  /*38c0*/  FMNMX.FTZ R82, R143, R82, !PT ;  /* 0x000000528f527209 */ /* 0x000fe40007810000 */
[----:B0-----:R-:W-:Y:S01]  /*38d0*/  FSEL R157, R28, -INF , P5 ;  /* 0xff8000001c9d7808 */ /* 0x001fe20002800000 */
[----:B------:R-:W0:Y:S01]  /*38e0*/  MUFU.TANH R54, R54 ;  /* 0x0000003600367308 */ /* 0x000e220000002400 */
[----:B-1----:R-:W-:Y:S02]  /*38f0*/  FSEL R117, R50, -INF , P4 ;  /* 0xff80000032757808 */ /* 0x002fe40002000000 */
[----:B------:R-:W-:Y:S02]  /*3900*/  FMNMX.FTZ R28, R41, R26, !PT ;  /* 0x0000001a291c7209 */ /* 0x000fe40007810000 */
[----:B------:R-:W-:-:S02]  /*3910*/  ISETP.GT.AND P4, PT, R8, 0x81, PT ;  /* 0x000000810800780c */ /* 0x000fc40003f84270 */
[----:B------:R-:W-:Y:S01]  /*3920*/  FMNMX.FTZ R82, R145, R82, !PT ;  /* 0x0000005291527209 */ /* 0x000fe20007810000 */
[----:B------:R-:W1:Y:S01]  /*3930*/  MUFU.TANH R58, R58 ;  /* 0x0000003a003a7308 */ /* 0x000e620000002400 */
[----:B------:R-:W-:Y:S02]  /*3940*/  FMNMX.FTZ R28, R43, R28, !PT ;  /* 0x0000001c2b1c7209 */ /* 0x000fe40007810000 */
[----:B--2---:R-:W-:Y:S02]  /*3950*/  FSEL R151, R20, -INF , P4 ;  /* 0xff80000014977808 */ /* 0x004fe40002000000 */
[----:B------:R-:W-:Y:S02]  /*3960*/  FMNMX.FTZ R82, R149, R82, !PT ;  /* 0x0000005295527209 */ /* 0x000fe40007810000 */
[----:B------:R-:W-:Y:S01]  /*3970*/  FMNMX.FTZ R28, R45, R28, !PT ;  /* 0x0000001c2d1c7209 */ /* 0x000fe20007810000 */
[----:B------:R-:W2:Y:S01]  /*3980*/  MUFU.TANH R30, R30 ;  /* 0x0000001e001e7308 */ /* 0x000ea20000002400 */
[----:B0-----:R-:W-:-:S02]  /*3990*/  FSEL R127, R54, -INF , P1 ;  /* 0xff800000367f7808 */ /* 0x001fc40000800000 */
[----:B------:R-:W-:Y:S02]  /*39a0*/  ISETP.GT.AND P1, PT, R8, 0x89, PT ;  /* 0x000000890800780c */ /* 0x000fe40003f24270 */
[----:B------:R-:W-:Y:S02]  /*39b0*/  FMNMX.FTZ R82, R151, R82, !PT ;  /* 0x0000005297527209 */ /* 0x000fe40007810000 */
[----:B------:R-:W-:Y:S01]  /*39c0*/  FSEL R37, R14, -INF , P2 ;  /* 0xff8000000e257808 */ /* 0x000fe20001000000 */
[----:B------:R-:W0:Y:S01]  /*39d0*/  MUFU.TANH R32, R32 ;  /* 0x0000002000207308 */ /* 0x000e220000002400 */
[----:B------:R-:W-:Y:S02]  /*39e0*/  FMNMX.FTZ R28, R47, R28, !PT ;  /* 0x0000001c2f1c7209 */ /* 0x000fe40007810000 */
[----:B------:R-:W-:Y:S02]  /*39f0*/  ISETP.GT.AND P2, PT, R8, 0x90, PT ;  /* 0x000000900800780c */ /* 0x000fe40003f44270 */
[----:B-1----:R-:W-:-:S02]  /*3a00*/  FSEL R159, R58, -INF , P1 ;  /* 0xff8000003a9f7808 */ /* 0x002fc40000800000 */
[----:B------:R-:W-:Y:S01]  /*3a10*/  FMNMX.FTZ R82, R157, R82, !PT ;  /* 0x000000529d527209 */ /* 0x000fe20007810000 */
[----:B------:R-:W1:Y:S01]  /*3a20*/  MUFU.TANH R56, R56 ;  /* 0x0000003800387308 */ /* 0x000e620000002400 */
[----:B--2---:R-:W-:Y:S02]  /*3a30*/  FSEL R155, R30, -INF , P5 ;  /* 0xff8000001e9b7808 */ /* 0x004fe40002800000 */
[----:B------:R-:W-:Y:S02]  /*3a40*/  FMNMX.FTZ R30, R49, R28, !PT ;  /* 0x0000001c311e7209 */ /* 0x000fe40007810000 */
[----:B------:R-:W-:Y:S02]  /*3a50*/  FMNMX.FTZ R82, R159, R82, !PT ;  /* 0x000000529f527209 */ /* 0x000fe40007810000 */
[----:B------:R-:W-:Y:S01]  /*3a60*/  FMNMX.FTZ R30, R51, R30, !PT ;  /* 0x0000001e331e7209 */ /* 0x000fe20007810000 */
[----:B------:R-:W2:Y:S01]  /*3a70*/  MUFU.TANH R40, R40 ;  /* 0x0000002800287308 */ /* 0x000ea20000002400 */
[----:B0-----:R-:W-:-:S02]  /*3a80*/  FSEL R161, R32, -INF , P2 ;  /* 0xff80000020a17808 */ /* 0x001fc40001000000 */
[----:B------:R-:W-:Y:S02]  /*3a90*/  FMNMX.FTZ R30, R53, R30, !PT ;  /* 0x0000001e351e7209 */ /* 0x000fe40007810000 */
[----:B------:R-:W-:Y:S02]  /*3aa0*/  FMNMX.FTZ R82, R161, R82, !PT ;  /* 0x00000052a1527209 */ /* 0x000fe40007810000 */
[----:B------:R-:W-:Y:S01]  /*3ab0*/  ISETP.GT.AND P5, PT, R8, 0x99, PT ;  /* 0x000000990800780c */ /* 0x000fe20003fa4270 */
[----:B------:R-:W0:Y:S01]  /*3ac0*/  MUFU.TANH R36, R36 ;  /* 0x0000002400247308 */ /* 0x000e220000002400 */
[----:B-1----:R-:W-:Y:S02]  /*3ad0*/  FSEL R153, R56, -INF , P4 ;  /* 0xff80000038997808 */ /* 0x002fe40002000000 */
[----:B------:R-:W-:Y:S02]  /*3ae0*/  ISETP.GT.AND P4, PT, R8, 0x98, PT ;  /* 0x000000980800780c */ /* 0x000fe40003f84270 */
[----:B------:R-:W-:-:S03]  /*3af0*/  FMNMX.FTZ R30, R55, R30, !PT ;  /* 0x0000001e371e7209 */ /* 0x000fc60007810000 */
[----:B------:R-:W1:Y:S01]  /*3b00*/  MUFU.TANH R12, R12 ;  /* 0x0000000c000c7308 */ /* 0x000e620000002400 */
[----:B--2---:R-:W-:Y:S02]  /*3b10*/  FSEL R163, R40, -INF , P3 ;  /* 0xff80000028a37808 */ /* 0x004fe40001800000 */
[----:B------:R-:W-:Y:S02]  /*3b20*/  FMNMX.FTZ R32, R57, R30, !PT ;  /* 0x0000001e39207209 */ /* 0x000fe40007810000 */
[----:B------:R-:W-:Y:S02]  /*3b30*/  FMNMX.FTZ R82, R163, R82, !PT ;  /* 0x00000052a3527209 */ /* 0x000fe40007810000 */
[----:B------:R-:W-:Y:S01]  /*3b40*/  FMNMX.FTZ R32, R59, R32, !PT ;  /* 0x000000203b207209 */ /* 0x000fe20007810000 */
[----:B------:R2:W-:Y:S01]  /*3b50*/  MUFU.TANH R42, R34 ;  /* 0x00000022002a7308 */ /* 0x0005e20000002400 */
[----:B0-----:R-:W-:Y:S02]  /*3b60*/  FSEL R165, R36, -INF , P4 ;  /* 0xff80000024a57808 */ /* 0x001fe40002000000 */
[----:B------:R-:W-:-:S02]  /*3b70*/  FMNMX.FTZ R32, R61, R32, !PT ;  /* 0x000000203d207209 */ /* 0x000fc40007810000 */
[----:B------:R-:W-:Y:S02]  /*3b80*/  FMNMX.FTZ R82, R165, R82, !PT ;  /* 0x00000052a5527209 */ /* 0x000fe40007810000 */
[----:B------:R-:W-:Y:S01]  /*3b90*/  FMNMX.FTZ R32, R63, R32, !PT ;  /* 0x000000203f207209 */ /* 0x000fe20007810000 */
[----:B------:R0:W-:Y:S01]  /*3ba0*/  MUFU.TANH R46, R38 ;  /* 0x00000026002e7308 */ /* 0x0001e20000002400 */
[----:B-1----:R-:W-:Y:S02]  /*3bb0*/  FSEL R167, R12, -INF , P5 ;  /* 0xff8000000ca77808 */ /* 0x002fe40002800000 */
[----:B--2---:R-:W-:Y:S02]  /*3bc0*/  FMNMX.FTZ R34, R25, R32, !PT ;  /* 0x0000002019227209 */ /* 0x004fe40007810000 */
[----:B------:R-:W-:Y:S02]  /*3bd0*/  FMNMX.FTZ R82, R167, R82, !PT ;  /* 0x00000052a7527209 */ /* 0x000fe40007810000 */
[----:B------:R-:W-:Y:S01]  /*3be0*/  FMNMX.FTZ R34, R67, R34, !PT ;  /* 0x0000002243227209 */ /* 0x000fe20007810000 */
[----:B------:R-:W1:Y:S02]  /*3bf0*/  MUFU.TANH R40, R31 ;  /* 0x0000001f00287308 */ /* 0x000e640000002400 */
[----:B------:R-:W2:Y:S01]  /*3c00*/  SHFL.BFLY PT, R89, R82, 0x2, 0x1f ;  /* 0x0c401f0052597f89 */ /* 0x000ea200000e0000 */
[----:B------:R-:W-:-:S04]  /*3c10*/  FMNMX.FTZ R34, R27, R34, !PT ;  /* 0x000000221b227209 */ /* 0x000fc80007810000 */
[----:B------:R-:W-:Y:S01]  /*3c20*/  FMNMX.FTZ R34, R73, R34, !PT ;  /* 0x0000002249227209 */ /* 0x000fe20007810000 */
[----:B------:R-:W-:Y:S03]  /*3c30*/  MUFU.TANH R44, R35 ;  /* 0x00000023002c7308 */ /* 0x000fe60000002400 */
[----:B------:R-:W-:-:S04]  /*3c40*/  FMNMX.FTZ R36, R79, R34, !PT ;  /* 0x000000224f247209 */ /* 0x000fc80007810000 */
[----:B------:R-:W-:Y:S01]  /*3c50*/  FMNMX.FTZ R36, R29, R36, !PT ;  /* 0x000000241d247209 */ /* 0x000fe20007810000 */
[----:B------:R3:W4:Y:S03]  /*3c60*/  MUFU.TANH R48, R39 ;  /* 0x0000002700307308 */ /* 0x0007260000002400 */
[----:B------:R-:W-:-:S04]  /*3c70*/  FMNMX.FTZ R36, R105, R36, !PT ;  /* 0x0000002469247209 */ /* 0x000fc80007810000 */
[----:B------:R-:W-:Y:S02]  /*3c80*/  FMNMX.FTZ R36, R109, R36, !PT ;  /* 0x000000246d247209 */ /* 0x000fe40007810000 */
[----:B--2---:R-:W-:Y:S02]  /*3c90*/  FMNMX.FTZ R12, R82, R89, !PT ;  /* 0x00000059520c7209 */ /* 0x004fe40007810000 */
[----:B0-----:R-:W-:-:S03]  /*3ca0*/  FMNMX.FTZ R38, R115, R36, !PT ;  /* 0x0000002473267209 */ /* 0x001fc60007810000 */
[----:B------:R-:W0:Y:S01]  /*3cb0*/  SHFL.BFLY PT, R89, R12, 0x1, 0x1f ;  /* 0x0c201f000c597f89 */ /* 0x000e2200000e0000 */
[----:B------:R-:W-:-:S04]  /*3cc0*/  FMNMX.FTZ R38, R117, R38, !PT ;  /* 0x0000002675267209 */ /* 0x000fc80007810000 */
[----:B------:R-:W-:-:S04]  /*3cd0*/  FMNMX.FTZ R38, R33, R38, !PT ;  /* 0x0000002621267209 */ /* 0x000fc80007810000 */
[----:B------:R-:W-:-:S04]  /*3ce0*/  FMNMX.FTZ R38, R127, R38, !PT ;  /* 0x000000267f267209 */ /* 0x000fc80007810000 */
[----:B------:R-:W-:-:S04]  /*3cf0*/  FMNMX.FTZ R50, R37, R38, !PT ;  /* 0x0000002625327209 */ /* 0x000fc80007810000 */
[----:B------:R-:W-:-:S04]  /*3d00*/  FMNMX.FTZ R50, R147, R50, !PT ;  /* 0x0000003293327209 */ /* 0x000fc80007810000 */
[----:B------:R-:W-:Y:S02]  /*3d10*/  FMNMX.FTZ R50, R153, R50, !PT ;  /* 0x0000003299327209 */ /* 0x000fe40007810000 */
[----:B0-----:R-:W-:Y:S02]  /*3d20*/  FMNMX.FTZ R89, R12, R89, !PT ;  /* 0x000000590c597209 */ /* 0x001fe40007810000 */
[----:B------:R-:W-:Y:S02]  /*3d30*/  FMNMX.FTZ R50, R155, R50, !PT ;  /* 0x000000329b327209 */ /* 0x000fe40007810000 */
[C---:B------:R-:W-:Y:S01]  /*3d40*/  FSETP.NEU.FTZ.AND P6, PT, R89.reuse, -INF , PT ;  /* 0xff8000005900780b */ /* 0x040fe20003fdd000 */
[----:B------:R-:W-:-:S05]  /*3d50*/  FFMA.FTZ R8, R89, R88, -8 ;  /* 0xc100000059087423 */ /* 0x000fca0000010058 */
[----:B------:R-:W-:Y:S02]  /*3d60*/  FSEL R8, R8, RZ, P6 ;  /* 0x000000ff08087208 */ /* 0x000fe40003000000 */
[----:B------:R-:W-:-:S03]  /*3d70*/  LOP3.LUT P6, RZ, R84, 0x7f, RZ, 0xc0, !PT ;  /* 0x0000007f54ff7812 */ /* 0x000fc600078cc0ff */
[-CC-:B------:R-:W-:Y:S01]  /*3d80*/  FFMA.FTZ R14, R75, R88.reuse, -R8.reuse ;  /* 0x000000584b0e7223 */ /* 0x180fe20000010808 */
[----:B------:R-:W-:-:S01]  /*3d90*/  FFMA.FTZ R99, R99, R88, -R8 ;  /* 0x0000005863637223 */ /* 0x000fc20000010808 */
[-CC-:B------:R-:W-:Y:S01]  /*3da0*/  FFMA.FTZ R75, R97, R88.reuse, -R8.reuse ;  /* 0x00000058614b7223 */ /* 0x180fe20000010808 */
[----:B-1----:R-:W-:Y:S01]  /*3db0*/  FSEL R97, R40, -INF , P1 ;  /* 0xff80000028617808 */ /* 0x002fe20000800000 */
[-CC-:B------:R-:W-:Y:S01]  /*3dc0*/  FFMA.FTZ R101, R101, R88.reuse, -R8.reuse ;  /* 0x0000005865657223 */ /* 0x180fe20000010808 */
[----:B------:R0:W-:Y:S01]  /*3dd0*/  MUFU.EX2 R28, R99 ;  /* 0x00000063001c7308 */ /* 0x0001e20000000800 */
[----:B---3--:R-:W-:-:S01]  /*3de0*/  FFMA.FTZ R39, R77, R88, -R8 ;  /* 0x000000584d277223 */ /* 0x008fc20000010808 */
[----:B------:R-:W-:Y:S01]  /*3df0*/  FMNMX.FTZ R50, R97, R50, !PT ;  /* 0x0000003261327209 */ /* 0x000fe20007810000 */
[----:B------:R-:W-:-:S01]  /*3e00*/  FFMA.FTZ R77, R103, R88, -R8 ;  /* 0x00000058674d7223 */ /* 0x000fc20000010808 */
[----:B------:R-:W-:Y:S01]  /*3e10*/  FSEL R103, R46, -INF , P4 ;  /* 0xff8000002e677808 */ /* 0x000fe20002000000 */
[----:B------:R-:W-:-:S01]  /*3e20*/  FFMA.FTZ R35, R71, R88, -R8 ;  /* 0x0000005847237223 */ /* 0x000fc20000010808 */
[-CC-:B------:R-:W-:Y:S01]  /*3e30*/  FFMA.FTZ R71, R81, R88.reuse, -R8.reuse ;  /* 0x0000005851477223 */ /* 0x180fe20000010808 */
[----:B------:R-:W-:-:S01]  /*3e40*/  FFMA.FTZ R81, R113, R88, -R8 ;  /* 0x0000005871517223 */ /* 0x000fc20000010808 */
[----:B------:R1:W-:Y:S01]  /*3e50*/  MUFU.EX2 R30, R101 ;  /* 0x00000065001e7308 */ /* 0x0003e20000000800 */
[----:B0-----:R-:W-:Y:S01]  /*3e60*/  FSEL R99, R42, -INF , P2 ;  /* 0xff8000002a637808 */ /* 0x001fe20001000000 */
[-CC-:B------:R-:W-:Y:S01]  /*3e70*/  FFMA.FTZ R20, R91, R88.reuse, -R8.reuse ;  /* 0x000000585b147223 */ /* 0x180fe20000010808 */
[----:B----4-:R-:W-:Y:S01]  /*3e80*/  FSEL R113, R48, -INF , P5 ;  /* 0xff80000030717808 */ /* 0x010fe20002800000 */
[--C-:B------:R-:W-:Y:S01]  /*3e90*/  FFMA.FTZ R12, R65, R88, -R8.reuse ;  /* 0x00000058410c7223 */ /* 0x100fe20000010808 */
[----:B------:R-:W-:Y:S01]  /*3ea0*/  FMNMX.FTZ R50, R99, R50, !PT ;  /* 0x0000003263327209 */ /* 0x000fe20007810000 */
[-CC-:B------:R-:W-:Y:S01]  /*3eb0*/  FFMA.FTZ R31, R10, R88.reuse, -R8.reuse ;  /* 0x000000580a1f7223 */ /* 0x180fe20000010808 */
[----:B------:R-:W-:-:S01]  /*3ec0*/  FFMA.FTZ R10, R69, R88, -R8 ;  /* 0x00000058450a7223 */ /* 0x000fc20000010808 */
[-CC-:B------:R-:W-:Y:S01]  /*3ed0*/  FFMA.FTZ R85, R85, R88.reuse, -R8.reuse ;  /* 0x0000005855557223 */ /* 0x180fe20000010808 */
[----:B-1----:R-:W-:Y:S01]  /*3ee0*/  FSEL R101, R44, -INF , P3 ;  /* 0xff8000002c657808 */ /* 0x002fe20001800000 */
        /* <DEDUP_REMOVED lines=24> */
[----:B------:R1:W-:Y:S03]  /*4070*/  MUFU.EX2 R24, R85 ;  /* 0x0000005500187308 */ /* 0x0003e60000000800 */
[----:B------:R-:W-:-:S04]  /*4080*/  @!P6 PRMT R5, RZ, 0x654, R5 ;  /* 0x00000654ff05e816 */ /* 0x000fc80000000005 */
[----:B------:R2:W-:Y:S01]  /*4090*/  @!P6 SYNCS.ARRIVE.TRANS64.RED.A1T0 RZ, [R5+URZ], RZ ;  /* 0x000000ff05ffe9a7 */ /* 0x0005e2000810043f */
[----:B------:R3:W-:Y:S01]  /*40a0*/  MUFU.EX2 R26, R95 ;  /* 0x0000005f001a7308 */ /* 0x0007e20000000800 */
[----:B-1----:R-:W-:-:S01]  /*40b0*/  FFMA.FTZ R85, R125, R88, -R8 ;  /* 0x000000587d557223 */ /* 0x002fc20000010808 */
[----:B------:R-:W-:Y:S01]  /*40c0*/  FFMA.FTZ R125, R163, R88, -R8 ;  /* 0x00000058a37d7223 */ /* 0x000fe20000010808 */
[----:B0-----:R-:W-:-:S05]  /*40d0*/  FMNMX.FTZ R54, R50, R91, !PT ;  /* 0x0000005b32367209 */ /* 0x001fca0007810000 */
[----:B------:R0:W-:Y:S01]  /*40e0*/  MUFU.EX2 R32, R107 ;  /* 0x0000006b00207308 */ /* 0x0001e20000000800 */
[----:B---3--:R-:W-:-:S01]  /*40f0*/  FFMA.FTZ R95, R129, R88, -R8 ;  /* 0x00000058815f7223 */ /* 0x008fc20000010808 */
[-CC-:B------:R-:W-:Y:S01]  /*4100*/  FFMA.FTZ R50, R157, R88.reuse, -R8.reuse ;  /* 0x000000589d327223 */ /* 0x180fe20000010808 */
[----:B------:R-:W-:-:S01]  /*4110*/  FFMA.FTZ R129, R167, R88, -R8 ;  /* 0x00000058a7817223 */ /* 0x000fc20000010808 */
[----:B------:R-:W1:Y:S04]  /*4120*/  SHFL.BFLY PT, R91, R54, 0x1, 0x1f ;  /* 0x0c201f00365b7f89 */ /* 0x000e6800000e0000 */
[----:B------:R3:W-:Y:S01]  /*4130*/  MUFU.EX2 R34, R111 ;  /* 0x0000006f00227308 */ /* 0x0007e20000000800 */
[----:B0-----:R-:W-:-:S07]  /*4140*/  FFMA.FTZ R107, R141, R88, -R8 ;  /* 0x000000588d6b7223 */ /* 0x001fce0000010808 */
[----:B------:R0:W-:Y:S01]  /*4150*/  MUFU.EX2 R36, R121 ;  /* 0x0000007900247308 */ /* 0x0001e20000000800 */
[----:B---3--:R-:W-:-:S07]  /*4160*/  FFMA.FTZ R111, R137, R88, -R8 ;  /* 0x00000058896f7223 */ /* 0x008fce0000010808 */
[----:B------:R3:W-:Y:S01]  /*4170*/  MUFU.EX2 R38, R123 ;  /* 0x0000007b00267308 */ /* 0x0007e20000000800 */
[----:B0-----:R-:W-:-:S01]  /*4180*/  FFMA.FTZ R121, R151, R88, -R8 ;  /* 0x0000005897797223 */ /* 0x001fc20000010808 */
[----:B-1----:R-:W-:Y:S01]  /*4190*/  FMNMX.FTZ R91, R54, R91, !PT ;  /* 0x0000005b365b7209 */ /* 0x002fe20007810000 */
        /* <DEDUP_REMOVED lines=47> */
[----:B------:R-:W2:Y:S01]  /*4490*/  MUFU.EX2 R13, R13 ;  /* 0x0000000d000d7308 */ /* 0x000ea20000000800 */
[----:B---3--:R-:W-:-:S01]  /*44a0*/  FADD.FTZ R11, R12, R31 ;  /* 0x0000001f0c0b7221 */ /* 0x008fc20000010000 */
[-CC-:B------:R-:W-:Y:S01]  /*44b0*/  FFMA.FTZ R155, R155, R88.reuse, -R56.reuse ;  /* 0x000000589b9b7223 */ /* 0x180fe20000010838 */
[----:B------:R-:W-:-:S01]  /*44c0*/  FFMA.FTZ R97, R97, R88, -R56 ;  /* 0x0000005861617223 */ /* 0x000fc20000010838 */
[----:B------:R-:W-:Y:S01]  /*44d0*/  FFMA.FTZ R99, R99, R88, -R56 ;  /* 0x0000005863637223 */ /* 0x000fe20000010838 */
[----:B------:R-:W-:-:S01]  /*44e0*/  FADD.FTZ R80, R10, R11 ;  /* 0x0000000b0a507221 */ /* 0x000fc20000010000 */
[----:B-1----:R-:W-:Y:S01]  /*44f0*/  FADD.FTZ R11, R9, R78 ;  /* 0x0000004e090b7221 */ /* 0x002fe20000010000 */
[----:B------:R-:W-:-:S01]  /*4500*/  FFMA.FTZ R101, R101, R88, -R56 ;  /* 0x0000005865657223 */ /* 0x000fc20000010838 */
[----:B------:R-:W0:Y:S01]  /*4510*/  MUFU.EX2 R39, R39 ;  /* 0x0000002700277308 */ /* 0x000e220000000800 */
[----:B------:R-:W-:-:S01]  /*4520*/  FFMA.FTZ R103, R103, R88, -R56 ;  /* 0x0000005867677223 */ /* 0x000fc20000010838 */
[----:B----4-:R-:W-:Y:S01]  /*4530*/  FADD.FTZ R78, R8, R11 ;  /* 0x0000000b084e7221 */ /* 0x010fe20000010000 */
[----:B------:R-:W-:-:S05]  /*4540*/  FFMA.FTZ R56, R113, R88, -R56 ;  /* 0x0000005871387223 */ /* 0x000fca0000010838 */
[----:B------:R1:W3:Y:S01]  /*4550*/  MUFU.EX2 R58, R15 ;  /* 0x0000000f003a7308 */ /* 0x0002e20000000800 */
[----:B--2---:R-:W-:-:S07]  /*4560*/  FADD.FTZ R5, R13, R78 ;  /* 0x0000004e0d057221 */ /* 0x004fce0000010000 */
[----:B------:R-:W2:Y:S01]  /*4570*/  MUFU.EX2 R20, R20 ;  /* 0x0000001400147308 */ /* 0x000ea20000000800 */
[----:B-1----:R-:W-:-:S01]  /*4580*/  FADD.FTZ R15, R35, R80 ;  /* 0x00000050230f7221 */ /* 0x002fc20000010000 */
[----:B------:R-:W-:-:S03]  /*4590*/  F2FP.SATFINITE.E4M3.F32.PACK_AB_MERGE_C R35, R35, R10, RZ ;  /* 0x0000000a2323723e */ /* 0x000fc600048070ff */
[----:B------:R-:W-:Y:S01]  /*45a0*/  FADD.FTZ R80, R14, R15 ;  /* 0x0000000f0e507221 */ /* 0x000fe20000010000 */
[----:B------:R-:W-:Y:S01]  /*45b0*/  F2FP.SATFINITE.E4M3.F32.PACK_AB_MERGE_C R172, R31, R12, R35 ;  /* 0x0000000c1fac723e */ /* 0x000fe20004807023 */
[----:B------:R-:W-:Y:S01]  /*45c0*/  IMAD.MOV.U32 R35, RZ, RZ, R87 ;  /* 0x000000ffff237224 */ /* 0x000fe200078e0057 */
[----:B------:R-:W1:Y:S01]  /*45d0*/  MUFU.EX2 R21, R21 ;  /* 0x0000001500157308 */ /* 0x000e620000000800 */
[----:B0-----:R-:W-:-:S01]  /*45e0*/  FADD.FTZ R11, R39, R80 ;  /* 0x00000050270b7221 */ /* 0x001fc20000010000 */
[----:B---3--:R-:W-:Y:S01]  /*45f0*/  FADD.FTZ R80, R58, R5 ;  /* 0x000000053a507221 */ /* 0x008fe20000010000 */
[----:B------:R-:W-:-:S05]  /*4600*/  IMAD.MOV.U32 R31, RZ, RZ, R87 ;  /* 0x000000ffff1f7224 */ /* 0x000fca00078e0057 */
[----:B------:R-:W0:Y:S01]  /*4610*/  MUFU.EX2 R65, R65 ;  /* 0x0000004100417308 */ /* 0x000e220000000800 */
[----:B--2---:R-:W-:-:S07]  /*4620*/  FADD.FTZ R82, R20, R11 ;  /* 0x0000000b14527221 */ /* 0x004fce0000010000 */
[----:B------:R2:W3:Y:S01]  /*4630*/  MUFU.EX2 R60, R41 ;  /* 0x00000029003c7308 */ /* 0x0004e20000000800 */
[----:B-1----:R-:W-:-:S07]  /*4640*/  FADD.FTZ R5, R21, R80 ;  /* 0x0000005015057221 */ /* 0x002fce0000010000 */
[----:B------:R-:W1:Y:S01]  /*4650*/  MUFU.EX2 R43, R43 ;  /* 0x0000002b002b7308 */ /* 0x000e620000000800 */
[----:B0-----:R-:W-:-:S01]  /*4660*/  FADD.FTZ R11, R65, R82 ;  /* 0x00000052410b7221 */ /* 0x001fc20000010000 */
[----:B------:R-:W-:Y:S01]  /*4670*/  F2FP.SATFINITE.E4M3.F32.PACK_AB_MERGE_C R65, R65, R20, RZ ;  /* 0x000000144141723e */ /* 0x000fe200048070ff */
[----:B--2---:R-:W-:Y:S02]  /*4680*/  IMAD.MOV.U32 R41, RZ, RZ, R87 ;  /* 0x000000ffff297224 */ /* 0x004fe400078e0057 */
        /* <DEDUP_REMOVED lines=11> */
[----:B-1----:R-:W-:-:S07]  /*4740*/  FADD.FTZ R5, R43, R80 ;  /* 0x000000502b057221 */ /* 0x002fce0000010000 */
[----:B------:R-:W1:Y:S01]  /*4750*/  MUFU.EX2 R47, R47 ;  /* 0x0000002f002f7308 */ /* 0x000e620000000800 */
[----:B0-----:R-:W-:-:S01]  /*4760*/  FADD.FTZ R11, R69, R82 ;  /* 0x00000052450b7221 */ /* 0x001fc20000010000 */
[----:B--2---:R-:W-:-:S03]  /*4770*/  IMAD.MOV.U32 R45, RZ, RZ, R87 ;  /* 0x000000ffff2d7224 */ /* 0x004fc600078e0057 */
[----:B------:R-:W-:-:S03]  /*4780*/  FADD.FTZ R84, R26, R11 ;  /* 0x0000000b1a547221 */ /* 0x000fc60000010000 */
[----:B------:R-:W0:Y:S01]  /*4790*/  MUFU.EX2 R71, R71 ;  /* 0x0000004700477308 */ /* 0x000e220000000800 */
[----:B---3--:R-:W-:-:S07]  /*47a0*/  FADD.FTZ R82, R62, R5 ;  /* 0x000000053e527221 */ /* 0x008fce0000010000 */
[----:B------:R-:W2:Y:S01]  /*47b0*/  MUFU.EX2 R64, R49 ;  /* 0x0000003100407308 */ /* 0x000ea20000000800 */
[----:B-1----:R-:W-:-:S07]  /*47c0*/  FADD.FTZ R5, R47, R82 ;  /* 0x000000522f057221 */ /* 0x002fce0000010000 */
[----:B------:R-:W1:Y:S01]  /*47d0*/  MUFU.EX2 R51, R51 ;  /* 0x0000003300337308 */ /* 0x000e620000000800 */
[----:B0-----:R-:W-:-:S01]  /*47e0*/  FADD.FTZ R11, R71, R84 ;  /* 0x00000054470b7221 */ /* 0x001fc20000010000 */
[----:B------:R-:W-:Y:S01]  /*47f0*/  F2FP.SATFINITE.E4M3.F32.PACK_AB_MERGE_C R26, R71, R26, RZ ;  /* 0x0000001a471a723e */ /* 0x000fe200048070ff */
[----:B------:R-:W-:Y:S02]  /*4800*/  IMAD.MOV.U32 R71, RZ, RZ, R87 ;  /* 0x000000ffff477224 */ /* 0x000fe400078e0057 */
[----:B------:R-:W-:Y:S01]  /*4810*/  FADD.FTZ R84, R28, R11 ;  /* 0x0000000b1c547221 */ /* 0x000fe20000010000 */
[----:B------:R-:W-:Y:S01]  /*4820*/  F2FP.SATFINITE.E4M3.F32.PACK_AB_MERGE_C R176, R69, R24, R26 ;  /* 0x0000001845b0723e */ /* 0x000fe2000480701a */
[----:B------:R-:W-:Y:S01]  /*4830*/  IMAD.MOV.U32 R69, RZ, RZ, R87 ;  /* 0x000000ffff457224 */ /* 0x000fe200078e0057 */
[----:B------:R-:W0:Y:S01]  /*4840*/  MUFU.EX2 R75, R75 ;  /* 0x0000004b004b7308 */ /* 0x000e220000000800 */
[----:B--2---:R-:W-:-:S01]  /*4850*/  FADD.FTZ R82, R64, R5 ;  /* 0x0000000540527221 */ /* 0x004fc20000010000 */
[----:B------:R-:W-:Y:S01]  /*4860*/  F2FP.SATFINITE.E4M3.F32.PACK_AB_MERGE_C R47, R64, R47, RZ ;  /* 0x0000002f402f723e */ /* 0x000fe200048070ff */
[----:B------:R-:W-:-:S02]  /*4870*/  IMAD.MOV.U32 R64, RZ, RZ, R87 ;  /* 0x000000ffff407224 */ /* 0x000fc400078e0057 */
[----:B------:R-:W-:Y:S01]  /*4880*/  IMAD.MOV.U32 R49, RZ, RZ, R87 ;  /* 0x000000ffff317224 */ /* 0x000fe200078e0057 */
[----:B------:R-:W-:Y:S01]  /*4890*/  F2FP.SATFINITE.E4M3.F32.PACK_AB_MERGE_C R177, R62, R43, R47 ;  /* 0x0000002b3eb1723e */ /* 0x000fe2000480702f */
[----:B------:R-:W-:Y:S01]  /*48a0*/  IMAD.MOV.U32 R62, RZ, RZ, R87 ;  /* 0x000000ffff3e7224 */ /* 0x000fe200078e0057 */
[----:B------:R2:W3:Y:S01]  /*48b0*/  MUFU.EX2 R66, R53 ;  /* 0x0000003500427308 */ /* 0x0004e20000000800 */
[----:B-1----:R-:W-:-:S01]  /*48c0*/  FADD.FTZ R5, R51, R82 ;  /* 0x0000005233057221 */ /* 0x002fc20000010000 */
[--C-:B------:R-:W-:Y:S02]  /*48d0*/  IMAD.MOV.U32 R47, RZ, RZ, R87.reuse ;  /* 0x000000ffff2f7224 */ /* 0x100fe400078e0057 */
[--C-:B------:R-:W-:Y:S02]  /*48e0*/  IMAD.MOV.U32 R43, RZ, RZ, R87.reuse ;  /* 0x000000ffff2b7224 */ /* 0x100fe400078e0057 */
[----:B------:R-:W-:Y:S02]  /*48f0*/  IMAD.MOV.U32 R26, RZ, RZ, R87 ;  /* 0x000000ffff1a7224 */ /* 0x000fe400078e0057 */
[----:B------:R-:W1:Y:S01]  /*4900*/  MUFU.EX2 R55, R55 ;  /* 0x0000003700377308 */ /* 0x000e620000000800 */
[----:B0-----:R-:W-:-:S01]  /*4910*/  FADD.FTZ R11, R75, R84 ;  /* 0x000000544b0b7221 */ /* 0x001fc20000010000 */
[----:B--2---:R-:W-:-:S02]  /*4920*/  IMAD.MOV.U32 R53, RZ, RZ, R87 ;  /* 0x000000ffff357224 */ /* 0x004fc400078e0057 */
[----:B------:R-:W-:Y:S02]  /*4930*/  IMAD.MOV.U32 R24, RZ, RZ, R87 ;  /* 0x000000ffff187224 */ /* 0x000fe400078e0057 */
[----:B------:R-:W-:Y:S02]  /*4940*/  FADD.FTZ R86, R30, R11 ;  /* 0x0000000b1e567221 */ /* 0x000fe40000010000 */
[----:B------:R-:W0:Y:S01]  /*4950*/  MUFU.EX2 R77, R77 ;  /* 0x0000004d004d7308 */ /* 0x000e220000000800 */
[----:B---3--:R-:W-:-:S07]  /*4960*/  FADD.FTZ R84, R66, R5 ;  /* 0x0000000542547221 */ /* 0x008fce0000010000 */
[----:B------:R-:W2:Y:S01]  /*4970*/  MUFU.EX2 R68, R57 ;  /* 0x0000003900447308 */ /* 0x000ea20000000800 */
[----:B-1----:R-:W-:-:S01]  /*4980*/  FADD.FTZ R5, R55, R84 ;  /* 0x0000005437057221 */ /* 0x002fc20000010000 */
[----:B------:R-:W-:-:S06]  /*4990*/  IMAD.MOV.U32 R84, RZ, RZ, R87 ;  /* 0x000000ffff547224 */ /* 0x000fcc00078e0057 */
[----:B------:R-:W1:Y:S01]  /*49a0*/  MUFU.EX2 R59, R59 ;  /* 0x0000003b003b7308 */ /* 0x000e620000000800 */
[----:B0-----:R-:W-:-:S01]  /*49b0*/  FADD.FTZ R11, R77, R86 ;  /* 0x000000564d0b7221 */ /* 0x001fc20000010000 */
[----:B------:R-:W-:Y:S01]  /*49c0*/  F2FP.SATFINITE.E4M3.F32.PACK_AB_MERGE_C R30, R77, R30, RZ ;  /* 0x0000001e4d1e723e */ /* 0x000fe200048070ff */
[----:B------:R-:W-:Y:S02]  /*49d0*/  IMAD.MOV.U32 R86, RZ, RZ, R87 ;  /* 0x000000ffff567224 */ /* 0x000fe400078e0057 */
[----:B------:R-:W-:Y:S01]  /*49e0*/  FADD.FTZ R20, R32, R11 ;  /* 0x0000000b20147221 */ /* 0x000fe20000010000 */
[----:B------:R-:W-:Y:S01]  /*49f0*/  F2FP.SATFINITE.E4M3.F32.PACK_AB_MERGE_C R11, R8, R9, RZ ;  /* 0x00000009080b723e */ /* 0x000fe200048070ff */
[----:B------:R-:W-:Y:S01]  /*4a00*/  IMAD.MOV.U32 R77, RZ, RZ, R87 ;  /* 0x000000ffff4d7224 */ /* 0x000fe200078e0057 */
[----:B------:R-:W0:Y:S01]  /*4a10*/  MUFU.EX2 R81, R81 ;  /* 0x0000005100517308 */ /* 0x000e220000000800 */
[----:B--2---:R-:W-:-:S01]  /*4a20*/  FADD.FTZ R10, R68, R5 ;  /* 0x00000005440a7221 */ /* 0x004fc20000010000 */
[----:B------:R-:W-:Y:S01]  /*4a30*/  F2FP.SATFINITE.E4M3.F32.PACK_AB_MERGE_C R173, R6, R7, R11 ;  /* 0x0000000706ad723e */ /* 0x000fe2000480700b */
[--C-:B------:R-:W-:Y:S01]  /*4a40*/  IMAD.MOV.U32 R57, RZ, RZ, R87.reuse ;  /* 0x000000ffff397224 */ /* 0x100fe200078e0057 */
[----:B------:R-:W-:Y:S01]  /*4a50*/  F2FP.SATFINITE.E4M3.F32.PACK_AB_MERGE_C R55, R68, R55, RZ ;  /* 0x000000374437723e */ /* 0x000fe200048070ff */
[--C-:B------:R-:W-:Y:S01]  /*4a60*/  IMAD.MOV.U32 R68, RZ, RZ, R87.reuse ;  /* 0x000000ffff447224 */ /* 0x100fe200078e0057 */
[----:B------:R-:W-:Y:S01]  /*4a70*/  F2FP.SATFINITE.E4M3.F32.PACK_AB_MERGE_C R178, R75, R28, R30 ;  /* 0x0000001c4bb2723e */ /* 0x000fe2000480701e */
[----:B------:R-:W-:Y:S01]  /*4a80*/  IMAD.MOV.U32 R75, RZ, RZ, R87 ;  /* 0x000000ffff4b7224 */ /* 0x000fe200078e0057 */
[----:B------:R2:W3:Y:S01]  /*4a90*/  MUFU.EX2 R70, R61 ;  /* 0x0000003d00467308 */ /* 0x0004e20000000800 */
[----:B-1----:R-:W-:-:S01]  /*4aa0*/  FADD.FTZ R5, R59, R10 ;  /* 0x0000000a3b057221 */ /* 0x002fc20000010000 */
[----:B------:R-:W-:Y:S01]  /*4ab0*/  F2FP.SATFINITE.E4M3.F32.PACK_AB_MERGE_C R179, R66, R51, R55 ;  /* 0x0000003342b3723e */ /* 0x000fe20004807037 */
[----:B------:R-:W-:-:S02]  /*4ac0*/  IMAD.MOV.U32 R66, RZ, RZ, R87 ;  /* 0x000000ffff427224 */ /* 0x000fc400078e0057 */
[--C-:B------:R-:W-:Y:S02]  /*4ad0*/  IMAD.MOV.U32 R55, RZ, RZ, R87.reuse ;  /* 0x000000ffff377224 */ /* 0x100fe400078e0057 */
[----:B------:R-:W-:Y:S01]  /*4ae0*/  IMAD.MOV.U32 R51, RZ, RZ, R87 ;  /* 0x000000ffff337224 */ /* 0x000fe200078e0057 */
[----:B------:R-:W1:Y:S01]  /*4af0*/  MUFU.EX2 R63, R63 ;  /* 0x0000003f003f7308 */ /* 0x000e620000000800 */
[----:B0-----:R-:W-:-:S01]  /*4b00*/  FADD.FTZ R9, R81, R20 ;  /* 0x0000001451097221 */ /* 0x001fc20000010000 */
[--C-:B--2---:R-:W-:Y:S02]  /*4b10*/  IMAD.MOV.U32 R61, RZ, RZ, R87.reuse ;  /* 0x000000ffff3d7224 */ /* 0x104fe400078e0057 */
[----:B------:R-:W-:Y:S02]  /*4b20*/  IMAD.MOV.U32 R30, RZ, RZ, R87 ;  /* 0x000000ffff1e7224 */ /* 0x000fe400078e0057 */
[----:B------:R-:W-:Y:S01]  /*4b30*/  FADD.FTZ R20, R34, R9 ;  /* 0x0000000922147221 */ /* 0x000fe20000010000 */
[----:B------:R-:W-:Y:S01]  /*4b40*/  IMAD.MOV.U32 R28, RZ, RZ, R87 ;  /* 0x000000ffff1c7224 */ /* 0x000fe200078e0057 */
        /* <DEDUP_REMOVED lines=30> */
[----:B------:R2:W3:Y:S01]  /*4d30*/  MUFU.EX2 R76, R79 ;  /* 0x0000004f004c7308 */ /* 0x0004e20000000800 */
[----:B-1----:R-:W-:-:S07]  /*4d40*/  FADD.FTZ R5, R73, R12 ;  /* 0x0000000c49057221 */ /* 0x002fce0000010000 */
[----:B------:R-:W1:Y:S01]  /*4d50*/  MUFU.EX2 R40, R40 ;  /* 0x0000002800287308 */ /* 0x000e620000000800 */
[C---:B0-----:R-:W-:Y:S01]  /*4d60*/  F2FP.SATFINITE.E4M3.F32.PACK_AB_MERGE_C R38, R93.reuse, R38, RZ ;  /* 0x000000265d26723e */ /* 0x041fe200048070ff */
[----:B------:R-:W-:Y:S01]  /*4d70*/  FADD.FTZ R93, R93, R20 ;  /* 0x000000145d5d7221 */ /* 0x000fe20000010000 */
[--C-:B--2---:R-:W-:Y:S02]  /*4d80*/  IMAD.MOV.U32 R79, RZ, RZ, R87.reuse ;  /* 0x000000ffff4f7224 */ /* 0x104fe400078e0057 */
        /* <DEDUP_REMOVED lines=8> */
[----:B------:R-:W2:Y:S01]  /*4e10*/  MUFU.EX2 R95, R95 ;  /* 0x0000005f005f7308 */ /* 0x000ea20000000800 */
[----:B-1----:R-:W-:-:S01]  /*4e20*/  FADD.FTZ R12, R40, R93 ;  /* 0x0000005d280c7221 */ /* 0x002fc20000010000 */
[--C-:B------:R-:W-:Y:S02]  /*4e30*/  IMAD.MOV.U32 R73, RZ, RZ, R87.reuse ;  /* 0x000000ffff497224 */ /* 0x100fe400078e0057 */
[--C-:B------:R-:W-:Y:S02]  /*4e40*/  IMAD.MOV.U32 R67, RZ, RZ, R87.reuse ;  /* 0x000000ffff437224 */ /* 0x100fe400078e0057 */
[----:B------:R-:W-:Y:S02]  /*4e50*/  IMAD.MOV.U32 R36, RZ, RZ, R87 ;  /* 0x000000ffff247224 */ /* 0x000fe400078e0057 */
[----:B------:R-:W1:Y:S01]  /*4e60*/  MUFU.EX2 R78, R105 ;  /* 0x00000069004e7308 */ /* 0x000e620000000800 */
[----:B0-----:R-:W-:-:S01]  /*4e70*/  FADD.FTZ R5, R29, R76 ;  /* 0x0000004c1d057221 */ /* 0x001fc20000010000 */
[----:B------:R-:W-:-:S06]  /*4e80*/  IMAD.MOV.U32 R76, RZ, RZ, R87 ;  /* 0x000000ffff4c7224 */ /* 0x000fcc00078e0057 */
        /* <DEDUP_REMOVED lines=9> */
[C---:B-1----:R-:W-:Y:S01]  /*4f20*/  F2FP.SATFINITE.E4M3.F32.PACK_AB_MERGE_C R42, R111.reuse, R42, RZ ;  /* 0x0000002a6f2a723e */ /* 0x042fe200048070ff */
[----:B------:R-:W-:-:S03]  /*4f30*/  FADD.FTZ R111, R111, R14 ;  /* 0x0000000e6f6f7221 */ /* 0x000fc60000010000 */
[----:B------:R-:W-:Y:S01]  /*4f40*/  F2FP.SATFINITE.E4M3.F32.PACK_AB_MERGE_C R184, R95, R40, R42 ;  /* 0x000000285fb8723e */ /* 0x000fe2000480702a */
[----:B------:R-:W-:Y:S02]  /*4f50*/  IMAD.MOV.U32 R42, RZ, RZ, R87 ;  /* 0x000000ffff2a7224 */ /* 0x000fe400078e0057 */
[----:B------:R-:W1:Y:S01]  /*4f60*/  MUFU.EX2 R117, R117 ;  /* 0x0000007500757308 */ /* 0x000e620000000800 */
[C---:B0-----:R-:W-:Y:S01]  /*4f70*/  F2FP.SATFINITE.E4M3.F32.PACK_AB_MERGE_C R109, R80.reuse, R109, RZ ;  /* 0x0000006d506d723e */ /* 0x041fe200048070ff */
[----:B------:R-:W-:Y:S01]  /*4f80*/  FADD.FTZ R80, R80, R5 ;  /* 0x0000000550507221 */ /* 0x000fe20000010000 */
[----:B------:R-:W-:Y:S02]  /*4f90*/  IMAD.MOV.U32 R40, RZ, RZ, R87 ;  /* 0x000000ffff287224 */ /* 0x000fe400078e0057 */
[----:B------:R-:W-:Y:S01]  /*4fa0*/  F2FP.SATFINITE.E4M3.F32.PACK_AB_MERGE_C R185, R78, R29, R109 ;  /* 0x0000001d4eb9723e */ /* 0x000fe2000480706d */
[----:B------:R-:W-:Y:S02]  /*4fb0*/  IMAD.MOV.U32 R78, RZ, RZ, R87 ;  /* 0x000000ffff4e7224 */ /* 0x000fe400078e0057 */
[----:B------:R-:W0:Y:S01]  /*4fc0*/  MUFU.EX2 R107, R107 ;  /* 0x0000006b006b7308 */ /* 0x000e220000000800 */
[----:B--2---:R-:W-:-:S01]  /*4fd0*/  FADD.FTZ R12, R44, R111 ;  /* 0x0000006f2c0c7221 */ /* 0x004fc20000010000 */
[----:B------:R-:W-:-:S06]  /*4fe0*/  IMAD.MOV.U32 R29, RZ, RZ, R87 ;  /* 0x000000ffff1d7224 */ /* 0x000fcc00078e0057 */
[----:B------:R2:W3:Y:S01]  /*4ff0*/  MUFU.EX2 R82, R33 ;  /* 0x0000002100527308 */ /* 0x0004e20000000800 */
[----:B-1----:R-:W-:-:S01]  /*5000*/  FADD.FTZ R5, R117, R80 ;  /* 0x0000005075057221 */ /* 0x002fc20000010000 */
[----:B------:R-:W-:-:S06]  /*5010*/  IMAD.MOV.U32 R80, RZ, RZ, R87 ;  /* 0x000000ffff507224 */ /* 0x000fcc00078e0057 */
[----:B------:R-:W1:Y:S01]  /*5020*/  MUFU.EX2 R46, R46 ;  /* 0x0000002e002e7308 */ /* 0x000e620000000800 */
[----:B0-----:R-:W-:-:S01]  /*5030*/  FADD.FTZ R7, R107, R12 ;  /* 0x0000000c6b077221 */ /* 0x001fc20000010000 */
[----:B--2---:R-:W-:-:S06]  /*5040*/  IMAD.MOV.U32 R33, RZ, RZ, R87 ;  /* 0x000000ffff217224 */ /* 0x004fcc00078e0057 */
        /* <DEDUP_REMOVED lines=9> */
[--C-:B-1----:R-:W-:Y:S02]  /*50e0*/  IMAD.MOV.U32 R37, RZ, RZ, R87.reuse ;  /* 0x000000ffff257224 */ /* 0x102fe400078e0057 */
        /* <DEDUP_REMOVED lines=89> */
.L_x_301:
[----:B------:R-:W-:Y:S01]  /*5680*/  ISETP.NE.AND P2, PT, RZ, UR41, PT ;  /* 0x00000029ff007c0c */ /* 0x000fe2000bf45270 */
[----:B------:R-:W-:-:S04]  /*5690*/  UISETP.NE.AND UP0, UPT, UR50, 0x1, UPT ;  /* 0x000000013200788c */ /* 0x000fc8000bf05270 */
[----:B------:R-:W-:-:S04]  /*56a0*/  USEL UR42, URZ, 0x1, UP0 ;  /* 0x000000013f2a7887 */ /* 0x000fc80008000000 */
[----:B------:R-:W-:-:S04]  /*56b0*/  ULOP3.LUT UR42, UR52, UR42, URZ, 0x3c, !UPT ;  /* 0x0000002a342a7292 */ /* 0x000fc8000f8e3c3f */
[----:B------:R-:W-:Y:S08]  /*56c0*/  @P2 BRA `(.L_x_292) ;  /* 0x0000000000442947 */ /* 0x000ff00003800000 */
[----:B------:R-:W-:Y:S05]  /*56d0*/  @!P0 BRA `(.L_x_293) ;  /* 0x0000000000048947 */ /* 0x000fea0003800000 */
[----:B------:R-:W-:Y:S01]  /*56e0*/  BPT.TRAP 0x1 ;  /* 0x000000040000795c */ /* 0x000fe20000300000 */
.L_x_293:
[----:B------:R-:W0:Y:S01]  /*56f0*/  S2UR UR10, SR_CgaCtaId ;  /* 0x00000000000a79c3 */ /* 0x000e220000008800 */
[----:B------:R-:W-:Y:S01]  /*5700*/  UIADD3 UR6, UR50, 0x1, URZ ;  /* 0x0000000132067890 */ /* 0x000fe2000fffe03f */
[----:B------:R-:W-:Y:S01]  /*5710*/  IMAD.U32 R3, RZ, RZ, UR42 ;  /* 0x0000002aff037e24 */ /* 0x000fe2000f8e00ff */
[----:B------:R-:W-:Y:S02]  /*5720*/  UMOV UR7, 0x400 ;  /* 0x0000040000077882 */ /* 0x000fe40000000000 */
[----:B------:R-:W-:Y:S02]  /*5730*/  UISETP.NE.AND UP0, UPT, UR6, 0x2, UPT ;  /* 0x000000020600788c */ /* 0x000fe4000bf05270 */
[----:B------:R-:W-:Y:S02]  /*5740*/  SHF.L.U32 R3, R3, 0x1f, RZ ;  /* 0x0000001f03037819 */ /* 0x000fe400000006ff */
[----:B------:R-:W-:Y:S02]  /*5750*/  USEL UR6, UR6, URZ, UP0 ;  /* 0x0000003f06067287 */ /* 0x000fe40008000000 */
[----:B0-----:R-:W-:-:S04]  /*5760*/  ULEA UR7, UR10, UR7, 0x18 ;  /* 0x000000070a077291 */ /* 0x001fc8000f8ec03f */
[----:B------:R-:W-:-:S09]  /*5770*/  ULEA UR6, UR6, UR7, 0x3 ;  /* 0x0000000706067291 */ /* 0x000fd2000f8e183f */
[----:B------:R0:W1:Y:S01]  /*5780*/  SYNCS.PHASECHK.TRANS64.TRYWAIT P1, [UR6+0x29830], R3 ;  /* 0x02983003ff0075a7 */ /* 0x0000620008020146 */
[----:B------:R-:W-:Y:S05]  /*5790*/  @!P0 BRA `(.L_x_294) ;  /* 0x0000000000048947 */ /* 0x000fea0003800000 */
[----:B------:R-:W-:Y:S01]  /*57a0*/  BPT.TRAP 0x1 ;  /* 0x000000040000795c */ /* 0x000fe20000300000 */
.L_x_294:
[----:B-1----:R-:W-:Y:S05]  /*57b0*/  @P1 BRA `(.L_x_292) ;  /* 0x0000000000081947 */ /* 0x002fea0003800000 */
[----:B------:R-:W1:Y:S02]  /*57c0*/  SYNCS.PHASECHK.TRANS64.TRYWAIT P1, [UR6+0x29830], R3 ;  /* 0x02983003ff0075a7 */ /* 0x000e640008020146 */
[----:B-1----:R-:W-:Y:S05]  /*57d0*/  @!P1 BRA `(.L_x_295) ;  /* 0x000000bc00489947 */ /* 0x002fea0003800000 */
.L_x_292:
        /* <DEDUP_REMOVED lines=189> */
.L_x_297:
[----:B------:R-:W0:Y:S01]  /*63b0*/  S2UR UR7, SR_CgaCtaId ;  /* 0x00000000000779c3 */ /* 0x000e220000008800 */
[----:B------:R-:W-:Y:S01]  /*63c0*/  UMOV UR6, 0x400 ;  /* 0x0000040000067882 */ /* 0x000fe20000000000 */
[----:B------:R-:W-:-:S05]  /*63d0*/  IMAD.U32 R3, RZ, RZ, UR52 ;  /* 0x00000034ff037e24 */ /* 0x000fca000f8e00ff */
[----:B------:R-:W-:Y:S01]  /*63e0*/  SHF.L.U32 R3, R3, 0x1f, RZ ;  /* 0x0000001f03037819 */ /* 0x000fe200000006ff */
[----:B0-----:R-:W-:-:S04]  /*63f0*/  ULEA UR6, UR7, UR6, 0x18 ;  /* 0x0000000607067291 */ /* 0x001fc8000f8ec03f */
[----:B------:R-:W-:-:S09]  /*6400*/  ULEA UR6, UR50, UR6, 0x3 ;  /* 0x0000000632067291 */ /* 0x000fd2000f8e183f */
[----:B------:R0:W1:Y:S01]  /*6410*/  SYNCS.PHASECHK.TRANS64.TRYWAIT P1, [UR6+0x29850], R3 ;  /* 0x02985003ff0075a7 */ /* 0x0000620008020146 */
[----:B------:R-:W-:Y:S05]  /*6420*/  @!P0 BRA `(.L_x_298) ;  /* 0x0000000000048947 */ /* 0x000fea0003800000 */
[----:B------:R-:W-:Y:S01]  /*6430*/  BPT.TRAP 0x1 ;  /* 0x000000040000795c */ /* 0x000fe20000300000 */
.L_x_298:
[----:B-1----:R-:W-:Y:S05]  /*6440*/  @P1 BRA `(.L_x_296) ;  /* 0x0000000000081947 */ /* 0x002fea0003800000 */
[----:B------:R-:W1:Y:S02]  /*6450*/  SYNCS.PHASECHK.TRANS64.TRYWAIT P1, [UR6+0x29850], R3 ;  /* 0x02985003ff0075a7 */ /* 0x000e640008020146 */
[----:B-1----:R-:W-:Y:S05]  /*6460*/  @!P1 BRA `(.L_x_299) ;  /* 0x000000b0003c9947 */ /* 0x002fea0003800000 */
.L_x_296:
        /* <DEDUP_REMOVED lines=95> */
[----:B-1----:R-:W-:Y:S01]  /*6a60*/  FMNMX.FTZ R203, R153, R104, !PT ;  /* 0x0000006899cb7209 */ /* 0x002fe20007810000 */
[C---:B------:R-:W-:Y:S01]  /*6a70*/  FMUL.FTZ R99, R0.reuse, R99 ;  /* 0x0000006300637220 */ /* 0x040fe20000410000 */
[C---:B------:R-:W-:Y:S01]  /*6a80*/  FMUL.FTZ R217, R0.reuse, R100 ;  /* 0x0000006400d97220 */ /* 0x040fe20000410000 */
[C---:B------:R-:W-:Y:S01]  /*6a90*/  FMUL.FTZ R219, R0.reuse, R101 ;  /* 0x0000006500db7220 */ /* 0x040fe20000410000 */
[C---:B------:R-:W-:Y:S01]  /*6aa0*/  FMUL.FTZ R101, R0.reuse, R102 ;  /* 0x0000006600657220 */ /* 0x040fe20000410000 */
[----:B------:R-:W-:Y:S01]  /*6ab0*/  FMUL.FTZ R103, R0, R103 ;  /* 0x0000006700677220 */ /* 0x000fe20000410000 */
[----:B------:R-:W1:Y:S01]  /*6ac0*/  S2UR UR6, SR_CgaCtaId ;  /* 0x00000000000679c3 */ /* 0x000e620000008800 */
[----:B------:R-:W3:Y:S01]  /*6ad0*/  MUFU.TANH R155, R155 ;  /* 0x0000009b009b7308 */ /* 0x000ee20000002400 */
[----:B0-----:R-:W-:Y:S01]  /*6ae0*/  FMNMX.FTZ R4, R152, R3, !PT ;  /* 0x0000000398047209 */ /* 0x001fe20007810000 */
[----:B------:R-:W-:Y:S01]  /*6af0*/  WARPGROUP.ARRIVE ;  /* 0x00000000000079c5 */ /* 0x000fe20000000000 */
[----:B------:R-:W-:-:S05]  /*6b00*/  UMOV UR7, 0xc0000010 ;  /* 0xc000001000077882 */ /* 0x000fca0000000000 */
[----:B------:R-:W0:Y:S01]  /*6b10*/  S2R R196, SR_TID.X ;  /* 0x0000000000c47919 */ /* 0x000e220000002100 */
[----:B------:R-:W4:Y:S01]  /*6b20*/  MUFU.TANH R157, R157 ;  /* 0x0000009d009d7308 */ /* 0x000f220000002400 */
[----:B--2---:R-:W-:Y:S01]  /*6b30*/  FMNMX.FTZ R88, R154, R203, !PT ;  /* 0x000000cb9a587209 */ /* 0x004fe20007810000 */
[----:B------:R-:W-:-:S06]  /*6b40*/  FMUL.FTZ R203, R0, R89 ;  /* 0x0000005900cb7220 */ /* 0x000fcc0000410000 */
[----:B------:R-:W2:Y:S01]  /*6b50*/  MUFU.TANH R156, R156 ;  /* 0x0000009c009c7308 */ /* 0x000ea20000002400 */
[----:B---3--:R-:W-:-:S07]  /*6b60*/  FMNMX.FTZ R3, R155, R4, !PT ;  /* 0x000000049b037209 */ /* 0x008fce0007810000 */
[----:B------:R-:W3:Y:S01]  /*6b70*/  MUFU.TANH R158, R158 ;  /* 0x0000009e009e7308 */ /* 0x000ee20000002400 */
[----:B----4-:R-:W-:-:S07]  /*6b80*/  FMNMX.FTZ R89, R157, R88, !PT ;  /* 0x000000589d597209 */ /* 0x010fce0007810000 */
[----:B------:R-:W4:Y:S01]  /*6b90*/  MUFU.TANH R136, R136 ;  /* 0x0000008800887308 */ /* 0x000f220000002400 */
[----:B--2---:R-:W-:Y:S02]  /*6ba0*/  FMNMX.FTZ R3, R156, R3, !PT ;  /* 0x000000039c037209 */ /* 0x004fe40007810000 */
[----:B0-----:R-:W-:-:S05]  /*6bb0*/  LOP3.LUT P1, RZ, R196, 0x7f, RZ, 0xc0, !PT ;  /* 0x0000007fc4ff7812 */ /* 0x001fca000782c0ff */
[----:B------:R-:W0:Y:S01]  /*6bc0*/  MUFU.TANH R138, R138 ;  /* 0x0000008a008a7308 */ /* 0x000e220000002400 */
[----:B---3--:R-:W-:-:S07]  /*6bd0*/  FMNMX.FTZ R89, R158, R89, !PT ;  /* 0x000000599e597209 */ /* 0x008fce0007810000 */
[----:B------:R-:W2:Y:S01]  /*6be0*/  MUFU.TANH R137, R137 ;  /* 0x0000008900897308 */ /* 0x000ea20000002400 */
[----:B----4-:R-:W-:-:S07]  /*6bf0*/  FMNMX.FTZ R4, R136, R3, !PT ;  /* 0x0000000388047209 */ /* 0x010fce0007810000 */
[----:B------:R-:W3:Y:S01]  /*6c00*/  MUFU.TANH R139, R139 ;  /* 0x0000008b008b7308 */ /* 0x000ee20000002400 */
[----:B0-----:R-:W-:-:S07]  /*6c10*/  FMNMX.FTZ R88, R138, R89, !PT ;  /* 0x000000598a587209 */ /* 0x001fce0007810000 */
[----:B------:R-:W0:Y:S01]  /*6c20*/  MUFU.TANH R140, R140 ;  /* 0x0000008c008c7308 */ /* 0x000e220000002400 */
[----:B--2---:R-:W-:-:S07]  /*6c30*/  FMNMX.FTZ R3, R137, R4, !PT ;  /* 0x0000000489037209 */ /* 0x004fce0007810000 */
[----:B------:R-:W2:Y:S01]  /*6c40*/  MUFU.TANH R142, R142 ;  /* 0x0000008e008e7308 */ /* 0x000ea20000002400 */
[----:B---3--:R-:W-:-:S07]  /*6c50*/  FMNMX.FTZ R89, R139, R88, !PT ;  /* 0x000000588b597209 */ /* 0x008fce0007810000 */
        /* <DEDUP_REMOVED lines=115> */
[----:B0-----:R-:W-:Y:S02]  /*7390*/  FMNMX.FTZ R88, R101, R88, !PT ;  /* 0x0000005865587209 */ /* 0x001fe40007810000 */
[----:B--2---:R-:W-:-:S05]  /*73a0*/  FMNMX.FTZ R89, R219, R4, !PT ;  /* 0x00000004db597209 */ /* 0x004fca0007810000 */
[----:B------:R-:W0:Y:S01]  /*73b0*/  SHFL.BFLY PT, R4, R89, 0x2, 0x1f ;  /* 0x0c401f0059047f89 */ /* 0x000e2200000e0000 */
[----:B---3--:R-:W-:Y:S02]  /*73c0*/  FMNMX.FTZ R90, R103, R88, !PT ;  /* 0x00000058675a7209 */ /* 0x008fe40007810000 */
[----:B------:R-:W2:Y:S03]  /*73d0*/  LDC R88, c[0x0][0x988] ;  /* 0x00026200ff587b82 */ /* 0x000ea60000000800 */
[----:B------:R-:W3:Y:S01]  /*73e0*/  SHFL.BFLY PT, R3, R90, 0x2, 0x1f ;  /* 0x0c401f005a037f89 */ /* 0x000ee200000e0000 */
[----:B0-----:R-:W-:Y:S01]  /*73f0*/  FMNMX.FTZ R92, R89, R4, !PT ;  /* 0x00000004595c7209 */ /* 0x001fe20007810000 */
[----:B-1----:R-:W-:-:S04]  /*7400*/  IMAD.U32 R4, RZ, RZ, UR6 ;  /* 0x00000006ff047e24 */ /* 0x002fc8000f8e00ff */
[----:B------:R-:W0:Y:S01]  /*7410*/  SHFL.BFLY PT, R91, R92, 0x1, 0x1f ;  /* 0x0c201f005c5b7f89 */ /* 0x000e2200000e0000 */
[----:B---3--:R-:W-:Y:S02]  /*7420*/  FMNMX.FTZ R94, R90, R3, !PT ;  /* 0x000000035a5e7209 */ /* 0x008fe40007810000 */
[----:B------:R-:W-:-:S03]  /*7430*/  MOV R3, 0x400 ;  /* 0x0000040000037802 */ /* 0x000fc60000000f00 */
[----:B------:R-:W1:Y:S01]  /*7440*/  SHFL.BFLY PT, R221, R94, 0x1, 0x1f ;  /* 0x0c201f005edd7f89 */ /* 0x000e6200000e0000 */
[----:B------:R-:W-:-:S04]  /*7450*/  LEA R3, R4, R3, 0x18 ;  /* 0x0000000304037211 */ /* 0x000fc800078ec0ff */
[----:B------:R-:W-:Y:S02]  /*7460*/  R2UR UR6, R3 ;  /* 0x00000000030672ca */ /* 0x000fe400000e0000 */
[----:B0-----:R-:W-:-:S11]  /*7470*/  FMNMX.FTZ R89, R92, R91, !PT ;  /* 0x0000005b5c597209 */ /* 0x001fd60007810000 */
[----:B------:R-:W-:Y:S01]  /*7480*/  UIADD3 UR6, UR6, 0x400, URZ ;  /* 0x0000040006067890 */ /* 0x000fe2000fffe03f */
[----:B------:R-:W-:-:S03]  /*7490*/  FADD.FTZ R5, -R89, R5 ;  /* 0x0000000559057221 */ /* 0x000fc60000010100 */
[----:B------:R-:W-:Y:S01]  /*74a0*/  USHF.R.U32.HI UR6, URZ, 0x4, UR6 ;  /* 0x000000043f067899 */ /* 0x000fe20008011606 */
[----:B--2---:R-:W-:-:S01]  /*74b0*/  FFMA.FTZ R110, R89, R88, -8 ;  /* 0xc1000000596e7423 */ /* 0x004fc20000010058 */
[----:B-1----:R-:W-:Y:S01]  /*74c0*/  FMNMX.FTZ R91, R94, R221, !PT ;  /* 0x000000dd5e5b7209 */ /* 0x002fe20007810000 */
[-C--:B------:R-:W-:Y:S01]  /*74d0*/  FMUL.FTZ R90, R5, R88.reuse ;  /* 0x00000058055a7220 */ /* 0x080fe20000410000 */
[----:B------:R-:W-:Y:S01]  /*74e0*/  ULOP3.LUT UR6, UR6, 0x3fff, URZ, 0xc0, !UPT ;  /* 0x00003fff06067892 */ /* 0x000fe2000f8ec03f */
[----:B------:R-:W-:-:S01]  /*74f0*/  FFMA.FTZ R102, R120, R88, -R110 ;  /* 0x0000005878667223 */ /* 0x000fc2000001086e */
[----:B------:R-:W-:Y:S01]  /*7500*/  FFMA.FTZ R104, R124, R88, -R110 ;  /* 0x000000587c687223 */ /* 0x000fe2000001086e */
[----:B------:R-:W-:-:S01]  /*7510*/  FADD.FTZ R5, -R91, R8 ;  /* 0x000000085b057221 */ /* 0x000fc20000010100 */
[----:B------:R-:W-:Y:S01]  /*7520*/  ULOP3.LUT UR6, UR6, 0x10000, URZ, 0xfc, !UPT ;  /* 0x0001000006067892 */ /* 0x000fe2000f8efc3f */
[----:B------:R0:W-:Y:S01]  /*7530*/  MUFU.EX2 R8, R90 ;  /* 0x0000005a00087308 */ /* 0x0001e20000000800 */
[----:B------:R-:W-:-:S01]  /*7540*/  FFMA.FTZ R106, R128, R88, -R110 ;  /* 0x00000058806a7223 */ /* 0x000fc2000001086e */
[-CC-:B------:R-:W-:Y:S01]  /*7550*/  FFMA.FTZ R108, R132, R88.reuse, -R110.reuse ;  /* 0x00000058846c7223 */ /* 0x180fe2000001086e */
[----:B------:R-:W-:Y:S01]  /*7560*/  UIMAD UR10, UR50, 0x500, UR6 ;  /* 0x00000500320a78a4 */ /* 0x000fe2000f8e0206 */
[-CC-:B------:R-:W-:Y:S01]  /*7570*/  FFMA.FTZ R112, R159, R88.reuse, -R110.reuse ;  /* 0x000000589f707223 */ /* 0x180fe2000001086e */
[----:B------:R-:W-:-:S01]  /*7580*/  FFMA.FTZ R114, R163, R88, -R110 ;  /* 0x00000058a3727223 */ /* 0x000fc2000001086e */
[-CC-:B------:R-:W-:Y:S01]  /*7590*/  FFMA.FTZ R116, R167, R88.reuse, -R110.reuse ;  /* 0x00000058a7747223 */ /* 0x180fe2000001086e */
[----:B------:R-:W-:-:S01]  /*75a0*/  FFMA.FTZ R14, R14, R88, -R110 ;  /* 0x000000580e0e7223 */ /* 0x000fc2000001086e */
[-CC-:B------:R-:W-:Y:S01]  /*75b0*/  FFMA.FTZ R92, R156, R88.reuse, -R110.reuse ;  /* 0x000000589c5c7223 */ /* 0x180fe2000001086e */
[----:B0-----:R-:W-:-:S01]  /*75c0*/  FFMA.FTZ R90, R152, R88, -R110 ;  /* 0x00000058985a7223 */ /* 0x001fc2000001086e */
[----:B------:R-:W-:Y:S01]  /*75d0*/  UMOV UR6, UR10 ;  /* 0x0000000a00067c82 */ /* 0x000fe20008000000 */
[----:B------:R-:W-:-:S01]  /*75e0*/  FFMA.FTZ R94, R136, R88, -R110 ;  /* 0x00000058885e7223 */ /* 0x000fc2000001086e */
[----:B------:R-:W-:Y:S01]  /*75f0*/  QGMMA.64x128x32.F32.E4M3.E4M3 R24, R172, gdesc[UR4], R24, gsb0 ;  /* 0x01e00004ac187df3 */ /* 0x000fe20008000818 */
[----:B------:R-:W-:Y:S01]  /*7600*/  UIADD3 UR6, UR10, 0x100, URZ ;  /* 0x000001000a067890 */ /* 0x000fe2000fffe03f */
[-CC-:B------:R-:W-:Y:S01]  /*7610*/  FFMA.FTZ R137, R137, R88.reuse, -R110.reuse ;  /* 0x0000005889897223 */ /* 0x180fe2000001086e */
[----:B------:R-:W-:Y:S01]  /*7620*/  UMOV UR7, 0xc0000010 ;  /* 0xc000001000077882 */ /* 0x000fe20000000000 */
        /* <DEDUP_REMOVED lines=22> */
[----:B------:R-:W-:Y:S01]  /*7790*/  FMUL.FTZ R5, R5, R88 ;  /* 0x0000005805057220 */ /* 0x000fe20000410000 */
[----:B------:R-:W-:Y:S08]  /*77a0*/  MUFU.EX2 R14, R14 ;  /* 0x0000000e000e7308 */ /* 0x000ff00000000800 */
        /* <DEDUP_REMOVED lines=13> */
[----:B------:R-:W-:Y:S01]  /*7880*/  MUFU.EX2 R104, R104 ;  /* 0x0000006800687308 */ /* 0x000fe20000000800 */
[----:B------:R-:W-:-:S02]  /*7890*/  WARPGROUP.DEPBAR.LE gsb0, 0x0 ;  /* 0x00008000000079c5 */ /* 0x000fc40000010000 */
[----:B------:R-:W-:Y:S01]  /*78a0*/  WARPGROUP.ARRIVE ;  /* 0x00000000000079c5 */ /* 0x000fe20000000000 */
[----:B------:R-:W-:-:S01]  /*78b0*/  FFMA.FTZ R173, R10, R88, -R110 ;  /* 0x000000580aad7223 */ /* 0x000fc2000001086e */
[-CC-:B------:R-:W-:Y:S01]  /*78c0*/  FFMA.FTZ R10, R9, R88.reuse, -R110.reuse ;  /* 0x00000058090a7223 */ /* 0x180fe2000001086e */
[----:B------:R-:W-:-:S01]  /*78d0*/  FFMA.FTZ R9, R13, R88, -R110 ;  /* 0x000000580d097223 */ /* 0x000fc2000001086e */
[-CC-:B------:R-:W-:Y:S01]  /*78e0*/  FFMA.FTZ R13, R21, R88.reuse, -R110.reuse ;  /* 0x00000058150d7223 */ /* 0x180fe2000001086e */
[----:B------:R-:W-:-:S01]  /*78f0*/  FFMA.FTZ R21, R155, R88, -R110 ;  /* 0x000000589b157223 */ /* 0x000fc2000001086e */
[----:B------:R-:W-:Y:S01]  /*7900*/  QGMMA.64x128x32.F32.E4M3.E4M3 R24, R176, gdesc[UR4], R24, gsb0 ;  /* 0x01e00004b0187df3 */ /* 0x000fe20008000818 */
[----:B------:R-:W-:Y:S01]  /*7910*/  UIADD3 UR6, UR10, 0x200, URZ ;  /* 0x000002000a067890 */ /* 0x000fe2000fffe03f */
[-C--:B------:R-:W-:Y:S01]  /*7920*/  FFMA.FTZ R155, R203, R88.reuse, -R110 ;  /* 0x00000058cb9b7223 */ /* 0x080fe2000001086e */
[----:B------:R-:W-:Y:S01]  /*7930*/  UMOV UR7, 0xc0000010 ;  /* 0xc000001000077882 */ /* 0x000fe20000000000 */
[----:B------:R-:W-:Y:S01]  /*7940*/  FFMA.FTZ R110, R91, R88, -8 ;  /* 0xc10000005b6e7423 */ /* 0x000fe20000010058 */
[----:B------:R-:W0:Y:S01]  /*7950*/  MUFU.EX2 R173, R173 ;  /* 0x000000ad00ad7308 */ /* 0x000e220000000800 */
[----:B------:R-:W-:-:S02]  /*7960*/  IMAD.U32 R172, RZ, RZ, UR51 ;  /* 0x00000033ffac7e24 */ /* 0x000fc4000f8e00ff */
[-CC-:B------:R-:W-:Y:S01]  /*7970*/  FFMA.FTZ R136, R11, R88.reuse, -R110.reuse ;  /* 0x000000580b887223 */ /* 0x180fe2000001086e */
[----:B------:R-:W-:-:S01]  /*7980*/  FFMA.FTZ R11, R12, R88, -R110 ;  /* 0x000000580c0b7223 */ /* 0x000fc2000001086e */
[-CC-:B------:R-:W-:Y:S01]  /*7990*/  FFMA.FTZ R12, R15, R88.reuse, -R110.reuse ;  /* 0x000000580f0c7223 */ /* 0x180fe2000001086e */
[----:B------:R-:W-:-:S01]  /*79a0*/  FFMA.FTZ R15, R20, R88, -R110 ;  /* 0x00000058140f7223 */ /* 0x000fc2000001086e */
[-CC-:B------:R-:W-:Y:S01]  /*79b0*/  FFMA.FTZ R20, R153, R88.reuse, -R110.reuse ;  /* 0x0000005899147223 */ /* 0x180fe2000001086e */
        /* <DEDUP_REMOVED lines=18> */
[-CC-:B------:R-:W-:Y:S01]  /*7ae0*/  FFMA.FTZ R126, R126, R88.reuse, -R110.reuse ;  /* 0x000000587e7e7223 */ /* 0x180fe2000001086e */
[----:B------:R-:W-:-:S01]  /*7af0*/  FFMA.FTZ R127, R127, R88, -R110 ;  /* 0x000000587f7f7223 */ /* 0x000fc2000001086e */
[-CC-:B------:R-:W-:Y:S01]  /*7b00*/  FFMA.FTZ R130, R130, R88.reuse, -R110.reuse ;  /* 0x0000005882827223 */ /* 0x180fe2000001086e */
[----:B------:R-:W-:-:S01]  /*7b10*/  FFMA.FTZ R131, R131, R88, -R110 ;  /* 0x0000005883837223 */ /* 0x000fc2000001086e */
[-CC-:B------:R-:W-:Y:S01]  /*7b20*/  FFMA.FTZ R134, R134, R88.reuse, -R110.reuse ;  /* 0x0000005886867223 */ /* 0x180fe2000001086e */
[----:B------:R-:W-:-:S01]  /*7b30*/  FFMA.FTZ R135, R135, R88, -R110 ;  /* 0x0000005887877223 */ /* 0x000fc2000001086e */
[----:B------:R-:W1:Y:S01]  /*7b40*/  MUFU.EX2 R9, R9 ;  /* 0x0000000900097308 */ /* 0x000e620000000800 */
[----:B--2---:R-:W-:-:S01]  /*7b50*/  FFMA.FTZ R6, R5, R6, R136 ;  /* 0x0000000605067223 */ /* 0x004fc20000010088 */
        /* <DEDUP_REMOVED lines=9> */
[----:B------:R-:W-:-:S05]  /*7bf0*/  FFMA.FTZ R103, R103, R88, -R110 ;  /* 0x0000005867677223 */ /* 0x000fca000001086e */
[----:B------:R-:W0:Y:S01]  /*7c00*/  MUFU.EX2 R15, R15 ;  /* 0x0000000f000f7308 */ /* 0x000e220000000800 */
[----:B-1----:R-:W-:-:S01]  /*7c10*/  FADD.FTZ R175, R9, R148 ;  /* 0x0000009409af7221 */ /* 0x002fc20000010000 */
[----:B------:R-:W-:-:S03]  /*7c20*/  FFMA.FTZ R148, R161, R88, -R110 ;  /* 0x00000058a1947223 */ /* 0x000fc6000001086e */
[----:B------:R-:W-:-:S03]  /*7c30*/  FADD.FTZ R150, R14, R175 ;  /* 0x000000af0e967221 */ /* 0x000fc60000010000 */
[----:B------:R-:W1:Y:S01]  /*7c40*/  MUFU.EX2 R13, R13 ;  /* 0x0000000d000d7308 */ /* 0x000e620000000800 */
[----:B--2---:R-:W-:-:S07]  /*7c50*/  FADD.FTZ R6, R12, R7 ;  /* 0x000000070c067221 */ /* 0x004fce0000010000 */
[----:B------:R-:W2:Y:S01]  /*7c60*/  MUFU.EX2 R20, R20 ;  /* 0x0000001400147308 */ /* 0x000ea20000000800 */
[----:B0-----:R-:W-:-:S07]  /*7c70*/  FADD.FTZ R7, R15, R6 ;  /* 0x000000060f077221 */ /* 0x001fce0000010000 */
[----:B------:R-:W0:Y:S01]  /*7c80*/  MUFU.EX2 R153, R153 ;  /* 0x0000009900997308 */ /* 0x000e220000000800 */
[----:B-1----:R-:W-:-:S04]  /*7c90*/  FADD.FTZ R161, R13, R150 ;  /* 0x000000960da17221 */ /* 0x002fc80000010000 */
[----:B------:R-:W-:-:S03]  /*7ca0*/  FADD.FTZ R150, R90, R161 ;  /* 0x000000a15a967221 */ /* 0x000fc60000010000 */
[----:B------:R-:W1:Y:S01]  /*7cb0*/  MUFU.EX2 R21, R21 ;  /* 0x0000001500157308 */ /* 0x000e620000000800 */
[----:B--2---:R-:W-:-:S07]  /*7cc0*/  FADD.FTZ R6, R20, R7 ;  /* 0x0000000714067221 */ /* 0x004fce0000010000 */
[----:B------:R-:W2:Y:S01]  /*7cd0*/  MUFU.EX2 R140, R140 ;  /* 0x0000008c008c7308 */ /* 0x000ea20000000800 */
[----:B0-----:R-:W-:-:S07]  /*7ce0*/  FADD.FTZ R7, R153, R6 ;  /* 0x0000000699077221 */ /* 0x001fce0000010000 */
[----:B------:R-:W0:Y:S01]  /*7cf0*/  MUFU.EX2 R157, R157 ;  /* 0x0000009d009d7308 */ /* 0x000e220000000800 */
[----:B-1----:R-:W-:-:S01]  /*7d00*/  FADD.FTZ R161, R21, R150 ;  /* 0x0000009615a17221 */ /* 0x002fc20000010000 */
[----:B------:R-:W-:-:S03]  /*7d10*/  FFMA.FTZ R150, R165, R88, -R110 ;  /* 0x00000058a5967223 */ /* 0x000fc6000001086e */
[----:B------:R-:W-:-:S03]  /*7d20*/  FADD.FTZ R161, R92, R161 ;  /* 0x000000a15ca17221 */ /* 0x000fc60000010000 */
[----:B------:R-:W1:Y:S01]  /*7d30*/  MUFU.EX2 R138, R138 ;  /* 0x0000008a008a7308 */ /* 0x000e620000000800 */
[----:B--2---:R-:W-:-:S07]  /*7d40*/  FADD.FTZ R6, R140, R7 ;  /* 0x000000078c067221 */ /* 0x004fce0000010000 */
[----:B------:R-:W2:Y:S01]  /*7d50*/  MUFU.EX2 R139, R139 ;  /* 0x0000008b008b7308 */ /* 0x000ea20000000800 */
[----:B0-----:R-:W-:-:S01]  /*7d60*/  FADD.FTZ R7, R157, R6 ;  /* 0x000000069d077221 */ /* 0x001fc20000010000 */
[----:B------:R-:W-:-:S06]  /*7d70*/  FADD.FTZ R6, R94, R161 ;  /* 0x000000a15e067221 */ /* 0x000fcc0000010000 */
[----:B------:R-:W0:Y:S01]  /*7d80*/  MUFU.EX2 R142, R142 ;  /* 0x0000008e008e7308 */ /* 0x000e220000000800 */
[----:B-1----:R-:W-:-:S01]  /*7d90*/  FADD.FTZ R152, R138, R7 ;  /* 0x000000078a987221 */ /* 0x002fc20000010000 */
[----:B------:R-:W-:-:S04]  /*7da0*/  FADD.FTZ R7, R137, R6 ;  /* 0x0000000689077221 */ /* 0x000fc80000010000 */
[----:B------:R-:W-:Y:S02]  /*7db0*/  FADD.FTZ R6, R96, R7 ;  /* 0x0000000760067221 */ /* 0x000fe40000010000 */
[----:B------:R-:W1:Y:S01]  /*7dc0*/  MUFU.EX2 R143, R143 ;  /* 0x0000008f008f7308 */ /* 0x000e620000000800 */
[----:B--2---:R-:W-:-:S01]  /*7dd0*/  FADD.FTZ R161, R139, R152 ;  /* 0x000000988ba17221 */ /* 0x004fc20000010000 */
[----:B------:R-:W-:-:S04]  /*7de0*/  FADD.FTZ R7, R141, R6 ;  /* 0x000000068d077221 */ /* 0x000fc80000010000 */
[----:B------:R-:W-:Y:S02]  /*7df0*/  FADD.FTZ R6, R98, R7 ;  /* 0x0000000762067221 */ /* 0x000fe40000010000 */
[----:B------:R-:W2:Y:S01]  /*7e00*/  MUFU.EX2 R144, R144 ;  /* 0x0000009000907308 */ /* 0x000ea20000000800 */
[----:B------:R-:W-:Y:S02]  /*7e10*/  WARPGROUP.DEPBAR.LE gsb0, 0x0 ;  /* 0x00008000000079c5 */ /* 0x000fe40000010000 */
[----:B------:R-:W-:Y:S01]  /*7e20*/  WARPGROUP.ARRIVE ;  /* 0x00000000000079c5 */ /* 0x000fe20000000000 */
[----:B0-----:R-:W-:-:S01]  /*7e30*/  FADD.FTZ R152, R142, R161 ;  /* 0x000000a18e987221 */ /* 0x001fc20000010000 */
[----:B------:R-:W-:-:S03]  /*7e40*/  FADD.FTZ R7, R145, R6 ;  /* 0x0000000691077221 */ /* 0x000fc60000010000 */
[----:B------:R-:W0:Y:S01]  /*7e50*/  MUFU.EX2 R147, R147 ;  /* 0x0000009300937308 */ /* 0x000e220000000800 */
[----:B------:R-:W-:Y:S01]  /*7e60*/  QGMMA.64x128x32.F32.E4M3.E4M3 R24, R180, gdesc[UR4], R24, gsb0 ;  /* 0x01e00004b4187df3 */ /* 0x000fe20008000818 */
[----:B------:R-:W-:Y:S01]  /*7e70*/  UIADD3 UR6, UR10, 0x300, URZ ;  /* 0x000003000a067890 */ /* 0x000fe2000fffe03f */
[----:B-1----:R-:W-:Y:S01]  /*7e80*/  FADD.FTZ R161, R143, R152 ;  /* 0x000000988fa17221 */ /* 0x002fe20000010000 */
[----:B------:R-:W-:Y:S01]  /*7e90*/  UMOV UR7, 0xc0000010 ;  /* 0xc000001000077882 */ /* 0x000fe20000000000 */
[----:B------:R-:W-:Y:S01]  /*7ea0*/  FADD.FTZ R6, R100, R7 ;  /* 0x0000000764067221 */ /* 0x000fe20000010000 */
[----:B------:R-:W-:-:S02]  /*7eb0*/  FFMA.FTZ R152, R195, R88, -R110 ;  /* 0x00000058c3987223 */ /* 0x000fc4000001086e */
[----:B------:R-:W1:Y:S01]  /*7ec0*/  MUFU.EX2 R146, R146 ;  /* 0x0000009200927308 */ /* 0x000e620000000800 */
[----:B--2---:R-:W-:-:S01]  /*7ed0*/  FADD.FTZ R154, R144, R161 ;  /* 0x000000a1909a7221 */ /* 0x004fc20000010000 */
[----:B------:R-:W-:-:S04]  /*7ee0*/  FADD.FTZ R7, R149, R6 ;  /* 0x0000000695077221 */ /* 0x000fc80000010000 */
[----:B------:R-:W-:Y:S02]  /*7ef0*/  FADD.FTZ R6, R102, R7 ;  /* 0x0000000766067221 */ /* 0x000fe40000010000 */
[----:B------:R-:W2:Y:S01]  /*7f00*/  MUFU.EX2 R151, R151 ;  /* 0x0000009700977308 */ /* 0x000ea20000000800 */
[----:B0-----:R-:W-:-:S01]  /*7f10*/  FADD.FTZ R161, R147, R154 ;  /* 0x0000009a93a17221 */ /* 0x001fc20000010000 */
[----:B------:R-:W-:-:S04]  /*7f20*/  FADD.FTZ R7, R121, R6 ;  /* 0x0000000679077221 */ /* 0x000fc80000010000 */
[----:B------:R-:W-:Y:S02]  /*7f30*/  FADD.FTZ R6, R104, R7 ;  /* 0x0000000768067221 */ /* 0x000fe40000010000 */
[----:B------:R-:W0:Y:S01]  /*7f40*/  MUFU.EX2 R122, R122 ;  /* 0x0000007a007a7308 */ /* 0x000e220000000800 */
[----:B-1----:R-:W-:-:S07]  /*7f50*/  FADD.FTZ R154, R146, R161 ;  /* 0x000000a1929a7221 */ /* 0x002fce0000010000 */
[----:B------:R-:W1:Y:S01]  /*7f60*/  MUFU.EX2 R123, R123 ;  /* 0x0000007b007b7308 */ /* 0x000e620000000800 */
[----:B--2---:R-:W-:-:S01]  /*7f70*/  FADD.FTZ R161, R151, R154 ;  /* 0x0000009a97a17221 */ /* 0x004fc20000010000 */
[----:B------:R-:W-:-:S06]  /*7f80*/  FFMA.FTZ R154, R199, R88, -R110 ;  /* 0x00000058c79a7223 */ /* 0x000fcc000001086e */
[----:B------:R-:W2:Y:S01]  /*7f90*/  MUFU.EX2 R126, R126 ;  /* 0x0000007e007e7308 */ /* 0x000ea20000000800 */
[----:B0-----:R-:W-:-:S01]  /*7fa0*/  FADD.FTZ R156, R122, R161 ;  /* 0x000000a17a9c7221 */ /* 0x001fc20000010000 */
[-CC-:B------:R-:W-:Y:S01]  /*7fb0*/  FFMA.FTZ R161, R119, R88.reuse, -R110.reuse ;  /* 0x0000005877a17223 */ /* 0x180fe2000001086e */
[----:B------:R-:W-:-:S05]  /*7fc0*/  FFMA.FTZ R119, R205, R88, -R110 ;  /* 0x00000058cd777223 */ /* 0x000fca000001086e */
        /* <DEDUP_REMOVED lines=24> */
[----:B0-----:R-:W-:-:S01]  /*8150*/  FADD.FTZ R165, R135, R158 ;  /* 0x0000009e87a57221 */ /* 0x001fc20000010000 */
[----:B------:R-:W-:Y:S02]  /*8160*/  WARPGROUP.DEPBAR.LE gsb0, 0x0 ;  /* 0x00008000000079c5 */ /* 0x000fe40000010000 */
[----:B------:R-:W-:-:S04]  /*8170*/  WARPGROUP.ARRIVE ;  /* 0x00000000000079c5 */ /* 0x000fc80000000000 */
[----:B------:R-:W0:Y:S01]  /*8180*/  MUFU.EX2 R105, R105 ;  /* 0x0000006900697308 */ /* 0x000e220000000800 */
[----:B-1----:R-:W-:-:S01]  /*8190*/  FADD.FTZ R6, R112, R7 ;  /* 0x0000000770067221 */ /* 0x002fc20000010000 */
[----:B------:R-:W-:Y:S01]  /*81a0*/  QGMMA.64x128x32.F32.E4M3.E4M3 R24, R184, gdesc[UR4], R24, gsb0 ;  /* 0x01e00004b8187df3 */ /* 0x000fe20008000818 */
[----:B------:R-:W-:Y:S01]  /*81b0*/  UIADD3 UR6, UR10, 0x400, URZ ;  /* 0x000004000a067890 */ /* 0x000fe2000fffe03f */
[----:B--2---:R-:W-:Y:S01]  /*81c0*/  FADD.FTZ R158, R148, R165 ;  /* 0x000000a5949e7221 */ /* 0x004fe20000010000 */
[----:B------:R-:W-:-:S03]  /*81d0*/  UMOV UR7, 0xc0000010 ;  /* 0xc000001000077882 */ /* 0x000fc60000000000 */
[----:B------:R-:W1:Y:S08]  /*81e0*/  MUFU.EX2 R107, R107 ;  /* 0x0000006b006b7308 */ /* 0x000e700000000800 */
        /* <DEDUP_REMOVED lines=10> */
[----:B------:R-:W-:-:S06]  /*8290*/  IADD3 R6, -R22, 0xb, RZ ;  /* 0x0000000b16067810 */ /* 0x000fcc0007ffe1ff */
        /* <DEDUP_REMOVED lines=19> */
[----:B------:R-:W-:Y:S01]  /*83d0*/  MUFU.EX2 R155, R155 ;  /* 0x0000009b009b7308 */ /* 0x000fe20000000800 */
[----:B--2---:R-:W-:-:S07]  /*83e0*/  FADD.FTZ R160, R120, R7 ;  /* 0x0000000778a07221 */ /* 0x004fce0000010000 */
[----:B------:R-:W1:Y:S01]  /*83f0*/  MUFU.EX2 R156, R156 ;  /* 0x0000009c009c7308 */ /* 0x000e620000000800 */
[----:B0-----:R-:W-:-:S07]  /*8400*/  FADD.FTZ R7, R119, R162 ;  /* 0x000000a277077221 */ /* 0x001fce0000010000 */
[----:B------:R-:W-:Y:S01]  /*8410*/  MUFU.EX2 R124, R124 ;  /* 0x0000007c007c7308 */ /* 0x000fe20000000800 */
[----:B------:R-:W-:Y:S02]  /*8420*/  WARPGROUP.DEPBAR.LE gsb0, 0x0 ;  /* 0x00008000000079c5 */ /* 0x000fe40000010000 */
[----:B------:R-:W-:-:S05]  /*8430*/  WARPGROUP.ARRIVE ;  /* 0x00000000000079c5 */ /* 0x000fca0000000000 */
[----:B------:R-:W0:Y:S01]  /*8440*/  MUFU.EX2 R164, R93 ;  /* 0x0000005d00a47308 */ /* 0x000e220000000800 */
[----:B-1----:R-:W-:-:S01]  /*8450*/  FADD.FTZ R7, R156, R7 ;  /* 0x000000079c077221 */ /* 0x002fc20000010000 */
[----:B------:R-:W-:Y:S06]  /*8460*/  QGMMA.64x128x32.F32.E4M3.E4M3 R24, R188, gdesc[UR4], R24, gsb0 ;  /* 0x01e00004bc187df3 */ /* 0x000fec0008000818 */
[----:B------:R-:W1:Y:S08]  /*8470*/  MUFU.EX2 R159, R159 ;  /* 0x0000009f009f7308 */ /* 0x000e700000000800 */
[----:B------:R2:W-:Y:S01]  /*8480*/  MUFU.EX2 R166, R95 ;  /* 0x0000005f00a67308 */ /* 0x0005e20000000800 */
[----:B0-----:R-:W-:-:S07]  /*8490*/  FADD.FTZ R7, R164, R7 ;  /* 0x00000007a4077221 */ /* 0x001fce0000010000 */
[----:B------:R-:W0:Y:S01]  /*84a0*/  MUFU.EX2 R128, R128 ;  /* 0x0000008000807308 */ /* 0x000e220000000800 */
[----:B--2---:R-:W-:-:S07]  /*84b0*/  @!P1 IMAD R95, R172, 0x8, R3 ;  /* 0x00000008ac5f9824 */ /* 0x004fce00078e0203 */
[----:B------:R-:W-:Y:S08]  /*84c0*/  MUFU.EX2 R93, R97 ;  /* 0x00000061005d7308 */ /* 0x000ff00000000800 */
[----:B------:R-:W2:Y:S08]  /*84d0*/  MUFU.EX2 R163, R163 ;  /* 0x000000a300a37308 */ /* 0x000eb00000000800 */
[----:B------:R-:W-:Y:S08]  /*84e0*/  MUFU.EX2 R158, R158 ;  /* 0x0000009e009e7308 */ /* 0x000ff00000000800 */
[----:B------:R-:W3:Y:S08]  /*84f0*/  MUFU.EX2 R132, R132 ;  /* 0x0000008400847308 */ /* 0x000ef00000000800 */
[----:B------:R-:W4:Y:S08]  /*8500*/  MUFU.EX2 R162, R101 ;  /* 0x0000006500a27308 */ /* 0x000f300000000800 */
[----:B------:R-:W5:Y:S08]  /*8510*/  MUFU.EX2 R167, R167 ;  /* 0x000000a700a77308 */ /* 0x000f700000000800 */
[----:B------:R-:W5:Y:S01]  /*8520*/  MUFU.EX2 R103, R103 ;  /* 0x0000006700677308 */ /* 0x000f620000000800 */
[----:B------:R-:W-:-:S02]  /*8530*/  WARPGROUP.DEPBAR.LE gsb0, 0x0 ;  /* 0x00008000000079c5 */ /* 0x000fc40000010000 */
[----:B------:R1:W-:Y:S06]  /*8540*/  BAR.ARV R6, 0x100 ;  /* 0x000400060000751d */ /* 0x0003ec0000002000 */
[----:B-1----:R-:W-:Y:S02]  /*8550*/  @!P1 VIADD R6, R95, 0x29840 ;  /* 0x000298405f069836 */ /* 0x002fe40000000000 */
[----:B------:R-:W-:-:S03]  /*8560*/  FADD.FTZ R95, R155, R160 ;  /* 0x000000a09b5f7221 */ /* 0x000fc60000010000 */
[----:B------:R-:W-:Y:S01]  /*8570*/  @!P1 PRMT R6, RZ, 0x654, R6 ;  /* 0x00000654ff069816 */ /* 0x000fe20000000006 */
[----:B------:R-:W-:-:S03]  /*8580*/  FADD.FTZ R110, R124, R95 ;  /* 0x0000005f7c6e7221 */ /* 0x000fc60000010000 */
[----:B------:R1:W-:Y:S01]  /*8590*/  @!P1 SYNCS.ARRIVE.TRANS64.RED.A1T0 RZ, [R6+URZ], RZ ;  /* 0x000000ff06ff99a7 */ /* 0x0003e2000810043f */
[----:B------:R-:W-:-:S04]  /*85a0*/  FADD.FTZ R95, R159, R110 ;  /* 0x0000006e9f5f7221 */ /* 0x000fc80000010000 */
[----:B0-----:R-:W-:Y:S01]  /*85b0*/  FADD.FTZ R110, R128, R95 ;  /* 0x0000005f806e7221 */ /* 0x001fe20000010000 */
[----:B-1----:R-:W-:-:S03]  /*85c0*/  FADD.FTZ R6, R166, R7 ;  /* 0x00000007a6067221 */ /* 0x002fc60000010000 */
[----:B--2---:R-:W-:Y:S01]  /*85d0*/  FADD.FTZ R95, R163, R110 ;  /* 0x0000006ea35f7221 */ /* 0x004fe20000010000 */
[----:B------:R-:W-:-:S03]  /*85e0*/  FADD.FTZ R7, R93, R6 ;  /* 0x000000065d077221 */ /* 0x000fc60000010000 */
[----:B---3--:R-:W-:Y:S01]  /*85f0*/  FADD.FTZ R6, R132, R95 ;  /* 0x0000005f84067221 */ /* 0x008fe20000010000 */
[----:B------:R-:W-:-:S04]  /*8600*/  FADD.FTZ R7, R158, R7 ;  /* 0x000000079e077221 */ /* 0x000fc80000010000 */
[----:B----4-:R-:W-:Y:S01]  /*8610*/  FADD.FTZ R95, R162, R7 ;  /* 0x00000007a25f7221 */ /* 0x010fe20000010000 */
[----:B-----5:R-:W-:-:S03]  /*8620*/  FADD.FTZ R7, R167, R6 ;  /* 0x00000006a7077221 */ /* 0x020fc60000010000 */
[----:B------:R-:W-:Y:S01]  /*8630*/  FADD.FTZ R6, R103, R95 ;  /* 0x0000005f67067221 */ /* 0x000fe20000010000 */
[----:B------:R-:W-:Y:S06]  /*8640*/  @!P0 BRA `(.L_x_300) ;  /* 0x0000000000048947 */ /* 0x000fec0003800000 */
[----:B------:R-:W-:Y:S01]  /*8650*/  BPT.TRAP 0x1 ;  /* 0x000000040000795c */ /* 0x000fe20000300000 */
.L_x_300:
[----:B------:R-:W-:Y:S01]  /*8660*/  F2FP.SATFINITE.E4M3.F32.PACK_AB_MERGE_C R9, R14, R9, RZ ;  /* 0x000000090e09723e */ /* 0x000fe200048070ff */
[----:B------:R-:W-:Y:S02]  /*8670*/  UIADD3 UR6, UR47, -0x1, URZ ;  /* 0xffffffff2f067890 */ /* 0x000fe4000fffe03f */
[----:B------:R-:W-:Y:S01]  /*8680*/  ISETP.LT.AND P1, PT, RZ, UR47, PT ;  /* 0x0000002fff007c0c */ /* 0x000fe2000bf21270 */
[----:B------:R-:W-:Y:S01]  /*8690*/  UMOV UR52, UR42 ;  /* 0x0000002a00347c82 */ /* 0x000fe20008000000 */
[----:B------:R-:W-:Y:S01]  /*86a0*/  F2FP.SATFINITE.E4M3.F32.PACK_AB_MERGE_C R172, R10, R173, R9 ;  /* 0x000000ad0aac723e */ /* 0x000fe20004807009 */
[----:B------:R-:W-:Y:S01]  /*86b0*/  IMAD.U32 R10, RZ, RZ, UR50 ;  /* 0x00000032ff0a7e24 */ /* 0x000fe2000f8e00ff */
[----:B------:R-:W-:Y:S01]  /*86c0*/  F2FP.SATFINITE.E4M3.F32.PACK_AB_MERGE_C R12, R15, R12, RZ ;  /* 0x0000000c0f0c723e */ /* 0x000fe200048070ff */
[----:B------:R-:W-:Y:S01]  /*86d0*/  UMOV UR50, UR51 ;  /* 0x0000003300327c82 */ /* 0x000fe20008000000 */
[----:B------:R-:W-:Y:S01]  /*86e0*/  F2FP.SATFINITE.E4M3.F32.PACK_AB_MERGE_C R21, R92, R21, RZ ;  /* 0x000000155c15723e */ /* 0x000fe200048070ff */
[----:B------:R-:W-:Y:S01]  /*86f0*/  IMAD R9, R10, 0x8, R3 ;  /* 0x000000080a097824 */ /* 0x000fe200078e0203 */
[----:B------:R-:W-:Y:S01]  /*8700*/  F2FP.SATFINITE.E4M3.F32.PACK_AB_MERGE_C R140, R157, R140, RZ ;  /* 0x0000008c9d8c723e */ /* 0x000fe200048070ff */
[----:B------:R-:W-:Y:S01]  /*8710*/  UMOV UR47, UR6 ;  /* 0x00000006002f7c82 */ /* 0x000fe20008000000 */
[----:B------:R-:W-:Y:S01]  /*8720*/  F2FP.SATFINITE.E4M3.F32.PACK_AB_MERGE_C R96, R141, R96, RZ ;  /* 0x000000608d60723e */ /* 0x000fe200048070ff */
[----:B------:R-:W-:Y:S01]  /*8730*/  VIADD R9, R9, 0x29860 ;  /* 0x0002986009097836 */ /* 0x000fe20000000000 */
[----:B------:R-:W-:Y:S01]  /*8740*/  F2FP.SATFINITE.E4M3.F32.PACK_AB_MERGE_C R142, R143, R142, RZ ;  /* 0x0000008e8f8e723e */ /* 0x000fe200048070ff */
[----:B------:R-:W-:Y:S01]  /*8750*/  FMUL.FTZ R24, R24, R8 ;  /* 0x0000000818187220 */ /* 0x000fe20000410000 */
[----:B------:R-:W-:Y:S01]  /*8760*/  F2FP.SATFINITE.E4M3.F32.PACK_AB_MERGE_C R100, R149, R100, RZ ;  /* 0x000000649564723e */ /* 0x000fe200048070ff */
[-C--:B------:R-:W-:Y:S01]  /*8770*/  FMUL.FTZ R25, R25, R8.reuse ;  /* 0x0000000819197220 */ /* 0x080fe20000410000 */
[----:B------:R-:W-:Y:S01]  /*8780*/  PRMT R9, R4, 0x654, R9 ;  /* 0x0000065404097816 */ /* 0x000fe20000000009 */
[----:B------:R-:W-:Y:S01]  /*8790*/  FMUL.FTZ R28, R28, R8 ;  /* 0x000000081c1c7220 */ /* 0x000fe20000410000 */
[----:B------:R-:W-:Y:S01]  /*87a0*/  F2FP.SATFINITE.E4M3.F32.PACK_AB_MERGE_C R146, R151, R146, RZ ;  /* 0x000000929792723e */ /* 0x000fe200048070ff */
[----:B------:R-:W-:Y:S01]  /*87b0*/  FMUL.FTZ R29, R29, R8 ;  /* 0x000000081d1d7220 */ /* 0x000fe20000410000 */
[----:B------:R-:W-:Y:S01]  /*87c0*/  F2FP.SATFINITE.E4M3.F32.PACK_AB_MERGE_C R104, R125, R104, RZ ;  /* 0x000000687d68723e */ /* 0x000fe200048070ff */
[----:B------:R0:W-:Y:S01]  /*87d0*/  SYNCS.ARRIVE.TRANS64.RED.A1T0 RZ, [R9+URZ], RZ ;  /* 0x000000ff09ff79a7 */ /* 0x0001e2000810043f */
        /* <DEDUP_REMOVED lines=92> */
[----:B0-----:R-:W-:Y:S06]  /*8da0*/  @P1 BRA `(.L_x_301) ;  /* 0xffffffc800341947 */ /* 0x001fec000383ffff */
.L_x_291:
[----:B------:R-:W-:Y:S06]  /*8db0*/  BAR.ARV 0x8, 0x180 ;  /* 0x0206000000007b1d */ /* 0x000fec0000002000 */
[----:B------:R-:W-:Y:S05]  /*8dc0*/  @!P0 BRA `(.L_x_302) ;  /* 0x0000000000048947 */ /* 0x000fea0003800000 */
[----:B------:R-:W-:Y:S01]  /*8dd0*/  BPT.TRAP 0x1 ;  /* 0x000000040000795c */ /* 0x000fe20000300000 */
.L_x_302:
[----:B------:R-:W-:Y:S02]  /*8de0*/  IMAD.U32 R0, RZ, RZ, UR51 ;  /* 0x00000033ff007e24 */ /* 0x000fe4000f8e00ff */
[----:B------:R-:W-:Y:S02]  /*8df0*/  IMAD.U32 R5, RZ, RZ, UR42 ;  /* 0x0000002aff057e24 */ /* 0x000fe4000f8e00ff */
[----:B------:R-:W-:-:S03]  /*8e00*/  IMAD R15, R0, 0x8, R3 ;  /* 0x00000008000f7824 */ /* 0x000fc600078e0203 */
[----:B------:R-:W-:-:S04]  /*8e10*/  SHF.L.U32 R0, R5, 0x1f, RZ ;  /* 0x0000001f05007819 */ /* 0x000fc800000006ff */
[----:B------:R0:W1:Y:S01]  /*8e20*/  SYNCS.PHASECHK.TRANS64.TRYWAIT P1, [R15+URZ+0x29850], R0 ;  /* 0x029850000f0075a7 */ /* 0x000062000802017f */
[----:B------:R-:W-:Y:S05]  /*8e30*/  @!P0 BRA `(.L_x_303) ;  /* 0x0000000000048947 */ /* 0x000fea0003800000 */
[----:B------:R-:W-:Y:S01]  /*8e40*/  BPT.TRAP 0x1 ;  /* 0x000000040000795c */ /* 0x000fe20000300000 */
.L_x_303:
[----:B------:R-:W-:Y:S02]  /*8e50*/  VIADD R3, R3, 0x400 ;  /* 0x0000040003037836 */ /* 0x000fe40000000000 */
[----:B------:R-:W-:-:S03]  /*8e60*/  IMAD.U32 R8, RZ, RZ, UR51 ;  /* 0x00000033ff087e24 */ /* 0x000fc6000f8e00ff */
[----:B------:R-:W-:-:S04]  /*8e70*/  SHF.R.U32.HI R3, RZ, 0x4, R3 ;  /* 0x00000004ff037819 */ /* 0x000fc80000011603 */
[----:B------:R-:W-:-:S04]  /*8e80*/  LOP3.LUT R3, R3, 0x3fff, RZ, 0xc0, !PT ;  /* 0x00003fff03037812 */ /* 0x000fc800078ec0ff */
[----:B------:R-:W-:Y:S01]  /*8e90*/  LOP3.LUT R3, R3, 0x10000, RZ, 0xfc, !PT ;  /* 0x0001000003037812 */ /* 0x000fe200078efcff */
[----:B-1----:R-:W-:Y:S06]  /*8ea0*/  @P1 BRA `(.L_x_304) ;  /* 0x0000000000081947 */ /* 0x002fec0003800000 */
[----:B------:R-:W1:Y:S02]  /*8eb0*/  SYNCS.PHASECHK.TRANS64.TRYWAIT P1, [R15+URZ+0x29850], R0 ;  /* 0x029850000f0075a7 */ /* 0x000e64000802017f */
[----:B-1----:R-:W-:Y:S05]  /*8ec0*/  @!P1 BRA `(.L_x_305) ;  /* 0x0000008400bc9947 */ /* 0x002fea0003800000 */
.L_x_304:
[----:B------:R-:W-:Y:S01]  /*8ed0*/  IMAD R8, R8, 0x500, R3 ;  /* 0x0000050008087824 */ /* 0x000fe200078e0203 */
[----:B------:R-:W-:Y:S05]  /*8ee0*/  WARPSYNC.ALL ;  /* 0x0000000000007948 */ /* 0x000fea0003800000 */
[----:B------:R-:W-:Y:S01]  /*8ef0*/  IMAD.MOV.U32 R9, RZ, RZ, -0x3ffffff0 ;  /* 0xc0000010ff097424 */ /* 0x000fe200078e00ff */
[C---:B------:R-:W-:Y:S01]  /*8f00*/  R2UR UR6, R8.reuse ;  /* 0x00000000080672ca */ /* 0x040fe200000e0000 */
[----:B------:R-:W-:Y:S01]  /*8f10*/  WARPGROUP.ARRIVE ;  /* 0x00000000000079c5 */ /* 0x000fe20000000000 */
[----:B------:R-:W-:Y:S01]  /*8f20*/  VIADD R10, R8, 0x100 ;  /* 0x00000100080a7836 */ /* 0x000fe20000000000 */
[----:B------:R-:W-:Y:S01]  /*8f30*/  ULDC.64 UR8, c[0x0][0x9a0] ;  /* 0x0002680000087ab9 */ /* 0x000fe20000000a00 */
[----:B------:R-:W-:Y:S01]  /*8f40*/  R2UR UR7, R9 ;  /* 0x00000000090772ca */ /* 0x000fe200000e0000 */
[----:B------:R-:W-:Y:S01]  /*8f50*/  IMAD.MOV.U32 R11, RZ, RZ, -0x3ffffff0 ;  /* 0xc0000010ff0b7424 */ /* 0x000fe200078e00ff */
[----:B------:R-:W-:Y:S01]  /*8f60*/  UISETP.NE.U32.AND UP0, UPT, UR8, URZ, UPT ;  /* 0x0000003f0800728c */ /* 0x000fe2000bf05070 */
[----:B------:R-:W-:-:S03]  /*8f70*/  IMAD.MOV.U32 R5, RZ, RZ, 0x3f800000 ;  /* 0x3f800000ff057424 */ /* 0x000fc600078e00ff */
[----:B------:R-:W-:-:S06]  /*8f80*/  UISETP.NE.AND.EX UP0, UPT, UR9, URZ, UPT, UP0 ;  /* 0x0000003f0900728c */ /* 0x000fcc000bf05300 */
[----:B------:R-:W-:Y:S01]  /*8f90*/  PLOP3.LUT P1, PT, PT, PT, UP0, 0x80, 0x0 ;  /* 0x000000000000781c */ /* 0x000fe20003f2f008 */
[----:B------:R-:W-:Y:S01]  /*8fa0*/  QGMMA.64x128x32.F32.E4M3.E4M3 R24, R172, gdesc[UR4], R24, gsb0 ;  /* 0x01e00004ac187df3 */ /* 0x000fe20008000818 */
[----:B------:R-:W-:Y:S01]  /*8fb0*/  R2UR UR6, R10 ;  /* 0x000000000a0672ca */ /* 0x000fe200000e0000 */
[----:B------:R-:W-:Y:S01]  /*8fc0*/  VIADD R10, R8, 0x200 ;  /* 0x00000200080a7836 */ /* 0x000fe20000000000 */
[----:B------:R-:W-:Y:S01]  /*8fd0*/  R2UR UR7, R11 ;  /* 0x000000000b0772ca */ /* 0x000fe200000e0000 */
[----:B------:R-:W-:Y:S01]  /*8fe0*/  @UP0 ULDC.64 UR10, c[0x0][0x9c8] ;  /* 0x00027200000a0ab9 */ /* 0x000fe20000000a00 */
[----:B------:R-:W-:Y:S01]  /*8ff0*/  IMAD.MOV.U32 R11, RZ, RZ, -0x3ffffff0 ;  /* 0xc0000010ff0b7424 */ /* 0x000fe200078e00ff */
[----:B------:R-:W-:Y:S01]  /*9000*/  @UP0 UIMAD.WIDE.U32 UR4, UR36, UR10, URZ ;  /* 0x0000000a240402a5 */ /* 0x000fe2000f8e003f */
[----:B------:R-:W-:Y:S02]  /*9010*/  WARPGROUP.DEPBAR.LE gsb0, 0x0 ;  /* 0x00008000000079c5 */ /* 0x000fe40000010000 */
[----:B------:R-:W-:-:S07]  /*9020*/  WARPGROUP.ARRIVE ;  /* 0x00000000000079c5 */ /* 0x000fce0000000000 */
[----:B------:R-:W-:Y:S01]  /*9030*/  QGMMA.64x128x32.F32.E4M3.E4M3 R24, R176, gdesc[UR4], R24, gsb0 ;  /* 0x01e00004b0187df3 */ /* 0x000fe20008000818 */
[----:B------:R-:W-:Y:S02]  /*9040*/  @UP0 UIMAD UR6, UR37, UR10, URZ ;  /* 0x0000000a250602a4 */ /* 0x000fe4000f8e023f */
[----:B------:R-:W-:Y:S02]  /*9050*/  @UP0 USHF.R.S32.HI UR7, URZ, 0x1f, UR45 ;  /* 0x0000001f3f070899 */ /* 0x000fe4000801142d */
[----:B------:R-:W-:-:S03]  /*9060*/  @UP0 UIMAD UR6, UR36, UR11, UR6 ;  /* 0x0000000b240602a4 */ /* 0x000fc6000f8e0206 */
[----:B------:R-:W-:Y:S01]  /*9070*/  @UP0 ULDC.64 UR10, c[0x0][0x9d0] ;  /* 0x00027400000a0ab9 */ /* 0x000fe20000000a00 */
[----:B------:R-:W-:Y:S02]  /*9080*/  @UP0 UIADD3 UR5, UR5, UR6, URZ ;  /* 0x0000000605050290 */ /* 0x000fe4000fffe03f */
[----:B------:R-:W-:Y:S02]  /*9090*/  @UP0 UIMAD UR6, UR7, UR10, URZ ;  /* 0x0000000a070602a4 */ /* 0x000fe4000f8e023f */
[----:B------:R-:W-:Y:S02]  /*90a0*/  @UP0 UIMAD.WIDE.U32 UR4, UR45, UR10, UR4 ;  /* 0x0000000a2d0402a5 */ /* 0x000fe4000f8e0004 */
[----:B------:R-:W-:-:S04]  /*90b0*/  @UP0 UIMAD UR6, UR45, UR11, UR6 ;  /* 0x0000000b2d0602a4 */ /* 0x000fc8000f8e0206 */
[----:B------:R-:W-:Y:S02]  /*90c0*/  @UP0 UIADD3 UR5, UR5, UR6, URZ ;  /* 0x0000000605050290 */ /* 0x000fe4000fffe03f */
[----:B------:R-:W-:Y:S01]  /*90d0*/  @UP0 ULEA UR6, UP1, UR4, UR8, 0x2 ;  /* 0x0000000804060291 */ /* 0x000fe2000f82103f */
[----:B------:R-:W-:-:S03]  /*90e0*/  R2UR UR7, R11 ;  /* 0x000000000b0772ca */ /* 0x000fc600000e0000 */
[----:B------:R-:W-:-:S03]  /*90f0*/  @UP0 ULEA.HI.X UR5, UR4, UR9, UR5, 0x2, UP1 ;  /* 0x0000000904050291 */ /* 0x000fc600088f1405 */
[----:B------:R-:W-:Y:S01]  /*9100*/  @UP0 UMOV UR4, UR6 ;  /* 0x0000000600040c82 */ /* 0x000fe20008000000 */
[----:B------:R-:W-:Y:S01]  /*9110*/  R2UR UR6, R10 ;  /* 0x000000000a0672ca */ /* 0x000fe200000e0000 */
[----:B------:R-:W-:Y:S02]  /*9120*/  IMAD.U32 R12, RZ, RZ, UR4 ;  /* 0x00000004ff0c7e24 */ /* 0x000fe4000f8e00ff */
[----:B------:R-:W-:-:S05]  /*9130*/  IMAD.U32 R13, RZ, RZ, UR5 ;  /* 0x00000005ff0d7e24 */ /* 0x000fca000f8e00ff */
[----:B------:R2:W3:Y:S01]  /*9140*/  @P1 LDG.E R5, desc[UR48][R12.64] ;  /* 0x000000300c051981 */ /* 0x0004e2000c1e1900 */
[----:B------:R-:W-:Y:S02]  /*9150*/  VIADD R10, R8, 0x300 ;  /* 0x00000300080a7836 */ /* 0x000fe40000000000 */
[----:B------:R-:W-:Y:S01]  /*9160*/  IMAD.MOV.U32 R11, RZ, RZ, -0x3ffffff0 ;  /* 0xc0000010ff0b7424 */ /* 0x000fe200078e00ff */
[----:B------:R-:W-:Y:S02]  /*9170*/  WARPGROUP.DEPBAR.LE gsb0, 0x0 ;  /* 0x00008000000079c5 */ /* 0x000fe40000010000 */
[----:B------:R-:W-:-:S06]  /*9180*/  WARPGROUP.ARRIVE ;  /* 0x00000000000079c5 */ /* 0x000fcc0000000000 */
[----:B------:R-:W-:Y:S01]  /*9190*/  QGMMA.64x128x32.F32.E4M3.E4M3 R24, R180, gdesc[UR4], R24, gsb0 ;  /* 0x01e00004b4187df3 */ /* 0x000fe20008000818 */
[----:B------:R-:W-:Y:S02]  /*91a0*/  R2UR UR6, R10 ;  /* 0x000000000a0672ca */ /* 0x000fe400000e0000 */
[----:B------:R-:W-:Y:S01]  /*91b0*/  R2UR UR7, R11 ;  /* 0x000000000b0772ca */ /* 0x000fe200000e0000 */
[----:B------:R-:W-:Y:S02]  /*91c0*/  VIADD R8, R8, 0x400 ;  /* 0x0000040008087836 */ /* 0x000fe40000000000 */
[----:B------:R-:W-:Y:S01]  /*91d0*/  IMAD.MOV.U32 R9, RZ, RZ, -0x3ffffff0 ;  /* 0xc0000010ff097424 */ /* 0x000fe200078e00ff */
[----:B01----:R-:W0:Y:S01]  /*91e0*/  SHFL.BFLY PT, R0, R7, 0x2, 0x1f ;  /* 0x0c401f0007007f89 */ /* 0x003e2200000e0000 */
[----:B------:R-:W-:Y:S02]  /*91f0*/  WARPGROUP.DEPBAR.LE gsb0, 0x0 ;  /* 0x00008000000079c5 */ /* 0x000fe40000010000 */
[----:B------:R-:W-:-:S06]  /*9200*/  WARPGROUP.ARRIVE ;  /* 0x00000000000079c5 */ /* 0x000fcc0000000000 */
[----:B------:R-:W-:Y:S01]  /*9210*/  QGMMA.64x128x32.F32.E4M3.E4M3 R24, R184, gdesc[UR4], R24, gsb0 ;  /* 0x01e00004b8187df3 */ /* 0x000fe20008000818 */
[----:B------:R-:W-:Y:S02]  /*9220*/  R2UR UR6, R8 ;  /* 0x00000000080672ca */ /* 0x000fe400000e0000 */
[----:B------:R-:W-:Y:S02]  /*9230*/  R2UR UR7, R9 ;  /* 0x00000000090772ca */ /* 0x000fe400000e0000 */
[----:B------:R-:W1:Y:S01]  /*9240*/  SHFL.BFLY PT, R9, R6, 0x2, 0x1f ;  /* 0x0c401f0006097f89 */ /* 0x000e6200000e0000 */
[----:B0-----:R-:W-:-:S05]  /*9250*/  FADD.FTZ R0, R0, R7 ;  /* 0x0000000700007221 */ /* 0x001fca0000010000 */
[----:B------:R-:W0:Y:S01]  /*9260*/  SHFL.BFLY PT, R3, R0, 0x1, 0x1f ;  /* 0x0c201f0000037f89 */ /* 0x000e2200000e0000 */
[----:B-1----:R-:W-:-:S05]  /*9270*/  FADD.FTZ R9, R9, R6 ;  /* 0x0000000609097221 */ /* 0x002fca0000010000 */
[----:B------:R-:W2:Y:S01]  /*9280*/  SHFL.BFLY PT, R8, R9, 0x1, 0x1f ;  /* 0x0c201f0009087f89 */ /* 0x000ea200000e0000 */
[----:B0-----:R-:W-:-:S05]  /*9290*/  FADD.FTZ R11, R0, R3 ;  /* 0x00000003000b7221 */ /* 0x001fca0000010000 */
[C---:B------:R-:W-:Y:S01]  /*92a0*/  FSETP.NE.FTZ.AND P1, PT, R11.reuse, RZ, PT ;  /* 0x000000ff0b00720b */ /* 0x040fe20003f35000 */
[----:B------:R-:W-:Y:S01]  /*92b0*/  FMUL.FTZ R14, R11, 0.00390625 ;  /* 0x3b8000000b0e7820 */ /* 0x000fe20000410000 */
[----:B------:R-:W-:-:S04]  /*92c0*/  IMAD.MOV.U32 R6, RZ, RZ, RZ ;  /* 0x000000ffff067224 */ /* 0x000fc800078e00ff */
[----:B------:R-:W-:Y:S01]  /*92d0*/  FSETP.NE.FTZ.AND P2, PT, R14, RZ, PT ;  /* 0x000000ff0e00720b */ /* 0x000fe20003f55000 */
[----:B--2---:R-:W-:-:S04]  /*92e0*/  FADD.FTZ R13, R9, R8 ;  /* 0x00000008090d7221 */ /* 0x004fc80000010000 */
[----:B------:R-:W-:Y:S02]  /*92f0*/  FMUL.FTZ R20, R13, 0.00390625 ;  /* 0x3b8000000d147820 */ /* 0x000fe40000410000 */
[----:B------:R-:W-:Y:S03]  /*9300*/  @P1 MUFU.RCP R6, R11 ;  /* 0x0000000b00061308 */ /* 0x000fe60000001000 */
[----:B------:R-:W-:Y:S01]  /*9310*/  FSETP.NE.FTZ.AND P3, PT, R20, RZ, PT ;  /* 0x000000ff1400720b */ /* 0x000fe20003f75000 */
[----:B------:R-:W-:Y:S02]  /*9320*/  WARPGROUP.DEPBAR.LE gsb0, 0x0 ;  /* 0x00008000000079c5 */ /* 0x000fe40000010000 */
[----:B------:R-:W-:-:S06]  /*9330*/  WARPGROUP.ARRIVE ;  /* 0x00000000000079c5 */ /* 0x000fcc0000000000 */
[----:B------:R-:W-:Y:S01]  /*9340*/  QGMMA.64x128x32.F32.E4M3.E4M3 R24, R188, gdesc[UR4], R24, gsb0 ;  /* 0x01e00004bc187df3 */ /* 0x000fe20008000818 */
[----:B------:R-:W-:Y:S01]  /*9350*/  FSETP.NE.FTZ.AND P1, PT, R13, RZ, PT ;  /* 0x000000ff0d00720b */ /* 0x000fe20003f35000 */
[----:B------:R-:W-:Y:S01]  /*9360*/  IMAD.MOV.U32 R10, RZ, RZ, RZ ;  /* 0x000000ffff0a7224 */ /* 0x000fe200078e00ff */
[----:B------:R-:W0:Y:S08]  /*9370*/  @P2 MUFU.LG2 R7, R14 ;  /* 0x0000000e00072308 */ /* 0x000e300000000c00 */
[----:B------:R-:W1:Y:S08]  /*9380*/  @P3 MUFU.LG2 R9, R20 ;  /* 0x0000001400093308 */ /* 0x000e700000000c00 */
[----:B------:R-:W2:Y:S01]  /*9390*/  @P1 MUFU.RCP R10, R13 ;  /* 0x0000000d000a1308 */ /* 0x000ea20000001000 */
[C---:B------:R-:W-:Y:S01]  /*93a0*/  @P2 FMUL.FTZ R8, R88.reuse, 0.69314718246459960938 ;  /* 0x3f31721858082820 */ /* 0x040fe20000410000 */
[----:B0-----:R-:W-:Y:S01]  /*93b0*/  @P2 FMUL.FTZ R7, R7, 0.69314718246459960938 ;  /* 0x3f31721807072820 */ /* 0x001fe20000410000 */
[----:B------:R-:W-:Y:S01]  /*93c0*/  @P3 FMUL.FTZ R21, R88, 0.69314718246459960938 ;  /* 0x3f31721858153820 */ /* 0x000fe20000410000 */
        /* <DEDUP_REMOVED lines=10> */
.L_x_306:
[----:B------:R-:W-:Y:S01]  /*9470*/  VIADD R5, R15, 0x29860 ;  /* 0x000298600f057836 */ /* 0x000fe20000000000 */
[----:B------:R-:W-:Y:S01]  /*9480*/  UIADD3 UR51, UR51, 0x1, URZ ;  /* 0x0000000133337890 */ /* 0x000fe2000fffe03f */
[-C--:B------:R-:W-:Y:S01]  /*9490*/  FMUL.FTZ R101, R24, R6.reuse ;  /* 0x0000000618657220 */ /* 0x080fe20000410000 */
[-C--:B------:R-:W-:Y:S01]  /*94a0*/  FMUL.FTZ R100, R28, R6.reuse ;  /* 0x000000061c647220 */ /* 0x080fe20000410000 */
[-C--:B------:R-:W-:Y:S01]  /*94b0*/  FMUL.FTZ R98, R29, R6.reuse ;  /* 0x000000061d627220 */ /* 0x080fe20000410000 */
[----:B------:R-:W-:Y:S01]  /*94c0*/  PRMT R4, R4, 0x654, R5 ;  /* 0x0000065404047816 */ /* 0x000fe20000000005 */
[----:B------:R-:W-:Y:S01]  /*94d0*/  UISETP.NE.AND UP0, UPT, UR51, 0x2, UPT ;  /* 0x000000023300788c */ /* 0x000fe2000bf05270 */
[-C--:B------:R-:W-:Y:S01]  /*94e0*/  FMUL.FTZ R97, R32, R6.reuse ;  /* 0x0000000620617220 */ /* 0x080fe20000410000 */
[-C--:B------:R-:W-:Y:S01]  /*94f0*/  FMUL.FTZ R95, R33, R6.reuse ;  /* 0x00000006215f7220 */ /* 0x080fe20000410000 */
[----:B------:R0:W-:Y:S01]  /*9500*/  SYNCS.ARRIVE.TRANS64.RED.A1T0 RZ, [R4+URZ], RZ ;  /* 0x000000ff04ff79a7 */ /* 0x0001e2000810043f */
        /* <DEDUP_REMOVED lines=33> */
[----:B------:R-:W-:Y:S01]  /*9720*/  USEL UR4, URZ, 0x1, UP0 ;  /* 0x000000013f047887 */ /* 0x000fe20008000000 */
        /* <DEDUP_REMOVED lines=21> */
[----:B------:R-:W-:Y:S01]  /*9880*/  PLOP3.LUT P0, PT, PT, PT, PT, 0x8, 0x0 ;  /* 0x000000000000781c */ /* 0x000fe20003f0e170 */
[-C--:B------:R-:W-:Y:S01]  /*9890*/  FMUL.FTZ R15, R79, R7.reuse ;  /* 0x000000074f0f7220 */ /* 0x080fe20000410000 */
[-C--:B------:R-:W-:Y:S01]  /*98a0*/  FMUL.FTZ R12, R82, R7.reuse ;  /* 0x00000007520c7220 */ /* 0x080fe20000410000 */
[-C--:B------:R-:W-:Y:S01]  /*98b0*/  FMUL.FTZ R8, R83, R7.reuse ;  /* 0x0000000753087220 */ /* 0x080fe20000410000 */
[-C--:B------:R-:W-:Y:S01]  /*98c0*/  FMUL.FTZ R11, R86, R7.reuse ;  /* 0x00000007560b7220 */ /* 0x080fe20000410000 */
[----:B------:R-:W-:Y:S01]  /*98d0*/  FMUL.FTZ R87, R87, R7 ;  /* 0x0000000757577220 */ /* 0x000fe20000410000 */
[----:B------:R-:W-:-:S02]  /*98e0*/  UIADD3 UR43, UR43, 0x1, URZ ;  /* 0x000000012b2b7890 */ /* 0x000fc4000fffe03f */
[----:B------:R-:W-:Y:S02]  /*98f0*/  USEL UR51, UR51, URZ, UP0 ;  /* 0x0000003f33337287 */ /* 0x000fe40008000000 */
[----:B0-----:R-:W-:-:S12]  /*9900*/  ULOP3.LUT UR42, UR42, UR4, URZ, 0x3c, !UPT ;  /* 0x000000042a2a7292 */ /* 0x001fd8000f8e3c3f */
.L_x_284:
[----:B------:R-:W0:Y:S01]  /*9910*/  S2R R7, SR_CgaCtaId ;  /* 0x0000000000077919 */ /* 0x000e220000008800 */
[----:B------:R-:W-:Y:S01]  /*9920*/  MOV R4, 0x400 ;  /* 0x0000040000047802 */ /* 0x000fe20000000f00 */
[----:B------:R-:W-:Y:S01]  /*9930*/  BSSY B0, `(.L_x_307) ;  /* 0x000027d000007945 */ /* 0x000fe20003800000 */
[----:B------:R-:W-:Y:S02]  /*9940*/  BAR.SYNC.DEFER_BLOCKING 0x5, 0x180 ;  /* 0x0146000000007b1d */ /* 0x000fe40000010000 */
[----:B0-----:R-:W-:-:S05]  /*9950*/  LEA R4, R7, R4, 0x18 ;  /* 0x0000000407047211 */ /* 0x001fca00078ec0ff */
[----:B------:R-:W0:Y:S02]  /*9960*/  LDS.128 R48, [R4+0x298d0] ;  /* 0x0298d00004307984 */ /* 0x000e240000000c00 */
[----:B0-----:R-:W-:Y:S02]  /*9970*/  R2UR UR5, R49 ;  /* 0x00000000310572ca */ /* 0x001fe400000e0000 */
[----:B------:R-:W-:Y:S01]  /*9980*/  R2UR UR45, R50 ;  /* 0x00000000322d72ca */ /* 0x000fe200000e0000 */
[----:B------:R-:W-:Y:S06]  /*9990*/  BAR.ARV 0x4, 0x180 ;  /* 0x0106000000007b1d */ /* 0x000fec0000002000 */
[----:B------:R-:W-:Y:S08]  /*99a0*/  @P0 BRA `(.L_x_308) ;  /* 0x0000001800ec0947 */ /* 0x000ff00003800000 */
[----:B------:R-:W0:Y:S01]  /*99b0*/  S2R R54, SR_TID.X ;  /* 0x0000000000367919 */ /* 0x000e220000002100 */
[----:B------:R-:W-:Y:S01]  /*99c0*/  ULDC.64 UR6, c[0x4][0x40] ;  /* 0x0100100000067ab9 */ /* 0x000fe20000000a00 */
[----:B0-----:R-:W-:-:S05]  /*99d0*/  IMAD.SHL.U32 R6, R54, 0x4, RZ ;  /* 0x0000000436067824 */ /* 0x001fca00078e00ff */
[----:B------:R-:W-:-:S04]  /*99e0*/  LOP3.LUT R6, R6, 0xc, RZ, 0xc0, !PT ;  /* 0x0000000c06067812 */ /* 0x000fc800078ec0ff */
[----:B------:R-:W-:-:S05]  /*99f0*/  IADD3 R6, P0, R6, UR6, RZ ;  /* 0x0000000606067c10 */ /* 0x000fca000ff1e0ff */
[----:B------:R-:W-:Y:S01]  /*9a00*/  IMAD.X R7, RZ, RZ, UR7, P0 ;  /* 0x00000007ff077e24 */ /* 0x000fe200080e06ff */
[----:B------:R-:W-:Y:S01]  /*9a10*/  F2FP.BF16.F32.PACK_AB R30, R27, R30 ;  /* 0x0000001e1b1e723e */ /* 0x000fe200000010ff */
[----:B------:R-:W-:-:S03]  /*9a20*/  ULDC.64 UR6, c[0x0][0xc00] ;  /* 0x0003000000067ab9 */ /* 0x000fc60000000a00 */
[----:B------:R0:W2:Y:S01]  /*9a30*/  LDG.E.CONSTANT R48, desc[UR48][R6.64] ;  /* 0x0000003006307981 */ /* 0x0000a2000c1e9900 */
[----:B------:R-:W-:Y:S01]  /*9a40*/  F2FP.BF16.F32.PACK_AB R11, R11, R12 ;  /* 0x0000000c0b0b723e */ /* 0x000fe200000010ff */
[----:B------:R-:W-:Y:S01]  /*9a50*/  UISETP.NE.U32.AND UP0, UPT, UR6, URZ, UPT ;  /* 0x0000003f0600728c */ /* 0x000fe2000bf05070 */
[----:B------:R-:W-:Y:S01]  /*9a60*/  F2FP.BF16.F32.PACK_AB R5, R92, R5 ;  /* 0x000000055c05723e */ /* 0x000fe200000010ff */
[----:B------:R-:W1:Y:S01]  /*9a70*/  S2R R27, SR_SWINHI ;  /* 0x00000000001b7919 */ /* 0x000e620000002f00 */
[----:B------:R-:W-:Y:S01]  /*9a80*/  F2FP.BF16.F32.PACK_AB R90, R90, R93 ;  /* 0x0000005d5a5a723e */ /* 0x000fe200000010ff */
[----:B------:R-:W-:Y:S01]  /*9a90*/  USHF.L.U32 UR8, UR36, 0x2, URZ ;  /* 0x0000000224087899 */ /* 0x000fe2000800063f */
[----:B------:R-:W-:Y:S01]  /*9aa0*/  F2FP.BF16.F32.PACK_AB R10, R9, R10 ;  /* 0x0000000a090a723e */ /* 0x000fe200000010ff */
[----:B------:R-:W-:Y:S01]  /*9ab0*/  UISETP.NE.AND.EX UP0, UPT, UR7, URZ, UPT, UP0 ;  /* 0x0000003f0700728c */ /* 0x000fe2000bf05300 */
[----:B------:R-:W-:Y:S01]  /*9ac0*/  F2FP.BF16.F32.PACK_AB R12, R87, R8 ;  /* 0x00000008570c723e */ /* 0x000fe200000010ff */
[----:B------:R-:W-:Y:S01]  /*9ad0*/  USHF.L.U64.HI UR9, UR36, 0x2, UR37 ;  /* 0x0000000224097899 */ /* 0x000fe20008010225 */
[----:B0-----:R-:W-:Y:S01]  /*9ae0*/  LOP3.LUT P0, R6, R54, 0x3, RZ, 0xc0, !PT ;  /* 0x0000000336067812 */ /* 0x001fe2000780c0ff */
[----:B------:R-:W-:Y:S01]  /*9af0*/  UIADD3 UR4, UP1, UR8, UR6, URZ ;  /* 0x0000000608047290 */ /* 0x000fe2000ff3e03f */
[----:B------:R-:W-:-:S02]  /*9b00*/  F2FP.BF16.F32.PACK_AB R46, R43, R46 ;  /* 0x0000002e2b2e723e */ /* 0x000fc400000010ff */
[----:B------:R-:W-:Y:S01]  /*9b10*/  ISETP.EQ.OR P0, PT, R6, 0x3, !P0 ;  /* 0x000000030600780c */ /* 0x000fe20004702670 */
[----:B------:R-:W-:Y:S01]  /*9b20*/  UIADD3.X UR6, UR9, UR7, URZ, UP1, !UPT ;  /* 0x0000000709067290 */ /* 0x000fe20008ffe43f */
[----:B------:R-:W-:Y:S02]  /*9b30*/  F2FP.BF16.F32.PACK_AB R57, R57, R64 ;  /* 0x000000403939723e */ /* 0x000fe400000010ff */
[----:B------:R-:W-:Y:S02]  /*9b40*/  F2FP.BF16.F32.PACK_AB R60, R53, R60 ;  /* 0x0000003c353c723e */ /* 0x000fe400000010ff */
[----:B------:R-:W-:Y:S02]  /*9b50*/  SEL R43, R5, R90, P0 ;  /* 0x0000005a052b7207 */ /* 0x000fe40000000000 */
[----:B------:R-:W-:Y:S02]  /*9b60*/  F2FP.BF16.F32.PACK_AB R89, R52, R89 ;  /* 0x000000593459723e */ /* 0x000fe400000010ff */
[----:B------:R-:W-:-:S02]  /*9b70*/  SEL R90, R90, R5, P0 ;  /* 0x000000055a5a7207 */ /* 0x000fc40000000000 */
[----:B------:R-:W-:Y:S02]  /*9b80*/  F2FP.BF16.F32.PACK_AB R47, R47, R56 ;  /* 0x000000382f2f723e */ /* 0x000fe400000010ff */
[----:B------:R-:W-:Y:S02]  /*9b90*/  F2FP.BF16.F32.PACK_AB R13, R13, R14 ;  /* 0x0000000e0d0d723e */ /* 0x000fe400000010ff */
[----:B------:R-:W-:Y:S02]  /*9ba0*/  SEL R63, R11, R12, P0 ;  /* 0x0000000c0b3f7207 */ /* 0x000fe40000000000 */
[----:B------:R-:W-:Y:S02]  /*9bb0*/  SEL R52, R12, R11, P0 ;  /* 0x0000000b0c347207 */ /* 0x000fe40000000000 */
[----:B------:R-:W-:Y:S02]  /*9bc0*/  F2FP.BF16.F32.PACK_AB R73, R73, R80 ;  /* 0x000000504949723e */ /* 0x000fe400000010ff */
[----:B------:R-:W-:-:S02]  /*9bd0*/  MOV R6, R4 ;  /* 0x0000000400067202 */ /* 0x000fc40000000f00 */
[----:B-1----:R-:W-:Y:S02]  /*9be0*/  MOV R7, R27 ;  /* 0x0000001b00077202 */ /* 0x002fe40000000f00 */
[----:B------:R-:W-:Y:S02]  /*9bf0*/  F2FP.BF16.F32.PACK_AB R76, R69, R76 ;  /* 0x0000004c454c723e */ /* 0x000fe400000010ff */
[----:B------:R-:W-:Y:S01]  /*9c00*/  F2FP.BF16.F32.PACK_AB R65, R65, R72 ;  /* 0x000000484141723e */ /* 0x000fe200000010ff */
[----:B------:R-:W-:Y:S01]  /*9c10*/  IMAD.WIDE R8, R171, 0x2, R6 ;  /* 0x00000002ab087825 */ /* 0x000fe200078e0206 */
[----:B------:R-:W-:Y:S02]  /*9c20*/  F2FP.BF16.F32.PACK_AB R68, R61, R68 ;  /* 0x000000443d44723e */ /* 0x000fe400000010ff */
[----:B------:R-:W-:Y:S02]  /*9c30*/  F2FP.BF16.F32.PACK_AB R39, R39, R42 ;  /* 0x0000002a2727723e */ /* 0x000fe400000010ff */
[----:B------:R-:W-:-:S02]  /*9c40*/  LOP3.LUT R5, R8, 0x380, RZ, 0xc0, !PT ;  /* 0x0000038008057812 */ /* 0x000fc400078ec0ff */
[----:B------:R-:W-:Y:S02]  /*9c50*/  IADD3 R12, P6, R8, 0x20, RZ ;  /* 0x00000020080c7810 */ /* 0x000fe40007fde0ff */
[----:B------:R-:W-:Y:S02]  /*9c60*/  F2FP.BF16.F32.PACK_AB R38, R35, R38 ;  /* 0x000000262326723e */ /* 0x000fe400000010ff */
[----:B------:R-:W-:Y:S02]  /*9c70*/  SEL R61, R57, R60, P0 ;  /* 0x0000003c393d7207 */ /* 0x000fe40000000000 */
[----:B------:R-:W-:Y:S02]  /*9c80*/  F2FP.BF16.F32.PACK_AB R31, R31, R34 ;  /* 0x000000221f1f723e */ /* 0x000fe400000010ff */
[----:B------:R-:W-:Y:S02]  /*9c90*/  SEL R60, R60, R57, P0 ;  /* 0x000000393c3c7207 */ /* 0x000fe40000000000 */
[----:B------:R-:W-:-:S02]  /*9ca0*/  F2FP.BF16.F32.PACK_AB R44, R44, R45 ;  /* 0x0000002d2c2c723e */ /* 0x000fc400000010ff */
[----:B------:R-:W-:Y:S02]  /*9cb0*/  F2FP.BF16.F32.PACK_AB R41, R40, R41 ;  /* 0x000000292829723e */ /* 0x000fe400000010ff */
[----:B------:R-:W-:Y:S02]  /*9cc0*/  SEL R53, R13, R10, P0 ;  /* 0x0000000a0d357207 */ /* 0x000fe40000000000 */
[----:B------:R-:W-:Y:S02]  /*9cd0*/  SEL R34, R10, R13, P0 ;  /* 0x0000000d0a227207 */ /* 0x000fe40000000000 */
[----:B------:R-:W-:Y:S02]  /*9ce0*/  SEL R57, R47, R46, P0 ;  /* 0x0000002e2f397207 */ /* 0x000fe40000000000 */
[----:B------:R-:W-:Y:S02]  /*9cf0*/  SHF.R.U64 R5, R5, 0x3, RZ ;  /* 0x0000000305057819 */ /* 0x000fe400000012ff */
[----:B------:R-:W-:Y:S01]  /*9d00*/  F2FP.BF16.F32.PACK_AB R28, R28, R29 ;  /* 0x0000001d1c1c723e */ /* 0x000fe200000010ff */
[----:B------:R-:W-:Y:S01]  /*9d10*/  IMAD.X R29, RZ, RZ, R9, P6 ;  /* 0x000000ffff1d7224 */ /* 0x000fe200030e0609 */
[----:B------:R-:W-:-:S02]  /*9d20*/  SEL R55, R73, R76, P0 ;  /* 0x0000004c49377207 */ /* 0x000fc40000000000 */
[----:B------:R-:W-:Y:S02]  /*9d30*/  SEL R59, R65, R68, P0 ;  /* 0x00000044413b7207 */ /* 0x000fe40000000000 */
[----:B------:R-:W-:Y:S02]  /*9d40*/  SEL R46, R46, R47, P0 ;  /* 0x0000002f2e2e7207 */ /* 0x000fe40000000000 */
[----:B------:R-:W-:Y:S02]  /*9d50*/  LOP3.LUT R10, R12, 0x380, RZ, 0xc0, !PT ;  /* 0x000003800c0a7812 */ /* 0x000fe400078ec0ff */
[----:B------:R-:W-:Y:S02]  /*9d60*/  F2FP.BF16.F32.PACK_AB R36, R36, R37 ;  /* 0x000000252424723e */ /* 0x000fe400000010ff */
[----:B------:R-:W-:Y:S02]  /*9d70*/  F2FP.BF16.F32.PACK_AB R33, R32, R33 ;  /* 0x000000212021723e */ /* 0x000fe400000010ff */
[----:B------:R-:W-:-:S02]  /*9d80*/  SEL R76, R76, R73, P0 ;  /* 0x000000494c4c7207 */ /* 0x000fc40000000000 */
[----:B------:R-:W-:Y:S02]  /*9d90*/  SEL R68, R68, R65, P0 ;  /* 0x0000004144447207 */ /* 0x000fe40000000000 */
[----:B------:R-:W-:Y:S02]  /*9da0*/  SEL R47, R39, R38, P0 ;  /* 0x00000026272f7207 */ /* 0x000fe40000000000 */
[----:B------:R-:W-:Y:S02]  /*9db0*/  SEL R42, R38, R39, P0 ;  /* 0x00000027262a7207 */ /* 0x000fe40000000000 */
[C---:B------:R-:W-:Y:S02]  /*9dc0*/  IADD3 R65, P1, R8.reuse, 0x40, RZ ;  /* 0x0000004008417810 */ /* 0x040fe40007f3e0ff */
[C---:B------:R-:W-:Y:S02]  /*9dd0*/  IADD3 R67, P2, R8.reuse, 0x60, RZ ;  /* 0x0000006008437810 */ /* 0x040fe40007f5e0ff */
[C---:B------:R-:W-:Y:S01]  /*9de0*/  IADD3 R38, P3, R8.reuse, 0x4000, RZ ;  /* 0x0000400008267810 */ /* 0x040fe20007f7e0ff */
[----:B------:R-:W-:Y:S01]  /*9df0*/  IMAD.X R27, RZ, RZ, R9, P1 ;  /* 0x000000ffff1b7224 */ /* 0x000fe200008e0609 */
[----:B------:R-:W-:-:S02]  /*9e00*/  IADD3 R69, P4, R8, 0x4020, RZ ;  /* 0x0000402008457810 */ /* 0x000fc40007f9e0ff */
[C---:B------:R-:W-:Y:S02]  /*9e10*/  IADD3 R71, P5, R8.reuse, 0x4040, RZ ;  /* 0x0000404008477810 */ /* 0x040fe40007fbe0ff */
[----:B------:R-:W-:Y:S02]  /*9e20*/  IADD3 R73, P6, R8, 0x4060, RZ ;  /* 0x0000406008497810 */ /* 0x000fe40007fde0ff */
[----:B------:R-:W-:Y:S01]  /*9e30*/  F2FP.BF16.F32.PACK_AB R21, R21, R24 ;  /* 0x000000181515723e */ /* 0x000fe200000010ff */
[--C-:B------:R-:W-:Y:S01]  /*9e40*/  IMAD.X R13, RZ, RZ, R9.reuse, P5 ;  /* 0x000000ffff0d7224 */ /* 0x100fe200028e0609 */
[----:B------:R-:W-:Y:S01]  /*9e50*/  SEL R49, R44, R41, P0 ;  /* 0x000000292c317207 */ /* 0x000fe20000000000 */
[----:B------:R-:W-:Y:S01]  /*9e60*/  IMAD.X R11, RZ, RZ, R9, P6 ;  /* 0x000000ffff0b7224 */ /* 0x000fe200030e0609 */
[----:B------:R-:W-:Y:S02]  /*9e70*/  LOP3.LUT R8, R5, R8, RZ, 0x3c, !PT ;  /* 0x0000000805087212 */ /* 0x000fe400078e3cff */
[----:B------:R-:W-:-:S02]  /*9e80*/  SEL R44, R41, R44, P0 ;  /* 0x0000002c292c7207 */ /* 0x000fc40000000000 */
[----:B------:R-:W-:Y:S02]  /*9e90*/  SHF.R.U64 R5, R10, 0x3, RZ ;  /* 0x000000030a057819 */ /* 0x000fe400000012ff */
[----:B------:R-:W-:Y:S02]  /*9ea0*/  SEL R41, R36, R33, P0 ;  /* 0x0000002124297207 */ /* 0x000fe40000000000 */
[----:B------:R-:W-:Y:S02]  /*9eb0*/  SEL R36, R33, R36, P0 ;  /* 0x0000002421247207 */ /* 0x000fe40000000000 */
[----:B------:R-:W-:Y:S02]  /*9ec0*/  F2FP.BF16.F32.PACK_AB R25, R25, R26 ;  /* 0x0000001a1919723e */ /* 0x000fe400000010ff */
[----:B------:R-:W-:Y:S01]  /*9ed0*/  F2FP.BF16.F32.PACK_AB R20, R15, R20 ;  /* 0x000000140f14723e */ /* 0x000fe200000010ff */
[----:B------:R-:W-:Y:S01]  /*9ee0*/  IMAD.X R15, RZ, RZ, R9, P4 ;  /* 0x000000ffff0f7224 */ /* 0x000fe200020e0609 */
[----:B------:R-:W-:-:S02]  /*9ef0*/  SEL R33, R28, R21, P0 ;  /* 0x000000151c217207 */ /* 0x000fc40000000000 */
[----:B------:R-:W-:Y:S01]  /*9f00*/  SEL R32, R21, R28, P0 ;  /* 0x0000001c15207207 */ /* 0x000fe20000000000 */
[----:B------:R-:W-:Y:S01]  /*9f10*/  IMAD.X R21, RZ, RZ, R9, P3 ;  /* 0x000000ffff157224 */ /* 0x000fe200018e0609 */
[----:B------:R-:W-:Y:S02]  /*9f20*/  LOP3.LUT R28, R5, R12, RZ, 0x3c, !PT ;  /* 0x0000000c051c7212 */ /* 0x000fe400078e3cff */
[----:B------:R-:W-:Y:S02]  /*9f30*/  SEL R39, R31, R30, P0 ;  /* 0x0000001e1f277207 */ /* 0x000fe40000000000 */
[----:B------:R-:W-:Y:S02]  /*9f40*/  LOP3.LUT R5, R38, 0x380, RZ, 0xc0, !PT ;  /* 0x0000038026057812 */ /* 0x000fe400078ec0ff */
[----:B------:R-:W-:Y:S02]  /*9f50*/  SEL R30, R30, R31, P0 ;  /* 0x0000001f1e1e7207 */ /* 0x000fe40000000000 */
[----:B------:R-:W-:-:S02]  /*9f60*/  SEL R31, R25, R20, P0 ;  /* 0x00000014191f7207 */ /* 0x000fc40000000000 */
[----:B------:R-:W-:Y:S01]  /*9f70*/  SEL R50, R20, R25, P0 ;  /* 0x0000001914327207 */ /* 0x000fe20000000000 */
[----:B------:R-:W-:Y:S01]  /*9f80*/  IMAD.X R25, RZ, RZ, R9, P2 ;  /* 0x000000ffff197224 */ /* 0x000fe200010e0609 */
[----:B------:R-:W-:Y:S02]  /*9f90*/  LOP3.LUT R14, R65, 0x380, RZ, 0xc0, !PT ;  /* 0x00000380410e7812 */ /* 0x000fe400078ec0ff */
[----:B------:R-:W-:Y:S02]  /*9fa0*/  F2FP.BF16.F32.PACK_AB R100, R100, R101 ;  /* 0x000000656464723e */ /* 0x000fe400000010ff */
[----:B------:R-:W-:Y:S02]  /*9fb0*/  F2FP.BF16.F32.PACK_AB R99, R98, R99 ;  /* 0x000000636263723e */ /* 0x000fe400000010ff */
[----:B------:R-:W-:Y:S02]  /*9fc0*/  LOP3.LUT R20, R67, 0x380, RZ, 0xc0, !PT ;  /* 0x0000038043147812 */ /* 0x000fe400078ec0ff */
[----:B------:R-:W-:-:S02]  /*9fd0*/  F2FP.BF16.F32.PACK_AB R96, R96, R97 ;  /* 0x000000616060723e */ /* 0x000fc400000010ff */
[----:B------:R-:W-:Y:S02]  /*9fe0*/  F2FP.BF16.F32.PACK_AB R95, R94, R95 ;  /* 0x0000005f5e5f723e */ /* 0x000fe400000010ff */
[----:B------:R-:W-:Y:S02]  /*9ff0*/  SHF.R.U64 R5, R5, 0x3, RZ ;  /* 0x0000000305057819 */ /* 0x000fe400000012ff */
[----:B------:R-:W-:Y:S02]  /*a000*/  SHF.R.U64 R10, R14, 0x3, RZ ;  /* 0x000000030e0a7819 */ /* 0x000fe400000012ff */
[----:B------:R-:W-:Y:S02]  /*a010*/  SEL R35, R100, R99, P0 ;  /* 0x0000006364237207 */ /* 0x000fe40000000000 */
[----:B------:R-:W-:Y:S02]  /*a020*/  SHF.R.U64 R14, R20, 0x3, RZ ;  /* 0x00000003140e7819 */ /* 0x000fe400000012ff */
[----:B------:R-:W-:-:S02]  /*a030*/  SEL R100, R99, R100, P0 ;  /* 0x0000006463647207 */ /* 0x000fc40000000000 */
[----:B------:R-:W-:Y:S02]  /*a040*/  SEL R37, R96, R95, P0 ;  /* 0x0000005f60257207 */ /* 0x000fe40000000000 */
[----:B------:R-:W-:Y:S02]  /*a050*/  LOP3.LUT R20, R5, R38, RZ, 0x3c, !PT ;  /* 0x0000002605147212 */ /* 0x000fe400078e3cff */
[----:B------:R-:W-:Y:S02]  /*a060*/  SEL R96, R95, R96, P0 ;  /* 0x000000605f607207 */ /* 0x000fe40000000000 */
[----:B------:R-:W-:Y:S02]  /*a070*/  F2FP.BF16.F32.PACK_AB R88, R88, R91 ;  /* 0x0000005b5858723e */ /* 0x000fe400000010ff */
[----:B------:R-:W-:Y:S02]  /*a080*/  LOP3.LUT R26, R10, R65, RZ, 0x3c, !PT ;  /* 0x000000410a1a7212 */ /* 0x000fe400078e3cff */
[----:B------:R-:W-:-:S02]  /*a090*/  SEL R45, R88, R89, P0 ;  /* 0x00000059582d7207 */ /* 0x000fc40000000000 */
[----:B------:R-:W-:Y:S02]  /*a0a0*/  LOP3.LUT R10, R69, 0x380, RZ, 0xc0, !PT ;  /* 0x00000380450a7812 */ /* 0x000fe400078ec0ff */
[----:B------:R-:W-:Y:S02]  /*a0b0*/  LOP3.LUT R40, R73, 0x380, RZ, 0xc0, !PT ;  /* 0x0000038049287812 */ /* 0x000fe400078ec0ff */
[----:B------:R-:W-:Y:S02]  /*a0c0*/  SEL R88, R89, R88, P0 ;  /* 0x0000005859587207 */ /* 0x000fe40000000000 */
[----:B------:R-:W-:Y:S02]  /*a0d0*/  SHF.R.U64 R10, R10, 0x3, RZ ;  /* 0x000000030a0a7819 */ /* 0x000fe400000012ff */
[----:B------:R-:W-:Y:S02]  /*a0e0*/  SHF.R.U64 R40, R40, 0x3, RZ ;  /* 0x0000000328287819 */ /* 0x000fe400000012ff */
[----:B------:R-:W-:-:S02]  /*a0f0*/  MOV R62, R20 ;  /* 0x00000014003e7202 */ /* 0x000fc40000000f00 */
[----:B------:R-:W-:Y:S02]  /*a100*/  LOP3.LUT R24, R14, R67, RZ, 0x3c, !PT ;  /* 0x000000430e187212 */ /* 0x000fe400078e3cff */
[----:B------:R-:W-:Y:S02]  /*a110*/  LOP3.LUT R14, R10, R69, RZ, 0x3c, !PT ;  /* 0x000000450a0e7212 */ /* 0x000fe400078e3cff */
[----:B------:R-:W-:Y:S02]  /*a120*/  LOP3.LUT R10, R40, R73, RZ, 0x3c, !PT ;  /* 0x00000049280a7212 */ /* 0x000fe400078e3cff */
[----:B------:R-:W-:Y:S02]  /*a130*/  LOP3.LUT R12, R71, 0x380, RZ, 0xc0, !PT ;  /* 0x00000380470c7812 */ /* 0x000fe400078ec0ff */
[----:B------:R-:W-:Y:S02]  /*a140*/  MOV R66, R8 ;  /* 0x0000000800427202 */ /* 0x000fe40000000f00 */
[----:B------:R-:W-:-:S02]  /*a150*/  SHF.R.U64 R12, R12, 0x3, RZ ;  /* 0x000000030c0c7819 */ /* 0x000fc400000012ff */
[----:B------:R-:W-:Y:S02]  /*a160*/  MOV R54, R10 ;  /* 0x0000000a00367202 */ /* 0x000fe40000000f00 */
[----:B------:R-:W-:Y:S02]  /*a170*/  LOP3.LUT R12, R12, R71, RZ, 0x3c, !PT ;  /* 0x000000470c0c7212 */ /* 0x000fe400078e3cff */
[----:B------:R-:W-:Y:S02]  /*a180*/  MOV R58, R14 ;  /* 0x0000000e003a7202 */ /* 0x000fe40000000f00 */
[----:B------:R-:W-:Y:S02]  /*a190*/  MOV R56, R12 ;  /* 0x0000000c00387202 */ /* 0x000fe40000000f00 */
[----:B------:R-:W-:Y:S02]  /*a1a0*/  MOV R65, R28 ;  /* 0x0000001c00417202 */ /* 0x000fe40000000f00 */
[----:B------:R-:W-:-:S02]  /*a1b0*/  MOV R29, R26 ;  /* 0x0000001a001d7202 */ /* 0x000fc40000000f00 */
[----:B------:R-:W-:Y:S02]  /*a1c0*/  MOV R64, R24 ;  /* 0x0000001800407202 */ /* 0x000fe40000000f00 */
[----:B------:R-:W-:Y:S02]  /*a1d0*/  PLOP3.LUT P2, PT, PT, PT, UP0, 0x80, 0x0 ;  /* 0x000000000000781c */ /* 0x000fe40003f4f008 */
[----:B--2---:R-:W-:Y:S01]  /*a1e0*/  LOP3.LUT R5, R48, 0x2, RZ, 0x3c, !PT ;  /* 0x0000000230057812 */ /* 0x004fe200078e3cff */
[----:B------:R-:W-:Y:S04]  /*a1f0*/  SHFL.IDX PT, R35, R35, R48, 0x1c1f ;  /* 0x001c1f3023237589 */ /* 0x000fe800000e0000 */
[----:B------:R-:W0:Y:S04]  /*a200*/  SHFL.IDX PT, R100, R100, R5, 0x1c1f ;  /* 0x001c1f0564647589 */ /* 0x000e2800000e0000 */
[----:B------:R-:W-:Y:S04]  /*a210*/  SHFL.IDX PT, R55, R55, R48, 0x1c1f ;  /* 0x001c1f3037377589 */ /* 0x000fe800000e0000 */
[----:B------:R-:W1:Y:S04]  /*a220*/  SHFL.IDX PT, R76, R76, R5, 0x1c1f ;  /* 0x001c1f054c4c7589 */ /* 0x000e6800000e0000 */
[----:B------:R-:W-:Y:S04]  /*a230*/  SHFL.IDX PT, R37, R37, R48, 0x1c1f ;  /* 0x001c1f3025257589 */ /* 0x000fe800000e0000 */
[----:B------:R-:W-:Y:S04]  /*a240*/  SHFL.IDX PT, R43, R43, R48, 0x1c1f ;  /* 0x001c1f302b2b7589 */ /* 0x000fe800000e0000 */
[----:B------:R-:W-:Y:S04]  /*a250*/  SHFL.IDX PT, R59, R59, R48, 0x1c1f ;  /* 0x001c1f303b3b7589 */ /* 0x000fe800000e0000 */
[----:B------:R-:W2:Y:S01]  /*a260*/  SHFL.IDX PT, R96, R96, R5, 0x1c1f ;  /* 0x001c1f0560607589 */ /* 0x000ea200000e0000 */
[----:B0-----:R-:W-:-:S02]  /*a270*/  SEL R8, R35, R100, P0 ;  /* 0x0000006423087207 */ /* 0x001fc40000000000 */
[----:B------:R-:W-:Y:S01]  /*a280*/  SEL R10, R100, R35, P0 ;  /* 0x00000023640a7207 */ /* 0x000fe20000000000 */
[----:B------:R-:W-:Y:S04]  /*a290*/  SHFL.IDX PT, R90, R90, R5, 0x1c1f ;  /* 0x001c1f055a5a7589 */ /* 0x000fe800000e0000 */
[----:B------:R-:W0:Y:S01]  /*a2a0*/  SHFL.IDX PT, R68, R68, R5, 0x1c1f ;  /* 0x001c1f0544447589 */ /* 0x000e2200000e0000 */
[----:B-1----:R-:W-:Y:S02]  /*a2b0*/  SEL R9, R55, R76, P0 ;  /* 0x0000004c37097207 */ /* 0x002fe40000000000 */
[----:B------:R-:W-:Y:S01]  /*a2c0*/  SEL R11, R76, R55, P0 ;  /* 0x000000374c0b7207 */ /* 0x000fe20000000000 */
[----:B------:R-:W-:Y:S04]  /*a2d0*/  SHFL.IDX PT, R61, R61, R48, 0x1c1f ;  /* 0x001c1f303d3d7589 */ /* 0x000fe800000e0000 */
[----:B------:R-:W1:Y:S01]  /*a2e0*/  SHFL.IDX PT, R60, R60, R5, 0x1c1f ;  /* 0x001c1f053c3c7589 */ /* 0x000e6200000e0000 */
[----:B------:R-:W-:Y:S01]  /*a2f0*/  BAR.SYNC.DEFER_BLOCKING 0x1, 0x100 ;  /* 0x0044000000007b1d */ /* 0x000fe20000010000 */
[----:B--2---:R-:W-:-:S02]  /*a300*/  SEL R12, R37, R96, P0 ;  /* 0x00000060250c7207 */ /* 0x004fc40000000000 */
[----:B------:R-:W-:-:S03]  /*a310*/  SEL R14, R96, R37, P0 ;  /* 0x00000025600e7207 */ /* 0x000fc60000000000 */
[----:B------:R-:W-:Y:S04]  /*a320*/  SHFL.IDX PT, R41, R41, R48, 0x1c1f ;  /* 0x001c1f3029297589 */ /* 0x000fe800000e0000 */
[----:B------:R-:W2:Y:S01]  /*a330*/  SHFL.IDX PT, R36, R36, R5, 0x1c1f ;  /* 0x001c1f0524247589 */ /* 0x000ea200000e0000 */
[----:B0-----:R-:W-:Y:S02]  /*a340*/  SEL R13, R59, R68, P0 ;  /* 0x000000443b0d7207 */ /* 0x001fe40000000000 */
[----:B------:R-:W-:Y:S01]  /*a350*/  SEL R15, R68, R59, P0 ;  /* 0x0000003b440f7207 */ /* 0x000fe20000000000 */
[----:B------:R-:W-:Y:S04]  /*a360*/  SHFL.IDX PT, R45, R45, R48, 0x1c1f ;  /* 0x001c1f302d2d7589 */ /* 0x000fe800000e0000 */
[----:B------:R-:W-:Y:S01]  /*a370*/  SHFL.IDX PT, R33, R33, R48, 0x1c1f ;  /* 0x001c1f3021217589 */ /* 0x000fe200000e0000 */
[----:B-1----:R-:W-:-:S02]  /*a380*/  SEL R89, R61, R60, P0 ;  /* 0x0000003c3d597207 */ /* 0x002fc40000000000 */
[----:B------:R-:W-:Y:S01]  /*a390*/  SEL R91, R60, R61, P0 ;  /* 0x0000003d3c5b7207 */ /* 0x000fe20000000000 */
[----:B------:R-:W-:Y:S04]  /*a3a0*/  SHFL.IDX PT, R57, R57, R48, 0x1c1f ;  /* 0x001c1f3039397589 */ /* 0x000fe800000e0000 */
[----:B------:R0:W1:Y:S04]  /*a3b0*/  SHFL.IDX PT, R20, R88, R5, 0x1c1f ;  /* 0x001c1f0558147589 */ /* 0x00006800000e0000 */
[----:B------:R-:W3:Y:S04]  /*a3c0*/  SHFL.IDX PT, R46, R46, R5, 0x1c1f ;  /* 0x001c1f052e2e7589 */ /* 0x000ee800000e0000 */
[----:B------:R2:W-:Y:S01]  /*a3d0*/  SHFL.IDX PT, R38, R32, R5, 0x1c1f ;  /* 0x001c1f0520267589 */ /* 0x0005e200000e0000 */
[----:B0-----:R-:W-:-:S03]  /*a3e0*/  SEL R88, R43, R90, P0 ;  /* 0x0000005a2b587207 */ /* 0x001fc60000000000 */
[----:B------:R-:W-:Y:S01]  /*a3f0*/  SHFL.IDX PT, R49, R49, R48, 0x1c1f ;  /* 0x001c1f3031317589 */ /* 0x000fe200000e0000 */
[----:B------:R-:W-:-:S03]  /*a400*/  SEL R90, R90, R43, P0 ;  /* 0x0000002b5a5a7207 */ /* 0x000fc60000000000 */
[----:B------:R-:W-:Y:S01]  /*a410*/  SHFL.IDX PT, R53, R53, R48, 0x1c1f ;  /* 0x001c1f3035357589 */ /* 0x000fe200000e0000 */
[----:B--2---:R-:W-:-:S03]  /*a420*/  SEL R32, R41, R36, P0 ;  /* 0x0000002429207207 */ /* 0x004fc60000000000 */
[----:B------:R-:W-:Y:S04]  /*a430*/  SHFL.IDX PT, R47, R47, R48, 0x1c1f ;  /* 0x001c1f302f2f7589 */ /* 0x000fe800000e0000 */
[----:B------:R-:W-:Y:S01]  /*a440*/  SHFL.IDX PT, R39, R39, R48, 0x1c1f ;  /* 0x001c1f3027277589 */ /* 0x000fe200000e0000 */
[----:B-1----:R-:W-:Y:S02]  /*a450*/  SEL R24, R45, R20, P0 ;  /* 0x000000142d187207 */ /* 0x002fe40000000000 */
[----:B------:R-:W-:Y:S01]  /*a460*/  SEL R26, R20, R45, P0 ;  /* 0x0000002d141a7207 */ /* 0x000fe20000000000 */
[----:B------:R-:W-:Y:S01]  /*a470*/  SHFL.IDX PT, R21, R31, R48, 0x1c1f ;  /* 0x001c1f301f157589 */ /* 0x000fe200000e0000 */
[----:B---3--:R-:W-:Y:S02]  /*a480*/  SEL R25, R57, R46, P0 ;  /* 0x0000002e39197207 */ /* 0x008fe40000000000 */
[----:B------:R-:W-:Y:S01]  /*a490*/  SEL R27, R46, R57, P0 ;  /* 0x000000392e1b7207 */ /* 0x000fe20000000000 */
[----:B------:R-:W-:Y:S04]  /*a4a0*/  SHFL.IDX PT, R63, R63, R48, 0x1c1f ;  /* 0x001c1f303f3f7589 */ /* 0x000fe800000e0000 */
[----:B------:R-:W0:Y:S04]  /*a4b0*/  SHFL.IDX PT, R44, R44, R5, 0x1c1f ;  /* 0x001c1f052c2c7589 */ /* 0x000e2800000e0000 */
[----:B------:R-:W1:Y:S04]  /*a4c0*/  SHFL.IDX PT, R42, R42, R5, 0x1c1f ;  /* 0x001c1f052a2a7589 */ /* 0x000e6800000e0000 */
[----:B------:R-:W2:Y:S04]  /*a4d0*/  SHFL.IDX PT, R48, R30, R5, 0x1c1f ;  /* 0x001c1f051e307589 */ /* 0x000ea800000e0000 */
[----:B------:R-:W3:Y:S04]  /*a4e0*/  SHFL.IDX PT, R50, R50, R5, 0x1c1f ;  /* 0x001c1f0532327589 */ /* 0x000ee800000e0000 */
[----:B------:R4:W3:Y:S04]  /*a4f0*/  SHFL.IDX PT, R40, R34, R5, 0x1c1f ;  /* 0x001c1f0522287589 */ /* 0x0008e800000e0000 */
[----:B------:R-:W3:Y:S04]  /*a500*/  SHFL.IDX PT, R52, R52, R5, 0x1c1f ;  /* 0x001c1f0534347589 */ /* 0x000ee800000e0000 */
[----:B------:R3:W-:Y:S01]  /*a510*/  STSM.16.M88.4 [R66], R8 ;  /* 0x0000000842007844 */ /* 0x0007e20000000200 */
[----:B0-----:R-:W-:-:S02]  /*a520*/  SEL R28, R49, R44, P0 ;  /* 0x0000002c311c7207 */ /* 0x001fc40000000000 */
[----:B----4-:R-:W-:Y:S01]  /*a530*/  SEL R34, R36, R41, P0 ;  /* 0x0000002924227207 */ /* 0x010fe20000000000 */
[----:B------:R0:W-:Y:S01]  /*a540*/  STSM.16.M88.4 [R65], R12 ;  /* 0x0000000c41007844 */ /* 0x0001e20000000200 */
[----:B------:R-:W-:Y:S02]  /*a550*/  SEL R36, R33, R38, P0 ;  /* 0x0000002621247207 */ /* 0x000fe40000000000 */
[----:B------:R-:W-:Y:S01]  /*a560*/  SEL R30, R44, R49, P0 ;  /* 0x000000312c1e7207 */ /* 0x000fe20000000000 */
[----:B------:R4:W-:Y:S01]  /*a570*/  STSM.16.M88.4 [R29], R88 ;  /* 0x000000581d007844 */ /* 0x0009e20000000200 */
[----:B------:R-:W-:Y:S02]  /*a580*/  SEL R38, R38, R33, P0 ;  /* 0x0000002126267207 */ /* 0x000fe40000000000 */
[----:B-1----:R-:W-:Y:S01]  /*a590*/  SEL R31, R42, R47, P0 ;  /* 0x0000002f2a1f7207 */ /* 0x002fe20000000000 */
[----:B------:R-:W-:Y:S01]  /*a5a0*/  STSM.16.M88.4 [R64], R24 ;  /* 0x0000001840007844 */ /* 0x000fe20000000200 */
[----:B--2---:R-:W-:-:S02]  /*a5b0*/  SEL R33, R39, R48, P0 ;  /* 0x0000003027217207 */ /* 0x004fc40000000000 */
[----:B------:R-:W-:Y:S01]  /*a5c0*/  SEL R35, R48, R39, P0 ;  /* 0x0000002730237207 */ /* 0x000fe20000000000 */
[----:B---3--:R-:W-:Y:S01]  /*a5d0*/  IMAD.U32 R8, RZ, RZ, UR4 ;  /* 0x00000004ff087e24 */ /* 0x008fe2000f8e00ff */
[----:B------:R-:W-:Y:S01]  /*a5e0*/  SEL R37, R21, R50, P0 ;  /* 0x0000003215257207 */ /* 0x000fe20000000000 */
[----:B------:R-:W-:Y:S01]  /*a5f0*/  IMAD.U32 R9, RZ, RZ, UR6 ;  /* 0x00000006ff097e24 */ /* 0x000fe2000f8e00ff */
[----:B------:R-:W-:Y:S01]  /*a600*/  SEL R39, R50, R21, P0 ;  /* 0x0000001532277207 */ /* 0x000fe20000000000 */
[----:B------:R-:W-:Y:S01]  /*a610*/  ULDC.64 UR6, c[0x0][0xc08] ;  /* 0x0003020000067ab9 */ /* 0x000fe20000000a00 */
[----:B0-----:R-:W-:Y:S02]  /*a620*/  SEL R12, R53, R40, P0 ;  /* 0x00000028350c7207 */ /* 0x001fe40000000000 */
[----:B------:R-:W-:Y:S02]  /*a630*/  SEL R14, R40, R53, P0 ;  /* 0x00000035280e7207 */ /* 0x000fe40000000000 */
[----:B----4-:R-:W-:-:S02]  /*a640*/  SEL R29, R47, R42, P0 ;  /* 0x0000002a2f1d7207 */ /* 0x010fc40000000000 */
[----:B------:R-:W-:Y:S02]  /*a650*/  SEL R13, R63, R52, P0 ;  /* 0x000000343f0d7207 */ /* 0x000fe40000000000 */
[----:B------:R-:W-:Y:S01]  /*a660*/  SEL R15, R52, R63, P0 ;  /* 0x0000003f340f7207 */ /* 0x000fe20000000000 */
[----:B------:R-:W-:Y:S01]  /*a670*/  STSM.16.M88.4 [R62], R28 ;  /* 0x0000001c3e007844 */ /* 0x000fe20000000200 */
[----:B------:R-:W-:Y:S01]  /*a680*/  UMOV UR4, URZ ;  /* 0x0000003f00047c82 */ /* 0x000fe20008000000 */
[----:B------:R-:W0:Y:S02]  /*a690*/  LDC R50, c[0x0][0xbe8] ;  /* 0x0002fa00ff327b82 */ /* 0x000e240000000800 */
[----:B------:R-:W-:Y:S04]  /*a6a0*/  STSM.16.M88.4 [R58], R32 ;  /* 0x000000203a007844 */ /* 0x000fe80000000200 */
[----:B------:R-:W-:Y:S04]  /*a6b0*/  STSM.16.M88.4 [R56], R36 ;  /* 0x0000002438007844 */ /* 0x000fe80000000200 */
[----:B------:R1:W-:Y:S01]  /*a6c0*/  STSM.16.M88.4 [R54], R12 ;  /* 0x0000000c36007844 */ /* 0x0003e20000000200 */
[----:B------:R-:W-:Y:S06]  /*a6d0*/  BAR.SYNC.DEFER_BLOCKING 0x1, 0x100 ;  /* 0x0044000000007b1d */ /* 0x000fec0000010000 */
[----:B------:R-:W2:Y:S01]  /*a6e0*/  @P2 LDG.E R5, desc[UR48][R8.64] ;  /* 0x0000003008052981 */ /* 0x000ea2000c1e1900 */
[----:B------:R-:W-:Y:S01]  /*a6f0*/  UISETP.NE.U32.AND UP1, UPT, UR6, URZ, UPT ;  /* 0x0000003f0600728c */ /* 0x000fe2000bf25070 */
[----:B0-----:R-:W-:Y:S01]  /*a700*/  ISETP.NE.AND P1, PT, R50, 0x1, PT ;  /* 0x000000013200780c */ /* 0x001fe20003f25270 */
[----:B-1----:R-:W-:-:S02]  /*a710*/  IMAD.U32 R13, RZ, RZ, UR39 ;  /* 0x00000027ff0d7e24 */ /* 0x002fc4000f8e00ff */
[----:B------:R-:W-:-:S06]  /*a720*/  UISETP.NE.AND.EX UP1, UPT, UR7, URZ, UPT, UP1 ;  /* 0x0000003f0700728c */ /* 0x000fcc000bf25310 */
[----:B------:R-:W-:-:S04]  /*a730*/  PLOP3.LUT P0, PT, PT, PT, UP1, 0x80, 0x0 ;  /* 0x000000000000781c */ /* 0x000fc80003f0f018 */
[----:B------:R-:W0:Y:S01]  /*a740*/  @P1 LDC R10, c[0x0][0xbec] ;  /* 0x0002fb00ff0a1b82 */ /* 0x000e220000000800 */
[----:B------:R-:W-:-:S03]  /*a750*/  @UP1 UIADD3 UR6, UP2, UR8, UR6, URZ ;  /* 0x0000000608061290 */ /* 0x000fc6000ff5e03f */
[----:B------:R-:W-:Y:S01]  /*a760*/  ULDC UR8, c[0x0][0xa88] ;  /* 0x0002a20000087ab9 */ /* 0x000fe20000000800 */
[----:B------:R-:W-:Y:S02]  /*a770*/  @UP1 UIADD3.X UR7, UR9, UR7, URZ, UP2, !UPT ;  /* 0x0000000709071290 */ /* 0x000fe400097fe43f */
[----:B------:R-:W-:Y:S01]  /*a780*/  IMAD.U32 R14, RZ, RZ, UR6 ;  /* 0x00000006ff0e7e24 */ /* 0x000fe2000f8e00ff */
[----:B------:R-:W1:Y:S03]  /*a790*/  @P1 LDC R20, c[0x0][0xbf0] ;  /* 0x0002fc00ff141b82 */ /* 0x000e660000000800 */
[----:B------:R-:W-:Y:S01]  /*a7a0*/  IMAD.U32 R15, RZ, RZ, UR7 ;  /* 0x00000007ff0f7e24 */ /* 0x000fe2000f8e00ff */
[----:B--2---:R-:W-:Y:S01]  /*a7b0*/  @P2 R2UR UR4, R5 ;  /* 0x00000000050422ca */ /* 0x004fe200000e0000 */
[----:B------:R-:W-:-:S06]  /*a7c0*/  IMAD.U32 R5, RZ, RZ, UR8 ;  /* 0x00000008ff057e24 */ /* 0x000fcc000f8e00ff */
[----:B------:R2:W5:Y:S01]  /*a7d0*/  @P0 LDG.E R5, desc[UR48][R14.64] ;  /* 0x000000300e050981 */ /* 0x000562000c1e1900 */
[----:B01----:R-:W-:Y:S07]  /*a7e0*/  @P0 BRA `(.L_x_309) ;  /* 0x0000000000100947 */ /* 0x003fee0003800000 */
[----:B------:R-:W-:Y:S05]  /*a7f0*/  @!P2 BRA `(.L_x_309) ;  /* 0x00000000000ca947 */ /* 0x000fea0003800000 */
[----:B------:R-:W3:Y:S04]  /*a800*/  LDG.E R12, desc[UR48][R8.64] ;  /* 0x00000030080c7981 */ /* 0x000ee8000c1e1900 */
[----:B-----5:R-:W3:Y:S02]  /*a810*/  LDG.E R5, desc[UR48][R8.64+0x4] ;  /* 0x0000043008057981 */ /* 0x020ee4000c1e1900 */
[----:B---3--:R-:W-:-:S07]  /*a820*/  IMAD.IADD R5, R5, 0x1, -R12 ;  /* 0x0000000105057824 */ /* 0x008fce00078e0a0c */
.L_x_309:
[----:B------:R-:W-:Y:S01]  /*a830*/  USHF.R.S32.HI UR14, URZ, 0x1f, UR40 ;  /* 0x0000001f3f0e7899 */ /* 0x000fe20008011428 */
[----:B------:R-:W-:Y:S01]  /*a840*/  IMAD R13, R13, 0x80, R170 ;  /* 0x000000800d0d7824 */ /* 0x000fe200078e02aa */
[----:B------:R-:W-:Y:S01]  /*a850*/  ULDC.64 UR12, c[0x0][0xb90] ;  /* 0x0002e400000c7ab9 */ /* 0x000fe20000000a00 */
[----:B------:R-:W-:Y:S01]  /*a860*/  USHF.R.S32.HI UR9, URZ, 0x1f, UR4 ;  /* 0x0000001f3f097899 */ /* 0x000fe20008011404 */
[----:B-----5:R-:W-:Y:S01]  /*a870*/  IMAD R53, R5, R50, RZ ;  /* 0x0000003205357224 */ /* 0x020fe200078e02ff */
[----:B------:R-:W-:Y:S01]  /*a880*/  UIMAD UR10, UR14, UR12, URZ ;  /* 0x0000000c0e0a72a4 */ /* 0x000fe2000f8e023f */
[----:B------:R-:W-:Y:S01]  /*a890*/  @P1 IMAD.HI.U32 R9, R13, R10, RZ ;  /* 0x0000000a0d091227 */ /* 0x000fe200078e00ff */
[----:B------:R-:W-:Y:S01]  /*a8a0*/  UMOV UR8, UR4 ;  /* 0x0000000400087c82 */ /* 0x000fe20008000000 */
[----:B------:R-:W-:Y:S02]  /*a8b0*/  USEL UR37, UR37, URZ, !UP0 ;  /* 0x0000003f25257287 */ /* 0x000fe4000c000000 */
[----:B------:R-:W-:Y:S01]  /*a8c0*/  UIMAD.WIDE.U32 UR6, UR40, UR12, UR8 ;  /* 0x0000000c280672a5 */ /* 0x000fe2000f8e0008 */
[----:B------:R-:W-:Y:S01]  /*a8d0*/  IMAD.MOV.U32 R8, RZ, RZ, R13 ;  /* 0x000000ffff087224 */ /* 0x000fe200078e000d */
[----:B------:R-:W-:Y:S01]  /*a8e0*/  UIMAD UR10, UR40, UR13, UR10 ;  /* 0x0000000d280a72a4 */ /* 0x000fe2000f8e020a */
[----:B------:R-:W-:Y:S01]  /*a8f0*/  @P1 SHF.R.U32.HI R8, RZ, R20, R9 ;  /* 0x00000014ff081219 */ /* 0x000fe20000011609 */
[----:B------:R-:W-:Y:S01]  /*a900*/  USEL UR36, UR36, URZ, !UP0 ;  /* 0x0000003f24247287 */ /* 0x000fe2000c000000 */
[----:B------:R-:W-:Y:S01]  /*a910*/  IMAD R9, R18, 0x40, R2 ;  /* 0x0000004012097824 */ /* 0x000fe200078e0202 */
[----:B------:R-:W-:Y:S01]  /*a920*/  ULDC.64 UR12, c[0x0][0xb98] ;  /* 0x0002e600000c7ab9 */ /* 0x000fe20000000a00 */
[----:B------:R-:W-:Y:S01]  /*a930*/  UIADD3 UR7, UR7, UR10, URZ ;  /* 0x0000000a07077290 */ /* 0x000fe2000fffe03f */
[----:B------:R-:W-:Y:S01]  /*a940*/  IMAD.MOV R11, RZ, RZ, -R8 ;  /* 0x000000ffff0b7224 */ /* 0x000fe200078e0a08 */
[----:B------:R-:W-:Y:S01]  /*a950*/  UIMAD UR8, UR37, UR12, URZ ;  /* 0x0000000c250872a4 */ /* 0x000fe2000f8e023f */
[----:B------:R-:W-:Y:S01]  /*a960*/  IMAD.WIDE R6, R9, 0x2, R6 ;  /* 0x0000000209067825 */ /* 0x000fe200078e0206 */
[----:B------:R-:W-:Y:S01]  /*a970*/  UIMAD.WIDE.U32 UR6, UR36, UR12, UR6 ;  /* 0x0000000c240672a5 */ /* 0x000fe2000f8e0006 */
[----:B------:R-:W-:Y:S01]  /*a980*/  SHF.R.S32.HI R9, RZ, 0x1f, R8 ;  /* 0x0000001fff097819 */ /* 0x000fe20000011408 */
[----:B------:R-:W-:Y:S01]  /*a990*/  UIMAD UR8, UR36, UR13, UR8 ;  /* 0x0000000d240872a4 */ /* 0x000fe2000f8e0208 */
[----:B------:R-:W-:Y:S01]  /*a9a0*/  IMAD R11, R50, R11, R13 ;  /* 0x0000000b320b7224 */ /* 0x000fe200078e020d */
[----:B--2---:R-:W-:Y:S01]  /*a9b0*/  IADD3 R15, P3, R6, 0x2000, RZ ;  /* 0x00002000060f7810 */ /* 0x004fe20007f7e0ff */
[----:B------:R-:W-:Y:S01]  /*a9c0*/  ULDC.64 UR10, c[0x0][0xaa0] ;  /* 0x0002a800000a7ab9 */ /* 0x000fe20000000a00 */
[----:B------:R-:W-:-:S02]  /*a9d0*/  IADD3 R8, P2, R8, UR6, RZ ;  /* 0x0000000608087c10 */ /* 0x000fc4000ff5e0ff */
[----:B------:R-:W-:Y:S01]  /*a9e0*/  IMAD.U32 R10, RZ, RZ, UR8 ;  /* 0x00000008ff0a7e24 */ /* 0x000fe2000f8e00ff */
[----:B------:R-:W-:Y:S02]  /*a9f0*/  LOP3.LUT R12, R15, 0x380, RZ, 0xc0, !PT ;  /* 0x000003800f0c7812 */ /* 0x000fe400078ec0ff */
[----:B------:R-:W-:Y:S02]  /*aa00*/  IADD3 R25, P0, R6, 0x1000, RZ ;  /* 0x0000100006197810 */ /* 0x000fe40007f1e0ff */
[----:B------:R-:W-:Y:S01]  /*aa10*/  IADD3.X R9, R9, UR7, R10, P2, !PT ;  /* 0x0000000709097c10 */ /* 0x000fe200097fe40a */
[----:B------:R-:W-:Y:S01]  /*aa20*/  ULDC.64 UR6, c[0x0][0xb88] ;  /* 0x0002e20000067ab9 */ /* 0x000fe20000000a00 */
[----:B------:R-:W-:Y:S02]  /*aa30*/  SHF.R.S32.HI R10, RZ, 0x1f, R11 ;  /* 0x0000001fff0a7819 */ /* 0x000fe4000001140b */
[----:B------:R-:W-:Y:S01]  /*aa40*/  SHF.R.U64 R12, R12, 0x3, RZ ;  /* 0x000000030c0c7819 */ /* 0x000fe200000012ff */
[----:B------:R-:W-:Y:S01]  /*aa50*/  IMAD.WIDE.U32 R8, R11, UR6, R8 ;  /* 0x000000060b087c25 */ /* 0x000fe2000f8e0008 */
[----:B------:R-:W-:-:S02]  /*aa60*/  IADD3 R13, P2, R6, 0x3000, RZ ;  /* 0x00003000060d7810 */ /* 0x000fc40007f5e0ff */
[----:B------:R-:W-:Y:S01]  /*aa70*/  LOP3.LUT R12, R12, R15, RZ, 0x3c, !PT ;  /* 0x0000000f0c0c7212 */ /* 0x000fe200078e3cff */
[----:B------:R-:W-:Y:S01]  /*aa80*/  IMAD R14, R10, UR6, RZ ;  /* 0x000000060a0e7c24 */ /* 0x000fe2000f8e02ff */
[----:B------:R-:W-:Y:S02]  /*aa90*/  LOP3.LUT R24, R25, 0x380, RZ, 0xc0, !PT ;  /* 0x0000038019187812 */ /* 0x000fe400078ec0ff */
[----:B------:R-:W-:Y:S01]  /*aaa0*/  LOP3.LUT R10, R13, 0x380, RZ, 0xc0, !PT ;  /* 0x000003800d0a7812 */ /* 0x000fe200078ec0ff */
[----:B------:R-:W-:Y:S01]  /*aab0*/  IMAD R15, R11, UR7, R14 ;  /* 0x000000070b0f7c24 */ /* 0x000fe2000f8e020e */
[----:B------:R-:W-:Y:S01]  /*aac0*/  ULDC.64 UR6, c[0x0][0xb50] ;  /* 0x0002d40000067ab9 */ /* 0x000fe20000000a00 */
[----:B------:R-:W-:Y:S01]  /*aad0*/  SHF.R.U64 R24, R24, 0x3, RZ ;  /* 0x0000000318187819 */ /* 0x000fe200000012ff */
[----:B------:R-:W-:Y:S01]  /*aae0*/  IMAD.X R11, RZ, RZ, R7, P2 ;  /* 0x000000ffff0b7224 */ /* 0x000fe200010e0607 */
[----:B------:R-:W-:Y:S01]  /*aaf0*/  SHF.R.U64 R10, R10, 0x3, RZ ;  /* 0x000000030a0a7819 */ /* 0x000fe200000012ff */
[----:B------:R-:W-:Y:S01]  /*ab00*/  IMAD.IADD R9, R9, 0x1, R15 ;  /* 0x0000000109097824 */ /* 0x000fe200078e020f */
[----:B------:R-:W-:-:S02]  /*ab10*/  LEA R15, P4, R8, UR6, 0x2 ;  /* 0x00000006080f7c11 */ /* 0x000fc4000f8810ff */
[----:B------:R-:W-:Y:S01]  /*ab20*/  LOP3.LUT R24, R24, R25, RZ, 0x3c, !PT ;  /* 0x0000001918187212 */ /* 0x000fe200078e3cff */
[----:B------:R-:W-:Y:S01]  /*ab30*/  IMAD.X R25, RZ, RZ, R7, P0 ;  /* 0x000000ffff197224 */ /* 0x000fe200000e0607 */
[----:B------:R-:W-:Y:S01]  /*ab40*/  LEA.HI.X R26, R8, UR7, R9, 0x2, P4 ;  /* 0x00000007081a7c11 */ /* 0x000fe2000a0f1409 */
[----:B------:R-:W-:Y:S01]  /*ab50*/  IMAD.U32 R9, RZ, RZ, UR39 ;  /* 0x00000027ff097e24 */ /* 0x000fe2000f8e00ff */
[----:B------:R-:W-:Y:S01]  /*ab60*/  SHFL.IDX PT, R20, R15, RZ, 0x1c1f ;  /* 0x001c1fff0f147589 */ /* 0x000fe200000e0000 */
[----:B------:R-:W-:Y:S01]  /*ab70*/  LOP3.LUT R10, R10, R13, RZ, 0x3c, !PT ;  /* 0x0000000d0a0a7212 */ /* 0x000fe200078e3cff */
[----:B------:R-:W-:Y:S01]  /*ab80*/  IMAD.X R13, RZ, RZ, R7, P3 ;  /* 0x000000ffff0d7224 */ /* 0x000fe200018e0607 */
[----:B------:R-:W-:Y:S01]  /*ab90*/  LOP3.LUT P0, RZ, R19, 0x3, RZ, 0xc0, !PT ;  /* 0x0000000313ff7812 */ /* 0x000fe2000780c0ff */
[----:B------:R-:W0:Y:S01]  /*aba0*/  SHFL.IDX PT, R21, R26, RZ, 0x1c1f ;  /* 0x001c1fff1a157589 */ /* 0x000e2200000e0000 */
[----:B------:R-:W-:Y:S01]  /*abb0*/  IMAD R28, R9, 0x80, R168 ;  /* 0x00000080091c7824 */ /* 0x000fe200078e02a8 */
[----:B------:R-:W-:-:S02]  /*abc0*/  IADD3 R14, P3, R6, 0x7000, RZ ;  /* 0x00007000060e7810 */ /* 0x000fc40007f7e0ff */
[----:B------:R-:W-:Y:S01]  /*abd0*/  SHFL.IDX PT, R48, R15, 0x1, 0x1c1f ;  /* 0x003c1f000f307f89 */ /* 0x000fe200000e0000 */
[C---:B------:R-:W-:Y:S01]  /*abe0*/  VIADD R8, R28.reuse, 0x8 ;  /* 0x000000081c087836 */ /* 0x040fe20000000000 */
[-C--:B------:R-:W-:Y:S01]  /*abf0*/  ISETP.GE.OR P2, PT, R28, R53.reuse, P0 ;  /* 0x000000351c00720c */ /* 0x080fe20000746670 */
[----:B------:R-:W-:Y:S01]  /*ac00*/  IMAD.X R29, RZ, RZ, R7, P3 ;  /* 0x000000ffff1d7224 */ /* 0x000fe200018e0607 */
[----:B------:R-:W1:Y:S01]  /*ac10*/  SHFL.IDX PT, R49, R26, 0x1, 0x1c1f ;  /* 0x003c1f001a317f89 */ /* 0x000e6200000e0000 */
[----:B------:R-:W-:Y:S02]  /*ac20*/  LOP3.LUT R5, R14, 0x380, RZ, 0xc0, !PT ;  /* 0x000003800e057812 */ /* 0x000fe400078ec0ff */
[----:B------:R-:W-:Y:S02]  /*ac30*/  ISETP.GE.OR P0, PT, R8, R53, P0 ;  /* 0x000000350800720c */ /* 0x000fe40000706670 */
[C---:B------:R-:W-:Y:S02]  /*ac40*/  IADD3 R45, P6, R6.reuse, 0x4000, RZ ;  /* 0x00004000062d7810 */ /* 0x040fe40007fde0ff */
[----:B------:R-:W-:-:S02]  /*ac50*/  IADD3 R41, P5, R6, 0x5000, RZ ;  /* 0x0000500006297810 */ /* 0x000fc40007fbe0ff */
[C---:B------:R-:W-:Y:S02]  /*ac60*/  IADD3 R37, P4, R6.reuse, 0x6000, RZ ;  /* 0x0000600006257810 */ /* 0x040fe40007f9e0ff */
[----:B------:R-:W-:Y:S02]  /*ac70*/  LOP3.LUT R9, R6, 0x380, RZ, 0xc0, !PT ;  /* 0x0000038006097812 */ /* 0x000fe400078ec0ff */
[----:B------:R-:W-:Y:S02]  /*ac80*/  SHF.R.U64 R5, R5, 0x3, RZ ;  /* 0x0000000305057819 */ /* 0x000fe400000012ff */
[----:B------:R-:W-:Y:S01]  /*ac90*/  LOP3.LUT R44, R45, 0x380, RZ, 0xc0, !PT ;  /* 0x000003802d2c7812 */ /* 0x000fe200078ec0ff */
[----:B0-----:R-:W-:Y:S01]  /*aca0*/  @!P2 ST.E desc[UR48][R20.64], R3 ;  /* 0x000000031400a985 */ /* 0x001fe2000c101930 */
[----:B------:R-:W-:Y:S02]  /*acb0*/  LOP3.LUT R40, R41, 0x380, RZ, 0xc0, !PT ;  /* 0x0000038029287812 */ /* 0x000fe400078ec0ff */
[----:B------:R-:W-:-:S02]  /*acc0*/  LOP3.LUT R36, R37, 0x380, RZ, 0xc0, !PT ;  /* 0x0000038025247812 */ /* 0x000fc400078ec0ff */
[----:B------:R-:W-:Y:S02]  /*acd0*/  SHF.R.U64 R9, R9, 0x3, RZ ;  /* 0x0000000309097819 */ /* 0x000fe400000012ff */
[----:B------:R-:W-:Y:S01]  /*ace0*/  SHF.R.U64 R44, R44, 0x3, RZ ;  /* 0x000000032c2c7819 */ /* 0x000fe200000012ff */
[----:B-1----:R0:W-:Y:S01]  /*acf0*/  @!P0 ST.E desc[UR48][R48.64], R0 ;  /* 0x0000000030008985 */ /* 0x0021e2000c101930 */
[----:B------:R-:W-:Y:S02]  /*ad00*/  SHF.R.U64 R40, R40, 0x3, RZ ;  /* 0x0000000328287819 */ /* 0x000fe400000012ff */
[----:B------:R-:W-:Y:S02]  /*ad10*/  SHF.R.U64 R36, R36, 0x3, RZ ;  /* 0x0000000324247819 */ /* 0x000fe400000012ff */
[----:B------:R-:W-:Y:S01]  /*ad20*/  LOP3.LUT R28, R5, R14, RZ, 0x3c, !PT ;  /* 0x0000000e051c7212 */ /* 0x000fe200078e3cff */
[----:B------:R-:W-:Y:S01]  /*ad30*/  UIMAD UR8, UR9, UR10, URZ ;  /* 0x0000000a090872a4 */ /* 0x000fe2000f8e023f */
[----:B------:R-:W-:Y:S01]  /*ad40*/  LOP3.LUT R6, R9, R6, RZ, 0x3c, !PT ;  /* 0x0000000609067212 */ /* 0x000fe200078e3cff */
[----:B------:R-:W1:Y:S01]  /*ad50*/  @P1 LDC R5, c[0x0][0xbec] ;  /* 0x0002fb00ff051b82 */ /* 0x000e620000000800 */
[----:B------:R-:W-:Y:S01]  /*ad60*/  LOP3.LUT R44, R44, R45, RZ, 0x3c, !PT ;  /* 0x0000002d2c2c7212 */ /* 0x000fe200078e3cff */
[--C-:B------:R-:W-:Y:S01]  /*ad70*/  IMAD.X R45, RZ, RZ, R7.reuse, P6 ;  /* 0x000000ffff2d7224 */ /* 0x100fe200030e0607 */
[----:B------:R-:W-:Y:S01]  /*ad80*/  LOP3.LUT R40, R40, R41, RZ, 0x3c, !PT ;  /* 0x0000002928287212 */ /* 0x000fe200078e3cff */
[--C-:B------:R-:W-:Y:S01]  /*ad90*/  IMAD.X R41, RZ, RZ, R7.reuse, P5 ;  /* 0x000000ffff297224 */ /* 0x100fe200028e0607 */
[----:B------:R-:W-:Y:S01]  /*ada0*/  LOP3.LUT R36, R36, R37, RZ, 0x3c, !PT ;  /* 0x0000002524247212 */ /* 0x000fe200078e3cff */
[----:B------:R-:W-:Y:S01]  /*adb0*/  IMAD.X R37, RZ, RZ, R7, P4 ;  /* 0x000000ffff257224 */ /* 0x000fe200020e0607 */
[----:B------:R2:W5:Y:S01]  /*adc0*/  LD.E.128 R32, desc[UR48][R6.64] ;  /* 0x0000003006207980 */ /* 0x000562000c101d00 */
[----:B------:R-:W-:-:S02]  /*add0*/  UIMAD.WIDE.U32 UR6, UR4, UR10, URZ ;  /* 0x0000000a040672a5 */ /* 0x000fc4000f8e003f */
[----:B------:R-:W-:Y:S01]  /*ade0*/  UIMAD UR8, UR4, UR11, UR8 ;  /* 0x0000000b040872a4 */ /* 0x000fe2000f8e0208 */
[----:B0-----:R-:W-:Y:S01]  /*adf0*/  IMAD R0, R17, 0x20, R18 ;  /* 0x0000002011007824 */ /* 0x001fe200078e0212 */
[----:B------:R-:W5:Y:S01]  /*ae00*/  LD.E.128 R24, desc[UR48][R24.64] ;  /* 0x0000003018187980 */ /* 0x000f62000c101d00 */
[----:B------:R-:W-:Y:S01]  /*ae10*/  ULDC.64 UR10, c[0x0][0xae8] ;  /* 0x0002ba00000a7ab9 */ /* 0x000fe20000000a00 */
[----:B------:R-:W-:Y:S02]  /*ae20*/  IMAD.U32 R3, RZ, RZ, UR39 ;  /* 0x00000027ff037e24 */ /* 0x000fe4000f8e00ff */
[----:B------:R-:W5:Y:S01]  /*ae30*/  LD.E.128 R12, desc[UR48][R12.64] ;  /* 0x000000300c0c7980 */ /* 0x000f62000c101d00 */
[----:B--2---:R-:W0:Y:S01]  /*ae40*/  @P1 LDC R7, c[0x0][0xbf0] ;  /* 0x0002fc00ff071b82 */ /* 0x004e220000000800 */
[----:B------:R-:W-:Y:S02]  /*ae50*/  UIADD3 UR7, UR7, UR8, URZ ;  /* 0x0000000807077290 */ /* 0x000fe4000fffe03f */
[----:B------:R-:W-:Y:S01]  /*ae60*/  UIMAD UR4, UR14, UR10, URZ ;  /* 0x0000000a0e0472a4 */ /* 0x000fe2000f8e023f */
[----:B------:R-:W-:Y:S01]  /*ae70*/  IMAD R20, R3, 0x80, R0 ;  /* 0x0000008003147824 */ /* 0x000fe200078e0200 */
[----:B------:R-:W-:Y:S01]  /*ae80*/  UIMAD.WIDE.U32 UR6, UR40, UR10, UR6 ;  /* 0x0000000a280672a5 */ /* 0x000fe2000f8e0006 */
[----:B------:R-:W5:Y:S01]  /*ae90*/  LD.E.128 R8, desc[UR48][R10.64] ;  /* 0x000000300a087980 */ /* 0x000f62000c101d00 */
[----:B------:R-:W-:Y:S01]  /*aea0*/  UIMAD UR4, UR40, UR11, UR4 ;  /* 0x0000000b280472a4 */ /* 0x000fe2000f8e0204 */
[----:B-1----:R-:W-:Y:S01]  /*aeb0*/  @P1 IMAD.HI.U32 R0, R20, R5, RZ ;  /* 0x0000000514001227 */ /* 0x002fe200078e00ff */
[----:B------:R-:W-:Y:S01]  /*aec0*/  ULDC.64 UR8, c[0x0][0xaf0] ;  /* 0x0002bc0000087ab9 */ /* 0x000fe20000000a00 */
[----:B------:R-:W5:Y:S01]  /*aed0*/  LD.E.128 R44, desc[UR48][R44.64] ;  /* 0x000000302c2c7980 */ /* 0x000f62000c101d00 */
[----:B------:R-:W-:-:S02]  /*aee0*/  UIADD3 UR7, UR7, UR4, URZ ;  /* 0x0000000407077290 */ /* 0x000fc4000fffe03f */
[----:B------:R-:W-:Y:S01]  /*aef0*/  UIMAD UR4, UR37, UR8, URZ ;  /* 0x00000008250472a4 */ /* 0x000fe2000f8e023f */
[----:B------:R-:W-:Y:S01]  /*af00*/  IMAD.MOV.U32 R3, RZ, RZ, R20 ;  /* 0x000000ffff037224 */ /* 0x000fe200078e0014 */
[----:B------:R-:W-:Y:S01]  /*af10*/  UIMAD.WIDE.U32 UR6, UR36, UR8, UR6 ;  /* 0x00000008240672a5 */ /* 0x000fe2000f8e0006 */
[----:B------:R-:W5:Y:S01]  /*af20*/  LD.E.128 R40, desc[UR48][R40.64] ;  /* 0x0000003028287980 */ /* 0x000f62000c101d00 */
[----:B------:R-:W-:-:S03]  /*af30*/  UIMAD UR4, UR36, UR9, UR4 ;  /* 0x00000009240472a4 */ /* 0x000fc6000f8e0204 */
[----:B------:R-:W5:Y:S01]  /*af40*/  LD.E.128 R36, desc[UR48][R36.64] ;  /* 0x0000003024247980 */ /* 0x000f62000c101d00 */
[----:B0-----:R-:W-:Y:S01]  /*af50*/  @P1 SHF.R.U32.HI R3, RZ, R7, R0 ;  /* 0x00000007ff031219 */ /* 0x001fe20000011600 */
[----:B------:R-:W-:Y:S01]  /*af60*/  UIADD3 UR4, UR7, UR4, URZ ;  /* 0x0000000407047290 */ /* 0x000fe2000fffe03f */
[----:B------:R-:W-:Y:S01]  /*af70*/  IMAD.U32 R6, RZ, RZ, UR6 ;  /* 0x00000006ff067e24 */ /* 0x000fe2000f8e00ff */
[----:B------:R-:W5:Y:S01]  /*af80*/  LD.E.128 R28, desc[UR48][R28.64] ;  /* 0x000000301c1c7980 */ /* 0x000f62000c101d00 */
[--C-:B------:R-:W-:Y:S01]  /*af90*/  SHF.R.S32.HI R0, RZ, 0x1f, R3.reuse ;  /* 0x0000001fff007819 */ /* 0x100fe20000011403 */
[----:B------:R-:W-:Y:S01]  /*afa0*/  IMAD.MOV R5, RZ, RZ, -R3 ;  /* 0x000000ffff057224 */ /* 0x000fe200078e0a03 */
[----:B------:R-:W-:Y:S01]  /*afb0*/  BSSY B1, `(.L_x_310) ;  /* 0x000002e000017945 */ /* 0x000fe20003800000 */
[----:B------:R-:W-:Y:S01]  /*afc0*/  IMAD.U32 R7, RZ, RZ, UR7 ;  /* 0x00000007ff077e24 */ /* 0x000fe2000f8e00ff */
[----:B------:R-:W-:Y:S01]  /*afd0*/  ULDC.64 UR6, c[0x0][0xae0] ;  /* 0x0002b80000067ab9 */ /* 0x000fe20000000a00 */
[----:B------:R-:W-:Y:S01]  /*afe0*/  IMAD R5, R50, R5, R20 ;  /* 0x0000000532057224 */ /* 0x000fe200078e0214 */
[----:B------:R-:W-:Y:S01]  /*aff0*/  @!PT LDS RZ, [RZ] ;  /* 0x00000000fffff984 */ /* 0x000fe20000000800 */
[----:B------:R-:W-:Y:S01]  /*b000*/  @!PT LDS RZ, [RZ] ;  /* 0x00000000fffff984 */ /* 0x000fe20000000800 */
[----:B------:R-:W-:Y:S01]  /*b010*/  @!PT LDS RZ, [RZ] ;  /* 0x00000000fffff984 */ /* 0x000fe20000000800 */
[----:B------:R-:W-:Y:S01]  /*b020*/  @!PT LDS RZ, [RZ] ;  /* 0x00000000fffff984 */ /* 0x000fe20000000800 */
[----:B------:R0:W-:Y:S06]  /*b030*/  MEMBAR.ALL.CTA ;  /* 0x0000000000007992 */ /* 0x0001ec0000008000 */
[----:B0-----:R-:W0:Y:S01]  /*b040*/  FENCE.VIEW.ASYNC.S ;  /* 0x00000000000073c6 */ /* 0x001e220000000000 */
[----:B------:R-:W-:-:S02]  /*b050*/  IMAD R0, R0, UR6, RZ ;  /* 0x0000000600007c24 */ /* 0x000fc4000f8e02ff */
[----:B------:R-:W-:Y:S02]  /*b060*/  IMAD.U32 R7, RZ, RZ, UR4 ;  /* 0x00000004ff077e24 */ /* 0x000fe4000f8e00ff */
[C---:B------:R-:W-:Y:S01]  /*b070*/  IMAD R21, R3.reuse, UR7, R0 ;  /* 0x0000000703157c24 */ /* 0x040fe2000f8e0200 */
[----:B------:R-:W-:Y:S01]  /*b080*/  SHF.R.S32.HI R0, RZ, 0x1f, R5 ;  /* 0x0000001fff007819 */ /* 0x000fe20000011405 */
[----:B------:R-:W-:Y:S01]  /*b090*/  IMAD.WIDE.U32 R6, R3, UR6, R6 ;  /* 0x0000000603067c25 */ /* 0x000fe2000f8e0006 */
[----:B------:R-:W-:-:S03]  /*b0a0*/  ULDC.64 UR6, c[0x0][0xad8] ;  /* 0x0002b60000067ab9 */ /* 0x000fc60000000a00 */
[----:B------:R-:W-:Y:S02]  /*b0b0*/  IMAD.U32 R49, RZ, RZ, UR39 ;  /* 0x00000027ff317e24 */ /* 0x000fe4000f8e00ff */
[----:B------:R-:W-:Y:S02]  /*b0c0*/  IMAD.IADD R7, R7, 0x1, R21 ;  /* 0x0000000107077824 */ /* 0x000fe400078e0215 */
[----:B------:R-:W-:Y:S02]  /*b0d0*/  IMAD R20, R0, UR6, RZ ;  /* 0x0000000600147c24 */ /* 0x000fe4000f8e02ff */
[----:B------:R-:W-:Y:S02]  /*b0e0*/  IMAD R48, R49, 0x80, R18 ;  /* 0x0000008031307824 */ /* 0x000fe400078e0212 */
[C---:B------:R-:W-:Y:S02]  /*b0f0*/  IMAD R3, R5.reuse, UR7, R20 ;  /* 0x0000000705037c24 */ /* 0x040fe4000f8e0214 */
[----:B------:R-:W-:Y:S01]  /*b100*/  IMAD.WIDE.U32 R6, R5, UR6, R6 ;  /* 0x0000000605067c25 */ /* 0x000fe2000f8e0006 */
[----:B------:R-:W-:Y:S01]  /*b110*/  ISETP.GE.AND P2, PT, R48, R53, PT ;  /* 0x000000353000720c */ /* 0x000fe20003f46270 */
[----:B------:R-:W-:-:S02]  /*b120*/  ULDC.64 UR6, c[0x0][0xa80] ;  /* 0x0002a00000067ab9 */ /* 0x000fc40000000a00 */
[----:B------:R-:W-:Y:S01]  /*b130*/  IMAD.IADD R3, R7, 0x1, R3 ;  /* 0x0000000107037824 */ /* 0x000fe200078e0203 */
[----:B------:R-:W-:Y:S01]  /*b140*/  LEA R20, P3, R6, UR6, 0x1 ;  /* 0x0000000606147c11 */ /* 0x000fe2000f8608ff */
[----:B------:R-:W-:Y:S02]  /*b150*/  VIADD R4, R4, 0x29820 ;  /* 0x0002982004047836 */ /* 0x000fe40000000000 */
[----:B------:R-:W-:Y:S01]  /*b160*/  VIADD R0, R48, 0x20 ;  /* 0x0000002030007836 */ /* 0x000fe20000000000 */
[----:B------:R-:W-:Y:S01]  /*b170*/  LEA.HI.X R3, R6, UR7, R3, 0x1, P3 ;  /* 0x0000000706037c11 */ /* 0x000fe200098f0c03 */
[----:B0-----:R0:W1:Y:S01]  /*b180*/  SHFL.IDX PT, R5, R20, RZ, 0x181f ;  /* 0x00181fff14057589 */ /* 0x00106200000e0000 */
[----:B------:R-:W-:Y:S02]  /*b190*/  PRMT R4, RZ, 0x654, R4 ;  /* 0x00000654ff047816 */ /* 0x000fe40000000004 */
[-C--:B------:R-:W-:Y:S01]  /*b1a0*/  ISETP.GE.AND P0, PT, R0, R53.reuse, PT ;  /* 0x000000350000720c */ /* 0x080fe20003f06270 */
[----:B------:R-:W-:Y:S01]  /*b1b0*/  VIADD R0, R48, 0x40 ;  /* 0x0000004030007836 */ /* 0x000fe20000000000 */
[----:B------:R0:W-:Y:S01]  /*b1c0*/  SYNCS.ARRIVE.TRANS64.RED.A1T0 RZ, [R4+URZ], RZ ;  /* 0x000000ff04ff79a7 */ /* 0x0001e2000810043f */
[----:B------:R0:W2:Y:S03]  /*b1d0*/  SHFL.IDX PT, R7, R3, RZ, 0x181f ;  /* 0x00181fff03077589 */ /* 0x0000a600000e0000 */
[----:B------:R-:W-:Y:S01]  /*b1e0*/  ISETP.GE.AND P1, PT, R0, R53, PT ;  /* 0x000000350000720c */ /* 0x000fe20003f26270 */
[----:B------:R-:W-:-:S12]  /*b1f0*/  @P2 BRA `(.L_x_311) ;  /* 0x0000000000242947 */ /* 0x000fd80003800000 */
[----:B------:R-:W-:Y:S02]  /*b200*/  ULDC UR4, c[0x0][0xac8] ;  /* 0x0002b20000047ab9 */ /* 0x000fe40000000800 */
[----:B------:R-:W-:Y:S02]  /*b210*/  ISETP.GE.AND P2, PT, R2, UR4, PT ;  /* 0x0000000402007c0c */ /* 0x000fe4000bf46270 */
[----:B------:R-:W-:-:S11]  /*b220*/  ISETP.GE.AND P3, PT, R16, UR4, PT ;  /* 0x0000000410007c0c */ /* 0x000fd6000bf66270 */
[-C--:B01----:R-:W-:Y:S02]  /*b230*/  @!P2 LEA R4, P4, R2, R5.reuse, 0x1 ;  /* 0x000000050204a211 */ /* 0x083fe400078808ff */
[----:B------:R-:W-:Y:S02]  /*b240*/  @!P3 LEA R6, P5, R16, R5, 0x1 ;  /* 0x000000051006b211 */ /* 0x000fe400078a08ff */
[-C--:B--2---:R-:W-:Y:S02]  /*b250*/  @!P2 LEA.HI.X R5, R2, R7.reuse, R193, 0x1, P4 ;  /* 0x000000070205a211 */ /* 0x084fe400020f0cc1 */
[----:B------:R-:W-:-:S03]  /*b260*/  @!P3 LEA.HI.X R7, R16, R7, R192, 0x1, P5 ;  /* 0x000000071007b211 */ /* 0x000fc600028f0cc0 */
[----:B-----5:R3:W-:Y:S04]  /*b270*/  @!P2 ST.E.128 desc[UR48][R4.64], R32 ;  /* 0x000000200400a985 */ /* 0x0207e8000c101d30 */
[----:B------:R3:W-:Y:S02]  /*b280*/  @!P3 ST.E.128 desc[UR48][R6.64], R44 ;  /* 0x0000002c0600b985 */ /* 0x0007e4000c101d30 */
.L_x_311:
[----:B------:R-:W-:Y:S05]  /*b290*/  BSYNC B1 ;  /* 0x0000000000017941 */ /* 0x000fea0003800000 */
.L_x_310:
[----:B--23--:R2:W3:Y:S01]  /*b2a0*/  SHFL.IDX PT, R7, R3, 0x1, 0x181f ;  /* 0x00381f0003077f89 */ /* 0x00c4e200000e0000 */
[----:B------:R-:W-:Y:S03]  /*b2b0*/  BSSY B1, `(.L_x_312) ;  /* 0x000000c000017945 */ /* 0x000fe60003800000 */
[----:B-1----:R2:W1:Y:S01]  /*b2c0*/  SHFL.IDX PT, R5, R20, 0x1, 0x181f ;  /* 0x00381f0014057f89 */ /* 0x00246200000e0000 */
[----:B------:R-:W-:Y:S05]  /*b2d0*/  @P0 BRA `(.L_x_313) ;  /* 0x0000000000240947 */ /* 0x000fea0003800000 */
[----:B------:R-:W-:Y:S02]  /*b2e0*/  ULDC UR4, c[0x0][0xac8] ;  /* 0x0002b20000047ab9 */ /* 0x000fe40000000800 */
[----:B------:R-:W-:Y:S02]  /*b2f0*/  ISETP.GE.AND P3, PT, R2, UR4, PT ;  /* 0x0000000402007c0c */ /* 0x000fe4000bf66270 */
[----:B------:R-:W-:-:S11]  /*b300*/  ISETP.GE.AND P4, PT, R16, UR4, PT ;  /* 0x0000000410007c0c */ /* 0x000fd6000bf86270 */
[-C--:B01----:R-:W-:Y:S02]  /*b310*/  @!P3 LEA R4, P0, R2, R5.reuse, 0x1 ;  /* 0x000000050204b211 */ /* 0x083fe400078008ff */
[----:B------:R-:W-:Y:S02]  /*b320*/  @!P4 LEA R6, P2, R16, R5, 0x1 ;  /* 0x000000051006c211 */ /* 0x000fe400078408ff */
[-C--:B---3--:R-:W-:Y:S02]  /*b330*/  @!P3 LEA.HI.X R5, R2, R7.reuse, R193, 0x1, P0 ;  /* 0x000000070205b211 */ /* 0x088fe400000f0cc1 */
[----:B------:R-:W-:-:S03]  /*b340*/  @!P4 LEA.HI.X R7, R16, R7, R192, 0x1, P2 ;  /* 0x000000071007c211 */ /* 0x000fc600010f0cc0 */
[----:B-----5:R4:W-:Y:S04]  /*b350*/  @!P3 ST.E.128 desc[UR48][R4.64], R24 ;  /* 0x000000180400b985 */ /* 0x0209e8000c101d30 */
[----:B------:R4:W-:Y:S02]  /*b360*/  @!P4 ST.E.128 desc[UR48][R6.64], R40 ;  /* 0x000000280600c985 */ /* 0x0009e4000c101d30 */
.L_x_313:
[----:B------:R-:W-:Y:S05]  /*b370*/  BSYNC B1 ;  /* 0x0000000000017941 */ /* 0x000fea0003800000 */
.L_x_312:
[----:B---34-:R3:W4:Y:S01]  /*b380*/  SHFL.IDX PT, R7, R3, 0x2, 0x181f ;  /* 0x00581f0003077f89 */ /* 0x01872200000e0000 */
        /* <DEDUP_REMOVED lines=8> */
[-C--:B----4-:R-:W-:Y:S02]  /*b410*/  @!P2 LEA.HI.X R5, R2, R7.reuse, R193, 0x1, P0 ;  /* 0x000000070205a211 */ /* 0x090fe400000f0cc1 */
[----:B------:R-:W-:-:S03]  /*b420*/  @!P3 LEA.HI.X R7, R16, R7, R192, 0x1, P1 ;  /* 0x000000071007b211 */ /* 0x000fc600008f0cc0 */
[----:B-----5:R0:W-:Y:S04]  /*b430*/  @!P2 ST.E.128 desc[UR48][R4.64], R12 ;  /* 0x0000000c0400a985 */ /* 0x0201e8000c101d30 */
[----:B------:R0:W-:Y:S02]  /*b440*/  @!P3 ST.E.128 desc[UR48][R6.64], R36 ;  /* 0x000000240600b985 */ /* 0x0001e4000c101d30 */
.L_x_315:
[----:B------:R-:W-:Y:S05]  /*b450*/  BSYNC B1 ;  /* 0x0000000000017941 */ /* 0x000fea0003800000 */
.L_x_314:
[----:B------:R-:W-:Y:S01]  /*b460*/  VIADD R0, R48, 0x60 ;  /* 0x0000006030007836 */ /* 0x000fe20000000000 */
[----:B0-23--:R-:W3:Y:S04]  /*b470*/  SHFL.IDX PT, R3, R3, 0x3, 0x181f ;  /* 0x00781f0003037f89 */ /* 0x00dee800000e0000 */
[----:B------:R-:W-:Y:S01]  /*b480*/  ISETP.GE.AND P0, PT, R0, R53, PT ;  /* 0x000000350000720c */ /* 0x000fe20003f06270 */
[----:B----4-:R4:W0:-:S12]  /*b490*/  SHFL.IDX PT, R7, R20, 0x3, 0x181f ;  /* 0x00781f0014077f89 */ /* 0x01081800000e0000 */
[----:B----4-:R-:W-:Y:S05]  /*b4a0*/  @P0 BRA `(.L_x_316) ;  /* 0x0000000c00140947 */ /* 0x010fea0003800000 */
[----:B------:R-:W-:Y:S02]  /*b4b0*/  ULDC UR4, c[0x0][0xac8] ;  /* 0x0002b20000047ab9 */ /* 0x000fe40000000800 */
[----:B------:R-:W-:-:S13]  /*b4c0*/  ISETP.GE.AND P1, PT, R2, UR4, PT ;  /* 0x0000000402007c0c */ /* 0x000fda000bf26270 */
[----:B0-----:R-:W-:-:S04]  /*b4d0*/  @!P1 LEA R4, P0, R2, R7, 0x1 ;  /* 0x0000000702049211 */ /* 0x001fc800078008ff */
[----:B-1-3--:R-:W-:Y:S02]  /*b4e0*/  @!P1 LEA.HI.X R5, R2, R3, R193, 0x1, P0 ;  /* 0x0000000302059211 */ /* 0x00afe400000f0cc1 */
[----:B------:R-:W-:-:S03]  /*b4f0*/  ISETP.GE.AND P0, PT, R16, UR4, PT ;  /* 0x0000000410007c0c */ /* 0x000fc6000bf06270 */
[----:B-----5:R4:W-:Y:S10]  /*b500*/  @!P1 ST.E.128 desc[UR48][R4.64], R8 ;  /* 0x0000000804009985 */ /* 0x0209f4000c101d30 */
[----:B------:R-:W-:Y:S05]  /*b510*/  @P0 BRA `(.L_x_316) ;  /* 0x0000000800f80947 */ /* 0x000fea0003800000 */
[----:B----4-:R-:W-:-:S04]  /*b520*/  LEA R4, P0, R16, R7, 0x1 ;  /* 0x0000000710047211 */ /* 0x010fc800078008ff */
[----:B------:R-:W-:-:S05]  /*b530*/  LEA.HI.X R5, R16, R3, R192, 0x1, P0 ;  /* 0x0000000310057211 */ /* 0x000fca00000f0cc0 */
[----:B------:R0:W-:Y:S01]  /*b540*/  ST.E.128 desc[UR48][R4.64], R28 ;  /* 0x0000001c04007985 */ /* 0x0001e2000c101d30 */
[----:B------:R-:W-:Y:S05]  /*b550*/  BRA `(.L_x_316) ;  /* 0x0000000800e87947 */ /* 0x000fea0003800000 */
.L_x_308:
[----:B------:R-:W-:Y:S01]  /*b560*/  ULDC.64 UR6, c[0x0][0xc00] ;  /* 0x0003000000067ab9 */ /* 0x000fe20000000a00 */
[----:B------:R-:W-:Y:S01]  /*b570*/  ULDC UR4, c[0x0][0xa88] ;  /* 0x0002a20000047ab9 */ /* 0x000fe20000000800 */
[----:B------:R-:W-:Y:S01]  /*b580*/  UISETP.NE.U32.AND UP0, UPT, UR6, URZ, UPT ;  /* 0x0000003f0600728c */ /* 0x000fe2000bf05070 */
[----:B------:R-:W0:Y:S03]  /*b590*/  LDC R11, c[0x0][0xbe8] ;  /* 0x0002fa00ff0b7b82 */ /* 0x000e260000000800 */
[----:B------:R-:W-:-:S03]  /*b5a0*/  UISETP.NE.AND.EX UP0, UPT, UR7, URZ, UPT, UP0 ;  /* 0x0000003f0700728c */ /* 0x000fc6000bf05300 */
[----:B------:R-:W-:Y:S02]  /*b5b0*/  ULDC.64 UR6, c[0x0][0xc00] ;  /* 0x0003000000067ab9 */ /* 0x000fe40000000a00 */
[----:B------:R-:W-:Y:S01]  /*b5c0*/  UIMAD.WIDE UR6, UR36, 0x4, UR6 ;  /* 0x00000004240678a5 */ /* 0x000fe2000f8e0206 */
[----:B------:R-:W-:-:S05]  /*b5d0*/  PLOP3.LUT P2, PT, PT, PT, UP0, 0x80, 0x0 ;  /* 0x000000000000781c */ /* 0x000fca0003f4f008 */
[----:B------:R-:W-:Y:S02]  /*b5e0*/  IMAD.U32 R4, RZ, RZ, UR6 ;  /* 0x00000006ff047e24 */ /* 0x000fe4000f8e00ff */
[----:B------:R-:W-:Y:S01]  /*b5f0*/  IMAD.U32 R5, RZ, RZ, UR7 ;  /* 0x00000007ff057e24 */ /* 0x000fe2000f8e00ff */
[----:B------:R-:W-:Y:S02]  /*b600*/  ULDC.64 UR6, c[0x0][0xc08] ;  /* 0x0003020000067ab9 */ /* 0x000fe40000000a00 */
[----:B------:R-:W-:-:S03]  /*b610*/  UISETP.NE.U32.AND UP1, UPT, UR6, URZ, UPT ;  /* 0x0000003f0600728c */ /* 0x000fc6000bf25070 */
[----:B------:R-:W2:Y:S01]  /*b620*/  @P2 LDG.E R3, desc[UR48][R4.64] ;  /* 0x0000003004032981 */ /* 0x000ea2000c1e1900 */
[----:B------:R-:W-:Y:S01]  /*b630*/  UISETP.NE.AND.EX UP1, UPT, UR7, URZ, UPT, UP1 ;  /* 0x0000003f0700728c */ /* 0x000fe2000bf25310 */
[----:B------:R-:W-:-:S05]  /*b640*/  IMAD.U32 R0, RZ, RZ, UR4 ;  /* 0x00000004ff007e24 */ /* 0x000fca000f8e00ff */
[----:B------:R-:W-:-:S05]  /*b650*/  PLOP3.LUT P3, PT, PT, PT, UP1, 0x80, 0x0 ;  /* 0x000000000000781c */ /* 0x000fca0003f6f018 */
[----:B------:R-:W-:Y:S02]  /*b660*/  @UP1 ULDC.64 UR6, c[0x0][0xc08] ;  /* 0x0003020000061ab9 */ /* 0x000fe40000000a00 */
[----:B------:R-:W-:-:S06]  /*b670*/  @UP1 UIMAD.WIDE UR6, UR36, 0x4, UR6 ;  /* 0x00000004240618a5 */ /* 0x000fcc000f8e0206 */
[----:B------:R-:W-:Y:S02]  /*b680*/  IMAD.U32 R6, RZ, RZ, UR6 ;  /* 0x00000006ff067e24 */ /* 0x000fe4000f8e00ff */
[----:B------:R-:W-:-:S05]  /*b690*/  IMAD.U32 R7, RZ, RZ, UR7 ;  /* 0x00000007ff077e24 */ /* 0x000fca000f8e00ff */
[----:B------:R1:W5:Y:S01]  /*b6a0*/  @P3 LDG.E R0, desc[UR48][R6.64] ;  /* 0x0000003006003981 */ /* 0x000362000c1e1900 */
[----:B0-----:R-:W-:Y:S01]  /*b6b0*/  ISETP.NE.AND P0, PT, R11, 0x1, PT ;  /* 0x000000010b00780c */ /* 0x001fe20003f05270 */
[----:B------:R-:W-:Y:S01]  /*b6c0*/  UMOV UR4, URZ ;  /* 0x0000003f00047c82 */ /* 0x000fe20008000000 */
[----:B------:R-:W-:Y:S01]  /*b6d0*/  USHF.R.S32.HI UR10, URZ, 0x1f, UR40 ;  /* 0x0000001f3f0a7899 */ /* 0x000fe20008011428 */
[----:B------:R-:W-:-:S10]  /*b6e0*/  ISETP.GE.AND P1, PT, R194, 0x80, PT ;  /* 0x00000080c200780c */ /* 0x000fd40003f26270 */
[----:B------:R-:W0:Y:S01]  /*b6f0*/  @P0 LDC R9, c[0x0][0xbec] ;  /* 0x0002fb00ff090b82 */ /* 0x000e220000000800 */
[----:B--2---:R-:W-:-:S13]  /*b700*/  @P2 R2UR UR4, R3 ;  /* 0x00000000030422ca */ /* 0x004fda00000e0000 */
[----:B------:R-:W-:Y:S01]  /*b710*/  USHF.R.S32.HI UR9, URZ, 0x1f, UR4 ;  /* 0x0000001f3f097899 */ /* 0x000fe20008011404 */
[----:B01----:R-:W-:Y:S11]  /*b720*/  @P3 BRA `(.L_x_317) ;  /* 0x0000000000103947 */ /* 0x003ff60003800000 */
[----:B------:R-:W-:Y:S05]  /*b730*/  @!P2 BRA `(.L_x_317) ;  /* 0x00000000000ca947 */ /* 0x000fea0003800000 */
[----:B------:R-:W2:Y:S04]  /*b740*/  LDG.E R3, desc[UR48][R4.64] ;  /* 0x0000003004037981 */ /* 0x000ea8000c1e1900 */
[----:B-----5:R-:W2:Y:S02]  /*b750*/  LDG.E R0, desc[UR48][R4.64+0x4] ;  /* 0x0000043004007981 */ /* 0x020ea4000c1e1900 */
[----:B--2---:R-:W-:-:S07]  /*b760*/  IMAD.IADD R0, R0, 0x1, -R3 ;  /* 0x0000000100007824 */ /* 0x004fce00078e0a03 */
.L_x_317:
[----:B------:R-:W-:Y:S01]  /*b770*/  USEL UR36, UR36, URZ, !UP0 ;  /* 0x0000003f24247287 */ /* 0x000fe2000c000000 */
[----:B------:R-:W-:Y:S01]  /*b780*/  BSSY B1, `(.L_x_318) ;  /* 0x000002d000017945 */ /* 0x000fe20003800000 */
[----:B------:R-:W-:-:S03]  /*b790*/  USEL UR37, UR37, URZ, !UP0 ;  /* 0x0000003f25257287 */ /* 0x000fc6000c000000 */
[----:B------:R-:W-:Y:S09]  /*b7a0*/  @P1 BRA `(.L_x_319) ;  /* 0x0000000000a81947 */ /* 0x000ff20003800000 */
[----:B------:R-:W0:Y:S01]  /*b7b0*/  S2R R4, SR_TID.X ;  /* 0x0000000000047919 */ /* 0x000e220000002100 */
[----:B------:R-:W1:Y:S01]  /*b7c0*/  LDC R6, c[0x0][0xbe8] ;  /* 0x0002fa00ff067b82 */ /* 0x000e620000000800 */
[----:B------:R-:W-:-:S04]  /*b7d0*/  IMAD.U32 R3, RZ, RZ, UR39 ;  /* 0x00000027ff037e24 */ /* 0x000fc8000f8e00ff */
[----:B0-----:R-:W-:Y:S02]  /*b7e0*/  IMAD R3, R3, 0x80, R4 ;  /* 0x0000008003037824 */ /* 0x001fe400078e0204 */
[----:B-1---5:R-:W-:Y:S02]  /*b7f0*/  IMAD R4, R0, R6, RZ ;  /* 0x0000000600047224 */ /* 0x022fe400078e02ff */
[----:B------:R-:W-:-:S05]  /*b800*/  VIADD R5, R3, 0xffffff80 ;  /* 0xffffff8003057836 */ /* 0x000fca0000000000 */
[----:B------:R-:W-:-:S13]  /*b810*/  ISETP.GE.AND P1, PT, R5, R4, PT ;  /* 0x000000040500720c */ /* 0x000fda0003f26270 */
[----:B------:R-:W-:Y:S05]  /*b820*/  @P1 BRA `(.L_x_319) ;  /* 0x0000000000881947 */ /* 0x000fea0003800000 */
[----:B------:R-:W-:Y:S01]  /*b830*/  ISETP.NE.AND P1, PT, R6, 0x1, PT ;  /* 0x000000010600780c */ /* 0x000fe20003f25270 */
[----:B------:R-:W-:Y:S01]  /*b840*/  ULDC.64 UR12, c[0x0][0xb90] ;  /* 0x0002e400000c7ab9 */ /* 0x000fe20000000a00 */
[----:B------:R-:W-:Y:S01]  /*b850*/  UMOV UR6, UR4 ;  /* 0x0000000400067c82 */ /* 0x000fe20008000000 */
[----:B------:R-:W-:Y:S01]  /*b860*/  UIMAD UR8, UR10, UR12, URZ ;  /* 0x0000000c0a0872a4 */ /* 0x000fe2000f8e023f */
[----:B------:R-:W-:Y:S02]  /*b870*/  UMOV UR7, UR9 ;  /* 0x0000000900077c82 */ /* 0x000fe40008000000 */
[----:B------:R-:W-:Y:S02]  /*b880*/  UIMAD.WIDE.U32 UR6, UR40, UR12, UR6 ;  /* 0x0000000c280672a5 */ /* 0x000fe4000f8e0006 */
[----:B------:R-:W-:-:S03]  /*b890*/  UIMAD UR8, UR40, UR13, UR8 ;  /* 0x0000000d280872a4 */ /* 0x000fc6000f8e0208 */
[----:B------:R-:W-:Y:S02]  /*b8a0*/  ULDC.64 UR12, c[0x0][0xb98] ;  /* 0x0002e600000c7ab9 */ /* 0x000fe40000000a00 */
[----:B------:R-:W0:Y:S01]  /*b8b0*/  @P1 LDC R4, c[0x0][0xbec] ;  /* 0x0002fb00ff041b82 */ /* 0x000e220000000800 */
[----:B------:R-:W-:Y:S02]  /*b8c0*/  UIADD3 UR7, UR7, UR8, URZ ;  /* 0x0000000807077290 */ /* 0x000fe4000fffe03f */
[----:B------:R-:W-:Y:S02]  /*b8d0*/  UIMAD UR8, UR37, UR12, URZ ;  /* 0x0000000c250872a4 */ /* 0x000fe4000f8e023f */
[----:B------:R-:W-:Y:S02]  /*b8e0*/  UIMAD.WIDE.U32 UR6, UR36, UR12, UR6 ;  /* 0x0000000c240672a5 */ /* 0x000fe4000f8e0006 */
[----:B------:R-:W-:Y:S01]  /*b8f0*/  UIMAD UR8, UR36, UR13, UR8 ;  /* 0x0000000d240872a4 */ /* 0x000fe2000f8e0208 */
[----:B------:R-:W1:Y:S02]  /*b900*/  @P1 LDC R8, c[0x0][0xbf0] ;  /* 0x0002fc00ff081b82 */ /* 0x000e640000000800 */
[----:B------:R-:W-:Y:S01]  /*b910*/  ULDC.64 UR12, c[0x0][0xb88] ;  /* 0x0002e200000c7ab9 */ /* 0x000fe20000000a00 */
[----:B0-----:R-:W-:-:S04]  /*b920*/  @P1 IMAD.HI.U32 R3, R5, R4, RZ ;  /* 0x0000000405031227 */ /* 0x001fc800078e00ff */
[----:B------:R-:W-:Y:S01]  /*b930*/  IMAD.MOV.U32 R4, RZ, RZ, R5 ;  /* 0x000000ffff047224 */ /* 0x000fe200078e0005 */
[----:B-1----:R-:W-:Y:S01]  /*b940*/  @P1 SHF.R.U32.HI R4, RZ, R8, R3 ;  /* 0x00000008ff041219 */ /* 0x002fe20000011603 */
[----:B------:R-:W-:-:S04]  /*b950*/  IMAD.U32 R8, RZ, RZ, UR8 ;  /* 0x00000008ff087e24 */ /* 0x000fc8000f8e00ff */
[----:B------:R-:W-:-:S04]  /*b960*/  IMAD.MOV R3, RZ, RZ, -R4 ;  /* 0x000000ffff037224 */ /* 0x000fc800078e0a04 */
[----:B------:R-:W-:Y:S01]  /*b970*/  IMAD R3, R6, R3, R5 ;  /* 0x0000000306037224 */ /* 0x000fe200078e0205 */
[----:B------:R-:W-:Y:S02]  /*b980*/  SHF.R.S32.HI R5, RZ, 0x1f, R4 ;  /* 0x0000001fff057819 */ /* 0x000fe40000011404 */
[----:B------:R-:W-:Y:S02]  /*b990*/  IADD3 R4, P1, R4, UR6, RZ ;  /* 0x0000000604047c10 */ /* 0x000fe4000ff3e0ff */
[----:B------:R-:W-:Y:S02]  /*b9a0*/  SHF.R.S32.HI R6, RZ, 0x1f, R3 ;  /* 0x0000001fff067819 */ /* 0x000fe40000011403 */
[----:B------:R-:W-:Y:S01]  /*b9b0*/  IADD3.X R5, R5, UR7, R8, P1, !PT ;  /* 0x0000000705057c10 */ /* 0x000fe20008ffe408 */
[----:B------:R-:W-:Y:S02]  /*b9c0*/  ULDC.64 UR6, c[0x0][0xb50] ;  /* 0x0002d40000067ab9 */ /* 0x000fe40000000a00 */
[----:B------:R-:W-:-:S02]  /*b9d0*/  IMAD R6, R6, UR12, RZ ;  /* 0x0000000c06067c24 */ /* 0x000fc4000f8e02ff */
[----:B------:R-:W-:-:S04]  /*b9e0*/  IMAD.WIDE.U32 R4, R3, UR12, R4 ;  /* 0x0000000c03047c25 */ /* 0x000fc8000f8e0004 */
[----:B------:R-:W-:Y:S01]  /*b9f0*/  IMAD R7, R3, UR13, R6 ;  /* 0x0000000d03077c24 */ /* 0x000fe2000f8e0206 */
[----:B------:R-:W-:-:S03]  /*ba00*/  LEA R6, P1, R4, UR6, 0x2 ;  /* 0x0000000604067c11 */ /* 0x000fc6000f8210ff */
[----:B------:R-:W-:-:S05]  /*ba10*/  IMAD.IADD R3, R5, 0x1, R7 ;  /* 0x0000000105037824 */ /* 0x000fca00078e0207 */
[----:B------:R-:W-:Y:S01]  /*ba20*/  LEA.HI.X R7, R4, UR7, R3, 0x2, P1 ;  /* 0x0000000704077c11 */ /* 0x000fe200088f1403 */
[----:B------:R-:W-:-:S05]  /*ba30*/  IMAD.MOV.U32 R3, RZ, RZ, -0x800000 ;  /* 0xff800000ff037424 */ /* 0x000fca00078e00ff */
[----:B------:R0:W-:Y:S02]  /*ba40*/  STG.E desc[UR48][R6.64], R3 ;  /* 0x0000000306007986 */ /* 0x0001e4000c101930 */
.L_x_319:
[----:B------:R-:W-:Y:S05]  /*ba50*/  BSYNC B1 ;  /* 0x0000000000017941 */ /* 0x000fea0003800000 */
.L_x_318:
[----:B------:R-:W1:Y:S01]  /*ba60*/  @P0 LDC R5, c[0x0][0xbf0] ;  /* 0x0002fc00ff050b82 */ /* 0x000e620000000800 */
[----:B------:R-:W-:Y:S01]  /*ba70*/  ULDC.64 UR12, c[0x0][0xaa0] ;  /* 0x0002a800000c7ab9 */ /* 0x000fe20000000a00 */
[----:B0-----:R-:W-:Y:S01]  /*ba80*/  IMAD R3, R17, 0x20, R18 ;  /* 0x0000002011037824 */ /* 0x001fe200078e0212 */
[----:B------:R-:W-:Y:S01]  /*ba90*/  UIMAD UR8, UR9, UR12, URZ ;  /* 0x0000000c090872a4 */ /* 0x000fe2000f8e023f */
[----:B------:R-:W-:Y:S01]  /*baa0*/  IMAD.U32 R8, RZ, RZ, UR39 ;  /* 0x00000027ff087e24 */ /* 0x000fe2000f8e00ff */
[----:B------:R-:W-:Y:S01]  /*bab0*/  UIMAD.WIDE.U32 UR6, UR4, UR12, URZ ;  /* 0x0000000c040672a5 */ /* 0x000fe2000f8e003f */
[----:B------:R-:W-:Y:S01]  /*bac0*/  IMAD.U32 R13, RZ, RZ, UR39 ;  /* 0x00000027ff0d7e24 */ /* 0x000fe2000f8e00ff */
[----:B------:R-:W-:Y:S01]  /*bad0*/  UIMAD UR8, UR4, UR13, UR8 ;  /* 0x0000000d040872a4 */ /* 0x000fe2000f8e0208 */
[----:B------:R-:W-:Y:S01]  /*bae0*/  IMAD R8, R8, 0x80, R3 ;  /* 0x0000008008087824 */ /* 0x000fe200078e0203 */
[----:B------:R-:W-:Y:S01]  /*baf0*/  BSSY B1, `(.L_x_320) ;  /* 0x0000036000017945 */ /* 0x000fe20003800000 */
[----:B------:R-:W-:Y:S01]  /*bb00*/  ULDC.64 UR12, c[0x0][0xae8] ;  /* 0x0002ba00000c7ab9 */ /* 0x000fe20000000a00 */
[----:B------:R-:W-:Y:S01]  /*bb10*/  UIADD3 UR7, UR7, UR8, URZ ;  /* 0x0000000807077290 */ /* 0x000fe2000fffe03f */
[----:B------:R-:W-:Y:S01]  /*bb20*/  @P0 IMAD.HI.U32 R4, R8, R9, RZ ;  /* 0x0000000908040227 */ /* 0x000fe200078e00ff */
[----:B------:R-:W-:-:S02]  /*bb30*/  UIMAD UR4, UR10, UR12, URZ ;  /* 0x0000000c0a0472a4 */ /* 0x000fc4000f8e023f */
[----:B------:R-:W-:Y:S01]  /*bb40*/  UIMAD.WIDE.U32 UR6, UR40, UR12, UR6 ;  /* 0x0000000c280672a5 */ /* 0x000fe2000f8e0006 */
[----:B------:R-:W-:Y:S01]  /*bb50*/  IMAD.MOV.U32 R3, RZ, RZ, R8 ;  /* 0x000000ffff037224 */ /* 0x000fe200078e0008 */
[----:B------:R-:W-:Y:S01]  /*bb60*/  UIMAD UR4, UR40, UR13, UR4 ;  /* 0x0000000d280472a4 */ /* 0x000fe2000f8e0204 */
[----:B------:R-:W-:-:S03]  /*bb70*/  ULDC.64 UR8, c[0x0][0xaf0] ;  /* 0x0002bc0000087ab9 */ /* 0x000fc60000000a00 */
[----:B------:R-:W-:Y:S02]  /*bb80*/  UIADD3 UR7, UR7, UR4, URZ ;  /* 0x0000000407077290 */ /* 0x000fe4000fffe03f */
[----:B------:R-:W-:Y:S01]  /*bb90*/  UIMAD UR4, UR37, UR8, URZ ;  /* 0x00000008250472a4 */ /* 0x000fe2000f8e023f */
[----:B-1----:R-:W-:Y:S01]  /*bba0*/  @P0 SHF.R.U32.HI R3, RZ, R5, R4 ;  /* 0x00000005ff030219 */ /* 0x002fe20000011604 */
[----:B------:R-:W-:Y:S02]  /*bbb0*/  UIMAD.WIDE.U32 UR6, UR36, UR8, UR6 ;  /* 0x00000008240672a5 */ /* 0x000fe4000f8e0006 */
[----:B------:R-:W-:Y:S01]  /*bbc0*/  UIMAD UR4, UR36, UR9, UR4 ;  /* 0x00000009240472a4 */ /* 0x000fe2000f8e0204 */
[--C-:B------:R-:W-:Y:S01]  /*bbd0*/  SHF.R.S32.HI R4, RZ, 0x1f, R3.reuse ;  /* 0x0000001fff047819 */ /* 0x100fe20000011403 */
[----:B------:R-:W-:Y:S01]  /*bbe0*/  IMAD.MOV R7, RZ, RZ, -R3 ;  /* 0x000000ffff077224 */ /* 0x000fe200078e0a03 */
[----:B------:R-:W-:Y:S01]  /*bbf0*/  ULDC.64 UR8, c[0x0][0xae0] ;  /* 0x0002b80000087ab9 */ /* 0x000fe20000000a00 */
[----:B------:R-:W-:-:S02]  /*bc00*/  UIADD3 UR4, UR7, UR4, URZ ;  /* 0x0000000407047290 */ /* 0x000fc4000fffe03f */
[----:B------:R-:W-:Y:S02]  /*bc10*/  IMAD.U32 R5, RZ, RZ, UR7 ;  /* 0x00000007ff057e24 */ /* 0x000fe4000f8e00ff */
[----:B------:R-:W-:Y:S02]  /*bc20*/  IMAD R6, R4, UR8, RZ ;  /* 0x0000000804067c24 */ /* 0x000fe4000f8e02ff */
[----:B------:R-:W-:Y:S01]  /*bc30*/  IMAD.U32 R4, RZ, RZ, UR6 ;  /* 0x00000006ff047e24 */ /* 0x000fe2000f8e00ff */
[----:B------:R-:W-:Y:S01]  /*bc40*/  ULDC.64 UR6, c[0x0][0xad8] ;  /* 0x0002b60000067ab9 */ /* 0x000fe20000000a00 */
[----:B------:R-:W-:Y:S02]  /*bc50*/  IMAD.U32 R5, RZ, RZ, UR4 ;  /* 0x00000004ff057e24 */ /* 0x000fe4000f8e00ff */
[----:B------:R-:W-:Y:S02]  /*bc60*/  IMAD R7, R11, R7, R8 ;  /* 0x000000070b077224 */ /* 0x000fe400078e0208 */
[----:B------:R-:W-:-:S02]  /*bc70*/  IMAD R9, R3, UR9, R6 ;  /* 0x0000000903097c24 */ /* 0x000fc4000f8e0206 */
[----:B------:R-:W-:Y:S01]  /*bc80*/  IMAD.WIDE.U32 R4, R3, UR8, R4 ;  /* 0x0000000803047c25 */ /* 0x000fe2000f8e0004 */
[----:B------:R-:W-:-:S03]  /*bc90*/  SHF.R.S32.HI R3, RZ, 0x1f, R7 ;  /* 0x0000001fff037819 */ /* 0x000fc60000011407 */
[----:B------:R-:W-:Y:S02]  /*bca0*/  IMAD.IADD R5, R5, 0x1, R9 ;  /* 0x0000000105057824 */ /* 0x000fe400078e0209 */
[----:B------:R-:W-:Y:S02]  /*bcb0*/  IMAD R6, R3, UR6, RZ ;  /* 0x0000000603067c24 */ /* 0x000fe4000f8e02ff */
[----:B------:R-:W-:Y:S02]  /*bcc0*/  IMAD R8, R13, 0x80, R18 ;  /* 0x000000800d087824 */ /* 0x000fe400078e0212 */
[----:B-----5:R-:W-:Y:S02]  /*bcd0*/  IMAD R11, R0, R11, RZ ;  /* 0x0000000b000b7224 */ /* 0x020fe400078e02ff */
[C---:B------:R-:W-:Y:S02]  /*bce0*/  IMAD R3, R7.reuse, UR7, R6 ;  /* 0x0000000707037c24 */ /* 0x040fe4000f8e0206 */
[----:B------:R-:W-:Y:S01]  /*bcf0*/  IMAD.WIDE.U32 R4, R7, UR6, R4 ;  /* 0x0000000607047c25 */ /* 0x000fe2000f8e0004 */
[----:B------:R-:W-:Y:S01]  /*bd00*/  ISETP.GE.AND P2, PT, R8, R11, PT ;  /* 0x0000000b0800720c */ /* 0x000fe20003f46270 */
[----:B------:R-:W-:-:S02]  /*bd10*/  ULDC.64 UR6, c[0x0][0xa80] ;  /* 0x0002a00000067ab9 */ /* 0x000fc40000000a00 */
[----:B------:R-:W-:Y:S01]  /*bd20*/  IMAD.IADD R3, R5, 0x1, R3 ;  /* 0x0000000105037824 */ /* 0x000fe200078e0203 */
[----:B------:R-:W-:Y:S01]  /*bd30*/  LEA R6, P3, R4, UR6, 0x1 ;  /* 0x0000000604067c11 */ /* 0x000fe2000f8608ff */
[----:B------:R-:W-:-:S03]  /*bd40*/  VIADD R0, R8, 0x20 ;  /* 0x0000002008007836 */ /* 0x000fc60000000000 */
[----:B------:R-:W-:Y:S01]  /*bd50*/  LEA.HI.X R3, R4, UR7, R3, 0x1, P3 ;  /* 0x0000000704037c11 */ /* 0x000fe200098f0c03 */
[----:B------:R0:W1:Y:S01]  /*bd60*/  SHFL.IDX PT, R7, R6, RZ, 0x181f ;  /* 0x00181fff06077589 */ /* 0x00006200000e0000 */
[-C--:B------:R-:W-:Y:S01]  /*bd70*/  ISETP.GE.AND P1, PT, R0, R11.reuse, PT ;  /* 0x0000000b0000720c */ /* 0x080fe20003f26270 */
[----:B------:R-:W-:Y:S02]  /*bd80*/  VIADD R0, R8, 0x40 ;  /* 0x0000004008007836 */ /* 0x000fe40000000000 */
[----:B------:R0:W2:Y:S03]  /*bd90*/  SHFL.IDX PT, R5, R3, RZ, 0x181f ;  /* 0x00181fff03057589 */ /* 0x0000a600000e0000 */
[----:B------:R-:W-:Y:S01]  /*bda0*/  ISETP.GE.AND P0, PT, R0, R11, PT ;  /* 0x0000000b0000720c */ /* 0x000fe20003f06270 */
[----:B------:R-:W-:-:S12]  /*bdb0*/  @P2 BRA `(.L_x_321) ;  /* 0x0000000000242947 */ /* 0x000fd80003800000 */
[----:B------:R-:W-:Y:S02]  /*bdc0*/  ULDC UR4, c[0x0][0xac8] ;  /* 0x0002b20000047ab9 */ /* 0x000fe40000000800 */
[----:B------:R-:W-:Y:S02]  /*bdd0*/  ISETP.GE.AND P4, PT, R2, UR4, PT ;  /* 0x0000000402007c0c */ /* 0x000fe4000bf86270 */
[----:B------:R-:W-:-:S11]  /*bde0*/  ISETP.GE.AND P5, PT, R16, UR4, PT ;  /* 0x0000000410007c0c */ /* 0x000fd6000bfa6270 */
[-C--:B-1----:R-:W-:Y:S02]  /*bdf0*/  @!P4 LEA R12, P2, R2, R7.reuse, 0x1 ;  /* 0x00000007020cc211 */ /* 0x082fe400078408ff */
[----:B------:R-:W-:Y:S02]  /*be00*/  @!P5 LEA R4, P3, R16, R7, 0x1 ;  /* 0x000000071004d211 */ /* 0x000fe400078608ff */
[-C--:B--2---:R-:W-:Y:S02]  /*be10*/  @!P4 LEA.HI.X R13, R2, R5.reuse, R193, 0x1, P2 ;  /* 0x00000005020dc211 */ /* 0x084fe400010f0cc1 */
[----:B------:R-:W-:-:S03]  /*be20*/  @!P5 LEA.HI.X R5, R16, R5, R192, 0x1, P3 ;  /* 0x000000051005d211 */ /* 0x000fc600018f0cc0 */
[----:B------:R3:W-:Y:S04]  /*be30*/  @!P4 ST.E.128 desc[UR48][R12.64], RZ ;  /* 0x000000ff0c00c985 */ /* 0x0007e8000c101d30 */
[----:B------:R3:W-:Y:S02]  /*be40*/  @!P5 ST.E.128 desc[UR48][R4.64], RZ ;  /* 0x000000ff0400d985 */ /* 0x0007e4000c101d30 */
.L_x_321:
[----:B------:R-:W-:Y:S05]  /*be50*/  BSYNC B1 ;  /* 0x0000000000017941 */ /* 0x000fea0003800000 */
.L_x_320:
[----:B--23--:R2:W3:Y:S01]  /*be60*/  SHFL.IDX PT, R5, R3, 0x1, 0x181f ;  /* 0x00381f0003057f89 */ /* 0x00c4e200000e0000 */
[----:B------:R-:W-:Y:S03]  /*be70*/  BSSY B1, `(.L_x_322) ;  /* 0x000000c000017945 */ /* 0x000fe60003800000 */
[----:B-1----:R2:W1:Y:S01]  /*be80*/  SHFL.IDX PT, R7, R6, 0x1, 0x181f ;  /* 0x00381f0006077f89 */ /* 0x00246200000e0000 */
[----:B------:R-:W-:Y:S05]  /*be90*/  @P1 BRA `(.L_x_323) ;  /* 0x0000000000241947 */ /* 0x000fea0003800000 */
[----:B------:R-:W-:Y:S02]  /*bea0*/  ULDC UR4, c[0x0][0xac8] ;  /* 0x0002b20000047ab9 */ /* 0x000fe40000000800 */
[----:B------:R-:W-:Y:S02]  /*beb0*/  ISETP.GE.AND P3, PT, R2, UR4, PT ;  /* 0x0000000402007c0c */ /* 0x000fe4000bf66270 */
[----:B------:R-:W-:-:S11]  /*bec0*/  ISETP.GE.AND P4, PT, R16, UR4, PT ;  /* 0x0000000410007c0c */ /* 0x000fd6000bf86270 */
[-C--:B-1----:R-:W-:Y:S02]  /*bed0*/  @!P3 LEA R12, P1, R2, R7.reuse, 0x1 ;  /* 0x00000007020cb211 */ /* 0x082fe400078208ff */
[----:B------:R-:W-:Y:S02]  /*bee0*/  @!P4 LEA R4, P2, R16, R7, 0x1 ;  /* 0x000000071004c211 */ /* 0x000fe400078408ff */
[-C--:B---3--:R-:W-:Y:S02]  /*bef0*/  @!P3 LEA.HI.X R13, R2, R5.reuse, R193, 0x1, P1 ;  /* 0x00000005020db211 */ /* 0x088fe400008f0cc1 */
[----:B------:R-:W-:-:S03]  /*bf00*/  @!P4 LEA.HI.X R5, R16, R5, R192, 0x1, P2 ;  /* 0x000000051005c211 */ /* 0x000fc600010f0cc0 */
[----:B------:R4:W-:Y:S04]  /*bf10*/  @!P3 ST.E.128 desc[UR48][R12.64], RZ ;  /* 0x000000ff0c00b985 */ /* 0x0009e8000c101d30 */
[----:B------:R4:W-:Y:S02]  /*bf20*/  @!P4 ST.E.128 desc[UR48][R4.64], RZ ;  /* 0x000000ff0400c985 */ /* 0x0009e4000c101d30 */
.L_x_323:
[----:B------:R-:W-:Y:S05]  /*bf30*/  BSYNC B1 ;  /* 0x0000000000017941 */ /* 0x000fea0003800000 */
.L_x_322:
[----:B---34-:R3:W4:Y:S01]  /*bf40*/  SHFL.IDX PT, R5, R3, 0x2, 0x181f ;  /* 0x00581f0003057f89 */ /* 0x01872200000e0000 */
        /* <DEDUP_REMOVED lines=8> */
[-C--:B----4-:R-:W-:Y:S02]  /*bfd0*/  @!P2 LEA.HI.X R13, R2, R5.reuse, R193, 0x1, P0 ;  /* 0x00000005020da211 */ /* 0x090fe400000f0cc1 */
[----:B------:R-:W-:-:S03]  /*bfe0*/  @!P3 LEA.HI.X R5, R16, R5, R192, 0x1, P1 ;  /* 0x000000051005b211 */ /* 0x000fc600008f0cc0 */
[----:B------:R1:W-:Y:S04]  /*bff0*/  @!P2 ST.E.128 desc[UR48][R12.64], RZ ;  /* 0x000000ff0c00a985 */ /* 0x0003e8000c101d30 */
[----:B------:R1:W-:Y:S02]  /*c000*/  @!P3 ST.E.128 desc[UR48][R4.64], RZ ;  /* 0x000000ff0400b985 */ /* 0x0003e4000c101d30 */
.L_x_325:
[----:B------:R-:W-:Y:S05]  /*c010*/  BSYNC B1 ;  /* 0x0000000000017941 */ /* 0x000fea0003800000 */
.L_x_324:
[----:B------:R-:W-:Y:S01]  /*c020*/  VIADD R0, R8, 0x60 ;  /* 0x0000006008007836 */ /* 0x000fe20000000000 */
[----:B0-23--:R-:W0:Y:S04]  /*c030*/  SHFL.IDX PT, R3, R3, 0x3, 0x181f ;  /* 0x00781f0003037f89 */ /* 0x00de2800000e0000 */
[----:B------:R-:W-:Y:S01]  /*c040*/  ISETP.GE.AND P0, PT, R0, R11, PT ;  /* 0x0000000b0000720c */ /* 0x000fe20003f06270 */
[----:B-1--4-:R1:W2:-:S12]  /*c050*/  SHFL.IDX PT, R5, R6, 0x3, 0x181f ;  /* 0x00781f0006057f89 */ /* 0x01229800000e0000 */
[----:B-1----:R-:W-:Y:S05]  /*c060*/  @P0 BRA `(.L_x_316) ;  /* 0x0000000000240947 */ /* 0x002fea0003800000 */
[----:B------:R-:W-:Y:S02]  /*c070*/  ULDC UR4, c[0x0][0xac8] ;  /* 0x0002b20000047ab9 */ /* 0x000fe40000000800 */
[----:B------:R-:W-:Y:S02]  /*c080*/  ISETP.GE.AND P2, PT, R2, UR4, PT ;  /* 0x0000000402007c0c */ /* 0x000fe4000bf46270 */
[----:B------:R-:W-:-:S11]  /*c090*/  ISETP.GE.AND P3, PT, R16, UR4, PT ;  /* 0x0000000410007c0c */ /* 0x000fd6000bf66270 */
[-C--:B--2---:R-:W-:Y:S02]  /*c0a0*/  @!P2 LEA R6, P0, R2, R5.reuse, 0x1 ;  /* 0x000000050206a211 */ /* 0x084fe400078008ff */
[----:B------:R-:W-:Y:S02]  /*c0b0*/  @!P3 LEA R4, P1, R16, R5, 0x1 ;  /* 0x000000051004b211 */ /* 0x000fe400078208ff */
[-C--:B0-----:R-:W-:Y:S02]  /*c0c0*/  @!P2 LEA.HI.X R7, R2, R3.reuse, R193, 0x1, P0 ;  /* 0x000000030207a211 */ /* 0x081fe400000f0cc1 */
[----:B------:R-:W-:-:S03]  /*c0d0*/  @!P3 LEA.HI.X R5, R16, R3, R192, 0x1, P1 ;  /* 0x000000031005b211 */ /* 0x000fc600008f0cc0 */
[----:B------:R1:W-:Y:S04]  /*c0e0*/  @!P2 ST.E.128 desc[UR48][R6.64], RZ ;  /* 0x000000ff0600a985 */ /* 0x0003e8000c101d30 */
[----:B------:R1:W-:Y:S02]  /*c0f0*/  @!P3 ST.E.128 desc[UR48][R4.64], RZ ;  /* 0x000000ff0400b985 */ /* 0x0003e4000c101d30 */
.L_x_316:
[----:B------:R-:W-:Y:S05]  /*c100*/  BSYNC B0 ;  /* 0x0000000000007941 */ /* 0x000fea0003800000 */
.L_x_307:
[----:B------:R-:W-:Y:S02]  /*c110*/  ULDC UR4, c[0x0][0xc3c] ;  /* 0x00030f0000047ab9 */ /* 0x000fe40000000800 */
[----:B------:R-:W-:-:S13]  /*c120*/  ISETP.GE.AND P0, PT, R51, UR4, PT ;  /* 0x0000000433007c0c */ /* 0x000fda000bf06270 */
[----:B------:R-:W-:Y:S05]  /*c130*/  @!P0 BRA `(.L_x_326) ;  /* 0xffffff4c00388947 */ /* 0x000fea000383ffff */
[----:B------:R-:W-:Y:S05]  /*c140*/  EXIT ;  /* 0x000000000000794d */ /* 0x000fea0003800000 */
.L_x_281:
[----:B------:R-:W-:-:S08]  /*c150*/  NOP ;  /* 0x0000000000007918 */ /* 0x000fd00000000000 */
[----:B------:R-:W0:-:S00]  /*c160*/  USETMAXREG.DEALLOC.CTAPOOL 0x18 ;  /* 0x00000018000079c8 */ /* 0x000e0000080e0500 */
[----:B0-----:R-:W2:Y:S01]  /*c170*/  LDL.LU R2, [R1+0x8] ;  /* 0x0000080001027983 */ /* 0x001ea20000300800 */
[----:B------:R-:W-:-:S06]  /*c180*/  LOP3.LUT R0, R0, 0x3, RZ, 0xc0, !PT ;  /* 0x0000000300007812 */ /* 0x000fcc00078ec0ff */
[----:B------:R-:W0:Y:S02]  /*c190*/  SHFL.IDX PT, R0, R0, RZ, 0x1f ;  /* 0x00001fff00007589 */ /* 0x000e2400000e0000 */
[----:B0-----:R-:W-:Y:S01]  /*c1a0*/  ISETP.NE.AND P0, PT, R0, RZ, PT ;  /* 0x000000ff0000720c */ /* 0x001fe20003f05270 */
[----:B------:R-:W-:Y:S01]  /*c1b0*/  IMAD.MOV.U32 R0, RZ, RZ, RZ ;  /* 0x000000ffff007224 */ /* 0x000fe200078e00ff */
[----:B--2---:R-:W-:-:S11]  /*c1c0*/  LOP3.LUT R2, R2, 0xfffffffd, RZ, 0xc0, !PT ;  /* 0xfffffffd02027812 */ /* 0x004fd600078ec0ff */
[----:B------:R-:W-:-:S05]  /*c1d0*/  @P0 LOP3.LUT R2, R2, 0x2, RZ, 0xfc, !PT ;  /* 0x0000000202020812 */ /* 0x000fca00078efcff */
[----:B------:R0:W-:Y:S01]  /*c1e0*/  STL [R1+0x8], R2 ;  /* 0x0000080201007387 */ /* 0x0001e20000100800 */
[----:B------:R-:W-:Y:S05]  /*c1f0*/  @!P0 BRA `(.L_x_327) ;  /* 0x00000000002c8947 */ /* 0x000fea0003800000 */
[----:B------:R-:W1:Y:S08]  /*c200*/  S2UR UR5, SR_CgaCtaId ;  /* 0x00000000000579c3 */ /* 0x000e700000008800 */
[----:B------:R-:W-:Y:S06]  /*c210*/  BAR.SYNC.DEFER_BLOCKING 0x5, 0x180 ;  /* 0x0146000000007b1d */ /* 0x000fec0000010000 */
[----:B------:R-:W-:-:S02]  /*c220*/  UMOV UR4, 0x400 ;  /* 0x0000040000047882 */ /* 0x000fc40000000000 */
[----:B-1----:R-:W-:-:S09]  /*c230*/  ULEA UR4, UR5, UR4, 0x18 ;  /* 0x0000000405047291 */ /* 0x002fd2000f8ec03f */
[----:B------:R-:W1:Y:S04]  /*c240*/  LDS.128 R4, [UR4+0x298d0] ;  /* 0x0298d004ff047984 */ /* 0x000e680008000c00 */
[----:B-1----:R1:W-:Y:S01]  /*c250*/  STL [R1+0x14], R5 ;  /* 0x0000140501007387 */ /* 0x0023e20000100800 */
[----:B------:R-:W-:Y:S02]  /*c260*/  R2UR UR45, R7 ;  /* 0x00000000072d72ca */ /* 0x000fe400000e0000 */
[----:B------:R-:W-:Y:S01]  /*c270*/  R2UR UR36, R6 ;  /* 0x00000000062472ca */ /* 0x000fe200000e0000 */
[----:B------:R1:W-:Y:S01]  /*c280*/  STL [R1+0x10], R4 ;  /* 0x0000100401007387 */ /* 0x0003e20000100800 */
[----:B------:R-:W-:Y:S06]  /*c290*/  BAR.ARV 0x4, 0x180 ;  /* 0x0106000000007b1d */ /* 0x000fec0000002000 */
[----:B------:R-:W-:Y:S07]  /*c2a0*/  BRA `(.L_x_328) ;  /* 0x0000000800247947 */ /* 0x000fee0003800000 */
.L_x_327:
[----:B0-----:R-:W0:Y:S01]  /*c2b0*/  S2R R2, SR_TID.X ;  /* 0x0000000000027919 */ /* 0x001e220000002100 */
[----:B------:R-:W-:Y:S01]  /*c2c0*/  ULDC UR4, c[0x0][0xc3c] ;  /* 0x00030f0000047ab9 */ /* 0x000fe20000000800 */
[----:B------:R-:W1:Y:S01]  /*c2d0*/  LDC R9, c[0x0][0xc38] ;  /* 0x00030e00ff097b82 */ /* 0x000e620000000800 */
[----:B0-----:R-:W-:-:S04]  /*c2e0*/  LOP3.LUT R5, R2, 0x1f, RZ, 0xc0, !PT ;  /* 0x0000001f02057812 */ /* 0x001fc800078ec0ff */
[----:B------:R-:W-:-:S04]  /*c2f0*/  ISETP.NE.AND P0, PT, R5, 0x1f, PT ;  /* 0x0000001f0500780c */ /* 0x000fc80003f05270 */
[----:B------:R-:W-:-:S13]  /*c300*/  ISETP.GE.OR P1, PT, R5, UR4, !P0 ;  /* 0x0000000405007c0c */ /* 0x000fda000c726670 */
[----:B------:R-:W0:Y:S02]  /*c310*/  @!P1 LDC.64 R2, c[0x0][0xc80] ;  /* 0x00032000ff029b82 */ /* 0x000e240000000a00 */
[----:B0-----:R-:W-:-:S05]  /*c320*/  @!P1 IMAD.WIDE.U32 R2, R5, 0x4, R2 ;  /* 0x0000000405029825 */ /* 0x001fca00078e0002 */
[----:B------:R-:W2:Y:S01]  /*c330*/  @!P1 LDG.E R0, desc[UR48][R2.64] ;  /* 0x0000003002009981 */ /* 0x000ea2000c1e1900 */
[C---:B------:R-:W-:Y:S01]  /*c340*/  ISETP.NE.AND P1, PT, R5.reuse, RZ, PT ;  /* 0x000000ff0500720c */ /* 0x040fe20003f25270 */
[----:B------:R-:W-:Y:S01]  /*c350*/  UMOV UR45, URZ ;  /* 0x0000003f002d7c82 */ /* 0x000fe20008000000 */
[C---:B------:R-:W-:Y:S02]  /*c360*/  ISETP.GE.U32.AND P2, PT, R5.reuse, 0x2, PT ;  /* 0x000000020500780c */ /* 0x040fe40003f46070 */
[C---:B------:R-:W-:Y:S02]  /*c370*/  ISETP.GE.U32.AND P3, PT, R5.reuse, 0x4, PT ;  /* 0x000000040500780c */ /* 0x040fe40003f66070 */
[C---:B------:R-:W-:Y:S02]  /*c380*/  ISETP.GE.U32.AND P4, PT, R5.reuse, 0x8, PT ;  /* 0x000000080500780c */ /* 0x040fe40003f86070 */
[----:B------:R-:W-:Y:S01]  /*c390*/  ISETP.GE.U32.AND P5, PT, R5, 0x10, PT ;  /* 0x000000100500780c */ /* 0x000fe20003fa6070 */
[----:B--2---:R-:W0:Y:S02]  /*c3a0*/  SHFL.UP PT, R4, R0, 0x1, RZ ;  /* 0x0420000000047989 */ /* 0x004e2400000e00ff */
[----:B0-----:R-:W-:-:S05]  /*c3b0*/  SEL R7, R4, RZ, P1 ;  /* 0x000000ff04077207 */ /* 0x001fca0000800000 */
[----:B------:R-:W-:-:S05]  /*c3c0*/  IMAD.IADD R7, R0, 0x1, R7 ;  /* 0x0000000100077824 */ /* 0x000fca00078e0207 */
[----:B------:R-:W0:Y:S02]  /*c3d0*/  SHFL.UP PT, R4, R7, 0x2, RZ ;  /* 0x0440000007047989 */ /* 0x000e2400000e00ff */
[----:B0-----:R-:W-:-:S05]  /*c3e0*/  SEL R4, R4, RZ, P2 ;  /* 0x000000ff04047207 */ /* 0x001fca0001000000 */
[----:B------:R-:W-:-:S05]  /*c3f0*/  IMAD.IADD R4, R7, 0x1, R4 ;  /* 0x0000000107047824 */ /* 0x000fca00078e0204 */
[----:B------:R-:W0:Y:S02]  /*c400*/  SHFL.UP PT, R6, R4, 0x4, RZ ;  /* 0x0480000004067989 */ /* 0x000e2400000e00ff */
[----:B0-----:R-:W-:-:S05]  /*c410*/  SEL R3, R6, RZ, P3 ;  /* 0x000000ff06037207 */ /* 0x001fca0001800000 */
[----:B------:R-:W-:Y:S02]  /*c420*/  IMAD.IADD R3, R4, 0x1, R3 ;  /* 0x0000000104037824 */ /* 0x000fe400078e0203 */
[----:B------:R-:W0:Y:S03]  /*c430*/  S2R R4, SR_CTAID.X ;  /* 0x0000000000047919 */ /* 0x000e260000002500 */
[----:B------:R-:W2:Y:S02]  /*c440*/  SHFL.UP PT, R2, R3, 0x8, RZ ;  /* 0x0500000003027989 */ /* 0x000ea400000e00ff */
[----:B--2---:R-:W-:-:S05]  /*c450*/  SEL R2, R2, RZ, P4 ;  /* 0x000000ff02027207 */ /* 0x004fca0002000000 */
[----:B------:R-:W-:-:S05]  /*c460*/  IMAD.IADD R8, R3, 0x1, R2 ;  /* 0x0000000103087824 */ /* 0x000fca00078e0202 */
[----:B------:R-:W2:Y:S02]  /*c470*/  SHFL.UP PT, R2, R8, 0x10, RZ ;  /* 0x0600000008027989 */ /* 0x000ea400000e00ff */
[----:B--2---:R-:W-:-:S05]  /*c480*/  SEL R7, R2, RZ, P5 ;  /* 0x000000ff02077207 */ /* 0x004fca0002800000 */
[----:B------:R-:W-:-:S05]  /*c490*/  IMAD.IADD R2, R8, 0x1, R7 ;  /* 0x0000000108027824 */ /* 0x000fca00078e0207 */
[----:B------:R-:W1:Y:S02]  /*c4a0*/  SHFL.IDX PT, R6, R2, 0x1f, 0x1f ;  /* 0x03e01f0002067f89 */ /* 0x000e6400000e0000 */
[----:B-1----:R-:W-:Y:S02]  /*c4b0*/  IMAD R7, R6, R9, RZ ;  /* 0x0000000906077224 */ /* 0x002fe400078e02ff */
[----:B------:R-:W-:Y:S02]  /*c4c0*/  IMAD.MOV.U32 R6, RZ, RZ, RZ ;  /* 0x000000ffff067224 */ /* 0x000fe400078e00ff */
[----:B------:R-:W-:Y:S01]  /*c4d0*/  IMAD.MOV.U32 R10, RZ, RZ, R7 ;  /* 0x000000ffff0a7224 */ /* 0x000fe200078e0007 */
[----:B0-----:R-:W-:-:S13]  /*c4e0*/  ISETP.GT.AND P6, PT, R7, R4, PT ;  /* 0x000000040700720c */ /* 0x001fda0003fc4270 */
[----:B------:R-:W-:Y:S05]  /*c4f0*/  @P6 BRA `(.L_x_329) ;  /* 0x0000000000a46947 */ /* 0x000fea0003800000 */
[----:B------:R-:W-:Y:S01]  /*c500*/  IMAD.MOV.U32 R7, RZ, RZ, R10 ;  /* 0x000000ffff077224 */ /* 0x000fe200078e000a */
[----:B------:R-:W-:Y:S01]  /*c510*/  UMOV UR45, URZ ;  /* 0x0000003f002d7c82 */ /* 0x000fe20008000000 */
[----:B------:R-:W-:Y:S01]  /*c520*/  ULDC UR6, c[0x0][0xc3c] ;  /* 0x00030f0000067ab9 */ /* 0x000fe20000000800 */
[----:B------:R-:W-:-:S05]  /*c530*/  ULDC UR5, c[0x0][0xc3c] ;  /* 0x00030f0000057ab9 */ /* 0x000fca0000000800 */
.L_x_333:
[----:B------:R-:W-:-:S03]  /*c540*/  UIADD3 UR4, UR45, 0x1f, URZ ;  /* 0x0000001f2d047890 */ /* 0x000fc6000fffe03f */
[----:B------:R-:W-:Y:S01]  /*c550*/  UMOV UR45, UR5 ;  /* 0x00000005002d7c82 */ /* 0x000fe20008000000 */
[----:B------:R-:W-:-:S06]  /*c560*/  UISETP.GE.AND UP0, UPT, UR4, UR6, UPT ;  /* 0x000000060400728c */ /* 0x000fcc000bf06270 */
[----:B------:R-:W-:-:S13]  /*c570*/  PLOP3.LUT P6, PT, PT, PT, UP0, 0x40, 0x0 ;  /* 0x000000000000781c */ /* 0x000fda0003fce808 */
[----:B------:R-:W-:Y:S05]  /*c580*/  @!P6 BRA `(.L_x_330) ;  /* 0x000000040034e947 */ /* 0x000fea0003800000 */
[----:B------:R-:W-:Y:S01]  /*c590*/  UMOV UR45, UR4 ;  /* 0x00000004002d7c82 */ /* 0x000fe20008000000 */
[----:B------:R-:W-:Y:S01]  /*c5a0*/  BSSY B0, `(.L_x_331) ;  /* 0x0000008000007945 */ /* 0x000fe20003800000 */
[----:B------:R-:W-:Y:S02]  /*c5b0*/  VIADD R9, R5, UR45 ;  /* 0x0000002d05097c36 */ /* 0x000fe40008000000 */
[----:B------:R-:W-:-:S03]  /*c5c0*/  IMAD.MOV.U32 R0, RZ, RZ, RZ ;  /* 0x000000ffff007224 */ /* 0x000fc600078e00ff */
[----:B------:R-:W-:-:S13]  /*c5d0*/  ISETP.GE.OR P6, PT, R9, UR6, !P0 ;  /* 0x0000000609007c0c */ /* 0x000fda000c7c6670 */
[----:B------:R-:W-:Y:S05]  /*c5e0*/  @P6 BRA `(.L_x_332) ;  /* 0x00000000000c6947 */ /* 0x000fea0003800000 */
[----:B------:R-:W0:Y:S02]  /*c5f0*/  LDC.64 R2, c[0x0][0xc80] ;  /* 0x00032000ff027b82 */ /* 0x000e240000000a00 */
[----:B0-----:R-:W-:-:S05]  /*c600*/  IMAD.WIDE R2, R9, 0x4, R2 ;  /* 0x0000000409027825 */ /* 0x001fca00078e0202 */
[----:B------:R0:W5:Y:S02]  /*c610*/  LDG.E R0, desc[UR48][R2.64] ;  /* 0x0000003002007981 */ /* 0x000164000c1e1900 */
.L_x_332:
[----:B------:R-:W-:Y:S05]  /*c620*/  BSYNC B0 ;  /* 0x0000000000007941 */ /* 0x000fea0003800000 */
.L_x_331:
[----:B0----5:R-:W0:Y:S02]  /*c630*/  SHFL.UP PT, R2, R0, 0x1, RZ ;  /* 0x0420000000027989 */ /* 0x021e2400000e00ff */
[----:B0-----:R-:W-:-:S05]  /*c640*/  SEL R3, R2, RZ, P1 ;  /* 0x000000ff02037207 */ /* 0x001fca0000800000 */
[----:B------:R-:W-:-:S05]  /*c650*/  IMAD.IADD R3, R0, 0x1, R3 ;  /* 0x0000000100037824 */ /* 0x000fca00078e0203 */
[----:B------:R-:W0:Y:S02]  /*c660*/  SHFL.UP PT, R2, R3, 0x2, RZ ;  /* 0x0440000003027989 */ /* 0x000e2400000e00ff */
        /* <DEDUP_REMOVED lines=11> */
[----:B------:R-:W0:Y:S03]  /*c720*/  LDC R9, c[0x0][0xc38] ;  /* 0x00030e00ff097b82 */ /* 0x000e260000000800 */
[----:B------:R-:W0:Y:S02]  /*c730*/  SHFL.IDX PT, R12, R2, 0x1f, 0x1f ;  /* 0x03e01f00020c7f89 */ /* 0x000e2400000e0000 */
[----:B0-----:R-:W-:-:S04]  /*c740*/  IMAD R12, R12, R9, RZ ;  /* 0x000000090c0c7224 */ /* 0x001fc800078e02ff */
[----:B------:R-:W-:-:S05]  /*c750*/  IMAD.IADD R7, R12, 0x1, R7 ;  /* 0x000000010c077824 */ /* 0x000fca00078e0207 */
[----:B------:R-:W-:-:S13]  /*c760*/  ISETP.GT.AND P6, PT, R7, R4, PT ;  /* 0x000000040700720c */ /* 0x000fda0003fc4270 */
[----:B------:R-:W-:Y:S05]  /*c770*/  @!P6 BRA `(.L_x_333) ;  /* 0xfffffffc0070e947 */ /* 0x000fea000383ffff */
[----:B------:R-:W-:-:S07]  /*c780*/  IMAD.MOV.U32 R10, RZ, RZ, R12 ;  /* 0x000000ffff0a7224 */ /* 0x000fce00078e000c */
.L_x_329:
[----:B------:R-:W-:-:S04]  /*c790*/  IMAD.IADD R8, R7, 0x1, -R10 ;  /* 0x0000000107087824 */ /* 0x000fc800078e0a0a */
[----:B------:R-:W-:-:S05]  /*c7a0*/  IMAD R3, R2, R9, R8 ;  /* 0x0000000902037224 */ /* 0x000fca00078e0208 */
[----:B------:R-:W-:-:S13]  /*c7b0*/  ISETP.GT.AND P0, PT, R3, R4, PT ;  /* 0x000000040300720c */ /* 0x000fda0003f04270 */
[----:B------:R-:W-:Y:S02]  /*c7c0*/  VOTEU.ANY UR5, UPT, !P0 ;  /* 0x0000000000057886 */ /* 0x000fe400040e0100 */
[----:B------:R-:W-:Y:S02]  /*c7d0*/  UPOPC UR4, UR5 ;  /* 0x00000005000472bf */ /* 0x000fe40008000000 */
[----:B------:R-:W-:-:S04]  /*c7e0*/  ISETP.NE.AND P0, PT, RZ, UR5, PT ;  /* 0x00000005ff007c0c */ /* 0x000fc8000bf05270 */
[----:B------:R-:W-:-:S05]  /*c7f0*/  IMAD.U32 R11, RZ, RZ, UR4 ;  /* 0x00000004ff0b7e24 */ /* 0x000fca000f8e00ff */
[----:B------:R-:W0:Y:S02]  /*c800*/  SHFL.IDX PT, R0, R0, R11, 0x1f ;  /* 0x00001f0b00007589 */ /* 0x000e2400000e0000 */
[----:B0-----:R-:W-:-:S04]  /*c810*/  IABS R7, R0 ;  /* 0x0000000000077213 */ /* 0x001fc80000000000 */
[----:B------:R-:W0:Y:S08]  /*c820*/  I2F.RP R10, R7 ;  /* 0x00000007000a7306 */ /* 0x000e300000209400 */
[----:B0-----:R-:W0:Y:S02]  /*c830*/  MUFU.RCP R10, R10 ;  /* 0x0000000a000a7308 */ /* 0x001e240000001000 */
[----:B0-----:R-:W-:-:S06]  /*c840*/  VIADD R3, R10, 0xffffffe ;  /* 0x0ffffffe0a037836 */ /* 0x001fcc0000000000 */
[----:B------:R-:W0:Y:S01]  /*c850*/  F2I.FTZ.U32.TRUNC.NTZ R3, R3 ;  /* 0x0000000300037305 */ /* 0x000e22000021f000 */
[----:B------:R-:W-:Y:S05]  /*c860*/  @!P0 BRA `(.L_x_334) ;  /* 0x00000000000c8947 */ /* 0x000fea0003800000 */
[----:B------:R-:W-:-:S06]  /*c870*/  UIADD3 UR5, UR4, -0x1, URZ ;  /* 0xffffffff04057890 */ /* 0x000fcc000fffe03f */
[----:B------:R-:W-:-:S05]  /*c880*/  IMAD.U32 R11, RZ, RZ, UR5 ;  /* 0x00000005ff0b7e24 */ /* 0x000fca000f8e00ff */
[----:B------:R1:W2:Y:S02]  /*c890*/  SHFL.IDX PT, R6, R2, R11, 0x1f ;  /* 0x00001f0b02067589 */ /* 0x0002a400000e0000 */
.L_x_334:
[--C-:B01----:R-:W-:Y:S01]  /*c8a0*/  IMAD.MOV R2, RZ, RZ, -R3.reuse ;  /* 0x000000ffff027224 */ /* 0x103fe200078e0a03 */
[----:B------:R-:W-:Y:S01]  /*c8b0*/  UIADD3 UR45, UR4, UR45, URZ ;  /* 0x0000002d042d7290 */ /* 0x000fe2000fffe03f */
[----:B--2---:R-:W-:Y:S02]  /*c8c0*/  IMAD R6, R6, R9, R8 ;  /* 0x0000000906067224 */ /* 0x004fe400078e0208 */
[----:B------:R-:W-:Y:S02]  /*c8d0*/  IMAD R9, R2, R7, RZ ;  /* 0x0000000702097224 */ /* 0x000fe400078e02ff */
[----:B------:R-:W-:Y:S01]  /*c8e0*/  IMAD.MOV.U32 R2, RZ, RZ, RZ ;  /* 0x000000ffff027224 */ /* 0x000fe200078e00ff */
[----:B------:R1:W-:Y:S03]  /*c8f0*/  STL [R1+0x10], R6 ;  /* 0x0000100601007387 */ /* 0x0003e60000100800 */
[----:B------:R-:W-:-:S04]  /*c900*/  IMAD.HI.U32 R2, R3, R9, R2 ;  /* 0x0000000903027227 */ /* 0x000fc800078e0002 */
[----:B------:R-:W-:Y:S01]  /*c910*/  IMAD.IADD R9, R4, 0x1, -R6 ;  /* 0x0000000104097824 */ /* 0x000fe200078e0a06 */
[----:B------:R-:W-:-:S04]  /*c920*/  IABS R4, R0 ;  /* 0x0000000000047213 */ /* 0x000fc80000000000 */
[----:B------:R-:W-:Y:S01]  /*c930*/  IABS R3, R9 ;  /* 0x0000000900037213 */ /* 0x000fe20000000000 */
[----:B------:R-:W-:-:S04]  /*c940*/  IMAD.MOV R4, RZ, RZ, -R4 ;  /* 0x000000ffff047224 */ /* 0x000fc800078e0a04 */
[----:B------:R-:W-:-:S04]  /*c950*/  IMAD.HI.U32 R2, R2, R3, RZ ;  /* 0x0000000302027227 */ /* 0x000fc800078e00ff */
[----:B------:R-:W-:Y:S01]  /*c960*/  IMAD R4, R2, R4, R3 ;  /* 0x0000000402047224 */ /* 0x000fe200078e0203 */
[----:B------:R-:W-:-:S04]  /*c970*/  LOP3.LUT R3, R9, R0, RZ, 0x3c, !PT ;  /* 0x0000000009037212 */ /* 0x000fc800078e3cff */
[----:B------:R-:W-:Y:S02]  /*c980*/  ISETP.GT.U32.AND P1, PT, R7, R4, PT ;  /* 0x000000040700720c */ /* 0x000fe40003f24070 */
[----:B------:R-:W-:-:S11]  /*c990*/  ISETP.GE.AND P2, PT, R3, RZ, PT ;  /* 0x000000ff0300720c */ /* 0x000fd60003f46270 */
[----:B------:R-:W-:Y:S02]  /*c9a0*/  @!P1 IMAD.IADD R4, R4, 0x1, -R7 ;  /* 0x0000000104049824 */ /* 0x000fe400078e0a07 */
[----:B------:R-:W-:Y:S01]  /*c9b0*/  @!P1 VIADD R2, R2, 0x1 ;  /* 0x0000000102029836 */ /* 0x000fe20000000000 */
[----:B------:R-:W-:Y:S02]  /*c9c0*/  ISETP.NE.AND P1, PT, R0, RZ, PT ;  /* 0x000000ff0000720c */ /* 0x000fe40003f25270 */
[----:B------:R-:W-:-:S13]  /*c9d0*/  ISETP.GE.U32.AND P0, PT, R4, R7, PT ;  /* 0x000000070400720c */ /* 0x000fda0003f06070 */
[----:B------:R-:W-:-:S04]  /*c9e0*/  @P0 VIADD R2, R2, 0x1 ;  /* 0x0000000102020836 */ /* 0x000fc80000000000 */
[----:B------:R-:W-:Y:S01]  /*c9f0*/  @!P2 IMAD.MOV R2, RZ, RZ, -R2 ;  /* 0x000000ffff02a224 */ /* 0x000fe200078e0a02 */
[----:B------:R-:W-:-:S04]  /*ca00*/  @!P1 LOP3.LUT R2, RZ, R0, RZ, 0x33, !PT ;  /* 0x00000000ff029212 */ /* 0x000fc800078e33ff */
[----:B------:R-:W-:Y:S01]  /*ca10*/  R2UR UR36, R2 ;  /* 0x00000000022472ca */ /* 0x000fe200000e0000 */
[----:B------:R-:W-:-:S04]  /*ca20*/  IMAD.MOV R3, RZ, RZ, -R2 ;  /* 0x000000ffff037224 */ /* 0x000fc800078e0a02 */
[----:B------:R-:W-:-:S05]  /*ca30*/  IMAD R0, R0, R3, R9 ;  /* 0x0000000300007224 */ /* 0x000fca00078e0209 */
[----:B------:R1:W-:Y:S01]  /*ca40*/  STL [R1+0x14], R0 ;  /* 0x0000140001007387 */ /* 0x0003e20000100800 */
[----:B------:R-:W-:Y:S05]  /*ca50*/  BRA `(.L_x_335) ;  /* 0x00000000000c7947 */ /* 0x000fea0003800000 */
.L_x_330:
[----:B------:R0:W-:Y:S01]  /*ca60*/  STL [R1+0x10], R4 ;  /* 0x0000100401007387 */ /* 0x0001e20000100800 */
[----:B------:R-:W-:-:S03]  /*ca70*/  UMOV UR36, URZ ;  /* 0x0000003f00247c82 */ /* 0x000fc60008000000 */
[----:B------:R0:W-:Y:S02]  /*ca80*/  STL [R1+0x14], RZ ;  /* 0x000014ff01007387 */ /* 0x0001e40000100800 */
.L_x_335:
[----:B------:R-:W2:Y:S04]  /*ca90*/  LDL R2, [R1+0x14] ;  /* 0x0000140001027983 */ /* 0x000ea80000100800 */
[----:B0-----:R-:W3:Y:S01]  /*caa0*/  LDL R4, [R1+0x10] ;  /* 0x0000100001047983 */ /* 0x001ee20000100800 */
[----:B------:R-:W-:-:S13]  /*cab0*/  ISETP.NE.AND P0, PT, R5, RZ, PT ;  /* 0x000000ff0500720c */ /* 0x000fda0003f05270 */
[----:B------:R-:W0:Y:S01]  /*cac0*/  @!P0 S2R R3, SR_CgaCtaId ;  /* 0x0000000000038919 */ /* 0x000e220000008800 */
[----:B-1----:R-:W-:Y:S01]  /*cad0*/  @!P0 MOV R0, 0x400 ;  /* 0x0000040000008802 */ /* 0x002fe20000000f00 */
[----:B------:R-:W-:Y:S02]  /*cae0*/  IMAD.U32 R6, RZ, RZ, UR36 ;  /* 0x00000024ff067e24 */ /* 0x000fe4000f8e00ff */
[----:B------:R-:W-:Y:S01]  /*caf0*/  IMAD.U32 R7, RZ, RZ, UR45 ;  /* 0x0000002dff077e24 */ /* 0x000fe2000f8e00ff */
[----:B0-----:R-:W-:Y:S01]  /*cb00*/  @!P0 LEA R0, R3, R0, 0x18 ;  /* 0x0000000003008211 */ /* 0x001fe200078ec0ff */
[----:B--2---:R-:W-:-:S05]  /*cb10*/  IMAD.MOV.U32 R5, RZ, RZ, R2 ;  /* 0x000000ffff057224 */ /* 0x004fca00078e0002 */
[----:B---3--:R2:W-:Y:S01]  /*cb20*/  @!P0 STS.128 [R0+0x298d0], R4 ;  /* 0x0298d00400008388 */ /* 0x0085e20000000c00 */
[----:B------:R-:W-:Y:S06]  /*cb30*/  BAR.ARV 0x5, 0x180 ;  /* 0x0146000000007b1d */ /* 0x000fec0000002000 */
.L_x_328:
[----:B--2---:R-:W-:Y:S01]  /*cb40*/  IMAD.MOV.U32 R0, RZ, RZ, 0x1 ;  /* 0x00000001ff007424 */ /* 0x004fe200078e00ff */
[----:B------:R-:W-:Y:S01]  /*cb50*/  ULDC UR4, c[0x0][0xc3c] ;  /* 0x00030f0000047ab9 */ /* 0x000fe20000000800 */
[----:B------:R2:W-:Y:S01]  /*cb60*/  STL [R1+0x24], RZ ;  /* 0x000024ff01007387 */ /* 0x0005e20000100800 */
[----:B------:R-:W-:Y:S01]  /*cb70*/  UISETP.GE.AND UP0, UPT, UR45, UR4, UPT ;  /* 0x000000042d00728c */ /* 0x000fe2000bf06270 */
[----:B------:R-:W-:Y:S02]  /*cb80*/  IMAD.MOV.U32 R18, RZ, RZ, RZ ;  /* 0x000000ffff127224 */ /* 0x000fe400078e00ff */
[----:B------:R2:W-:Y:S03]  /*cb90*/  STL [R1], R0 ;  /* 0x0000000001007387 */ /* 0x0005e60000100800 */
[----:B------:R-:W-:-:S13]  /*cba0*/  PLOP3.LUT P0, PT, PT, PT, UP0, 0x80, 0x0 ;  /* 0x000000000000781c */ /* 0x000fda0003f0f008 */
[----:B--2---:R-:W-:Y:S05]  /*cbb0*/  @P0 BRA `(.L_x_336) ;  /* 0x0000004400200947 */ /* 0x004fea0003800000 */
[----:B------:R-:W2:Y:S01]  /*cbc0*/  S2R R11, SR_TID.X ;  /* 0x00000000000b7919 */ /* 0x000ea20000002100 */
[----:B------:R-:W3:Y:S01]  /*cbd0*/  S2UR UR5, SR_CgaCtaId ;  /* 0x00000000000579c3 */ /* 0x000ee20000008800 */
[----:B------:R-:W-:Y:S01]  /*cbe0*/  UMOV UR4, 0x400 ;  /* 0x0000040000047882 */ /* 0x000fe20000000000 */
[----:B------:R-:W-:Y:S01]  /*cbf0*/  IMAD.MOV.U32 R18, RZ, RZ, RZ ;  /* 0x000000ffff127224 */ /* 0x000fe200078e00ff */
[----:B------:R-:W-:Y:S01]  /*cc00*/  ULDC UR43, c[0x0][0xc] ;  /* 0x00000300002b7ab9 */ /* 0x000fe20000000800 */
[----:B------:R-:W-:Y:S02]  /*cc10*/  ULOP3.LUT UR39, UR38, 0x1, URZ, 0xfc, !UPT ;  /* 0x0000000126277892 */ /* 0x000fe4000f8efc3f */
[----:B------:R-:W-:Y:S01]  /*cc20*/  ULOP3.LUT UR44, UR38, 0x2, URZ, 0xfc, !UPT ;  /* 0x00000002262c7892 */ /* 0x000fe2000f8efc3f */
[----:B------:R-:W-:Y:S01]  /*cc30*/  ULDC.64 UR52, c[0x0][0x198] ;  /* 0x0000660000347ab9 */ /* 0x000fe20000000a00 */
[----:B---3--:R-:W-:-:S06]  /*cc40*/  ULEA UR4, UR5, UR4, 0x18 ;  /* 0x0000000405047291 */ /* 0x008fcc000f8ec03f */
[----:B------:R-:W-:Y:S01]  /*cc50*/  IMAD.U32 R17, RZ, RZ, UR4 ;  /* 0x00000004ff117e24 */ /* 0x000fe2000f8e00ff */
[C---:B--2---:R-:W-:Y:S01]  /*cc60*/  LOP3.LUT R10, R11.reuse, 0x7f, RZ, 0xc0, !PT ;  /* 0x0000007f0b0a7812 */ /* 0x044fe200078ec0ff */
[C---:B-1----:R-:W-:Y:S01]  /*cc70*/  IMAD.SHL.U32 R4, R11.reuse, 0x80, RZ ;  /* 0x000000800b047824 */ /* 0x042fe200078e00ff */
[C---:B------:R-:W-:Y:S01]  /*cc80*/  LOP3.LUT P0, RZ, R11.reuse, 0x4, RZ, 0xc0, !PT ;  /* 0x000000040bff7812 */ /* 0x040fe2000780c0ff */
[C---:B------:R-:W-:Y:S01]  /*cc90*/  IMAD.SHL.U32 R3, R11.reuse, 0x10, RZ ;  /* 0x000000100b037824 */ /* 0x040fe200078e00ff */
[----:B------:R-:W-:Y:S01]  /*cca0*/  SHF.R.U32.HI R5, RZ, 0x5, R10 ;  /* 0x00000005ff057819 */ /* 0x000fe2000001160a */
[C---:B0-----:R-:W-:Y:S01]  /*ccb0*/  IMAD.SHL.U32 R2, R11.reuse, 0x20, RZ ;  /* 0x000000200b027824 */ /* 0x041fe200078e00ff */
[----:B------:R-:W-:Y:S01]  /*ccc0*/  LOP3.LUT R6, R4, 0x380, RZ, 0xc0, !PT ;  /* 0x0000038004067812 */ /* 0x000fe200078ec0ff */
[----:B------:R-:W-:Y:S01]  /*ccd0*/  IMAD.SHL.U32 R8, R11, 0x4, RZ ;  /* 0x000000040b087824 */ /* 0x000fe200078e00ff */
[----:B------:R-:W-:Y:S01]  /*cce0*/  LOP3.LUT R0, R3, 0x1b0, RZ, 0xc0, !PT ;  /* 0x000001b003007812 */ /* 0x000fe200078ec0ff */
[----:B------:R-:W-:-:S02]  /*ccf0*/  IMAD.SHL.U32 R7, R5, 0x200, RZ ;  /* 0x0000020005077824 */ /* 0x000fc400078e00ff */
[----:B------:R-:W-:Y:S02]  /*cd00*/  IMAD R6, R5, 0x10, R6 ;  /* 0x0000001005067824 */ /* 0x000fe400078e0206 */
[----:B------:R-:W-:Y:S01]  /*cd10*/  IMAD.SHL.U32 R5, R11, 0x2, RZ ;  /* 0x000000020b057824 */ /* 0x000fe200078e00ff */
[----:B------:R-:W-:-:S04]  /*cd20*/  LOP3.LUT R9, R7, 0x60, R2, 0xf8, !PT ;  /* 0x0000006007097812 */ /* 0x000fc800078ef802 */
[----:B------:R-:W-:Y:S02]  /*cd30*/  LOP3.LUT R0, R0, 0x30, R5, 0x78, !PT ;  /* 0x0000003000007812 */ /* 0x000fe400078e7805 */
[----:B------:R-:W-:-:S04]  /*cd40*/  LOP3.LUT R5, R7, 0x40, R3, 0xf8, !PT ;  /* 0x0000004007057812 */ /* 0x000fc800078ef803 */
[----:B------:R-:W-:Y:S02]  /*cd50*/  LOP3.LUT R0, R5, R0, RZ, 0xfc, !PT ;  /* 0x0000000005007212 */ /* 0x000fe400078efcff */
[----:B------:R-:W-:-:S04]  /*cd60*/  LOP3.LUT R5, R2, 0x80, RZ, 0xc0, !PT ;  /* 0x0000008002057812 */ /* 0x000fc800078ec0ff */
[----:B------:R-:W-:-:S04]  /*cd70*/  LOP3.LUT R5, R5, 0x10, R11, 0xf8, !PT ;  /* 0x0000001005057812 */ /* 0x000fc800078ef80b */
[----:B------:R-:W-:Y:S02]  /*cd80*/  LOP3.LUT R7, R5, 0x10, R8, 0x78, !PT ;  /* 0x0000001005077812 */ /* 0x000fe400078e7808 */
[----:B------:R-:W-:Y:S02]  /*cd90*/  LOP3.LUT R5, R6, 0x70, R3, 0x78, !PT ;  /* 0x0000007006057812 */ /* 0x000fe400078e7803 */
[----:B------:R-:W-:Y:S02]  /*cda0*/  LOP3.LUT R6, R9, 0x100, R2, 0xf8, !PT ;  /* 0x0000010009067812 */ /* 0x000fe400078ef802 */
[----:B------:R-:W-:Y:S02]  /*cdb0*/  LOP3.LUT R5, R5, 0xc00, R4, 0xf8, !PT ;  /* 0x00000c0005057812 */ /* 0x000fe400078ef804 */
[----:B------:R-:W-:-:S03]  /*cdc0*/  LOP3.LUT R4, R6, R7, RZ, 0xfc, !PT ;  /* 0x0000000706047212 */ /* 0x000fc600078efcff */
[----:B------:R0:W-:Y:S04]  /*cdd0*/  STL [R1+0x1c], R5 ;  /* 0x00001c0501007387 */ /* 0x0001e80000100800 */
[----:B------:R1:W-:Y:S01]  /*cde0*/  STL [R1+0x18], R4 ;  /* 0x0000180401007387 */ /* 0x0003e20000100800 */
[----:B0-----:R-:W-:Y:S02]  /*cdf0*/  SHF.R.U32.HI R5, RZ, 0x2, R10 ;  /* 0x00000002ff057819 */ /* 0x001fe4000001160a */
[----:B-1----:R-:W-:Y:S01]  /*ce00*/  LOP3.LUT R4, R3, 0x30, RZ, 0xc0, !PT ;  /* 0x0000003003047812 */ /* 0x002fe200078ec0ff */
[----:B------:R-:W-:-:S05]  /*ce10*/  IMAD.MOV.U32 R3, RZ, RZ, 0x40 ;  /* 0x00000040ff037424 */ /* 0x000fca00078e00ff */
[----:B------:R-:W-:Y:S02]  /*ce20*/  SEL R6, R3, 0xffffffc0, !P0 ;  /* 0xffffffc003067807 */ /* 0x000fe40004000000 */
[----:B------:R-:W-:Y:S01]  /*ce30*/  LOP3.LUT R3, R5, 0x60, R2, 0xf8, !PT ;  /* 0x0000006005037812 */ /* 0x000fe200078ef802 */
[----:B------:R-:W-:Y:S02]  /*ce40*/  IMAD.IADD R2, R17, 0x1, R0 ;  /* 0x0000000111027824 */ /* 0x000fe400078e0200 */
[----:B------:R-:W-:-:S03]  /*ce50*/  IMAD.MOV.U32 R0, RZ, RZ, 0x1 ;  /* 0x00000001ff007424 */ /* 0x000fc600078e00ff */
[----:B------:R0:W-:Y:S04]  /*ce60*/  STL [R1+0x20], R2 ;  /* 0x0000200201007387 */ /* 0x0001e80000100800 */
[----:B------:R1:W-:Y:S04]  /*ce70*/  STL [R1], R0 ;  /* 0x0000000001007387 */ /* 0x0003e80000100800 */
[----:B------:R2:W-:Y:S01]  /*ce80*/  STL [R1+0x24], RZ ;  /* 0x000024ff01007387 */ /* 0x0005e20000100800 */
[C---:B0-----:R-:W-:Y:S02]  /*ce90*/  LOP3.LUT R2, R4.reuse, 0x40, RZ, 0xfc, !PT ;  /* 0x0000004004027812 */ /* 0x041fe400078efcff */
[----:B-1----:R-:W-:-:S07]  /*cea0*/  LOP3.LUT R0, R4, 0x80, RZ, 0xfc, !PT ;  /* 0x0000008004007812 */ /* 0x002fce00078efcff */
.L_x_407:
[----:B------:R-:W-:Y:S01]  /*ceb0*/  ULDC.64 UR4, c[0x0][0xc88] ;  /* 0x0003220000047ab9 */ /* 0x000fe20000000a00 */
[----:B------:R-:W-:Y:S01]  /*cec0*/  ULDC.64 UR6, c[0x0][0xa18] ;  /* 0x0002860000067ab9 */ /* 0x000fe20000000a00 */
[----:B------:R-:W-:-:S06]  /*ced0*/  UIMAD.WIDE UR4, UR45, 0x4, UR4 ;  /* 0x000000042d0478a5 */ /* 0x000fcc000f8e0204 */
[----:B------:R-:W-:Y:S02]  /*cee0*/  IMAD.U32 R2, RZ, RZ, UR4 ;  /* 0x00000004ff027e24 */ /* 0x000fe4000f8e00ff */
[----:B------:R-:W-:Y:S01]  /*cef0*/  IMAD.U32 R3, RZ, RZ, UR5 ;  /* 0x00000005ff037e24 */ /* 0x000fe2000f8e00ff */
[----:B------:R-:W-:Y:S01]  /*cf00*/  UISETP.NE.U32.AND UP0, UPT, UR6, URZ, UPT ;  /* 0x0000003f0600728c */ /* 0x000fe2000bf05070 */
[----:B------:R-:W-:-:S03]  /*cf10*/  ULDC.64 UR4, c[0x0][0xa28] ;  /* 0x00028a0000047ab9 */ /* 0x000fc60000000a00 */
[----:B------:R-:W3:Y:S01]  /*cf20*/  LDG.E R2, desc[UR48][R2.64] ;  /* 0x0000003002027981 */ /* 0x000ee2000c1e1900 */
[----:B------:R-:W-:Y:S02]  /*cf30*/  UISETP.NE.AND.EX UP0, UPT, UR7, URZ, UPT, UP0 ;  /* 0x0000003f0700728c */ /* 0x000fe4000bf05300 */
[----:B------:R-:W-:Y:S01]  /*cf40*/  UISETP.NE.U32.AND UP1, UPT, UR4, URZ, UPT ;  /* 0x0000003f0400728c */ /* 0x000fe2000bf25070 */
[----:B------:R-:W-:-:S03]  /*cf50*/  ULDC UR8, c[0x0][0x288] ;  /* 0x0000a20000087ab9 */ /* 0x000fc60000000800 */
[----:B------:R-:W-:Y:S01]  /*cf60*/  UISETP.NE.AND.EX UP1, UPT, UR5, URZ, UPT, UP1 ;  /* 0x0000003f0500728c */ /* 0x000fe2000bf25310 */
[----:B------:R-:W-:Y:S01]  /*cf70*/  PLOP3.LUT P3, PT, PT, PT, UP0, 0x80, 0x0 ;  /* 0x000000000000781c */ /* 0x000fe20003f6f008 */
[----:B------:R-:W-:-:S04]  /*cf80*/  IMAD.U32 R19, RZ, RZ, UR8 ;  /* 0x00000008ff137e24 */ /* 0x000fc8000f8e00ff */
[----:B------:R-:W-:Y:S02]  /*cf90*/  PLOP3.LUT P2, PT, PT, PT, UP1, 0x80, 0x0 ;  /* 0x000000000000781c */ /* 0x000fe40003f4f018 */
[----:B---3--:R-:W-:-:S13]  /*cfa0*/  R2UR UR46, R2 ;  /* 0x00000000022e72ca */ /* 0x008fda00000e0000 */
[----:B------:R-:W-:Y:S02]  /*cfb0*/  USHF.R.S32.HI UR50, URZ, 0x1f, UR46 ;  /* 0x0000001f3f327899 */ /* 0x000fe4000801142e */
[----:B------:R-:W-:Y:S02]  /*cfc0*/  USHF.L.U32 UR47, UR46, 0x2, URZ ;  /* 0x000000022e2f7899 */ /* 0x000fe4000800063f */
[----:B------:R-:W-:Y:S02]  /*cfd0*/  USHF.L.U64.HI UR51, UR46, 0x2, UR50 ;  /* 0x000000022e337899 */ /* 0x000fe40008010232 */
[----:B------:R-:W-:Y:S02]  /*cfe0*/  @UP0 UIADD3 UR6, UP3, UR47, UR6, URZ ;  /* 0x000000062f060290 */ /* 0x000fe4000ff7e03f */
[----:B------:R-:W-:Y:S02]  /*cff0*/  @UP1 ULEA UR4, UP2, UR46, UR4, 0x2 ;  /* 0x000000042e041291 */ /* 0x000fe4000f84103f */
[----:B------:R-:W-:-:S02]  /*d000*/  @UP0 UIADD3.X UR7, UR51, UR7, URZ, UP3, !UPT ;  /* 0x0000000733070290 */ /* 0x000fc40009ffe43f */
[----:B------:R-:W-:Y:S01]  /*d010*/  @UP1 ULEA.HI.X UR5, UR46, UR5, UR50, 0x2, UP2 ;  /* 0x000000052e051291 */ /* 0x000fe200090f1432 */
[----:B------:R-:W-:-:S03]  /*d020*/  IMAD.U32 R2, RZ, RZ, UR6 ;  /* 0x00000006ff027e24 */ /* 0x000fc6000f8e00ff */
[----:B------:R-:W-:Y:S01]  /*d030*/  IMAD.U32 R3, RZ, RZ, UR7 ;  /* 0x00000007ff037e24 */ /* 0x000fe2000f8e00ff */
[----:B------:R-:W-:-:S04]  /*d040*/  ULDC.64 UR6, c[0x0][0xa08] ;  /* 0x0002820000067ab9 */ /* 0x000fc80000000a00 */
[----:B0-----:R0:W5:Y:S01]  /*d050*/  @P3 LDG.E R19, desc[UR48][R2.64] ;  /* 0x0000003002133981 */ /* 0x001162000c1e1900 */
[----:B------:R-:W-:Y:S01]  /*d060*/  ISETP.NE.U32.AND P1, PT, RZ, UR6, PT ;  /* 0x00000006ff007c0c */ /* 0x000fe2000bf25070 */
[----:B------:R-:W-:Y:S01]  /*d070*/  UIADD3 UR6, UP1, UR47, UR6, URZ ;  /* 0x000000062f067290 */ /* 0x000fe2000ff3e03f */
[----:B0-----:R-:W-:Y:S02]  /*d080*/  IMAD.U32 R2, RZ, RZ, UR4 ;  /* 0x00000004ff027e24 */ /* 0x001fe4000f8e00ff */
[----:B------:R-:W-:Y:S01]  /*d090*/  IMAD.U32 R3, RZ, RZ, UR5 ;  /* 0x00000005ff037e24 */ /* 0x000fe2000f8e00ff */
[----:B------:R-:W-:Y:S02]  /*d0a0*/  ULDC.64 UR4, c[0x0][0xa00] ;  /* 0x0002800000047ab9 */ /* 0x000fe40000000a00 */
[----:B------:R-:W-:Y:S01]  /*d0b0*/  ISETP.NE.U32.AND P0, PT, RZ, UR4, PT ;  /* 0x00000004ff007c0c */ /* 0x000fe2000bf05070 */
[----:B------:R-:W-:Y:S01]  /*d0c0*/  UIADD3 UR4, UP0, UR47, UR4, URZ ;  /* 0x000000042f047290 */ /* 0x000fe2000ff1e03f */
[----:B------:R-:W-:Y:S01]  /*d0d0*/  ISETP.NE.AND.EX P1, PT, RZ, UR7, PT, P1 ;  /* 0x00000007ff007c0c */ /* 0x000fe2000bf25310 */
[----:B-1----:R0:W3:Y:S01]  /*d0e0*/  @P2 LDG.E R7, desc[UR48][R2.64] ;  /* 0x0000003002072981 */ /* 0x0020e2000c1e1900 */
[----:B------:R-:W-:Y:S01]  /*d0f0*/  ISETP.NE.AND.EX P0, PT, RZ, UR5, PT, P0 ;  /* 0x00000005ff007c0c */ /* 0x000fe2000bf05300 */
[----:B------:R-:W-:Y:S01]  /*d100*/  UIADD3.X UR5, UR51, UR5, URZ, UP0, !UPT ;  /* 0x0000000533057290 */ /* 0x000fe200087fe43f */
[----:B------:R-:W-:Y:S01]  /*d110*/  IMAD.U32 R4, RZ, RZ, UR6 ;  /* 0x00000006ff047e24 */ /* 0x000fe2000f8e00ff */
[----:B------:R-:W-:Y:S01]  /*d120*/  UIADD3.X UR7, UR51, UR7, URZ, UP1, !UPT ;  /* 0x0000000733077290 */ /* 0x000fe20008ffe43f */
[----:B0-----:R-:W-:-:S03]  /*d130*/  IMAD.U32 R2, RZ, RZ, UR4 ;  /* 0x00000004ff027e24 */ /* 0x001fc6000f8e00ff */
[----:B------:R-:W-:Y:S02]  /*d140*/  IMAD.U32 R3, RZ, RZ, UR5 ;  /* 0x00000005ff037e24 */ /* 0x000fe4000f8e00ff */
[----:B------:R-:W-:-:S04]  /*d150*/  IMAD.U32 R5, RZ, RZ, UR7 ;  /* 0x00000007ff057e24 */ /* 0x000fc8000f8e00ff */
[----:B------:R0:W5:Y:S04]  /*d160*/  @P0 LDG.E R0, desc[UR48][R2.64] ;  /* 0x0000003002000981 */ /* 0x000168000c1e1900 */
[----:B------:R0:W5:Y:S01]  /*d170*/  @P1 LDG.E R6, desc[UR48][R4.64] ;  /* 0x0000003004061981 */ /* 0x000162000c1e1900 */
[----:B------:R-:W-:Y:S01]  /*d180*/  UMOV UR41, URZ ;  /* 0x0000003f00297c82 */ /* 0x000fe20008000000 */
[----:B---3--:R-:W-:Y:S01]  /*d190*/  @P2 R2UR UR41, R7 ;  /* 0x00000000072922ca */ /* 0x008fe200000e0000 */
[----:B0-----:R-:W-:-:S14]  /*d1a0*/  @P3 BRA `(.L_x_337) ;  /* 0x0000000000103947 */ /* 0x001fdc0003800000 */
[----:B------:R-:W-:Y:S05]  /*d1b0*/  @!P0 BRA `(.L_x_337) ;  /* 0x00000000000c8947 */ /* 0x000fea0003800000 */
[----:B-----5:R-:W3:Y:S04]  /*d1c0*/  LDG.E R19, desc[UR48][R2.64] ;  /* 0x0000003002137981 */ /* 0x020ee8000c1e1900 */
[----:B------:R-:W3:Y:S02]  /*d1d0*/  LDG.E R2, desc[UR48][R2.64+0x4] ;  /* 0x0000043002027981 */ /* 0x000ee4000c1e1900 */
[----:B---3--:R-:W-:-:S07]  /*d1e0*/  IMAD.IADD R19, R2, 0x1, -R19 ;  /* 0x0000000102137824 */ /* 0x008fce00078e0a13 */
.L_x_337:
[----:B------:R-:W-:Y:S01]  /*d1f0*/  UMOV UR54, URZ ;  /* 0x0000003f00367c82 */ /* 0x000fe20008000000 */
[----:B-----5:R-:W-:Y:S01]  /*d200*/  @P0 R2UR UR54, R0 ;  /* 0x00000000003602ca */ /* 0x020fe200000e0000 */
[----:B------:R-:W-:Y:S01]  /*d210*/  IMAD.U32 R0, RZ, RZ, UR46 ;  /* 0x0000002eff007e24 */ /* 0x000fe2000f8e00ff */
[----:B------:R-:W-:Y:S01]  /*d220*/  ULDC.64 UR6, c[0x0][0xa20] ;  /* 0x0002880000067ab9 */ /* 0x000fe20000000a00 */
[----:B------:R-:W-:Y:S01]  /*d230*/  UMOV UR42, URZ ;  /* 0x0000003f002a7c82 */ /* 0x000fe20008000000 */
[----:B------:R-:W-:Y:S01]  /*d240*/  ISETP.NE.U32.AND P0, PT, RZ, UR6, PT ;  /* 0x00000006ff007c0c */ /* 0x000fe2000bf05070 */
[----:B------:R-:W-:Y:S01]  /*d250*/  ULDC.64 UR4, c[0x0][0x418] ;  /* 0x0001060000047ab9 */ /* 0x000fe20000000a00 */
[----:B------:R0:W-:Y:S01]  /*d260*/  STL [R1+0x4], R0 ;  /* 0x0000040001007387 */ /* 0x0001e20000100800 */
[----:B------:R-:W-:Y:S01]  /*d270*/  @P1 R2UR UR42, R6 ;  /* 0x00000000062a12ca */ /* 0x000fe200000e0000 */
[----:B------:R-:W-:Y:S01]  /*d280*/  UISETP.NE.U32.AND UP0, UPT, UR4, URZ, UPT ;  /* 0x0000003f0400728c */ /* 0x000fe2000bf05070 */
[----:B------:R-:W-:-:S02]  /*d290*/  ISETP.NE.AND.EX P0, PT, RZ, UR7, PT, P0 ;  /* 0x00000007ff007c0c */ /* 0x000fc4000bf05300 */
[----:B------:R-:W-:Y:S01]  /*d2a0*/  ULDC UR4, c[0x0][0x424] ;  /* 0x0001090000047ab9 */ /* 0x000fe20000000800 */
[----:B------:R-:W-:-:S03]  /*d2b0*/  UISETP.NE.AND.EX UP0, UPT, UR5, URZ, UPT, UP0 ;  /* 0x0000003f0500728c */ /* 0x000fc6000bf05300 */
[----:B------:R-:W-:Y:S01]  /*d2c0*/  ULDC UR5, c[0x0][0x2f0] ;  /* 0x0000bc0000057ab9 */ /* 0x000fe20000000800 */
[----:B------:R-:W-:-:S04]  /*d2d0*/  USEL UR4, UR4, 0x1, UP0 ;  /* 0x0000000104047887 */ /* 0x000fc80008000000 */
[----:B------:R-:W-:Y:S02]  /*d2e0*/  UIMAD UR4, UR4, UR5, URZ ;  /* 0x00000005040472a4 */ /* 0x000fe4000f8e023f */
[----:B------:R-:W-:Y:S01]  /*d2f0*/  UIADD3 UR42, UR42, UR41, URZ ;  /* 0x000000292a2a7290 */ /* 0x000fe2000fffe03f */
[----:B0-----:R-:W-:Y:S11]  /*d300*/  @!P0 BRA `(.L_x_338) ;  /* 0x00000000001c8947 */ /* 0x001ff60003800000 */
[----:B------:R-:W-:-:S04]  /*d310*/  UIADD3 UR4, UP0, UR47, UR6, URZ ;  /* 0x000000062f047290 */ /* 0x000fc8000ff1e03f */
[----:B------:R-:W-:Y:S02]  /*d320*/  UIADD3.X UR5, UR51, UR7, URZ, UP0, !UPT ;  /* 0x0000000733057290 */ /* 0x000fe400087fe43f */
[----:B------:R-:W-:-:S04]  /*d330*/  IMAD.U32 R2, RZ, RZ, UR4 ;  /* 0x00000004ff027e24 */ /* 0x000fc8000f8e00ff */
[----:B------:R-:W-:-:S05]  /*d340*/  IMAD.U32 R3, RZ, RZ, UR5 ;  /* 0x00000005ff037e24 */ /* 0x000fca000f8e00ff */
[----:B------:R-:W3:Y:S02]  /*d350*/  LDG.E R2, desc[UR48][R2.64] ;  /* 0x0000003002027981 */ /* 0x000ee4000c1e1900 */
[----:B---3--:R-:W-:Y:S01]  /*d360*/  R2UR UR4, R2 ;  /* 0x00000000020472ca */ /* 0x008fe200000e0000 */
[----:B------:R-:W-:-:S14]  /*d370*/  BRA `(.L_x_339) ;  /* 0x0000000000187947 */ /* 0x000fdc0003800000 */
.L_x_338:
[----:B------:R-:W-:Y:S05]  /*d380*/  @!P1 BRA `(.L_x_339) ;  /* 0x0000000000149947 */ /* 0x000fea0003800000 */
[----:B------:R-:W3:Y:S04]  /*d390*/  LDG.E R0, desc[UR48][R4.64] ;  /* 0x0000003004007981 */ /* 0x000ee8000c1e1900 */
[----:B------:R-:W4:Y:S01]  /*d3a0*/  LDG.E R4, desc[UR48][R4.64+0x4] ;  /* 0x0000043004047981 */ /* 0x000f22000c1e1900 */
[----:B---3--:R-:W-:Y:S02]  /*d3b0*/  R2UR UR5, R0 ;  /* 0x00000000000572ca */ /* 0x008fe400000e0000 */
[----:B----4-:R-:W-:-:S13]  /*d3c0*/  R2UR UR4, R4 ;  /* 0x00000000040472ca */ /* 0x010fda00000e0000 */
[----:B------:R-:W-:-:S12]  /*d3d0*/  UIADD3 UR4, -UR5, UR4, URZ ;  /* 0x0000000405047290 */ /* 0x000fd8000fffe13f */
.L_x_339:
[----:B------:R-:W-:Y:S01]  /*d3e0*/  UIADD3 UR41, -UR41, UR4, URZ ;  /* 0x0000000429297290 */ /* 0x000fe2000fffe13f */
[----:B------:R-:W-:Y:S03]  /*d3f0*/  BSSY B7, `(.L_x_340) ;  /* 0x0000322000077945 */ /* 0x000fe60003800000 */
[----:B------:R-:W-:Y:S02]  /*d400*/  UIADD3 UR4, UR41, 0x9f, URZ ;  /* 0x0000009f29047890 */ /* 0x000fe4000fffe03f */
[----:B------:R-:W-:Y:S02]  /*d410*/  ISETP.LT.AND P0, PT, RZ, UR41, PT ;  /* 0x00000029ff007c0c */ /* 0x000fe4000bf01270 */
[----:B------:R-:W-:-:S04]  /*d420*/  UIMAD.WIDE UR4, UR4, 0x66666667, URZ ;  /* 0x66666667040478a5 */ /* 0x000fc8000f8e023f */
[----:B------:R-:W-:-:S04]  /*d430*/  USHF.R.U32.HI UR40, URZ, 0x1f, UR5 ;  /* 0x0000001f3f287899 */ /* 0x000fc80008011605 */
[----:B------:R-:W-:-:S03]  /*d440*/  ULEA.HI.SX32 UR40, UR5, UR40, 0x1a ;  /* 0x0000002805287291 */ /* 0x000fc6000f8fd23f */
[----:B------:R-:W-:Y:S09]  /*d450*/  @P0 BRA `(.L_x_341) ;  /* 0x0000000000480947 */ /* 0x000ff20003800000 */
[----:B------:R-:W0:Y:S02]  /*d460*/  S2R R0, SR_TID.X ;  /* 0x0000000000007919 */ /* 0x000e240000002100 */
[----:B0-----:R-:W-:-:S04]  /*d470*/  LOP3.LUT R0, R0, 0x7f, RZ, 0xc0, !PT ;  /* 0x0000007f00007812 */ /* 0x001fc800078ec0ff */
[----:B------:R-:W-:-:S13]  /*d480*/  ISETP.NE.AND P0, PT, R0, RZ, PT ;  /* 0x000000ff0000720c */ /* 0x000fda0003f05270 */
[----:B------:R-:W-:Y:S05]  /*d490*/  @P0 BRA `(.L_x_342) ;  /* 0x00000030005c0947 */ /* 0x000fea0003800000 */
[----:B------:R-:W0:Y:S01]  /*d4a0*/  S2R R3, SR_LANEID ;  /* 0x0000000000037919 */ /* 0x000e220000000000 */
[----:B------:R-:W-:Y:S02]  /*d4b0*/  VOTEU.ANY UR4, UPT, PT ;  /* 0x0000000000047886 */ /* 0x000fe400038e0100 */
[----:B------:R-:W0:Y:S08]  /*d4c0*/  FLO.U32 R0, UR4 ;  /* 0x0000000400007d00 */ /* 0x000e3000080e0000 */
[----:B------:R-:W1:Y:S01]  /*d4d0*/  POPC R5, UR4 ;  /* 0x0000000400057d09 */ /* 0x000e620008000000 */
[----:B0-----:R-:W-:-:S02]  /*d4e0*/  ISETP.EQ.U32.AND P0, PT, R0, R3, PT ;  /* 0x000000030000720c */ /* 0x001fc40003f02070 */
[----:B------:R-:W1:Y:S11]  /*d4f0*/  LDC.64 R2, c[0x0][0xc60] ;  /* 0x00031800ff027b82 */ /* 0x000e760000000a00 */
[----:B-1----:R-:W3:Y:S01]  /*d500*/  @P0 ATOMG.E.ADD.STRONG.GPU PT, R3, desc[UR48][R2.64], R5 ;  /* 0x00000005020309a8 */ /* 0x002ee200081ee1f0 */
[----:B------:R-:W0:Y:S02]  /*d510*/  S2R R4, SR_LTMASK ;  /* 0x0000000000047919 */ /* 0x000e240000003900 */
[----:B0-----:R-:W-:-:S04]  /*d520*/  LOP3.LUT R4, R4, UR4, RZ, 0xc0, !PT ;  /* 0x0000000404047c12 */ /* 0x001fc8000f8ec0ff */
[----:B------:R-:W0:Y:S01]  /*d530*/  POPC R7, R4 ;  /* 0x0000000400077309 */ /* 0x000e220000000000 */
[----:B---3--:R-:W0:Y:S02]  /*d540*/  SHFL.IDX PT, R0, R3, R0, 0x1f ;  /* 0x00001f0003007589 */ /* 0x008e2400000e0000 */
[----:B0-----:R-:W-:-:S05]  /*d550*/  IADD3 R0, R0, UR43, R7 ;  /* 0x0000002b00007c10 */ /* 0x001fca000fffe007 */
[----:B------:R0:W-:Y:S01]  /*d560*/  STL [R1+0x10], R0 ;  /* 0x0000100001007387 */ /* 0x0001e20000100800 */
[----:B------:R-:W-:Y:S05]  /*d570*/  BRA `(.L_x_342) ;  /* 0x0000003000247947 */ /* 0x000fea0003800000 */
.L_x_341:
[----:B------:R-:W-:Y:S01]  /*d580*/  VIADD R0, R17, 0x1a400 ;  /* 0x0001a40011007836 */ /* 0x000fe20000000000 */
[----:B------:R-:W-:Y:S04]  /*d590*/  BSSY B6, `(.L_x_343) ;  /* 0x0000013000067945 */ /* 0x000fe80003800000 */
[----:B------:R-:W-:-:S13]  /*d5a0*/  LOP3.LUT P0, RZ, R0, 0x1bf, RZ, 0xc0, !PT ;  /* 0x000001bf00ff7812 */ /* 0x000fda000780c0ff */
[----:B------:R-:W-:Y:S05]  /*d5b0*/  @!P0 BRA `(.L_x_344) ;  /* 0x0000000000408947 */ /* 0x000fea0003800000 */
[----:B------:R-:W-:Y:S01]  /*d5c0*/  MOV R2, 0x0 ;  /* 0x0000000000027802 */ /* 0x000fe20000000f00 */
[----:B------:R-:W-:Y:S01]  /*d5d0*/  ULDC.64 UR6, c[0x4][0xc8] ;  /* 0x0100320000067ab9 */ /* 0x000fe20000000a00 */
[----:B------:R-:W-:Y:S01]  /*d5e0*/  ULDC.64 UR8, c[0x4][0xd0] ;  /* 0x0100340000087ab9 */ /* 0x000fe20000000a00 */
[----:B------:R-:W-:Y:S01]  /*d5f0*/  ULDC.64 UR4, c[0x4][0x8] ;  /* 0x0100020000047ab9 */ /* 0x000fe20000000a00 */
[----:B------:R-:W-:Y:S02]  /*d600*/  IMAD.U32 R4, RZ, RZ, UR6 ;  /* 0x00000006ff047e24 */ /* 0x000fe4000f8e00ff */
        /* <DEDUP_REMOVED lines=10> */
[----:B0-2---:R-:W-:Y:S05]  /*d6b0*/  CALL.ABS.NOINC R2 ;  /* 0x0000000002007343 */ /* 0x005fea0003c00000 */
.L_x_344:
[----:B------:R-:W-:Y:S05]  /*d6c0*/  BSYNC B6 ;  /* 0x0000000000067941 */ /* 0x000fea0003800000 */
.L_x_343:
[----:B------:R-:W3:Y:S01]  /*d6d0*/  LDL.LU R16, [R1+0x8] ;  /* 0x0000080001107983 */ /* 0x000ee20000300800 */
[----:B------:R-:W-:Y:S01]  /*d6e0*/  VIADD R0, R17, 0xa400 ;  /* 0x0000a40011007836 */ /* 0x000fe20000000000 */
[----:B------:R-:W-:Y:S04]  /*d6f0*/  BSSY B6, `(.L_x_345) ;  /* 0x0000016000067945 */ /* 0x000fe80003800000 */
[----:B------:R-:W-:Y:S02]  /*d700*/  LOP3.LUT P0, RZ, R0, 0x3ff, RZ, 0xc0, !PT ;  /* 0x000003ff00ff7812 */ /* 0x000fe4000780c0ff */
[----:B---3--:R-:W-:-:S11]  /*d710*/  LOP3.LUT R16, R16, 0xfffffffe, RZ, 0xc0, !PT ;  /* 0xfffffffe10107812 */ /* 0x008fd600078ec0ff */
[----:B------:R-:W-:-:S05]  /*d720*/  @P0 LOP3.LUT R16, R16, 0x1, RZ, 0xfc, !PT ;  /* 0x0000000110100812 */ /* 0x000fca00078efcff */
[----:B------:R0:W-:Y:S01]  /*d730*/  STL [R1+0x8], R16 ;  /* 0x0000081001007387 */ /* 0x0001e20000100800 */
[----:B------:R-:W-:Y:S05]  /*d740*/  @!P0 BRA `(.L_x_346) ;  /* 0x0000000000408947 */ /* 0x000fea0003800000 */
[----:B------:R-:W-:Y:S01]  /*d750*/  MOV R2, 0x0 ;  /* 0x0000000000027802 */ /* 0x000fe20000000f00 */
[----:B------:R-:W-:Y:S01]  /*d760*/  ULDC.64 UR6, c[0x4][0xc8] ;  /* 0x0100320000067ab9 */ /* 0x000fe20000000a00 */
[----:B------:R-:W-:Y:S01]  /*d770*/  ULDC.64 UR8, c[0x4][0xd0] ;  /* 0x0100340000087ab9 */ /* 0x000fe20000000a00 */
[----:B------:R-:W-:Y:S01]  /*d780*/  ULDC.64 UR4, c[0x4][0x10] ;  /* 0x0100040000047ab9 */ /* 0x000fe20000000a00 */
[----:B------:R-:W-:Y:S02]  /*d790*/  IMAD.U32 R4, RZ, RZ, UR6 ;  /* 0x00000006ff047e24 */ /* 0x000fe4000f8e00ff */
[----:B------:R-:W1:Y:S01]  /*d7a0*/  LDC.64 R2, c[0x4][R2] ;  /* 0x0100000002027b82 */ /* 0x000e620000000a00 */
        /* <DEDUP_REMOVED lines=10> */
.L_x_346:
[----:B------:R-:W-:Y:S05]  /*d850*/  BSYNC B6 ;  /* 0x0000000000067941 */ /* 0x000fea0003800000 */
.L_x_345:
        /* <DEDUP_REMOVED lines=20> */
.L_x_348:
[----:B------:R-:W-:Y:S05]  /*d9a0*/  BSYNC B6 ;  /* 0x0000000000067941 */ /* 0x000fea0003800000 */
.L_x_347:
[----:B------:R-:W-:Y:S01]  /*d9b0*/  LOP3.LUT P6, RZ, R16, 0x1, RZ, 0xc0, !PT ;  /* 0x0000000110ff7812 */ /* 0x000fe200078cc0ff */
[----:B------:R-:W-:-:S12]  /*d9c0*/  BSSY B6, `(.L_x_349) ;  /* 0x0000012000067945 */ /* 0x000fd80003800000 */
        /* <DEDUP_REMOVED lines=17> */
.L_x_350:
[----:B------:R-:W-:Y:S05]  /*dae0*/  BSYNC B6 ;  /* 0x0000000000067941 */ /* 0x000fea0003800000 */
.L_x_349:
[----:B------:R-:W3:Y:S01]  /*daf0*/  LDL R8, [R1+0x4] ;  /* 0x0000040001087983 */ /* 0x000ee20000100800 */
[----:B------:R-:W-:Y:S02]  /*db00*/  ULDC.64 UR4, c[0x0][0x9f8] ;  /* 0x00027e0000047ab9 */ /* 0x000fe40000000a00 */
[----:B------:R-:W-:-:S04]  /*db10*/  UISETP.NE.U32.AND UP0, UPT, UR4, URZ, UPT ;  /* 0x0000003f0400728c */ /* 0x000fc8000bf05070 */
[----:B------:R-:W-:-:S06]  /*db20*/  UISETP.NE.AND.EX UP0, UPT, UR5, URZ, UPT, UP0 ;  /* 0x0000003f0500728c */ /* 0x000fcc000bf05300 */
[----:B------:R-:W-:-:S05]  /*db30*/  PLOP3.LUT P0, PT, PT, PT, UP0, 0x80, 0x0 ;  /* 0x000000000000781c */ /* 0x000fca0003f0f008 */
[----:B------:R-:W-:-:S04]  /*db40*/  @UP0 UIADD3 UR4, UP1, UR47, UR4, URZ ;  /* 0x000000042f040290 */ /* 0x000fc8000ff3e03f */
[----:B------:R-:W-:Y:S02]  /*db50*/  @UP0 UIADD3.X UR5, UR51, UR5, URZ, UP1, !UPT ;  /* 0x0000000533050290 */ /* 0x000fe40008ffe43f */
[----:B------:R-:W-:-:S04]  /*db60*/  IMAD.U32 R2, RZ, RZ, UR4 ;  /* 0x00000004ff027e24 */ /* 0x000fc8000f8e00ff */
[----:B------:R-:W-:Y:S01]  /*db70*/  IMAD.U32 R3, RZ, RZ, UR5 ;  /* 0x00000005ff037e24 */ /* 0x000fe2000f8e00ff */
[----:B------:R-:W1:Y:S01]  /*db80*/  S2R R0, SR_TID.X ;  /* 0x0000000000007919 */ /* 0x000e620000002100 */
[----:B------:R-:W-:-:S03]  /*db90*/  ULDC.64 UR4, c[0x0][0xa08] ;  /* 0x0002820000047ab9 */ /* 0x000fc60000000a00 */
[----:B---3--:R3:W4:Y:S01]  /*dba0*/  @P0 LDG.E R8, desc[UR48][R2.64] ;  /* 0x0000003002080981 */ /* 0x008722000c1e1900 */
[----:B-1----:R-:W-:-:S04]  /*dbb0*/  SHF.R.U32.HI R0, RZ, 0x5, R0 ;  /* 0x00000005ff007819 */ /* 0x002fc80000011600 */
[----:B------:R-:W-:Y:S01]  /*dbc0*/  LOP3.LUT R0, R0, 0x3, RZ, 0xc0, !PT ;  /* 0x0000000300007812 */ /* 0x000fe200078ec0ff */
[----:B---3--:R-:W1:Y:S01]  /*dbd0*/  LDC.64 R2, c[0x0][0x418] ;  /* 0x00010600ff027b82 */ /* 0x008e620000000a00 */
[----:B----4-:R-:W-:Y:S01]  /*dbe0*/  SHF.R.S32.HI R9, RZ, 0x1f, R8 ;  /* 0x0000001fff097819 */ /* 0x010fe20000011408 */
[----:B------:R3:W-:Y:S01]  /*dbf0*/  @P0 STL [R1+0x4], R8 ;  /* 0x0000040801000387 */ /* 0x0007e20000100800 */
[----:B-1----:R-:W-:Y:S01]  /*dc00*/  LOP3.LUT P0, RZ, R2, UR4, RZ, 0xfc, !PT ;  /* 0x0000000402ff7c12 */ /* 0x002fe2000f80fcff */
[----:B------:R-:W-:Y:S02]  /*dc10*/  UMOV UR4, 0xffffffff ;  /* 0xffffffff00047882 */ /* 0x000fe40000000000 */
[----:B------:R3:W-:Y:S01]  /*dc20*/  STL [R1+0xc], R9 ;  /* 0x00000c0901007387 */ /* 0x0007e20000100800 */
[----:B------:R-:W-:-:S04]  /*dc30*/  LOP3.LUT P0, RZ, R3, UR5, RZ, 0xfc, P0 ;  /* 0x0000000503ff7c12 */ /* 0x000fc8000800fcff */
[----:B0-----:R-:W-:Y:S01]  /*dc40*/  SEL R16, R8, RZ, !P0 ;  /* 0x000000ff08107207 */ /* 0x001fe20004000000 */
[----:B------:R-:W-:Y:S08]  /*dc50*/  BRA.DIV UR4, `(.L_x_351) ;  /* 0x0000003a046c7947 */ /* 0x000ff0000b800000 */
[----:B------:R0:W1:Y:S02]  /*dc60*/  SHFL.IDX PT, R14, R0, RZ, 0x1f ;  /* 0x00001fff000e7589 */ /* 0x00006400000e0000 */
.L_x_426:
[----:B0-----:R-:W4:Y:S01]  /*dc70*/  LDL.LU R0, [R1+0x8] ;  /* 0x0000080001007983 */ /* 0x001f220000300800 */
[----:B------:R-:W-:Y:S02]  /*dc80*/  PLOP3.LUT P1, PT, PT, PT, PT, 0x8, 0x0 ;  /* 0x000000000000781c */ /* 0x000fe40003f2e170 */
[----:B-1----:R-:W-:Y:S02]  /*dc90*/  ISETP.NE.AND P0, PT, R14, RZ, PT ;  /* 0x000000ff0e00720c */ /* 0x002fe40003f05270 */
[----:B----4-:R-:W-:-:S09]  /*dca0*/  LOP3.LUT R0, R0, 0xfffffffe, RZ, 0xc0, !PT ;  /* 0xfffffffe00007812 */ /* 0x010fd200078ec0ff */
[----:B------:R-:W-:-:S05]  /*dcb0*/  @P1 LOP3.LUT R0, R0, 0x1, RZ, 0xfc, !PT ;  /* 0x0000000100001812 */ /* 0x000fca00078efcff */
[----:B------:R0:W-:Y:S01]  /*dcc0*/  STL [R1+0x8], R0 ;  /* 0x0000080001007387 */ /* 0x0001e20000100800 */
[----:B------:R-:W-:Y:S05]  /*dcd0*/  @P0 BRA `(.L_x_352) ;  /* 0x0000000400940947 */ /* 0x000fea0003800000 */
[----:B------:R-:W-:-:S06]  /*dce0*/  UIADD3 UR4, UR40, -0x1, URZ ;  /* 0xffffffff28047890 */ /* 0x000fcc000fffe03f */
[----:B0-----:R-:W-:Y:S01]  /*dcf0*/  IMAD.U32 R0, RZ, RZ, UR4 ;  /* 0x00000004ff007e24 */ /* 0x001fe2000f8e00ff */
[----:B------:R-:W-:-:S03]  /*dd00*/  UMOV UR4, 0xffffffff ;  /* 0xffffffff00047882 */ /* 0x000fc60000000000 */
[----:B------:R-:W-:Y:S05]  /*dd10*/  BRA.DIV UR4, `(.L_x_353) ;  /* 0x0000003a045c7947 */ /* 0x000fea000b800000 */
[----:B------:R-:W-:-:S13]  /*dd20*/  ELECT P6, URZ, PT ;  /* 0x00000000003f782f */ /* 0x000fda00038c0000 */
.L_x_429:
[----:B------:R-:W-:Y:S05]  /*dd30*/  @!P6 BRA `(.L_x_352) ;  /* 0x00000004007ce947 */ /* 0x000fea0003800000 */
[----:B------:R-:W-:-:S04]  /*dd40*/  ISETP.NE.U32.AND P0, PT, R2, RZ, PT ;  /* 0x000000ff0200720c */ /* 0x000fc80003f05070 */
[----:B------:R-:W-:-:S13]  /*dd50*/  ISETP.NE.AND.EX P0, PT, R3, RZ, PT, P0 ;  /* 0x000000ff0300720c */ /* 0x000fda0003f05300 */
[----:B------:R-:W-:Y:S05]  /*dd60*/  @!P0 BRA `(.L_x_354) ;  /* 0x0000000000448947 */ /* 0x000fea0003800000 */
[----:B------:R-:W0:Y:S01]  /*dd70*/  LDC R7, c[0x0][0x43c] ;  /* 0x00010f00ff077b82 */ /* 0x000e220000000800 */
[----:B------:R-:W-:Y:S01]  /*dd80*/  ULDC.64 UR4, c[0x0][0x428] ;  /* 0x00010a0000047ab9 */ /* 0x000fe20000000a00 */
[----:B0-----:R-:W-:-:S13]  /*dd90*/  ISETP.NE.AND P0, PT, R7, 0x1, PT ;  /* 0x000000010700780c */ /* 0x001fda0003f05270 */
[----:B------:R-:W0:Y:S02]  /*dda0*/  @P0 LDC.64 R4, c[0x0][0x440] ;  /* 0x00011000ff040b82 */ /* 0x000e240000000a00 */
        /* <DEDUP_REMOVED lines=13> */
.L_x_354:
[----:B0-----:R-:W4:Y:S01]  /*de80*/  LDL R3, [R1] ;  /* 0x0000000001037983 */ /* 0x001f220000100800 */
[----:B------:R-:W-:Y:S01]  /*de90*/  IMAD R2, R18, 0x8, R17 ;  /* 0x0000000812027824 */ /* 0x000fe200078e0211 */
[----:B---3--:R-:W0:Y:S02]  /*dea0*/  S2R R8, SR_TID.X ;  /* 0x0000000000087919 */ /* 0x008e240000002100 */
[----:B0-----:R-:W-:-:S04]  /*deb0*/  LOP3.LUT R8, R8, 0x7f, RZ, 0xc0, !PT ;  /* 0x0000007f08087812 */ /* 0x001fc800078ec0ff */
[----:B------:R-:W-:Y:S02]  /*dec0*/  ISETP.NE.AND P1, PT, R8, RZ, PT ;  /* 0x000000ff0800720c */ /* 0x000fe40003f25270 */
[----:B----4-:R-:W-:-:S04]  /*ded0*/  SHF.L.U32 R3, R3, 0x1f, RZ ;  /* 0x0000001f03037819 */ /* 0x010fc800000006ff */
[----:B------:R-:W0:Y:S02]  /*dee0*/  SYNCS.PHASECHK.TRANS64.TRYWAIT P0, [R2+URZ+0x29880], R3 ;  /* 0x02988003020075a7 */ /* 0x000e24000800017f */
[----:B0-----:R-:W-:Y:S05]  /*def0*/  @!P0 BRA `(.L_x_355) ;  /* 0x0000003800048947 */ /* 0x001fea0003800000 */
.L_x_430:
        /* <DEDUP_REMOVED lines=8> */
.L_x_356:
[----:B------:R-:W-:Y:S01]  /*df80*/  IMAD.MOV.U32 R4, RZ, RZ, 0xa0 ;  /* 0x000000a0ff047424 */ /* 0x000fe200078e00ff */
[----:B------:R-:W-:Y:S01]  /*df90*/  R2UR UR33, R2 ;  /* 0x00000000022172ca */ /* 0x000fe200000e0000 */
[----:B------:R-:W-:Y:S01]  /*dfa0*/  UIADD3 UR4, UP0, UR52, 0x470, URZ ;  /* 0x0000047034047890 */ /* 0x000fe2000ff1e03f */
[----:B-----5:R-:W-:Y:S01]  /*dfb0*/  R2UR UR37, R16 ;  /* 0x00000000102572ca */ /* 0x020fe200000e0000 */
[----:B------:R-:W-:Y:S01]  /*dfc0*/  IMAD R0, R0, R4, UR42 ;  /* 0x0000002a00007e24 */ /* 0x000fe2000f8e0204 */
[----:B------:R-:W-:Y:S01]  /*dfd0*/  UMOV UR6, 0x0 ;  /* 0x0000000000067882 */ /* 0x000fe20000000000 */
[----:B------:R-:W-:Y:S01]  /*dfe0*/  IMAD R4, R18, 0x5000, R17 ;  /* 0x0000500012047824 */ /* 0x000fe200078e0211 */
[----:B------:R-:W-:Y:S02]  /*dff0*/  UIADD3.X UR5, URZ, UR53, URZ, UP0, !UPT ;  /* 0x000000353f057290 */ /* 0x000fe400087fe43f */
[----:B------:R-:W-:Y:S01]  /*e000*/  R2UR UR35, R0 ;  /* 0x00000000002372ca */ /* 0x000fe200000e0000 */
[----:B------:R-:W-:Y:S01]  /*e010*/  UMOV UR7, 0x14f00000 ;  /* 0x14f0000000077882 */ /* 0x000fe20000000000 */
[----:B------:R-:W-:Y:S01]  /*e020*/  R2UR UR32, R4 ;  /* 0x00000000042072ca */ /* 0x000fe200000e0000 */
[----:B------:R-:W-:-:S02]  /*e030*/  UMOV UR34, URZ ;  /* 0x0000003f00227c82 */ /* 0x000fc40008000000 */
[----:B------:R-:W-:-:S10]  /*e040*/  UIADD3 UR33, UR33, 0x29870, URZ ;  /* 0x0002987021217890 */ /* 0x000fd4000fffe03f */
[----:B------:R-:W-:-:S09]  /*e050*/  UIADD3 UR32, UR32, 0xa400, URZ ;  /* 0x0000a40020207890 */ /* 0x000fd2000fffe03f */
[----:B------:R1:W-:Y:S01]  /*e060*/  UTMALDG.4D [UR32], [UR4], desc[UR6] ;  /* 0x00000620040075b4 */ /* 0x0003e20008019000 */
[----:B------:R-:W3:Y:S02]  /*e070*/  SYNCS.PHASECHK.TRANS64.TRYWAIT P0, [R2+URZ+0x29840], R3 ;  /* 0x02984003020075a7 */ /* 0x000ee4000800017f */
[----:B-1-3--:R-:W-:Y:S05]  /*e080*/  @!P0 BRA `(.L_x_357) ;  /* 0x0000003400b48947 */ /* 0x00afea0003800000 */
.L_x_431:
[----:B------:R-:W-:Y:S05]  /*e090*/  @P1 BRA `(.L_x_358) ;  /* 0x00000000001c1947 */ /* 0x000fea0003800000 */
[----:B------:R-:W3:Y:S01]  /*e0a0*/  S2R R4, SR_TID.X ;  /* 0x0000000000047919 */ /* 0x000ee20000002100 */
[----:B01----:R-:W-:-:S04]  /*e0b0*/  IMAD.MOV.U32 R3, RZ, RZ, 0x7800 ;  /* 0x00007800ff037424 */ /* 0x003fc800078e00ff */
[----:B------:R4:W-:Y:S01]  /*e0c0*/  SYNCS.ARRIVE.TRANS64 RZ, [R2+URZ+0x29830], R3 ;  /* 0x0298300302ff79a7 */ /* 0x0009e2000800003f */
[----:B---3--:R-:W-:-:S04]  /*e0d0*/  LOP3.LUT R4, R4, 0x1f, RZ, 0xc0, !PT ;  /* 0x0000001f04047812 */ /* 0x008fc800078ec0ff */
[----:B------:R-:W-:-:S13]  /*e0e0*/  ISETP.NE.AND P0, PT, R4, RZ, PT ;  /* 0x000000ff0400720c */ /* 0x000fda0003f05270 */
[----:B----4-:R-:W-:Y:S05]  /*e0f0*/  @!P0 BRA `(.L_x_358) ;  /* 0x0000000000048947 */ /* 0x010fea0003800000 */
[----:B------:R-:W-:Y:S01]  /*e100*/  BPT.TRAP 0x1 ;  /* 0x000000040000795c */ /* 0x000fe20000300000 */
.L_x_358:
[----:B01----:R-:W3:Y:S01]  /*e110*/  LDL.LU R3, [R1+0x8] ;  /* 0x0000080001037983 */ /* 0x003ee20000300800 */
[----:B------:R-:W-:Y:S01]  /*e120*/  R2UR UR27, R0 ;  /* 0x00000000001b72ca */ /* 0x000fe200000e0000 */
[----:B------:R-:W-:Y:S01]  /*e130*/  IMAD R0, R18, 0x7800, R17 ;  /* 0x0000780012007824 */ /* 0x000fe200078e0211 */
[----:B------:R-:W-:Y:S01]  /*e140*/  R2UR UR25, R2 ;  /* 0x00000000021972ca */ /* 0x000fe200000e0000 */
[----:B------:R-:W-:Y:S01]  /*e150*/  UIADD3 UR4, UP0, UR52, 0x370, URZ ;  /* 0x0000037034047890 */ /* 0x000fe2000ff1e03f */
[----:B------:R-:W-:Y:S01]  /*e160*/  PLOP3.LUT P0, PT, PT, PT, PT, 0x80, 0x0 ;  /* 0x000000000000781c */ /* 0x000fe20003f0f070 */
[----:B------:R-:W-:Y:S01]  /*e170*/  UMOV UR6, 0x0 ;  /* 0x0000000000067882 */ /* 0x000fe20000000000 */
[----:B------:R-:W-:Y:S01]  /*e180*/  R2UR UR8, R0 ;  /* 0x00000000000872ca */ /* 0x000fe200000e0000 */
[----:B------:R-:W-:Y:S01]  /*e190*/  UIADD3.X UR5, URZ, UR53, URZ, UP0, !UPT ;  /* 0x000000353f057290 */ /* 0x000fe200087fe43f */
[----:B------:R-:W-:Y:S01]  /*e1a0*/  R2UR UR29, R16 ;  /* 0x00000000101d72ca */ /* 0x000fe200000e0000 */
[----:B------:R-:W-:Y:S01]  /*e1b0*/  UMOV UR7, 0x14f00000 ;  /* 0x14f0000000077882 */ /* 0x000fe20000000000 */
[----:B------:R-:W-:Y:S01]  /*e1c0*/  UMOV UR26, URZ ;  /* 0x0000003f001a7c82 */ /* 0x000fe20008000000 */
[----:B------:R-:W-:Y:S01]  /*e1d0*/  UMOV UR28, UR36 ;  /* 0x00000024001c7c82 */ /* 0x000fe20008000000 */
[----:B------:R-:W-:Y:S01]  /*e1e0*/  UMOV UR18, 0x40 ;  /* 0x0000004000127882 */ /* 0x000fe20000000000 */
[----:B------:R-:W-:Y:S01]  /*e1f0*/  UMOV UR20, UR36 ;  /* 0x0000002400147c82 */ /* 0x000fe20008000000 */
[----:B------:R-:W-:Y:S01]  /*e200*/  UMOV UR19, UR27 ;  /* 0x0000001b00137c82 */ /* 0x000fe20008000000 */
[----:B------:R-:W-:Y:S01]  /*e210*/  UIADD3 UR25, UR25, 0x29830, URZ ;  /* 0x0002983019197890 */ /* 0x000fe2000fffe03f */
[----:B------:R-:W-:Y:S01]  /*e220*/  UMOV UR10, 0x80 ;  /* 0x00000080000a7882 */ /* 0x000fe20000000000 */
[----:B------:R-:W-:-:S02]  /*e230*/  UMOV UR12, UR36 ;  /* 0x00000024000c7c82 */ /* 0x000fc40008000000 */
[----:B------:R-:W-:Y:S02]  /*e240*/  UIADD3 UR24, UR8, 0x1a400, URZ ;  /* 0x0001a40008187890 */ /* 0x000fe4000fffe03f */
[----:B------:R-:W-:Y:S02]  /*e250*/  UIADD3 UR16, UR8, 0x1cc00, URZ ;  /* 0x0001cc0008107890 */ /* 0x000fe4000fffe03f */
[----:B------:R-:W-:Y:S01]  /*e260*/  UIADD3 UR8, UR8, 0x1f400, URZ ;  /* 0x0001f40008087890 */ /* 0x000fe2000fffe03f */
[----:B------:R-:W-:Y:S01]  /*e270*/  UMOV UR21, UR29 ;  /* 0x0000001d00157c82 */ /* 0x000fe20008000000 */
[----:B------:R-:W-:Y:S01]  /*e280*/  UMOV UR17, UR25 ;  /* 0x0000001900117c82 */ /* 0x000fe20008000000 */
[----:B------:R-:W-:Y:S01]  /*e290*/  UMOV UR11, UR27 ;  /* 0x0000001b000b7c82 */ /* 0x000fe20008000000 */
[----:B------:R-:W-:Y:S01]  /*e2a0*/  UMOV UR13, UR29 ;  /* 0x0000001d000d7c82 */ /* 0x000fe20008000000 */
[----:B------:R1:W-:Y:S01]  /*e2b0*/  UTMALDG.4D [UR24], [UR4], desc[UR6] ;  /* 0x00000618040075b4 */ /* 0x0003e20008019000 */
[----:B------:R-:W-:Y:S01]  /*e2c0*/  UMOV UR9, UR25 ;  /* 0x0000001900097c82 */ /* 0x000fe20008000000 */
[----:B------:R1:W-:Y:S02]  /*e2d0*/  UTMALDG.4D [UR16], [UR4], desc[UR6] ;  /* 0x00000610040075b4 */ /* 0x0003e40008019000 */
[----:B------:R1:W-:Y:S01]  /*e2e0*/  UTMALDG.4D [UR8], [UR4], desc[UR6] ;  /* 0x00000608040075b4 */ /* 0x0003e20008019000 */
[----:B---3--:R-:W-:-:S04]  /*e2f0*/  LOP3.LUT R3, R3, 0xfffffffe, RZ, 0xc0, !PT ;  /* 0xfffffffe03037812 */ /* 0x008fc800078ec0ff */
[----:B------:R-:W-:-:S05]  /*e300*/  @P0 LOP3.LUT R3, R3, 0x1, RZ, 0xfc, !PT ;  /* 0x0000000103030812 */ /* 0x000fca00078efcff */
[----:B------:R1:W-:Y:S01]  /*e310*/  STL [R1+0x8], R3 ;  /* 0x0000080301007387 */ /* 0x0003e20000100800 */
[----:B------:R-:W-:Y:S01]  /*e320*/  NOP ;  /* 0x0000000000007918 */ /* 0x000fe20000000000 */
.L_x_352:
[----:B------:R-:W-:Y:S05]  /*e330*/  WARPSYNC.ALL ;  /* 0x0000000000007948 */ /* 0x000fea0003800000 */
[----:B0-----:R-:W-:Y:S01]  /*e340*/  VIADD R0, R17, 0x14400 ;  /* 0x0001440011007836 */ /* 0x001fe20000000000 */
[----:B-1----:R-:W-:Y:S01]  /*e350*/  USHF.R.S32.HI UR4, URZ, 0x1f, UR54 ;  /* 0x0000001f3f047899 */ /* 0x002fe20008011436 */
[----:B------:R-:W-:Y:S01]  /*e360*/  BAR.SYNC.DEFER_BLOCKING 0x8, 0x180 ;  /* 0x0206000000007b1d */ /* 0x000fe20000010000 */
[----:B------:R-:W-:Y:S02]  /*e370*/  USHF.R.S32.HI UR47, URZ, 0x1f, UR36 ;  /* 0x0000001f3f2f7899 */ /* 0x000fe40008011424 */
[----:B------:R-:W-:-:S03]  /*e380*/  LOP3.LUT P0, RZ, R0, 0x1bf, RZ, 0xc0, !PT ;  /* 0x000001bf00ff7812 */ /* 0x000fc6000780c0ff */
[----:B------:R-:W-:Y:S01]  /*e390*/  ULDC.64 UR6, c[0x0][0x298] ;  /* 0x0000a60000067ab9 */ /* 0x000fe20000000a00 */
[----:B------:R-:W-:Y:S01]  /*e3a0*/  ULDC.64 UR8, c[0x0][0xa00] ;  /* 0x0002800000087ab9 */ /* 0x000fe20000000a00 */
[----:B------:R-:W-:Y:S01]  /*e3b0*/  UIMAD UR4, UR4, UR6, URZ ;  /* 0x00000006040472a4 */ /* 0x000fe2000f8e023f */
[----:B------:R-:W-:Y:S01]  /*e3c0*/  BSSY B6, `(.L_x_359) ;  /* 0x0000019000067945 */ /* 0x000fe20003800000 */
[----:B------:R-:W-:Y:S02]  /*e3d0*/  UISETP.NE.U32.AND UP0, UPT, UR8, URZ, UPT ;  /* 0x0000003f0800728c */ /* 0x000fe4000bf05070 */
[----:B------:R-:W-:Y:S02]  /*e3e0*/  UIMAD.WIDE.U32 UR56, UR54, UR6, URZ ;  /* 0x00000006363872a5 */ /* 0x000fe4000f8e003f */
[----:B------:R-:W-:Y:S02]  /*e3f0*/  UIMAD UR4, UR54, UR7, UR4 ;  /* 0x00000007360472a4 */ /* 0x000fe4000f8e0204 */
[----:B------:R-:W-:-:S02]  /*e400*/  UISETP.NE.AND.EX UP0, UPT, UR9, URZ, UPT, UP0 ;  /* 0x0000003f0900728c */ /* 0x000fc4000bf05300 */
[----:B------:R-:W-:Y:S02]  /*e410*/  UIADD3 UR51, UR57, UR4, URZ ;  /* 0x0000000439337290 */ /* 0x000fe4000fffe03f */
[----:B------:R-:W-:Y:S02]  /*e420*/  USEL UR46, UR46, URZ, !UP0 ;  /* 0x0000003f2e2e7287 */ /* 0x000fe4000c000000 */
[----:B------:R-:W-:Y:S01]  /*e430*/  USEL UR37, UR50, URZ, !UP0 ;  /* 0x0000003f32257287 */ /* 0x000fe2000c000000 */
[----:B------:R-:W-:Y:S11]  /*e440*/  @!P0 BRA `(.L_x_360) ;  /* 0x0000000000408947 */ /* 0x000ff60003800000 */
        /* <DEDUP_REMOVED lines=11> */
[----:B---3--:R-:W-:Y:S02]  /*e500*/  IMAD.MOV.U32 R8, RZ, RZ, 0x70 ;  /* 0x00000070ff087424 */ /* 0x008fe400078e00ff */
[----:B------:R-:W-:Y:S02]  /*e510*/  IMAD.MOV.U32 R12, RZ, RZ, 0x1 ;  /* 0x00000001ff0c7424 */ /* 0x000fe400078e00ff */
[----:B------:R-:W-:-:S07]  /*e520*/  IMAD.MOV.U32 R13, RZ, RZ, RZ ;  /* 0x000000ffff0d7224 */ /* 0x000fce00078e00ff */
[----:B------:R-:W-:-:S07]  /*e530*/  LEPC R20, `(.L_x_360) ;  /* 0x000000001014794e */ /* 0x000fce0000000000 */
[----:B0-2---:R-:W-:Y:S05]  /*e540*/  CALL.ABS.NOINC R2 ;  /* 0x0000000002007343 */ /* 0x005fea0003c00000 */
.L_x_360:
[----:B------:R-:W-:Y:S05]  /*e550*/  BSYNC B6 ;  /* 0x0000000000067941 */ /* 0x000fea0003800000 */
.L_x_359:
[----:B------:R-:W4:Y:S01]  /*e560*/  LDL.LU R0, [R1+0x14] ;  /* 0x0000140001007983 */ /* 0x000f220000300800 */
[----:B---3--:R-:W0:Y:S01]  /*e570*/  LDC R8, c[0x0][0x448] ;  /* 0x00011200ff087b82 */ /* 0x008e220000000800 */
[----:B------:R-:W-:Y:S01]  /*e580*/  ULDC.64 UR8, c[0x0][0x2d8] ;  /* 0x0000b60000087ab9 */ /* 0x000fe20000000a00 */
[----:B------:R-:W1:Y:S01]  /*e590*/  S2R R2, SR_TID.X ;  /* 0x0000000000027919 */ /* 0x000e620000002100 */
[----:B------:R-:W3:Y:S01]  /*e5a0*/  S2R R3, SR_TID.X ;  /* 0x0000000000037919 */ /* 0x000ee20000002100 */
[----:B0-----:R-:W-:Y:S02]  /*e5b0*/  ISETP.NE.AND P0, PT, R8, 0x1, PT ;  /* 0x000000010800780c */ /* 0x001fe40003f05270 */
[----:B-1----:R-:W-:-:S04]  /*e5c0*/  LOP3.LUT R2, R2, 0x7f, RZ, 0xc0, !PT ;  /* 0x0000007f02027812 */ /* 0x002fc800078ec0ff */
[----:B------:R-:W-:Y:S01]  /*e5d0*/  SHF.R.U32.HI R2, RZ, 0x2, R2 ;  /* 0x00000002ff027819 */ /* 0x000fe20000011602 */
[----:B---3--:R-:W-:-:S06]  /*e5e0*/  IMAD.SHL.U32 R4, R3, 0x20, RZ ;  /* 0x0000002003047824 */ /* 0x008fcc00078e00ff */
[----:B------:R-:W0:Y:S01]  /*e5f0*/  @P0 LDC R3, c[0x0][0x450] ;  /* 0x00011400ff030b82 */ /* 0x000e220000000800 */
[----:B------:R-:W-:-:S07]  /*e600*/  LOP3.LUT R4, R2, 0x60, R4, 0xf8, !PT ;  /* 0x0000006002047812 */ /* 0x000fce00078ef804 */
[----:B------:R-:W1:Y:S01]  /*e610*/  @P0 LDC R2, c[0x0][0x44c] ;  /* 0x00011300ff020b82 */ /* 0x000e620000000800 */
[----:B------:R-:W3:Y:S01]  /*e620*/  S2R R9, SR_TID.X ;  /* 0x0000000000097919 */ /* 0x000ee20000002100 */
[----:B------:R-:W-:Y:S01]  /*e630*/  UIMAD UR6, UR47, UR8, URZ ;  /* 0x000000082f0672a4 */ /* 0x000fe2000f8e023f */
[----:B------:R-:W-:Y:S02]  /*e640*/  UMOV UR50, UR56 ;  /* 0x0000003800327c82 */ /* 0x000fe40008000000 */
[----:B------:R-:W-:Y:S02]  /*e650*/  UIMAD.WIDE.U32 UR4, UR36, UR8, UR50 ;  /* 0x00000008240472a5 */ /* 0x000fe4000f8e0032 */
[----:B------:R-:W-:-:S03]  /*e660*/  UIMAD UR6, UR36, UR9, UR6 ;  /* 0x00000009240672a4 */ /* 0x000fc6000f8e0206 */
[----:B------:R-:W-:Y:S01]  /*e670*/  ULDC.64 UR8, c[0x0][0x2e0] ;  /* 0x0000b80000087ab9 */ /* 0x000fe20000000a00 */
[----:B------:R-:W-:Y:S02]  /*e680*/  UIADD3 UR5, UR5, UR6, URZ ;  /* 0x0000000605057290 */ /* 0x000fe4000fffe03f */
[----:B------:R-:W-:Y:S02]  /*e690*/  UIMAD UR6, UR37, UR8, URZ ;  /* 0x00000008250672a4 */ /* 0x000fe4000f8e023f */
[----:B------:R-:W-:Y:S02]  /*e6a0*/  UIMAD.WIDE.U32 UR4, UR46, UR8, UR4 ;  /* 0x000000082e0472a5 */ /* 0x000fe4000f8e0004 */
[----:B------:R-:W-:-:S03]  /*e6b0*/  UIMAD UR6, UR46, UR9, UR6 ;  /* 0x000000092e0672a4 */ /* 0x000fc6000f8e0206 */
[----:B------:R-:W-:Y:S01]  /*e6c0*/  ULDC.64 UR8, c[0x0][0x2d0] ;  /* 0x0000b40000087ab9 */ /* 0x000fe20000000a00 */
[----:B------:R-:W-:Y:S01]  /*e6d0*/  UIADD3 UR5, UR5, UR6, URZ ;  /* 0x0000000605057290 */ /* 0x000fe2000fffe03f */
[----:B---3--:R-:W-:-:S05]  /*e6e0*/  IMAD.SHL.U32 R9, R9, 0x10, RZ ;  /* 0x0000001009097824 */ /* 0x008fca00078e00ff */
[----:B------:R-:W-:-:S04]  /*e6f0*/  LOP3.LUT R9, R9, 0x30, RZ, 0xc0, !PT ;  /* 0x0000003009097812 */ /* 0x000fc800078ec0ff */
[C---:B------:R-:W-:Y:S02]  /*e700*/  LOP3.LUT R11, R9.reuse, 0x40, RZ, 0xfc, !PT ;  /* 0x00000040090b7812 */ /* 0x040fe400078efcff */
[----:B------:R-:W-:Y:S01]  /*e710*/  LOP3.LUT R9, R9, 0x80, RZ, 0xfc, !PT ;  /* 0x0000008009097812 */ /* 0x000fe200078efcff */
[----:B----4-:R-:W-:-:S05]  /*e720*/  IMAD.SHL.U32 R0, R0, 0x80, RZ ;  /* 0x0000008000007824 */ /* 0x010fca00078e00ff */
[----:B------:R-:W-:-:S05]  /*e730*/  LOP3.LUT R4, R4, R0, RZ, 0xfc, !PT ;  /* 0x0000000004047212 */ /* 0x000fca00078efcff */
[----:B-1----:R-:W-:-:S04]  /*e740*/  @P0 IMAD.HI.U32 R5, R4, R2, RZ ;  /* 0x0000000204050227 */ /* 0x002fc800078e00ff */
[----:B------:R-:W-:Y:S01]  /*e750*/  IMAD.MOV.U32 R2, RZ, RZ, R4 ;  /* 0x000000ffff027224 */ /* 0x000fe200078e0004 */
[----:B0-----:R-:W-:-:S05]  /*e760*/  @P0 SHF.R.U32.HI R2, RZ, R3, R5 ;  /* 0x00000003ff020219 */ /* 0x001fca0000011605 */
[----:B------:R-:W-:-:S04]  /*e770*/  IMAD.MOV R6, RZ, RZ, -R2 ;  /* 0x000000ffff067224 */ /* 0x000fc800078e0a02 */
[----:B------:R-:W-:Y:S01]  /*e780*/  IMAD R6, R8, R6, R4 ;  /* 0x0000000608067224 */ /* 0x000fe200078e0204 */
[----:B------:R-:W-:Y:S01]  /*e790*/  SHF.R.S32.HI R4, RZ, 0x1f, R2 ;  /* 0x0000001fff047819 */ /* 0x000fe20000011402 */
[----:B------:R-:W-:-:S04]  /*e7a0*/  IMAD.U32 R3, RZ, RZ, UR8 ;  /* 0x00000008ff037e24 */ /* 0x000fc8000f8e00ff */
[----:B------:R-:W-:Y:S01]  /*e7b0*/  IMAD R4, R4, UR8, RZ ;  /* 0x0000000804047c24 */ /* 0x000fe2000f8e02ff */
[----:B------:R-:W-:-:S03]  /*e7c0*/  SHF.R.S32.HI R7, RZ, 0x1f, R6 ;  /* 0x0000001fff077819 */ /* 0x000fc60000011406 */
[C---:B------:R-:W-:Y:S02]  /*e7d0*/  IMAD R4, R2.reuse, UR9, R4 ;  /* 0x0000000902047c24 */ /* 0x040fe4000f8e0204 */
[----:B------:R-:W-:Y:S01]  /*e7e0*/  IMAD.WIDE.U32 R2, R2, R3, UR4 ;  /* 0x0000000402027e25 */ /* 0x000fe2000f8e0003 */
[----:B------:R-:W-:-:S03]  /*e7f0*/  ULDC.64 UR4, c[0x0][0x2c8] ;  /* 0x0000b20000047ab9 */ /* 0x000fc60000000a00 */
[----:B------:R-:W-:Y:S02]  /*e800*/  IMAD.IADD R3, R3, 0x1, R4 ;  /* 0x0000000103037824 */ /* 0x000fe400078e0204 */
[----:B------:R-:W-:Y:S02]  /*e810*/  IMAD R7, R7, UR4, RZ ;  /* 0x0000000407077c24 */ /* 0x000fe4000f8e02ff */
[----:B------:R-:W-:-:S04]  /*e820*/  IMAD.WIDE.U32 R4, R6, UR4, R2 ;  /* 0x0000000406047c25 */ /* 0x000fc8000f8e0002 */
[----:B------:R-:W-:Y:S01]  /*e830*/  IMAD R2, R6, UR5, R7 ;  /* 0x0000000506027c24 */ /* 0x000fe2000f8e0207 */
[----:B------:R-:W-:Y:S02]  /*e840*/  ULDC.64 UR4, c[0x0][0x280] ;  /* 0x0000a00000047ab9 */ /* 0x000fe40000000a00 */
[----:B------:R-:W-:Y:S01]  /*e850*/  IADD3 R3, P0, R4, UR4, RZ ;  /* 0x0000000404037c10 */ /* 0x000fe2000ff1e0ff */
[----:B------:R-:W-:Y:S02]  /*e860*/  ULDC UR4, c[0x0][0x2b8] ;  /* 0x0000ae0000047ab9 */ /* 0x000fe40000000800 */
[----:B------:R-:W-:Y:S02]  /*e870*/  ISETP.GE.AND P2, PT, R9, UR4, PT ;  /* 0x0000000409007c0c */ /* 0x000fe4000bf46270 */
[----:B------:R0:W5:Y:S01]  /*e880*/  LDL R9, [R1+0x20] ;  /* 0x0000200001097983 */ /* 0x0001620000100800 */
[----:B------:R-:W1:Y:S01]  /*e890*/  S2R R7, SR_TID.X ;  /* 0x0000000000077919 */ /* 0x000e620000002100 */
[----:B------:R-:W-:-:S02]  /*e8a0*/  IADD3.X R2, R5, UR5, R2, P0, !PT ;  /* 0x0000000505027c10 */ /* 0x000fc400087fe402 */
[----:B------:R-:W-:Y:S01]  /*e8b0*/  ISETP.GE.AND P1, PT, R11, UR4, PT ;  /* 0x000000040b007c0c */ /* 0x000fe2000bf26270 */
[----:B-1----:R-:W-:-:S05]  /*e8c0*/  IMAD.SHL.U32 R10, R7, 0x10, RZ ;  /* 0x00000010070a7824 */ /* 0x002fca00078e00ff */
[----:B------:R-:W-:-:S04]  /*e8d0*/  LOP3.LUT R10, R10, 0x30, RZ, 0xc0, !PT ;  /* 0x000000300a0a7812 */ /* 0x000fc800078ec0ff */
[----:B------:R-:W-:Y:S01]  /*e8e0*/  ISETP.GE.AND P0, PT, R10, UR4, PT ;  /* 0x000000040a007c0c */ /* 0x000fe2000bf06270 */
[----:B------:R-:W-:-:S03]  /*e8f0*/  UMOV UR4, 0xffffffff ;  /* 0xffffffff00047882 */ /* 0x000fc60000000000 */
[----:B0-----:R-:W-:Y:S09]  /*e900*/  BRA.DIV UR4, `(.L_x_361) ;  /* 0x0000002e04a87947 */ /* 0x001ff2000b800000 */
[----:B------:R-:W0:Y:S01]  /*e910*/  S2R R6, SR_TID.X ;  /* 0x0000000000067919 */ /* 0x000e220000002100 */
[----:B------:R-:W-:Y:S01]  /*e920*/  IMAD R4, R19, R8, RZ ;  /* 0x0000000813047224 */ /* 0x000fe200078e02ff */
[----:B------:R-:W-:Y:S01]  /*e930*/  SHFL.IDX PT, R5, R2, RZ, 0x1c1f ;  /* 0x001c1fff02057589 */ /* 0x000fe200000e0000 */
[----:B0-----:R-:W-:-:S04]  /*e940*/  LOP3.LUT R6, R6, 0x7f, RZ, 0xc0, !PT ;  /* 0x0000007f06067812 */ /* 0x001fc800078ec0ff */
[----:B------:R-:W-:Y:S02]  /*e950*/  SHF.R.U32.HI R7, RZ, 0x2, R6 ;  /* 0x00000002ff077819 */ /* 0x000fe40000011606 */
[----:B------:R-:W0:Y:S03]  /*e960*/  SHFL.IDX PT, R6, R3, RZ, 0x1c1f ;  /* 0x001c1fff03067589 */ /* 0x000e2600000e0000 */
[----:B------:R-:W-:-:S05]  /*e970*/  IMAD.IADD R0, R7, 0x1, R0 ;  /* 0x0000000107007824 */ /* 0x000fca00078e0200 */
[----:B------:R-:W-:-:S13]  /*e980*/  ISETP.GE.AND P4, PT, R0, R4, PT ;  /* 0x000000040000720c */ /* 0x000fda0003f86270 */
[----:B0-----:R-:W-:-:S05]  /*e990*/  @!P4 IADD3 R6, P3, R10, R6, RZ ;  /* 0x000000060a06c210 */ /* 0x001fca0007f7e0ff */
[----:B------:R-:W-:-:S04]  /*e9a0*/  @!P4 IMAD.X R5, RZ, RZ, R5, P3 ;  /* 0x000000ffff05c224 */ /* 0x000fc800018e0605 */
[----:B------:R-:W-:Y:S02]  /*e9b0*/  @!P4 IMAD.MOV.U32 R7, RZ, RZ, R5 ;  /* 0x000000ffff07c224 */ /* 0x000fe400078e0005 */
[----:B------:R-:W-:-:S03]  /*e9c0*/  VIADD R5, R0, 0x20 ;  /* 0x0000002000057836 */ /* 0x000fc60000000000 */
[----:B------:R-:W-:Y:S01]  /*e9d0*/  @!PT LDS RZ, [RZ] ;  /* 0x00000000fffff984 */ /* 0x000fe20000000800 */
[----:B-----5:R-:W-:Y:S02]  /*e9e0*/  @!P4 LDGSTS.E.BYPASS.LTC128B.128 [R9+0x14400], desc[UR48][R6.64], !P0 ;  /* 0x144000000609cfae */ /* 0x020fe4000c101d70 */
[----:B------:R-:W-:Y:S02]  /*e9f0*/  ISETP.GE.AND P3, PT, R5, R4, PT ;  /* 0x000000040500720c */ /* 0x000fe40003f66270 */
[----:B------:R-:W-:Y:S04]  /*ea00*/  @!P4 LDGSTS.E.BYPASS.LTC128B.128 [R9+0x16400], desc[UR48][R6.64+0x40], !P1 ;  /* 0x164000400609cfae */ /* 0x000fe8000c901d70 */
[----:B------:R0:W-:Y:S04]  /*ea10*/  @!P4 LDGSTS.E.BYPASS.LTC128B.128 [R9+0x18400], desc[UR48][R6.64+0x80], !P2 ;  /* 0x184000800609cfae */ /* 0x0001e8000d101d70 */
[----:B------:R-:W-:Y:S04]  /*ea20*/  SHFL.IDX PT, R5, R2, 0x1, 0x1c1f ;  /* 0x003c1f0002057f89 */ /* 0x000fe800000e0000 */
[----:B0-----:R-:W0:Y:S02]  /*ea30*/  SHFL.IDX PT, R6, R3, 0x1, 0x1c1f ;  /* 0x003c1f0003067f89 */ /* 0x001e2400000e0000 */
[----:B0-----:R-:W-:-:S05]  /*ea40*/  @!P3 IADD3 R6, P4, R10, R6, RZ ;  /* 0x000000060a06b210 */ /* 0x001fca0007f9e0ff */
        /* <DEDUP_REMOVED lines=8> */
[----:B0-----:R-:W0:Y:S04]  /*ead0*/  SHFL.IDX PT, R6, R3, 0x2, 0x1c1f ;  /* 0x005c1f0003067f89 */ /* 0x001e2800000e0000 */
[----:B------:R-:W1:Y:S02]  /*eae0*/  SHFL.IDX PT, R3, R3, 0x3, 0x1c1f ;  /* 0x007c1f0003037f89 */ /* 0x000e6400000e0000 */
[----:B0-----:R-:W-:-:S05]  /*eaf0*/  @!P3 IADD3 R6, P4, R10, R6, RZ ;  /* 0x000000060a06b210 */ /* 0x001fca0007f9e0ff */
[----:B------:R-:W-:-:S04]  /*eb00*/  @!P3 IMAD.X R5, RZ, RZ, R5, P4 ;  /* 0x000000ffff05b224 */ /* 0x000fc800020e0605 */
[----:B------:R-:W-:Y:S02]  /*eb10*/  @!P3 IMAD.MOV.U32 R7, RZ, RZ, R5 ;  /* 0x000000ffff07b224 */ /* 0x000fe400078e0005 */
[----:B------:R0:W3:Y:S04]  /*eb20*/  SHFL.IDX PT, R5, R2, 0x3, 0x1c1f ;  /* 0x007c1f0002057f89 */ /* 0x0000e800000e0000 */
[----:B------:R0:W-:Y:S04]  /*eb30*/  @!P3 LDGSTS.E.BYPASS.LTC128B.128 [R9+0x15400], desc[UR48][R6.64], !P0 ;  /* 0x154000000609bfae */ /* 0x0001e8000c101d70 */
[----:B------:R0:W-:Y:S04]  /*eb40*/  @!P3 LDGSTS.E.BYPASS.LTC128B.128 [R9+0x17400], desc[UR48][R6.64+0x40], !P1 ;  /* 0x174000400609bfae */ /* 0x0001e8000c901d70 */
[----:B-1----:R0:W-:Y:S02]  /*eb50*/  @!P3 LDGSTS.E.BYPASS.LTC128B.128 [R9+0x19400], desc[UR48][R6.64+0x80], !P2 ;  /* 0x194000800609bfae */ /* 0x0021e4000d101d70 */
.L_x_440:
[----:B------:R-:W-:Y:S01]  /*eb60*/  VIADD R0, R0, 0x60 ;  /* 0x0000006000007836 */ /* 0x000fe20000000000 */
[----:B------:R-:W-:Y:S04]  /*eb70*/  BSSY B0, `(.L_x_362) ;  /* 0x000000b000007945 */ /* 0x000fe80003800000 */
[----:B------:R-:W-:-:S13]  /*eb80*/  ISETP.GE.AND P3, PT, R0, R4, PT ;  /* 0x000000040000720c */ /* 0x000fda0003f66270 */
[----:B------:R-:W-:Y:S05]  /*eb90*/  @P3 BRA `(.L_x_363) ;  /* 0x0000000000203947 */ /* 0x000fea0003800000 */
[----:B0-----:R-:W-:-:S05]  /*eba0*/  IADD3 R2, P3, R10, R3, RZ ;  /* 0x000000030a027210 */ /* 0x001fca0007f7e0ff */
[----:B---3--:R-:W-:-:S05]  /*ebb0*/  IMAD.X R3, RZ, RZ, R5, P3 ;  /* 0x000000ffff037224 */ /* 0x008fca00018e0605 */
[----:B------:R-:W-:Y:S01]  /*ebc0*/  @!PT LDS RZ, [RZ] ;  /* 0x00000000fffff984 */ /* 0x000fe20000000800 */
[----:B------:R-:W-:Y:S01]  /*ebd0*/  @!PT LDS RZ, [RZ] ;  /* 0x00000000fffff984 */ /* 0x000fe20000000800 */
[----:B------:R-:W-:Y:S01]  /*ebe0*/  @!PT LDS RZ, [RZ] ;  /* 0x00000000fffff984 */ /* 0x000fe20000000800 */
[----:B------:R1:W-:Y:S04]  /*ebf0*/  LDGSTS.E.BYPASS.LTC128B.128 [R9+0x15c00], desc[UR48][R2.64], !P0 ;  /* 0x15c0000002097fae */ /* 0x0003e8000c101d70 */
[----:B------:R1:W-:Y:S04]  /*ec00*/  LDGSTS.E.BYPASS.LTC128B.128 [R9+0x17c00], desc[UR48][R2.64+0x40], !P1 ;  /* 0x17c0004002097fae */ /* 0x0003e8000c901d70 */
[----:B------:R1:W-:Y:S02]  /*ec10*/  LDGSTS.E.BYPASS.LTC128B.128 [R9+0x19c00], desc[UR48][R2.64+0x80], !P2 ;  /* 0x19c0008002097fae */ /* 0x0003e4000d101d70 */
.L_x_363:
[----:B------:R-:W-:Y:S05]  /*ec20*/  BSYNC B0 ;  /* 0x0000000000007941 */ /* 0x000fea0003800000 */
.L_x_362:
[----:B------:R-:W-:Y:S01]  /*ec30*/  NOP ;  /* 0x0000000000007918 */ /* 0x000fe20000000000 */
[----:B------:R-:W-:-:S13]  /*ec40*/  PLOP3.LUT P0, PT, PT, PT, PT, 0x80, 0x0 ;  /* 0x000000000000781c */ /* 0x000fda0003f0f070 */
.L_x_364:
[----:B------:R-:W-:Y:S02]  /*ec50*/  PLOP3.LUT P1, PT, P1, P0, PT, 0xa2, 0x0 ;  /* 0x000000000000781c */ /* 0x000fe40000f21472 */
[----:B------:R-:W-:-:S08]  /*ec60*/  @P0 R2UR P1, UR4, R17 ;  /* 0x00000000110402ca */ /* 0x000fd00000020000 */
[----:B------:R-:W-:-:S05]  /*ec70*/  @P0 PLOP3.LUT P0, PT, P1, PT, PT, 0x80, 0x0 ;  /* 0x000000000000081c */ /* 0x000fca0000f0f070 */
[----:B------:R-:W-:Y:S01]  /*ec80*/  @!P1 SYNCS.ARRIVE.TRANS64.RED.A0T1 RZ, [UR4+0x29800], RZ ;  /* 0x029800ffffff99a7 */ /* 0x000fe20008200404 */
[----:B------:R-:W-:Y:S07]  /*ec90*/  @!P1 ARRIVES.LDGSTSBAR.64.TRANSCNT [UR4+0x29800] ;  /* 0x02980000ff0099b0 */ /* 0x000fee0008000a84 */
[----:B------:R-:W-:Y:S05]  /*eca0*/  @P0 BRA.U.ANY `(.L_x_364) ;  /* 0xfffffffd00e80947 */ /* 0x000fea000393ffff */
[----:B01----:R-:W4:Y:S02]  /*ecb0*/  LDL.LU R2, [R1+0x24] ;  /* 0x0000240001027983 */ /* 0x003f240000300800 */
[----:B----4-:R-:W-:-:S05]  /*ecc0*/  VIADD R2, R2, 0x1 ;  /* 0x0000000102027836 */ /* 0x010fca0000000000 */
[----:B------:R0:W-:Y:S01]  /*ecd0*/  STL [R1+0x24], R2 ;  /* 0x0000240201007387 */ /* 0x0001e20000100800 */
[----:B------:R-:W-:-:S04]  /*ece0*/  LEA.HI R0, R2, R2, RZ, 0x1 ;  /* 0x0000000202007211 */ /* 0x000fc800078f08ff */
[----:B------:R-:W-:-:S05]  /*ecf0*/  LOP3.LUT R0, R0, 0xfffffffe, RZ, 0xc0, !PT ;  /* 0xfffffffe00007812 */ /* 0x000fca00078ec0ff */
[----:B------:R-:W-:-:S05]  /*ed00*/  IMAD.IADD R0, R2, 0x1, -R0 ;  /* 0x0000000102007824 */ /* 0x000fca00078e0a00 */
[----:B------:R-:W-:Y:S01]  /*ed10*/  SHF.L.U32 R0, R0, 0x1f, RZ ;  /* 0x0000001f00007819 */ /* 0x000fe200000006ff */
[----:B------:R-:W-:Y:S01]  /*ed20*/  NOP ;  /* 0x0000000000007918 */ /* 0x000fe20000000000 */
[----:B------:R0:W-:Y:S01]  /*ed30*/  SYNCS.ARRIVE.TRANS64.A1T0 RZ, [R17+URZ+0x29800], RZ ;  /* 0x029800ff11ff79a7 */ /* 0x0001e2000810003f */
[----:B------:R-:W-:Y:S01]  /*ed40*/  BSSY B0, `(.L_x_365) ;  /* 0x0000003000007945 */ /* 0x000fe20003800000 */
[----:B------:R-:W1:Y:S03]  /*ed50*/  SYNCS.PHASECHK.TRANS64.TRYWAIT P0, [R17+URZ+0x29820], R0 ;  /* 0x02982000110075a7 */ /* 0x000e66000800017f */
[----:B01----:R-:W-:Y:S05]  /*ed60*/  @!P0 BRA `(.L_x_366) ;  /* 0x0000002c00dc8947 */ /* 0x003fea0003800000 */
.L_x_441:
[----:B------:R-:W-:Y:S05]  /*ed70*/  BSYNC B0 ;  /* 0x0000000000007941 */ /* 0x000fea0003800000 */
.L_x_365:
[----:B------:R-:W-:-:S06]  /*ed80*/  UISETP.GE.AND UP0, UPT, UR41, 0xa1, UPT ;  /* 0x000000a12900788c */ /* 0x000fcc000bf06270 */
[----:B------:R-:W-:-:S13]  /*ed90*/  PLOP3.LUT P0, PT, PT, PT, UP0, 0x80, 0x0 ;  /* 0x000000000000781c */ /* 0x000fda0003f0f008 */
[----:B------:R-:W-:Y:S05]  /*eda0*/  @!P0 BRA `(.L_x_367) ;  /* 0x0000001000088947 */ /* 0x000fea0003800000 */
[----:B0-----:R0:W5:Y:S01]  /*edb0*/  LDL.LU R0, [R1] ;  /* 0x0000000001007983 */ /* 0x0011620000300800 */
[----:B------:R-:W-:Y:S01]  /*edc0*/  UIADD3 UR4, UR40, -0x2, URZ ;  /* 0xfffffffe28047890 */ /* 0x000fe2000fffe03f */
[----:B------:R-:W-:-:S05]  /*edd0*/  IMAD.MOV.U32 R3, RZ, RZ, R18 ;  /* 0x000000ffff037224 */ /* 0x000fca00078e0012 */
[----:B------:R-:W-:-:S07]  /*ede0*/  IMAD.U32 R2, RZ, RZ, UR4 ;  /* 0x00000004ff027e24 */ /* 0x000fce000f8e00ff */
.L_x_389:
[----:B-1----:R-:W4:Y:S01]  /*edf0*/  LDL R4, [R1+0x8] ;  /* 0x0000080001047983 */ /* 0x002f220000100800 */
[----:B------:R-:W-:Y:S01]  /*ee00*/  VIADD R18, R3, 0x1 ;  /* 0x0000000103127836 */ /* 0x000fe20000000000 */
[----:B------:R-:W-:Y:S05]  /*ee10*/  YIELD ;  /* 0x0000000000007946 */ /* 0x000fea0003800000 */
[C---:B------:R-:W-:Y:S01]  /*ee20*/  ISETP.NE.AND P0, PT, R18.reuse, 0x2, PT ;  /* 0x000000021200780c */ /* 0x040fe20003f05270 */
[----:B------:R-:W-:Y:S03]  /*ee30*/  BSSY B0, `(.L_x_368) ;  /* 0x0000089000007945 */ /* 0x000fe60003800000 */
[----:B------:R-:W-:-:S02]  /*ee40*/  SEL R18, R18, RZ, P0 ;  /* 0x000000ff12127207 */ /* 0x000fc40000000000 */
[----:B----4-:R-:W-:Y:S02]  /*ee50*/  LOP3.LUT P1, RZ, R4, 0x1, RZ, 0xc0, !PT ;  /* 0x0000000104ff7812 */ /* 0x010fe4000782c0ff */
[----:B------:R-:W-:-:S04]  /*ee60*/  SEL R4, RZ, 0x1, P0 ;  /* 0x00000001ff047807 */ /* 0x000fc80000000000 */
[----:B-----5:R-:W-:-:S05]  /*ee70*/  LOP3.LUT R9, R0, R4, RZ, 0x3c, !PT ;  /* 0x0000000400097212 */ /* 0x020fca00078e3cff */
[----:B------:R1:W-:Y:S02]  /*ee80*/  STL [R1], R9 ;  /* 0x0000000901007387 */ /* 0x0003e40000100800 */
[----:B------:R-:W-:Y:S05]  /*ee90*/  @!P1 BRA `(.L_x_369) ;  /* 0x0000000800089947 */ /* 0x000fea0003800000 */
[----:B------:R-:W-:Y:S01]  /*eea0*/  ULDC.64 UR4, c[0x0][0x418] ;  /* 0x0001060000047ab9 */ /* 0x000fe20000000a00 */
[----:B------:R-:W-:Y:S01]  /*eeb0*/  IMAD.MOV.U32 R8, RZ, RZ, R2 ;  /* 0x000000ffff087224 */ /* 0x000fe200078e0002 */
[----:B------:R-:W-:-:S04]  /*eec0*/  ISETP.NE.U32.AND P0, PT, RZ, UR4, PT ;  /* 0x00000004ff007c0c */ /* 0x000fc8000bf05070 */
[----:B------:R-:W-:-:S13]  /*eed0*/  ISETP.NE.AND.EX P0, PT, RZ, UR5, PT, P0 ;  /* 0x00000005ff007c0c */ /* 0x000fda000bf05300 */
[----:B------:R-:W-:Y:S05]  /*eee0*/  @!P0 BRA `(.L_x_370) ;  /* 0x00000000004c8947 */ /* 0x000fea0003800000 */
[----:B------:R-:W4:Y:S01]  /*eef0*/  LDL R10, [R1+0xc] ;  /* 0x00000c00010a7983 */ /* 0x000f220000100800 */
[----:B------:R-:W0:Y:S01]  /*ef00*/  LDC R8, c[0x0][0x43c] ;  /* 0x00010f00ff087b82 */ /* 0x000e220000000800 */
[----:B------:R-:W-:Y:S02]  /*ef10*/  ULDC.64 UR6, c[0x0][0x428] ;  /* 0x00010a0000067ab9 */ /* 0x000fe40000000a00 */
[----:B------:R-:W2:Y:S01]  /*ef20*/  LDL R7, [R1+0x4] ;  /* 0x0000040001077983 */ /* 0x000ea20000100800 */
[----:B0-----:R-:W-:-:S13]  /*ef30*/  ISETP.NE.AND P0, PT, R8, 0x1, PT ;  /* 0x000000010800780c */ /* 0x001fda0003f05270 */
[----:B---3--:R-:W0:Y:S02]  /*ef40*/  @P0 LDC.64 R4, c[0x0][0x440] ;  /* 0x00011000ff040b82 */ /* 0x008e240000000a00 */
[----:B0-----:R-:W-:-:S04]  /*ef50*/  @P0 IMAD.HI.U32 R6, R2, R4, RZ ;  /* 0x0000000402060227 */ /* 0x001fc800078e00ff */
[----:B------:R-:W-:Y:S01]  /*ef60*/  IMAD.MOV.U32 R4, RZ, RZ, R2 ;  /* 0x000000ffff047224 */ /* 0x000fe200078e0002 */
[----:B------:R-:W-:-:S05]  /*ef70*/  @P0 SHF.R.U32.HI R4, RZ, R5, R6 ;  /* 0x00000005ff040219 */ /* 0x000fca0000011606 */
[----:B------:R-:W-:-:S04]  /*ef80*/  IMAD.MOV R5, RZ, RZ, -R4 ;  /* 0x000000ffff057224 */ /* 0x000fc800078e0a04 */
[----:B------:R-:W-:Y:S01]  /*ef90*/  IMAD R8, R8, R5, R2 ;  /* 0x0000000508087224 */ /* 0x000fe200078e0202 */
[----:B------:R-:W-:Y:S01]  /*efa0*/  SHF.R.S32.HI R5, RZ, 0x1f, R4 ;  /* 0x0000001fff057819 */ /* 0x000fe20000011404 */
[----:B----4-:R-:W-:-:S04]  /*efb0*/  IMAD R6, R10, UR6, RZ ;  /* 0x000000060a067c24 */ /* 0x010fc8000f8e02ff */
[C---:B--2---:R-:W-:Y:S02]  /*efc0*/  IMAD R6, R7.reuse, UR7, R6 ;  /* 0x0000000707067c24 */ /* 0x044fe4000f8e0206 */
[----:B------:R-:W-:-:S04]  /*efd0*/  IMAD.WIDE.U32 R4, R7, UR6, R4 ;  /* 0x0000000607047c25 */ /* 0x000fc8000f8e0004 */
[----:B------:R-:W-:Y:S01]  /*efe0*/  IMAD.IADD R5, R6, 0x1, R5 ;  /* 0x0000000106057824 */ /* 0x000fe200078e0205 */
[----:B------:R-:W-:-:S04]  /*eff0*/  LEA R6, P0, R4, UR4, 0x2 ;  /* 0x0000000404067c11 */ /* 0x000fc8000f8010ff */
[----:B------:R-:W-:-:S05]  /*f000*/  LEA.HI.X R7, R4, UR5, R5, 0x2, P0 ;  /* 0x0000000504077c11 */ /* 0x000fca00080f1405 */
[----:B------:R4:W5:Y:S04]  /*f010*/  LDG.E R16, desc[UR48][R6.64] ;  /* 0x0000003006107981 */ /* 0x000968000c1e1900 */
.L_x_370:
[----:B------:R-:W4:Y:S01]  /*f020*/  S2R R4, SR_TID.X ;  /* 0x0000000000047919 */ /* 0x000f220000002100 */
[----:B---3--:R-:W-:Y:S01]  /*f030*/  IMAD R5, R18, 0x8, R17 ;  /* 0x0000000812057824 */ /* 0x008fe200078e0211 */
[----:B------:R-:W-:Y:S01]  /*f040*/  BSSY B1, `(.L_x_371) ;  /* 0x0000006000017945 */ /* 0x000fe20003800000 */
[----:B----4-:R-:W-:Y:S02]  /*f050*/  LOP3.LUT R6, R4, 0x7f, RZ, 0xc0, !PT ;  /* 0x0000007f04067812 */ /* 0x010fe400078ec0ff */
[----:B------:R-:W-:Y:S02]  /*f060*/  SHF.L.U32 R4, R9, 0x1f, RZ ;  /* 0x0000001f09047819 */ /* 0x000fe400000006ff */
[----:B------:R-:W-:Y:S02]  /*f070*/  ISETP.NE.AND P1, PT, R6, RZ, PT ;  /* 0x000000ff0600720c */ /* 0x000fe40003f25270 */
[----:B------:R-:W3:Y:S02]  /*f080*/  SYNCS.PHASECHK.TRANS64.TRYWAIT P0, [R5+URZ+0x29880], R4 ;  /* 0x02988004050075a7 */ /* 0x000ee4000800017f */
[----:B---3--:R-:W-:Y:S09]  /*f090*/  @!P0 BRA `(.L_x_372) ;  /* 0x0000002c00248947 */ /* 0x008ff20003800000 */
.L_x_442:
[----:B------:R-:W-:Y:S05]  /*f0a0*/  BSYNC B1 ;  /* 0x0000000000017941 */ /* 0x000fea0003800000 */
.L_x_371:
[----:B------:R-:W-:Y:S04]  /*f0b0*/  BSSY B1, `(.L_x_373) ;  /* 0x0000009000017945 */ /* 0x000fe80003800000 */
[----:B------:R-:W-:Y:S05]  /*f0c0*/  @P1 BRA `(.L_x_374) ;  /* 0x00000000001c1947 */ /* 0x000fea0003800000 */
[----:B------:R-:W4:Y:S02]  /*f0d0*/  S2R R6, SR_TID.X ;  /* 0x0000000000067919 */ /* 0x000f240000002100 */
[----:B----4-:R-:W-:Y:S01]  /*f0e0*/  LOP3.LUT R7, R6, 0x1f, RZ, 0xc0, !PT ;  /* 0x0000001f06077812 */ /* 0x010fe200078ec0ff */
[----:B------:R-:W-:-:S03]  /*f0f0*/  IMAD.MOV.U32 R6, RZ, RZ, 0x5000 ;  /* 0x00005000ff067424 */ /* 0x000fc600078e00ff */
[----:B------:R-:W-:Y:S01]  /*f100*/  ISETP.NE.AND P0, PT, R7, RZ, PT ;  /* 0x000000ff0700720c */ /* 0x000fe20003f05270 */
[----:B------:R4:W-:-:S12]  /*f110*/  SYNCS.ARRIVE.TRANS64 RZ, [R5+URZ+0x29870], R6 ;  /* 0x0298700605ff79a7 */ /* 0x0009d8000800003f */
[----:B----4-:R-:W-:Y:S05]  /*f120*/  @!P0 BRA `(.L_x_374) ;  /* 0x0000000000048947 */ /* 0x010fea0003800000 */
[----:B------:R-:W-:Y:S01]  /*f130*/  BPT.TRAP 0x1 ;  /* 0x000000040000795c */ /* 0x000fe20000300000 */
.L_x_374:
[----:B------:R-:W-:Y:S05]  /*f140*/  BSYNC B1 ;  /* 0x0000000000017941 */ /* 0x000fea0003800000 */
.L_x_373:
[----:B------:R-:W-:Y:S01]  /*f150*/  IMAD.MOV.U32 R10, RZ, RZ, RZ ;  /* 0x000000ffff0a7224 */ /* 0x000fe200078e00ff */
[----:B------:R-:W-:Y:S01]  /*f160*/  UIADD3 UR4, UP0, UR52, 0x470, URZ ;  /* 0x0000047034047890 */ /* 0x000fe2000ff1e03f */
[----:B------:R-:W-:Y:S01]  /*f170*/  IMAD.MOV.U32 R6, RZ, RZ, 0xa0 ;  /* 0x000000a0ff067424 */ /* 0x000fe200078e00ff */
[----:B------:R-:W-:Y:S01]  /*f180*/  PLOP3.LUT P0, PT, PT, PT, PT, 0x80, 0x0 ;  /* 0x000000000000781c */ /* 0x000fe20003f0f070 */
[----:B------:R-:W-:Y:S01]  /*f190*/  IMAD R7, R18, 0x5000, R17 ;  /* 0x0000500012077824 */ /* 0x000fe200078e0211 */
[----:B------:R-:W-:Y:S01]  /*f1a0*/  R2UR UR10, R10 ;  /* 0x000000000a0a72ca */ /* 0x000fe200000e0000 */
[----:B------:R-:W-:Y:S01]  /*f1b0*/  IMAD R6, R8, R6, UR42 ;  /* 0x0000002a08067e24 */ /* 0x000fe2000f8e0206 */
[----:B------:R-:W-:Y:S01]  /*f1c0*/  UIADD3.X UR5, URZ, UR53, URZ, UP0, !UPT ;  /* 0x000000353f057290 */ /* 0x000fe200087fe43f */
[----:B------:R-:W-:Y:S01]  /*f1d0*/  VIADD R7, R7, 0xa400 ;  /* 0x0000a40007077836 */ /* 0x000fe20000000000 */
[----:B------:R-:W-:Y:S01]  /*f1e0*/  UMOV UR6, 0x0 ;  /* 0x0000000000067882 */ /* 0x000fe20000000000 */
[----:B------:R-:W-:Y:S01]  /*f1f0*/  VIADD R8, R5, 0x29870 ;  /* 0x0002987005087836 */ /* 0x000fe20000000000 */
[----:B------:R-:W-:-:S09]  /*f200*/  UMOV UR7, 0x14f00000 ;  /* 0x14f0000000077882 */ /* 0x000fd20000000000 */
.L_x_375:
        /* <DEDUP_REMOVED lines=9> */
[----:B----4-:R-:W-:Y:S05]  /*f2a0*/  @P0 BRA.U.ANY `(.L_x_375) ;  /* 0xfffffffd00d80947 */ /* 0x010fea000393ffff */
[----:B------:R-:W4:Y:S01]  /*f2b0*/  SYNCS.PHASECHK.TRANS64.TRYWAIT P0, [R5+URZ+0x29840], R4 ;  /* 0x02984004050075a7 */ /* 0x000f22000800017f */
[----:B------:R-:W-:Y:S04]  /*f2c0*/  BSSY B1, `(.L_x_376) ;  /* 0x0000002000017945 */ /* 0x000fe80003800000 */
[----:B----4-:R-:W-:Y:S05]  /*f2d0*/  @!P0 BRA `(.L_x_377) ;  /* 0x0000002800a88947 */ /* 0x010fea0003800000 */
.L_x_443:
[----:B------:R-:W-:Y:S05]  /*f2e0*/  BSYNC B1 ;  /* 0x0000000000017941 */ /* 0x000fea0003800000 */
.L_x_376:
[----:B------:R-:W-:Y:S01]  /*f2f0*/  BSSY B1, `(.L_x_378) ;  /* 0x000000b000017945 */ /* 0x000fe20003800000 */
[----:B------:R-:W-:Y:S02]  /*f300*/  IMAD.MOV.U32 R8, RZ, RZ, 0x0 ;  /* 0x00000000ff087424 */ /* 0x000fe400078e00ff */
[----:B-1----:R-:W-:Y:S01]  /*f310*/  IMAD.MOV.U32 R9, RZ, RZ, 0x14f00000 ;  /* 0x14f00000ff097424 */ /* 0x002fe200078e00ff */
[----:B------:R-:W-:Y:S06]  /*f320*/  @P1 BRA `(.L_x_379) ;  /* 0x00000000001c1947 */ /* 0x000fec0003800000 */
[----:B------:R-:W1:Y:S01]  /*f330*/  S2R R7, SR_TID.X ;  /* 0x0000000000077919 */ /* 0x000e620000002100 */
[----:B---34-:R-:W-:-:S04]  /*f340*/  IMAD.MOV.U32 R4, RZ, RZ, 0x7800 ;  /* 0x00007800ff047424 */ /* 0x018fc800078e00ff */
[----:B------:R3:W-:Y:S01]  /*f350*/  SYNCS.ARRIVE.TRANS64 RZ, [R5+URZ+0x29830], R4 ;  /* 0x0298300405ff79a7 */ /* 0x0007e2000800003f */
[----:B-1----:R-:W-:-:S04]  /*f360*/  LOP3.LUT R7, R7, 0x1f, RZ, 0xc0, !PT ;  /* 0x0000001f07077812 */ /* 0x002fc800078ec0ff */
[----:B------:R-:W-:-:S13]  /*f370*/  ISETP.NE.AND P0, PT, R7, RZ, PT ;  /* 0x000000ff0700720c */ /* 0x000fda0003f05270 */
[----:B---3--:R-:W-:Y:S05]  /*f380*/  @!P0 BRA `(.L_x_379) ;  /* 0x0000000000048947 */ /* 0x008fea0003800000 */
[----:B------:R-:W-:Y:S01]  /*f390*/  BPT.TRAP 0x1 ;  /* 0x000000040000795c */ /* 0x000fe20000300000 */
.L_x_379:
[----:B------:R-:W-:Y:S05]  /*f3a0*/  BSYNC B1 ;  /* 0x0000000000017941 */ /* 0x000fea0003800000 */
.L_x_378:
[----:B------:R-:W-:Y:S01]  /*f3b0*/  R2UR UR10, R10 ;  /* 0x000000000a0a72ca */ /* 0x000fe200000e0000 */
[----:B---34-:R-:W-:Y:S01]  /*f3c0*/  IMAD R4, R18, 0x7800, R17 ;  /* 0x0000780012047824 */ /* 0x018fe200078e0211 */
[----:B------:R-:W-:Y:S01]  /*f3d0*/  R2UR UR6, R8 ;  /* 0x00000000080672ca */ /* 0x000fe200000e0000 */
[----:B------:R-:W-:Y:S01]  /*f3e0*/  UIADD3 UR4, UP0, UR52, 0x370, URZ ;  /* 0x0000037034047890 */ /* 0x000fe2000ff1e03f */
[----:B------:R-:W-:Y:S01]  /*f3f0*/  R2UR UR7, R9 ;  /* 0x00000000090772ca */ /* 0x000fe200000e0000 */
[----:B------:R-:W-:Y:S01]  /*f400*/  VIADD R5, R5, 0x29830 ;  /* 0x0002983005057836 */ /* 0x000fe20000000000 */
[----:B------:R-:W-:Y:S01]  /*f410*/  PLOP3.LUT P0, PT, PT, PT, PT, 0x80, 0x0 ;  /* 0x000000000000781c */ /* 0x000fe20003f0f070 */
[----:B------:R-:W-:Y:S01]  /*f420*/  VIADD R7, R4, 0x1a400 ;  /* 0x0001a40004077836 */ /* 0x000fe20000000000 */
[----:B------:R-:W-:-:S12]  /*f430*/  UIADD3.X UR5, URZ, UR53, URZ, UP0, !UPT ;  /* 0x000000353f057290 */ /* 0x000fd800087fe43f */
.L_x_380:
        /* <DEDUP_REMOVED lines=10> */
[----:B------:R-:W-:Y:S01]  /*f4e0*/  R2UR UR6, R8 ;  /* 0x00000000080672ca */ /* 0x000fe200000e0000 */
[----:B------:R-:W-:Y:S01]  /*f4f0*/  VIADD R7, R4, 0x1cc00 ;  /* 0x0001cc0004077836 */ /* 0x000fe20000000000 */
[----:B------:R-:W-:Y:S01]  /*f500*/  R2UR UR7, R9 ;  /* 0x00000000090772ca */ /* 0x000fe200000e0000 */
[----:B------:R-:W-:Y:S01]  /*f510*/  UMOV UR10, 0x40 ;  /* 0x00000040000a7882 */ /* 0x000fe20000000000 */
[----:B------:R-:W-:-:S13]  /*f520*/  PLOP3.LUT P0, PT, PT, PT, PT, 0x80, 0x0 ;  /* 0x000000000000781c */ /* 0x000fda0003f0f070 */
.L_x_381:
        /* <DEDUP_REMOVED lines=15> */
.L_x_382:
        /* <DEDUP_REMOVED lines=10> */
.L_x_369:
[----:B------:R-:W-:Y:S05]  /*f6c0*/  BSYNC B0 ;  /* 0x0000000000007941 */ /* 0x000fea0003800000 */
.L_x_368:
[----:B------:R-:W-:-:S06]  /*f6d0*/  UISETP.NE.AND UP0, UPT, UR39, 0x3, UPT ;  /* 0x000000032700788c */ /* 0x000fcc000bf05270 */
[----:B------:R-:W-:-:S13]  /*f6e0*/  PLOP3.LUT P0, PT, PT, PT, UP0, 0x80, 0x0 ;  /* 0x000000000000781c */ /* 0x000fda0003f0f008 */
[----:B------:R-:W-:Y:S05]  /*f6f0*/  @!P0 BRA `(.L_x_383) ;  /* 0x0000000000048947 */ /* 0x000fea0003800000 */
[----:B------:R-:W-:Y:S01]  /*f700*/  BPT.TRAP 0x1 ;  /* 0x000000040000795c */ /* 0x000fe20000300000 */
.L_x_383:
[----:B------:R-:W-:Y:S01]  /*f710*/  IMAD.U32 R4, RZ, RZ, UR44 ;  /* 0x0000002cff047e24 */ /* 0x000fe2000f8e00ff */
[----:B------:R-:W-:Y:S01]  /*f720*/  BSSY B0, `(.L_x_384) ;  /* 0x0000007000007945 */ /* 0x000fe20003800000 */
[----:B------:R-:W-:-:S03]  /*f730*/  IMAD R19, R3, 0x8, R17 ;  /* 0x0000000803137824 */ /* 0x000fc600078e0211 */
[----:B------:R-:W-:Y:S02]  /*f740*/  ISETP.NE.AND P1, PT, R4, 0x3, PT ;  /* 0x000000030400780c */ /* 0x000fe40003f25270 */
[----:B------:R-:W-:-:S04]  /*f750*/  LOP3.LUT R4, R0, 0x1, RZ, 0x3c, !PT ;  /* 0x0000000100047812 */ /* 0x000fc800078e3cff */
[----:B------:R-:W-:-:S04]  /*f760*/  SHF.L.U32 R4, R4, 0x1f, RZ ;  /* 0x0000001f04047819 */ /* 0x000fc800000006ff */
[----:B------:R-:W4:Y:S02]  /*f770*/  SYNCS.PHASECHK.TRANS64.TRYWAIT P0, [R19+URZ+0x29870], R4 ;  /* 0x02987004130075a7 */ /* 0x000f24000800017f */
[----:B----4-:R-:W-:Y:S05]  /*f780*/  @!P0 BRA `(.L_x_385) ;  /* 0x0000002400908947 */ /* 0x010fea0003800000 */
.L_x_444:
[----:B------:R-:W-:Y:S05]  /*f790*/  BSYNC B0 ;  /* 0x0000000000007941 */ /* 0x000fea0003800000 */
.L_x_384:
[----:B------:R-:W-:Y:S05]  /*f7a0*/  @!P1 BRA `(.L_x_386) ;  /* 0x0000000000049947 */ /* 0x000fea0003800000 */
[----:B------:R-:W-:Y:S01]  /*f7b0*/  BPT.TRAP 0x1 ;  /* 0x000000040000795c */ /* 0x000fe20000300000 */
.L_x_386:
[----:B------:R-:W-:Y:S01]  /*f7c0*/  SHF.L.U32 R0, R0, 0x1f, RZ ;  /* 0x0000001f00007819 */ /* 0x000fe200000006ff */
[----:B------:R-:W-:-:S03]  /*f7d0*/  IMAD R12, R3, 0x5000, RZ ;  /* 0x00005000030c7824 */ /* 0x000fc600078e02ff */
[----:B------:R-:W5:Y:S02]  /*f7e0*/  SYNCS.PHASECHK.TRANS64.TRYWAIT P0, [R19+URZ+0x29860], R0 ;  /* 0x02986000130075a7 */ /* 0x000f64000800017f */
[----:B-----5:R-:W-:Y:S05]  /*f7f0*/  @!P0 BRA `(.L_x_387) ;  /* 0x0000002400888947 */ /* 0x020fea0003800000 */
.L_x_445:
[----:B------:R-:W5:Y:S04]  /*f800*/  LDL R3, [R1+0x1c] ;  /* 0x00001c0001037983 */ /* 0x000f680000100800 */
[----:B------:R-:W2:Y:S01]  /*f810*/  LDL R13, [R1+0x18] ;  /* 0x00001800010d7983 */ /* 0x000ea20000100800 */
[----:B------:R-:W-:Y:S05]  /*f820*/  WARPSYNC.ALL ;  /* 0x0000000000007948 */ /* 0x000fea0003800000 */
[----:B-----5:R-:W-:-:S02]  /*f830*/  LOP3.LUT R0, R12, R3, RZ, 0xfc, !PT ;  /* 0x000000030c007212 */ /* 0x020fc400078efcff */
[----:B------:R-:W5:Y:S01]  /*f840*/  S2R R3, SR_TID.X ;  /* 0x0000000000037919 */ /* 0x000f620000002100 */
[----:B--2---:R-:W-:Y:S02]  /*f850*/  LOP3.LUT R20, R12, R13, RZ, 0xfc, !PT ;  /* 0x0000000d0c147212 */ /* 0x004fe400078efcff */
[----:B------:R-:W-:-:S03]  /*f860*/  IMAD.IADD R0, R17, 0x1, R0 ;  /* 0x0000000111007824 */ /* 0x000fc600078e0200 */
[----:B------:R-:W-:Y:S02]  /*f870*/  IMAD.IADD R20, R17, 0x1, R20 ;  /* 0x0000000111147824 */ /* 0x000fe400078e0214 */
[----:B-1----:R-:W4:Y:S01]  /*f880*/  LDSM.16.MT88.4 R8, [R0+0xa400] ;  /* 0x00a400000008783b */ /* 0x002f220000004200 */
[----:B-----5:R-:W-:Y:S01]  /*f890*/  LOP3.LUT P0, RZ, R3, 0x4, RZ, 0xc0, !PT ;  /* 0x0000000403ff7812 */ /* 0x020fe2000780c0ff */
[----:B------:R-:W-:-:S05]  /*f8a0*/  IMAD.MOV.U32 R3, RZ, RZ, 0x40 ;  /* 0x00000040ff037424 */ /* 0x000fca00078e00ff */
[----:B------:R-:W-:-:S05]  /*f8b0*/  SEL R3, R3, 0xffffffc0, !P0 ;  /* 0xffffffc003037807 */ /* 0x000fca0004000000 */
[----:B------:R-:W-:Y:S01]  /*f8c0*/  IMAD.IADD R3, R3, 0x1, R0 ;  /* 0x0000000103037824 */ /* 0x000fe200078e0200 */
[C-C-:B----4-:R-:W-:Y:S02]  /*f8d0*/  PRMT R4, R8.reuse, 0x6420, R9.reuse ;  /* 0x0000642008047816 */ /* 0x150fe40000000009 */
[----:B---3--:R-:W-:Y:S02]  /*f8e0*/  PRMT R5, R8, 0x7531, R9 ;  /* 0x0000753108057816 */ /* 0x008fe40000000009 */
        /* <DEDUP_REMOVED lines=9> */
[----:B------:R-:W1:Y:S02]  /*f980*/  LDSM.16.MT88.4 R8, [R0+0xb400] ;  /* 0x00b400000008783b */ /* 0x000e640000004200 */
        /* <DEDUP_REMOVED lines=55> */
.L_x_388:
[----:B------:R-:W3:Y:S01]  /*fd00*/  S2R R0, SR_TID.X ;  /* 0x0000000000007919 */ /* 0x000ee20000002100 */
[----:B--2---:R2:W-:Y:S01]  /*fd10*/  SYNCS.ARRIVE.TRANS64.A1T0 RZ, [R19+URZ+0x29850], RZ ;  /* 0x029850ff13ff79a7 */ /* 0x0045e2000810003f */
[----:B---3--:R-:W-:Y:S01]  /*fd20*/  LOP3.LUT R0, R0, 0x7f, RZ, 0xc0, !PT ;  /* 0x0000007f00007812 */ /* 0x008fe200078ec0ff */
[----:B------:R-:W-:Y:S03]  /*fd30*/  BAR.SYNC.DEFER_BLOCKING 0x2, 0x80 ;  /* 0x0082000000007b1d */ /* 0x000fe60000010000 */
[----:B------:R-:W-:-:S03]  /*fd40*/  ISETP.NE.AND P0, PT, R0, RZ, PT ;  /* 0x000000ff0000720c */ /* 0x000fc60003f05270 */
[----:B------:R4:W5:Y:S10]  /*fd50*/  LDL R0, [R1] ;  /* 0x0000000001007983 */ /* 0x0009740000100800 */
[----:B--2---:R-:W-:-:S05]  /*fd60*/  @!P0 VIADD R19, R19, 0x29880 ;  /* 0x0002988013138836 */ /* 0x004fca0000000000 */
[----:B------:R-:W-:-:S04]  /*fd70*/  @!P0 PRMT R19, RZ, 0x654, R19 ;  /* 0x00000654ff138816 */ /* 0x000fc80000000013 */
[----:B------:R4:W-:Y:S01]  /*fd80*/  @!P0 SYNCS.ARRIVE.TRANS64.RED.A1T0 RZ, [R19+URZ], RZ ;  /* 0x000000ff13ff89a7 */ /* 0x0009e2000810043f */
[C---:B------:R-:W-:Y:S01]  /*fd90*/  ISETP.GT.AND P0, PT, R2.reuse, RZ, PT ;  /* 0x000000ff0200720c */ /* 0x040fe20003f04270 */
[----:B------:R-:W-:Y:S02]  /*fda0*/  VIADD R2, R2, 0xffffffff ;  /* 0xffffffff02027836 */ /* 0x000fe40000000000 */
[----:B------:R-:W-:-:S10]  /*fdb0*/  IMAD.MOV.U32 R3, RZ, RZ, R18 ;  /* 0x000000ffff037224 */ /* 0x000fd400078e0012 */
[----:B----4-:R-:W-:Y:S05]  /*fdc0*/  @P0 BRA `(.L_x_389) ;  /* 0xfffffff000080947 */ /* 0x010fea000383ffff */
.L_x_367:
[----:B-1----:R-:W1:Y:S01]  /*fdd0*/  S2R R4, SR_TID.X ;  /* 0x0000000000047919 */ /* 0x002e620000002100 */
[----:B------:R-:W-:Y:S01]  /*fde0*/  BSSY B0, `(.L_x_390) ;  /* 0x0000011000007945 */ /* 0x000fe20003800000 */
[----:B-1----:R-:W-:-:S04]  /*fdf0*/  LOP3.LUT R4, R4, 0x7f, RZ, 0xc0, !PT ;  /* 0x0000007f04047812 */ /* 0x002fc800078ec0ff */
[----:B------:R-:W-:-:S13]  /*fe00*/  ISETP.NE.AND P0, PT, R4, RZ, PT ;  /* 0x000000ff0400720c */ /* 0x000fda0003f05270 */
[----:B------:R-:W-:Y:S05]  /*fe10*/  @P0 BRA `(.L_x_391) ;  /* 0x0000000000340947 */ /* 0x000fea0003800000 */
[----:B------:R-:W1:Y:S01]  /*fe20*/  S2R R3, SR_LANEID ;  /* 0x0000000000037919 */ /* 0x000e620000000000 */
[----:B------:R-:W-:Y:S02]  /*fe30*/  VOTEU.ANY UR4, UPT, PT ;  /* 0x0000000000047886 */ /* 0x000fe400038e0100 */
[----:B0----5:R-:W1:Y:S08]  /*fe40*/  FLO.U32 R0, UR4 ;  /* 0x0000000400007d00 */ /* 0x021e7000080e0000 */
[----:B---3--:R-:W0:Y:S01]  /*fe50*/  POPC R5, UR4 ;  /* 0x0000000400057d09 */ /* 0x008e220008000000 */
[----:B-1----:R-:W-:-:S02]  /*fe60*/  ISETP.EQ.U32.AND P1, PT, R0, R3, PT ;  /* 0x000000030000720c */ /* 0x002fc40003f22070 */
[----:B------:R-:W0:Y:S11]  /*fe70*/  LDC.64 R2, c[0x0][0xc60] ;  /* 0x00031800ff027b82 */ /* 0x000e360000000a00 */
[----:B0-----:R-:W3:Y:S01]  /*fe80*/  @P1 ATOMG.E.ADD.STRONG.GPU PT, R3, desc[UR48][R2.64], R5 ;  /* 0x00000005020319a8 */ /* 0x001ee200081ee1f0 */
[----:B------:R-:W0:Y:S02]  /*fe90*/  S2R R4, SR_LTMASK ;  /* 0x0000000000047919 */ /* 0x000e240000003900 */
[----:B0-----:R-:W-:-:S04]  /*fea0*/  LOP3.LUT R4, R4, UR4, RZ, 0xc0, !PT ;  /* 0x0000000404047c12 */ /* 0x001fc8000f8ec0ff */
[----:B------:R-:W0:Y:S01]  /*feb0*/  POPC R7, R4 ;  /* 0x0000000400077309 */ /* 0x000e220000000000 */
[----:B---3--:R-:W0:Y:S02]  /*fec0*/  SHFL.IDX PT, R0, R3, R0, 0x1f ;  /* 0x00001f0003007589 */ /* 0x008e2400000e0000 */
[----:B0-----:R-:W-:-:S05]  /*fed0*/  IADD3 R0, R0, UR43, R7 ;  /* 0x0000002b00007c10 */ /* 0x001fca000fffe007 */
[----:B------:R1:W-:Y:S02]  /*fee0*/  STL [R1+0x10], R0 ;  /* 0x0000100001007387 */ /* 0x0003e40000100800 */
.L_x_391:
[----:B------:R-:W-:Y:S05]  /*fef0*/  BSYNC B0 ;  /* 0x0000000000007941 */ /* 0x000fea0003800000 */
.L_x_390:
[----:B------:R-:W-:-:S06]  /*ff00*/  UISETP.NE.AND UP0, UPT, UR39, 0x3, UPT ;  /* 0x000000032700788c */ /* 0x000fcc000bf05270 */
[----:B------:R-:W-:-:S13]  /*ff10*/  PLOP3.LUT P1, PT, PT, PT, UP0, 0x80, 0x0 ;  /* 0x000000000000781c */ /* 0x000fda0003f2f008 */
[----:B------:R-:W-:Y:S05]  /*ff20*/  @!P1 BRA `(.L_x_392) ;  /* 0x0000000000049947 */ /* 0x000fea0003800000 */
[----:B------:R-:W-:Y:S01]  /*ff30*/  BPT.TRAP 0x1 ;  /* 0x000000040000795c */ /* 0x000fe20000300000 */
.L_x_392:
[----:B------:R-:W4:Y:S01]  /*ff40*/  LDL R2, [R1] ;  /* 0x0000000001027983 */ /* 0x000f220000100800 */
[----:B------:R-:W-:Y:S01]  /*ff50*/  IMAD R16, R18, 0x8, R17 ;  /* 0x0000000812107824 */ /* 0x000fe200078e0211 */
[----:B------:R-:W-:Y:S01]  /*ff60*/  BSSY B0, `(.L_x_393) ;  /* 0x0000007000007945 */ /* 0x000fe20003800000 */
[----:B01---5:R-:W-:-:S05]  /*ff70*/  IMAD.U32 R0, RZ, RZ, UR44 ;  /* 0x0000002cff007e24 */ /* 0x023fca000f8e00ff */
[----:B------:R-:W-:Y:S02]  /*ff80*/  ISETP.NE.AND P2, PT, R0, 0x3, PT ;  /* 0x000000030000780c */ /* 0x000fe40003f45270 */
[----:B----4-:R-:W-:-:S04]  /*ff90*/  LOP3.LUT R3, R2, 0x1, RZ, 0x3c, !PT ;  /* 0x0000000102037812 */ /* 0x010fc800078e3cff */
[----:B------:R-:W-:-:S04]  /*ffa0*/  SHF.L.U32 R3, R3, 0x1f, RZ ;  /* 0x0000001f03037819 */ /* 0x000fc800000006ff */
[----:B------:R-:W0:Y:S02]  /*ffb0*/  SYNCS.PHASECHK.TRANS64.TRYWAIT P1, [R16+URZ+0x29870], R3 ;  /* 0x02987003100075a7 */ /* 0x000e24000802017f */
[----:B0-----:R-:W-:Y:S05]  /*ffc0*/  @!P1 BRA `(.L_x_394) ;  /* 0x0000001c00a89947 */ /* 0x001fea0003800000 */
.L_x_446:
[----:B------:R-:W-:Y:S05]  /*ffd0*/  BSYNC B0 ;  /* 0x0000000000007941 */ /* 0x000fea0003800000 */
.L_x_393:
[----:B------:R-:W-:Y:S05]  /*ffe0*/  @!P2 BRA `(.L_x_395) ;  /* 0x000000000004a947 */ /* 0x000fea0003800000 */
[----:B------:R-:W-:Y:S01]  /*fff0*/  BPT.TRAP 0x1 ;  /* 0x000000040000795c */ /* 0x000fe20000300000 */
.L_x_395:
[----:B------:R-:W0:Y:S02]  /*10000*/  LDL R0, [R1] ;  /* 0x0000000001007983 */ /* 0x000e240000100800 */
[----:B0-----:R-:W-:-:S04]  /*10010*/  SHF.L.U32 R3, R0, 0x1f, RZ ;  /* 0x0000001f00037819 */ /* 0x001fc800000006ff */
[----:B------:R-:W0:Y:S02]  /*10020*/  SYNCS.PHASECHK.TRANS64.TRYWAIT P1, [R16+URZ+0x29860], R3 ;  /* 0x02986003100075a7 */ /* 0x000e24000802017f */
[----:B0-----:R-:W-:Y:S05]  /*10030*/  @!P1 BRA `(.L_x_396) ;  /* 0x0000001c00a09947 */ /* 0x001fea0003800000 */
.L_x_447:
[----:B------:R-:W4:Y:S04]  /*10040*/  LDL R2, [R1+0x1c] ;  /* 0x00001c0001027983 */ /* 0x000f280000100800 */
[----:B------:R-:W5:Y:S01]  /*10050*/  LDL R12, [R1+0x18] ;  /* 0x00001800010c7983 */ /* 0x000f620000100800 */
[----:B------:R-:W-:Y:S01]  /*10060*/  IMAD R0, R18, 0x5000, RZ ;  /* 0x0000500012007824 */ /* 0x000fe200078e02ff */
[----:B------:R-:W-:Y:S05]  /*10070*/  WARPSYNC.ALL ;  /* 0x0000000000007948 */ /* 0x000fea0003800000 */
[----:B------:R-:W1:Y:S01]  /*10080*/  S2R R9, SR_TID.X ;  /* 0x0000000000097919 */ /* 0x000e620000002100 */
[----:B------:R-:W-:Y:S01]  /*10090*/  IMAD.MOV.U32 R13, RZ, RZ, 0x40 ;  /* 0x00000040ff0d7424 */ /* 0x000fe200078e00ff */
[----:B-1----:R-:W-:-:S04]  /*100a0*/  LOP3.LUT P1, RZ, R9, 0x4, RZ, 0xc0, !PT ;  /* 0x0000000409ff7812 */ /* 0x002fc8000782c0ff */
[----:B------:R-:W-:Y:S02]  /*100b0*/  SEL R13, R13, 0xffffffc0, !P1 ;  /* 0xffffffc00d0d7807 */ /* 0x000fe40004800000 */
[C---:B----4-:R-:W-:Y:S02]  /*100c0*/  LOP3.LUT R2, R0.reuse, R2, RZ, 0xfc, !PT ;  /* 0x0000000200027212 */ /* 0x050fe400078efcff */
[----:B-----5:R-:W-:-:S03]  /*100d0*/  LOP3.LUT R0, R0, R12, RZ, 0xfc, !PT ;  /* 0x0000000c00007212 */ /* 0x020fc600078efcff */
[----:B------:R-:W-:-:S04]  /*100e0*/  IMAD.IADD R2, R17, 0x1, R2 ;  /* 0x0000000111027824 */ /* 0x000fc800078e0202 */
[----:B0-----:R-:W-:Y:S01]  /*100f0*/  IMAD.IADD R3, R13, 0x1, R2 ;  /* 0x000000010d037824 */ /* 0x001fe200078e0202 */
[----:B---3--:R-:W0:Y:S01]  /*10100*/  LDSM.16.MT88.4 R4, [R2+0xa400] ;  /* 0x00a400000204783b */ /* 0x008e220000004200 */
[----:B------:R-:W-:Y:S01]  /*10110*/  IMAD.IADD R0, R17, 0x1, R0 ;  /* 0x0000000111007824 */ /* 0x000fe200078e0200 */
[C-C-:B0-----:R-:W-:Y:S02]  /*10120*/  PRMT R8, R4.reuse, 0x6420, R5.reuse ;  /* 0x0000642004087816 */ /* 0x141fe40000000005 */
[----:B------:R-:W-:Y:S02]  /*10130*/  PRMT R9, R4, 0x7531, R5 ;  /* 0x0000753104097816 */ /* 0x000fe40000000005 */
[C-C-:B------:R-:W-:Y:S02]  /*10140*/  PRMT R10, R6.reuse, 0x6420, R7.reuse ;  /* 0x00006420060a7816 */ /* 0x140fe40000000007 */
[----:B------:R-:W-:Y:S02]  /*10150*/  PRMT R11, R6, 0x7531, R7 ;  /* 0x00007531060b7816 */ /* 0x000fe40000000007 */
[----:B------:R-:W0:Y:S04]  /*10160*/  LDSM.16.MT88.4 R4, [R3+0xa400] ;  /* 0x00a400000304783b */ /* 0x000e280000004200 */
[----:B------:R0:W-:Y:S02]  /*10170*/  STSM.16.M88.4 [R0+0x400], R8 ;  /* 0x0004000800007844 */ /* 0x0001e40000000200 */
[----:B0-----:R-:W-:-:S02]  /*10180*/  PRMT R8, R4, 0x6420, R5 ;  /* 0x0000642004087816 */ /* 0x001fc40000000005 */
[----:B------:R-:W-:Y:S02]  /*10190*/  PRMT R9, R4, 0x7531, R5 ;  /* 0x0000753104097816 */ /* 0x000fe40000000005 */
[C-C-:B------:R-:W-:Y:S02]  /*101a0*/  PRMT R10, R6.reuse, 0x6420, R7.reuse ;  /* 0x00006420060a7816 */ /* 0x140fe40000000007 */
[----:B------:R-:W-:-:S05]  /*101b0*/  PRMT R11, R6, 0x7531, R7 ;  /* 0x00007531060b7816 */ /* 0x000fca0000000007 */
[----:B------:R-:W-:Y:S04]  /*101c0*/  STSM.16.M88.4 [R0+0xc00], R8 ;  /* 0x000c000800007844 */ /* 0x000fe80000000200 */
[----:B------:R-:W0:Y:S02]  /*101d0*/  LDSM.16.MT88.4 R4, [R2+0xb400] ;  /* 0x00b400000204783b */ /* 0x000e240000004200 */
        /* <DEDUP_REMOVED lines=55> */
.L_x_397:
[----:B------:R-:W3:Y:S01]  /*10550*/  LDL.LU R2, [R1] ;  /* 0x0000000001027983 */ /* 0x000ee20000300800 */
[----:B0-----:R0:W-:Y:S01]  /*10560*/  SYNCS.ARRIVE.TRANS64.A1T0 RZ, [R16+URZ+0x29850], RZ ;  /* 0x029850ff10ff79a7 */ /* 0x0011e2000810003f */
[----:B------:R-:W-:Y:S02]  /*10570*/  VIADD R18, R18, 0x1 ;  /* 0x0000000112127836 */ /* 0x000fe40000000000 */
[----:B0-----:R-:W-:-:S05]  /*10580*/  @!P0 VIADD R16, R16, 0x29880 ;  /* 0x0002988010108836 */ /* 0x001fca0000000000 */
[----:B------:R-:W-:Y:S01]  /*10590*/  @!P0 PRMT R16, RZ, 0x654, R16 ;  /* 0x00000654ff108816 */ /* 0x000fe20000000010 */
[----:B------:R-:W-:Y:S06]  /*105a0*/  BAR.SYNC.DEFER_BLOCKING 0x2, 0x80 ;  /* 0x0082000000007b1d */ /* 0x000fec0000010000 */
[----:B------:R4:W-:Y:S01]  /*105b0*/  @!P0 SYNCS.ARRIVE.TRANS64.RED.A1T0 RZ, [R16+URZ], RZ ;  /* 0x000000ff10ff89a7 */ /* 0x0009e2000810043f */
[----:B------:R-:W-:-:S04]  /*105c0*/  ISETP.NE.AND P0, PT, R18, 0x2, PT ;  /* 0x000000021200780c */ /* 0x000fc80003f05270 */
[----:B-1----:R-:W-:Y:S02]  /*105d0*/  SEL R0, RZ, 0x1, P0 ;  /* 0x00000001ff007807 */ /* 0x002fe40000000000 */
[----:B------:R-:W-:Y:S02]  /*105e0*/  SEL R18, R18, RZ, P0 ;  /* 0x000000ff12127207 */ /* 0x000fe40000000000 */
[----:B---3--:R-:W-:-:S05]  /*105f0*/  LOP3.LUT R2, R2, R0, RZ, 0x3c, !PT ;  /* 0x0000000002027212 */ /* 0x008fca00078e3cff */
[----:B------:R4:W-:Y:S02]  /*10600*/  STL [R1], R2 ;  /* 0x0000000201007387 */ /* 0x0009e40000100800 */
.L_x_342:
[----:B------:R-:W-:Y:S05]  /*10610*/  BSYNC B7 ;  /* 0x0000000000077941 */ /* 0x000fea0003800000 */
.L_x_340:
[----:B0-----:R-:W3:Y:S02]  /*10620*/  LDL R0, [R1+0x8] ;  /* 0x0000080001007983 */ /* 0x001ee40000100800 */
[----:B---3--:R-:W-:-:S13]  /*10630*/  LOP3.LUT P0, RZ, R0, 0x2, RZ, 0xc0, !PT ;  /* 0x0000000200ff7812 */ /* 0x008fda000780c0ff */
[----:B------:R-:W-:Y:S05]  /*10640*/  @!P0 BRA `(.L_x_398) ;  /* 0x0000000000348947 */ /* 0x000fea0003800000 */
[----:B------:R-:W0:Y:S08]  /*10650*/  S2UR UR5, SR_CgaCtaId ;  /* 0x00000000000579c3 */ /* 0x000e300000008800 */
[----:B------:R-:W-:Y:S06]  /*10660*/  BAR.SYNC.DEFER_BLOCKING 0x5, 0x180 ;  /* 0x0146000000007b1d */ /* 0x000fec0000010000 */
[----:B------:R-:W-:-:S02]  /*10670*/  UMOV UR4, 0x400 ;  /* 0x0000040000047882 */ /* 0x000fc40000000000 */
[----:B0-----:R-:W-:-:S06]  /*10680*/  ULEA UR4, UR5, UR4, 0x18 ;  /* 0x0000000405047291 */ /* 0x001fcc000f8ec03f */
[----:B------:R-:W-:-:S05]  /*10690*/  IMAD.U32 R17, RZ, RZ, UR4 ;  /* 0x00000004ff117e24 */ /* 0x000fca000f8e00ff */
[----:B------:R-:W0:Y:S04]  /*106a0*/  LDS.128 R4, [R17+0x298d0] ;  /* 0x0298d00011047984 */ /* 0x000e280000000c00 */
[----:B0-----:R0:W-:Y:S01]  /*106b0*/  STL.64 [R1+0x10], R4 ;  /* 0x0000100401007387 */ /* 0x0011e20000100a00 */
[----:B----4-:R-:W-:Y:S02]  /*106c0*/  IMAD.MOV.U32 R2, RZ, RZ, R6 ;  /* 0x000000ffff027224 */ /* 0x010fe400078e0006 */
[----:B------:R-:W-:-:S03]  /*106d0*/  IMAD.MOV.U32 R0, RZ, RZ, R7 ;  /* 0x000000ffff007224 */ /* 0x000fc600078e0007 */
[----:B------:R-:W-:Y:S02]  /*106e0*/  R2UR UR36, R2 ;  /* 0x00000000022472ca */ /* 0x000fe400000e0000 */
[----:B------:R-:W-:Y:S01]  /*106f0*/  R2UR UR45, R0 ;  /* 0x00000000002d72ca */ /* 0x000fe200000e0000 */
[----:B------:R-:W-:Y:S06]  /*10700*/  BAR.ARV 0x4, 0x180 ;  /* 0x0106000000007b1d */ /* 0x000fec0000002000 */
[----:B------:R-:W-:Y:S08]  /*10710*/  BRA `(.L_x_399) ;  /* 0x0000000800387947 */ /* 0x000ff00003800000 */
.L_x_398:
[----:B----4-:R-:W0:Y:S01]  /*10720*/  S2R R2, SR_TID.X ;  /* 0x0000000000027919 */ /* 0x010e220000002100 */
[----:B------:R-:W-:Y:S01]  /*10730*/  ULDC UR4, c[0x0][0xc3c] ;  /* 0x00030f0000047ab9 */ /* 0x000fe20000000800 */
[----:B------:R-:W3:Y:S01]  /*10740*/  LDL.LU R0, [R1+0x10] ;  /* 0x0000100001007983 */ /* 0x000ee20000300800 */
[----:B0-----:R-:W-:-:S04]  /*10750*/  LOP3.LUT R10, R2, 0x1f, RZ, 0xc0, !PT ;  /* 0x0000001f020a7812 */ /* 0x001fc800078ec0ff */
[C---:B------:R-:W-:Y:S01]  /*10760*/  ISETP.NE.AND P0, PT, R10.reuse, 0x1f, PT ;  /* 0x0000001f0a00780c */ /* 0x040fe20003f05270 */
[----:B------:R-:W-:-:S05]  /*10770*/  VIADD R5, R10, UR45 ;  /* 0x0000002d0a057c36 */ /* 0x000fca0008000000 */
[----:B------:R-:W-:Y:S01]  /*10780*/  ISETP.GE.OR P1, PT, R5, UR4, !P0 ;  /* 0x0000000405007c0c */ /* 0x000fe2000c726670 */
[----:B------:R-:W-:-:S12]  /*10790*/  ULDC UR4, c[0x0][0xc3c] ;  /* 0x00030f0000047ab9 */ /* 0x000fd80000000800 */
[----:B------:R-:W0:Y:S02]  /*107a0*/  @!P1 LDC.64 R2, c[0x0][0xc80] ;  /* 0x00032000ff029b82 */ /* 0x000e240000000a00 */
[----:B0-----:R-:W-:-:S04]  /*107b0*/  @!P1 IMAD.WIDE R2, R5, 0x4, R2 ;  /* 0x0000000405029825 */ /* 0x001fc800078e0202 */
[----:B------:R-:W-:-:S06]  /*107c0*/  IMAD.MOV.U32 R5, RZ, RZ, RZ ;  /* 0x000000ffff057224 */ /* 0x000fcc00078e00ff */
[----:B------:R-:W4:Y:S01]  /*107d0*/  @!P1 LDG.E R5, desc[UR48][R2.64] ;  /* 0x0000003002059981 */ /* 0x000f22000c1e1900 */
[C---:B------:R-:W-:Y:S02]  /*107e0*/  ISETP.NE.AND P1, PT, R10.reuse, RZ, PT ;  /* 0x000000ff0a00720c */ /* 0x040fe40003f25270 */
[C---:B------:R-:W-:Y:S02]  /*107f0*/  ISETP.GE.U32.AND P2, PT, R10.reuse, 0x2, PT ;  /* 0x000000020a00780c */ /* 0x040fe40003f46070 */
[C---:B------:R-:W-:Y:S02]  /*10800*/  ISETP.GE.U32.AND P3, PT, R10.reuse, 0x4, PT ;  /* 0x000000040a00780c */ /* 0x040fe40003f66070 */
[C---:B------:R-:W-:Y:S02]  /*10810*/  ISETP.GE.U32.AND P4, PT, R10.reuse, 0x8, PT ;  /* 0x000000080a00780c */ /* 0x040fe40003f86070 */
[----:B------:R-:W-:Y:S01]  /*10820*/  ISETP.GE.U32.AND P5, PT, R10, 0x10, PT ;  /* 0x000000100a00780c */ /* 0x000fe20003fa6070 */
[----:B---3--:R-:W-:-:S02]  /*10830*/  IMAD.MOV.U32 R9, RZ, RZ, R0 ;  /* 0x000000ffff097224 */ /* 0x008fc400078e0000 */
[----:B----4-:R-:W0:Y:S02]  /*10840*/  SHFL.UP PT, R0, R5, 0x1, RZ ;  /* 0x0420000005007989 */ /* 0x010e2400000e00ff */
        /* <DEDUP_REMOVED lines=11> */
[----:B------:R-:W0:Y:S04]  /*10900*/  SHFL.UP PT, R0, R8, 0x10, RZ ;  /* 0x0600000008007989 */ /* 0x000e2800000e00ff */
[----:B------:R-:W-:Y:S01]  /*10910*/  SHFL.IDX PT, R4, R9, 0x1, 0x1f ;  /* 0x00201f0009047f89 */ /* 0x000fe200000e0000 */
[----:B0-----:R-:W-:-:S05]  /*10920*/  SEL R3, R0, RZ, P5 ;  /* 0x000000ff00037207 */ /* 0x001fca0002800000 */
[----:B------:R-:W-:Y:S02]  /*10930*/  IMAD.IADD R2, R8, 0x1, R3 ;  /* 0x0000000108027824 */ /* 0x000fe400078e0203 */
[----:B------:R-:W0:Y:S03]  /*10940*/  LDC R3, c[0x0][0xc38] ;  /* 0x00030e00ff037b82 */ /* 0x000e260000000800 */
[----:B------:R-:W0:Y:S04]  /*10950*/  SHFL.IDX PT, R6, R2, 0x1f, 0x1f ;  /* 0x03e01f0002067f89 */ /* 0x000e2800000e0000 */
[----:B------:R-:W1:Y:S01]  /*10960*/  SHFL.IDX PT, R0, R9, RZ, 0x1f ;  /* 0x00001fff09007589 */ /* 0x000e6200000e0000 */
[----:B0-----:R-:W-:-:S04]  /*10970*/  IMAD R6, R6, R3, RZ ;  /* 0x0000000306067224 */ /* 0x001fc800078e02ff */
[----:B------:R-:W-:-:S05]  /*10980*/  IMAD.IADD R4, R4, 0x1, R6 ;  /* 0x0000000104047824 */ /* 0x000fca00078e0206 */
[----:B-1----:R-:W-:-:S13]  /*10990*/  ISETP.GT.AND P6, PT, R4, R0, PT ;  /* 0x000000000400720c */ /* 0x002fda0003fc4270 */
[----:B------:R-:W-:Y:S05]  /*109a0*/  @P6 BRA `(.L_x_400) ;  /* 0x0000000000906947 */ /* 0x000fea0003800000 */
.L_x_404:
[----:B------:R-:W-:-:S04]  /*109b0*/  UIADD3 UR45, UR45, 0x1f, URZ ;  /* 0x0000001f2d2d7890 */ /* 0x000fc8000fffe03f */
[----:B------:R-:W-:-:S06]  /*109c0*/  UISETP.GE.AND UP0, UPT, UR45, UR4, UPT ;  /* 0x000000042d00728c */ /* 0x000fcc000bf06270 */
[----:B------:R-:W-:-:S13]  /*109d0*/  PLOP3.LUT P6, PT, PT, PT, UP0, 0x40, 0x0 ;  /* 0x000000000000781c */ /* 0x000fda0003fce808 */
[----:B------:R-:W-:Y:S05]  /*109e0*/  @!P6 BRA `(.L_x_401) ;  /* 0x000000040038e947 */ /* 0x000fea0003800000 */
[----:B------:R-:W0:Y:S01]  /*109f0*/  S2R R2, SR_TID.X ;  /* 0x0000000000027919 */ /* 0x000e220000002100 */
[----:B------:R-:W-:Y:S01]  /*10a00*/  BSSY B0, `(.L_x_402) ;  /* 0x0000009000007945 */ /* 0x000fe20003800000 */
[----:B------:R-:W-:Y:S01]  /*10a10*/  IMAD.MOV.U32 R5, RZ, RZ, RZ ;  /* 0x000000ffff057224 */ /* 0x000fe200078e00ff */
[----:B0-----:R-:W-:-:S05]  /*10a20*/  LOP3.LUT R2, R2, 0x1f, RZ, 0xc0, !PT ;  /* 0x0000001f02027812 */ /* 0x001fca00078ec0ff */
[----:B------:R-:W-:-:S05]  /*10a30*/  VIADD R6, R2, UR45 ;  /* 0x0000002d02067c36 */ /* 0x000fca0008000000 */
[----:B------:R-:W-:-:S13]  /*10a40*/  ISETP.GE.OR P6, PT, R6, UR4, !P0 ;  /* 0x0000000406007c0c */ /* 0x000fda000c7c6670 */
[----:B------:R-:W-:Y:S05]  /*10a50*/  @P6 BRA `(.L_x_403) ;  /* 0x00000000000c6947 */ /* 0x000fea0003800000 */
[----:B------:R-:W0:Y:S02]  /*10a60*/  LDC.64 R2, c[0x0][0xc80] ;  /* 0x00032000ff027b82 */ /* 0x000e240000000a00 */
[----:B0-----:R-:W-:-:S05]  /*10a70*/  IMAD.WIDE R2, R6, 0x4, R2 ;  /* 0x0000000406027825 */ /* 0x001fca00078e0202 */
[----:B------:R0:W5:Y:S02]  /*10a80*/  LDG.E R5, desc[UR48][R2.64] ;  /* 0x0000003002057981 */ /* 0x000164000c1e1900 */
.L_x_403:
[----:B------:R-:W-:Y:S05]  /*10a90*/  BSYNC B0 ;  /* 0x0000000000007941 */ /* 0x000fea0003800000 */
.L_x_402:
        /* <DEDUP_REMOVED lines=21> */
.L_x_400:
[----:B------:R-:W-:-:S04]  /*10bf0*/  IMAD.IADD R6, R4, 0x1, -R6 ;  /* 0x0000000104067824 */ /* 0x000fc800078e0a06 */
[----:B------:R-:W-:-:S05]  /*10c00*/  IMAD R4, R2, R3, R6 ;  /* 0x0000000302047224 */ /* 0x000fca00078e0206 */
[----:B------:R-:W-:-:S13]  /*10c10*/  ISETP.GT.AND P0, PT, R4, R0, PT ;  /* 0x000000000400720c */ /* 0x000fda0003f04270 */
[----:B------:R-:W-:Y:S02]  /*10c20*/  VOTEU.ANY UR5, UPT, !P0 ;  /* 0x0000000000057886 */ /* 0x000fe400040e0100 */
[----:B------:R-:W-:Y:S02]  /*10c30*/  UPOPC UR4, UR5 ;  /* 0x00000005000472bf */ /* 0x000fe40008000000 */
[----:B------:R-:W-:-:S04]  /*10c40*/  ISETP.NE.AND P0, PT, RZ, UR5, PT ;  /* 0x00000005ff007c0c */ /* 0x000fc8000bf05270 */
[----:B------:R-:W-:-:S06]  /*10c50*/  IMAD.U32 R4, RZ, RZ, UR4 ;  /* 0x00000004ff047e24 */ /* 0x000fcc000f8e00ff */
[----:B------:R0:W1:Y:S02]  /*10c60*/  SHFL.IDX PT, R4, R5, R4, 0x1f ;  /* 0x00001f0405047589 */ /* 0x00006400000e0000 */
[----:B0-----:R-:W-:Y:S01]  /*10c70*/  IMAD.MOV.U32 R5, RZ, RZ, RZ ;  /* 0x000000ffff057224 */ /* 0x001fe200078e00ff */
[----:B------:R-:W-:Y:S06]  /*10c80*/  @!P0 BRA `(.L_x_405) ;  /* 0x00000000000c8947 */ /* 0x000fec0003800000 */
[----:B------:R-:W-:-:S06]  /*10c90*/  UIADD3 UR5, UR4, -0x1, URZ ;  /* 0xffffffff04057890 */ /* 0x000fcc000fffe03f */
[----:B------:R-:W-:-:S06]  /*10ca0*/  IMAD.U32 R5, RZ, RZ, UR5 ;  /* 0x00000005ff057e24 */ /* 0x000fcc000f8e00ff */
[----:B------:R0:W3:Y:S02]  /*10cb0*/  SHFL.IDX PT, R5, R2, R5, 0x1f ;  /* 0x00001f0502057589 */ /* 0x0000e400000e0000 */
.L_x_405:
[----:B---3--:R-:W-:Y:S01]  /*10cc0*/  IMAD R7, R5, R3, R6 ;  /* 0x0000000305077224 */ /* 0x008fe200078e0206 */
[----:B-1----:R-:W-:Y:S01]  /*10cd0*/  IABS R5, R4 ;  /* 0x0000000400057213 */ /* 0x002fe20000000000 */
[----:B------:R-:W-:Y:S02]  /*10ce0*/  UIADD3 UR45, UR4, UR45, URZ ;  /* 0x0000002d042d7290 */ /* 0x000fe4000fffe03f */
[----:B------:R-:W-:Y:S01]  /*10cf0*/  IMAD.IADD R0, R0, 0x1, -R7 ;  /* 0x0000000100007824 */ /* 0x000fe200078e0a07 */
[----:B0-----:R-:W0:Y:S01]  /*10d00*/  I2F.RP R2, R5 ;  /* 0x0000000500027306 */ /* 0x001e220000209400 */
[----:B------:R1:W-:Y:S07]  /*10d10*/  STL [R1+0x10], R7 ;  /* 0x0000100701007387 */ /* 0x0003ee0000100800 */
[----:B0-----:R-:W0:Y:S02]  /*10d20*/  MUFU.RCP R2, R2 ;  /* 0x0000000200027308 */ /* 0x001e240000001000 */
[----:B0-----:R-:W-:-:S06]  /*10d30*/  VIADD R2, R2, 0xffffffe ;  /* 0x0ffffffe02027836 */ /* 0x001fcc0000000000 */
[----:B------:R-:W0:Y:S02]  /*10d40*/  F2I.FTZ.U32.TRUNC.NTZ R3, R2 ;  /* 0x0000000200037305 */ /* 0x000e24000021f000 */
[----:B0-----:R-:W-:-:S04]  /*10d50*/  IMAD.MOV R2, RZ, RZ, -R3 ;  /* 0x000000ffff027224 */ /* 0x001fc800078e0a03 */
[----:B------:R-:W-:Y:S02]  /*10d60*/  IMAD R6, R2, R5, RZ ;  /* 0x0000000502067224 */ /* 0x000fe400078e02ff */
[----:B------:R-:W-:-:S04]  /*10d70*/  IMAD.MOV.U32 R2, RZ, RZ, RZ ;  /* 0x000000ffff027224 */ /* 0x000fc800078e00ff */
[----:B------:R-:W-:Y:S01]  /*10d80*/  IMAD.HI.U32 R2, R3, R6, R2 ;  /* 0x0000000603027227 */ /* 0x000fe200078e0002 */
[----:B------:R-:W-:Y:S02]  /*10d90*/  IABS R6, R4 ;  /* 0x0000000400067213 */ /* 0x000fe40000000000 */
[----:B------:R-:W-:-:S03]  /*10da0*/  IABS R3, R0 ;  /* 0x0000000000037213 */ /* 0x000fc60000000000 */
[----:B------:R-:W-:Y:S02]  /*10db0*/  IMAD.MOV R6, RZ, RZ, -R6 ;  /* 0x000000ffff067224 */ /* 0x000fe400078e0a06 */
[----:B------:R-:W-:-:S04]  /*10dc0*/  IMAD.HI.U32 R2, R2, R3, RZ ;  /* 0x0000000302027227 */ /* 0x000fc800078e00ff */
[----:B------:R-:W-:-:S05]  /*10dd0*/  IMAD R3, R2, R6, R3 ;  /* 0x0000000602037224 */ /* 0x000fca00078e0203 */
[----:B------:R-:W-:-:S13]  /*10de0*/  ISETP.GT.U32.AND P1, PT, R5, R3, PT ;  /* 0x000000030500720c */ /* 0x000fda0003f24070 */
[----:B------:R-:W-:Y:S02]  /*10df0*/  @!P1 IMAD.IADD R3, R3, 0x1, -R5 ;  /* 0x0000000103039824 */ /* 0x000fe400078e0a05 */
[----:B------:R-:W-:Y:S01]  /*10e00*/  @!P1 VIADD R2, R2, 0x1 ;  /* 0x0000000102029836 */ /* 0x000fe20000000000 */
[----:B------:R-:W-:Y:S02]  /*10e10*/  ISETP.NE.AND P1, PT, R4, RZ, PT ;  /* 0x000000ff0400720c */ /* 0x000fe40003f25270 */
[----:B------:R-:W-:Y:S02]  /*10e20*/  ISETP.GE.U32.AND P0, PT, R3, R5, PT ;  /* 0x000000050300720c */ /* 0x000fe40003f06070 */
[----:B------:R-:W-:-:S04]  /*10e30*/  LOP3.LUT R3, R0, R4, RZ, 0x3c, !PT ;  /* 0x0000000400037212 */ /* 0x000fc800078e3cff */
[----:B------:R-:W-:-:S07]  /*10e40*/  ISETP.GE.AND P2, PT, R3, RZ, PT ;  /* 0x000000ff0300720c */ /* 0x000fce0003f46270 */
[----:B------:R-:W-:-:S06]  /*10e50*/  @P0 VIADD R2, R2, 0x1 ;  /* 0x0000000102020836 */ /* 0x000fcc0000000000 */
[----:B------:R-:W-:Y:S01]  /*10e60*/  @!P2 IMAD.MOV R2, RZ, RZ, -R2 ;  /* 0x000000ffff02a224 */ /* 0x000fe200078e0a02 */
[----:B------:R-:W-:-:S04]  /*10e70*/  @!P1 LOP3.LUT R2, RZ, R4, RZ, 0x33, !PT ;  /* 0x00000004ff029212 */ /* 0x000fc800078e33ff */
[----:B------:R-:W-:Y:S01]  /*10e80*/  R2UR UR36, R2 ;  /* 0x00000000022472ca */ /* 0x000fe200000e0000 */
[----:B------:R-:W-:-:S04]  /*10e90*/  IMAD.MOV R3, RZ, RZ, -R2 ;  /* 0x000000ffff037224 */ /* 0x000fc800078e0a02 */
[----:B------:R-:W-:-:S05]  /*10ea0*/  IMAD R0, R4, R3, R0 ;  /* 0x0000000304007224 */ /* 0x000fca00078e0200 */
[----:B------:R1:W-:Y:S01]  /*10eb0*/  STL [R1+0x14], R0 ;  /* 0x0000140001007387 */ /* 0x0003e20000100800 */
[----:B------:R-:W-:Y:S05]  /*10ec0*/  BRA `(.L_x_406) ;  /* 0x0000000000107947 */ /* 0x000fea0003800000 */
.L_x_401:
[----:B------:R0:W-:Y:S01]  /*10ed0*/  STL [R1+0x10], R0 ;  /* 0x0000100001007387 */ /* 0x0001e20000100800 */
[----:B------:R-:W-:Y:S01]  /*10ee0*/  ULDC UR45, c[0x0][0xc3c] ;  /* 0x00030f00002d7ab9 */ /* 0x000fe20000000800 */
[----:B------:R-:W-:Y:S02]  /*10ef0*/  UMOV UR36, URZ ;  /* 0x0000003f00247c82 */ /* 0x000fe40008000000 */
[----:B------:R0:W-:Y:S03]  /*10f00*/  STL [R1+0x14], RZ ;  /* 0x000014ff01007387 */ /* 0x0001e60000100800 */
.L_x_406:
[----:B------:R-:W3:Y:S04]  /*10f10*/  LDL R3, [R1+0x10] ;  /* 0x0000100001037983 */ /* 0x000ee80000100800 */
[----:B------:R-:W4:Y:S01]  /*10f20*/  LDL R2, [R1+0x14] ;  /* 0x0000140001027983 */ /* 0x000f220000100800 */
[----:B------:R-:W-:Y:S02]  /*10f30*/  IMAD.U32 R6, RZ, RZ, UR36 ;  /* 0x00000024ff067e24 */ /* 0x000fe4000f8e00ff */
[----:B-1----:R-:W-:Y:S01]  /*10f40*/  IMAD.U32 R7, RZ, RZ, UR45 ;  /* 0x0000002dff077e24 */ /* 0x002fe2000f8e00ff */
[----:B0-----:R-:W0:Y:S02]  /*10f50*/  S2R R0, SR_TID.X ;  /* 0x0000000000007919 */ /* 0x001e240000002100 */
[----:B0-----:R-:W-:Y:S01]  /*10f60*/  LOP3.LUT R0, R0, 0x1f, RZ, 0xc0, !PT ;  /* 0x0000001f00007812 */ /* 0x001fe200078ec0ff */
[----:B------:R-:W-:Y:S03]  /*10f70*/  BAR.SYNC.DEFER_BLOCKING 0x4, 0x180 ;  /* 0x0106000000007b1d */ /* 0x000fe60000010000 */
[----:B------:R-:W-:-:S13]  /*10f80*/  ISETP.NE.AND P0, PT, R0, RZ, PT ;  /* 0x000000ff0000720c */ /* 0x000fda0003f05270 */
[----:B------:R-:W-:Y:S01]  /*10f90*/  @!P0 MOV R0, 0x400 ;  /* 0x0000040000008802 */ /* 0x000fe20000000f00 */
[----:B---3--:R-:W-:Y:S02]  /*10fa0*/  IMAD.MOV.U32 R4, RZ, RZ, R3 ;  /* 0x000000ffff047224 */ /* 0x008fe400078e0003 */
[----:B------:R-:W0:Y:S01]  /*10fb0*/  @!P0 S2R R3, SR_CgaCtaId ;  /* 0x0000000000038919 */ /* 0x000e220000008800 */
[----:B----4-:R-:W-:Y:S01]  /*10fc0*/  IMAD.MOV.U32 R5, RZ, RZ, R2 ;  /* 0x000000ffff057224 */ /* 0x010fe200078e0002 */
[----:B0-----:R-:W-:-:S05]  /*10fd0*/  @!P0 LEA R17, R3, R0, 0x18 ;  /* 0x0000000003118211 */ /* 0x001fca00078ec0ff */
[----:B------:R1:W-:Y:S01]  /*10fe0*/  @!P0 STS.128 [R17+0x298d0], R4 ;  /* 0x0298d00411008388 */ /* 0x0003e20000000c00 */
[----:B------:R-:W-:Y:S06]  /*10ff0*/  BAR.ARV 0x5, 0x180 ;  /* 0x0146000000007b1d */ /* 0x000fec0000002000 */
.L_x_399:
[----:B------:R-:W-:Y:S02]  /*11000*/  ULDC UR4, c[0x0][0xc3c] ;  /* 0x00030f0000047ab9 */ /* 0x000fe40000000800 */
[----:B------:R-:W-:-:S06]  /*11010*/  UISETP.GE.AND UP0, UPT, UR45, UR4, UPT ;  /* 0x000000042d00728c */ /* 0x000fcc000bf06270 */
[----:B------:R-:W-:-:S13]  /*11020*/  PLOP3.LUT P0, PT, PT, PT, UP0, 0x80, 0x0 ;  /* 0x000000000000781c */ /* 0x000fda0003f0f008 */
[----:B------:R-:W-:Y:S05]  /*11030*/  @!P0 BRA `(.L_x_407) ;  /* 0xffffffbc009c8947 */ /* 0x000fea000383ffff */
.L_x_336:
[----:B------:R-:W3:Y:S01]  /*11040*/  LDL.LU R0, [R1+0x24] ;  /* 0x0000240001007983 */ /* 0x000ee20000300800 */
[----:B------:R-:W-:Y:S01]  /*11050*/  BSSY B0, `(.L_x_408) ;  /* 0x000000b000007945 */ /* 0x000fe20003800000 */
[----:B01----:R-:W0:Y:S01]  /*11060*/  S2R R4, SR_CgaCtaId ;  /* 0x0000000000047919 */ /* 0x003e220000008800 */
[----:B---3--:R-:W-:-:S05]  /*11070*/  VIADD R0, R0, 0x1 ;  /* 0x0000000100007836 */ /* 0x008fca0000000000 */
[----:B------:R-:W-:-:S04]  /*11080*/  LEA.HI R2, R0, R0, RZ, 0x1 ;  /* 0x0000000000027211 */ /* 0x000fc800078f08ff */
[----:B------:R-:W-:-:S05]  /*11090*/  LOP3.LUT R3, R2, 0xfffffffe, RZ, 0xc0, !PT ;  /* 0xfffffffe02037812 */ /* 0x000fca00078ec0ff */
[----:B------:R-:W-:Y:S01]  /*110a0*/  IMAD.IADD R0, R0, 0x1, -R3 ;  /* 0x0000000100007824 */ /* 0x000fe200078e0a03 */
[----:B------:R-:W-:-:S04]  /*110b0*/  MOV R3, 0x400 ;  /* 0x0000040000037802 */ /* 0x000fc80000000f00 */
[----:B0-----:R-:W-:Y:S02]  /*110c0*/  LEA R3, R4, R3, 0x18 ;  /* 0x0000000304037211 */ /* 0x001fe400078ec0ff */
[----:B------:R-:W-:-:S04]  /*110d0*/  SHF.L.U32 R0, R0, 0x1f, RZ ;  /* 0x0000001f00007819 */ /* 0x000fc800000006ff */
[----:B------:R-:W0:Y:S02]  /*110e0*/  SYNCS.PHASECHK.TRANS64.TRYWAIT P0, [R3+URZ+0x29820], R0 ;  /* 0x02982000030075a7 */ /* 0x000e24000800017f */
[----:B0-----:R-:W-:Y:S05]  /*110f0*/  @!P0 BRA `(.L_x_409) ;  /* 0x0000000c00848947 */ /* 0x001fea0003800000 */
.L_x_448:
[----:B------:R-:W-:Y:S05]  /*11100*/  BSYNC B0 ;  /* 0x0000000000007941 */ /* 0x000fea0003800000 */
.L_x_408:
[----:B------:R-:W-:-:S03]  /*11110*/  UMOV UR4, 0xffffffff ;  /* 0xffffffff00047882 */ /* 0x000fc60000000000 */
[----:B------:R-:W-:Y:S05]  /*11120*/  BRA.DIV UR4, `(.L_x_410) ;  /* 0x0000000e048c7947 */ /* 0x000fea000b800000 */
[----:B0-----:R-:W0:Y:S02]  /*11130*/  S2R R0, SR_TID.X ;  /* 0x0000000000007919 */ /* 0x001e240000002100 */
[----:B0-----:R-:W-:-:S04]  /*11140*/  SHF.R.U32.HI R0, RZ, 0x5, R0 ;  /* 0x00000005ff007819 */ /* 0x001fc80000011600 */
[----:B------:R-:W-:-:S05]  /*11150*/  LOP3.LUT R0, R0, 0x3, RZ, 0xc0, !PT ;  /* 0x0000000300007812 */ /* 0x000fca00078ec0ff */
[----:B------:R0:W1:Y:S02]  /*11160*/  SHFL.IDX PT, R14, R0, RZ, 0x1f ;  /* 0x00001fff000e7589 */ /* 0x00006400000e0000 */
.L_x_451:
[----:B-1----:R-:W-:Y:S01]  /*11170*/  ISETP.NE.AND P0, PT, R14, RZ, PT ;  /* 0x000000ff0e00720c */ /* 0x002fe20003f05270 */
[----:B------:R-:W-:-:S12]  /*11180*/  BSSY B0, `(.L_x_411) ;  /* 0x000002c000007945 */ /* 0x000fd80003800000 */
[----:B------:R-:W-:Y:S05]  /*11190*/  @P0 BRA `(.L_x_412) ;  /* 0x0000000000a80947 */ /* 0x000fea0003800000 */
[----:B------:R-:W-:-:S03]  /*111a0*/  UMOV UR4, 0xffffffff ;  /* 0xffffffff00047882 */ /* 0x000fc60000000000 */
[----:B------:R-:W-:Y:S05]  /*111b0*/  BRA.DIV UR4, `(.L_x_413) ;  /* 0x0000000e049c7947 */ /* 0x000fea000b800000 */
[----:B------:R-:W-:-:S13]  /*111c0*/  ELECT P6, URZ, PT ;  /* 0x00000000003f782f */ /* 0x000fda00038c0000 */
.L_x_454:
[----:B------:R-:W-:Y:S05]  /*111d0*/  @!P6 BRA `(.L_x_412) ;  /* 0x000000000098e947 */ /* 0x000fea0003800000 */
[----:B------:R-:W-:-:S06]  /*111e0*/  ULOP3.LUT UR4, UR38, 0x2, URZ, 0xfc, !UPT ;  /* 0x0000000226047892 */ /* 0x000fcc000f8efc3f */
[----:B0-----:R-:W-:-:S05]  /*111f0*/  IMAD.U32 R0, RZ, RZ, UR4 ;  /* 0x00000004ff007e24 */ /* 0x001fca000f8e00ff */
[----:B------:R-:W-:-:S13]  /*11200*/  ISETP.NE.AND P0, PT, R0, 0x3, PT ;  /* 0x000000030000780c */ /* 0x000fda0003f05270 */
[----:B------:R-:W-:Y:S05]  /*11210*/  @!P0 BRA `(.L_x_414) ;  /* 0x0000000000048947 */ /* 0x000fea0003800000 */
[----:B------:R-:W-:Y:S01]  /*11220*/  BPT.TRAP 0x1 ;  /* 0x000000040000795c */ /* 0x000fe20000300000 */
.L_x_414:
[----:B------:R-:W3:Y:S01]  /*11230*/  LDL.LU R6, [R1] ;  /* 0x0000000001067983 */ /* 0x000ee20000300800 */
[----:B------:R-:W-:Y:S02]  /*11240*/  VIADD R5, R3, 0x29840 ;  /* 0x0002984003057836 */ /* 0x000fe40000000000 */
[C---:B------:R-:W-:Y:S02]  /*11250*/  VIADD R0, R18.reuse, 0x1 ;  /* 0x0000000112007836 */ /* 0x040fe40000000000 */
[----:B------:R-:W-:-:S03]  /*11260*/  IMAD R7, R18, 0x8, R5 ;  /* 0x0000000812077824 */ /* 0x000fc600078e0205 */
[----:B------:R-:W-:-:S04]  /*11270*/  ISETP.NE.AND P2, PT, R0, 0x2, PT ;  /* 0x000000020000780c */ /* 0x000fc80003f45270 */
[----:B------:R-:W-:Y:S02]  /*11280*/  SEL R2, RZ, 0x1, P2 ;  /* 0x00000001ff027807 */ /* 0x000fe40001000000 */
[C---:B---3--:R-:W-:Y:S02]  /*11290*/  SHF.L.U32 R4, R6.reuse, 0x1f, RZ ;  /* 0x0000001f06047819 */ /* 0x048fe400000006ff */
[----:B------:R-:W-:Y:S02]  /*112a0*/  LOP3.LUT R6, R6, R2, RZ, 0x3c, !PT ;  /* 0x0000000206067212 */ /* 0x000fe400078e3cff */
[----:B------:R-:W0:Y:S01]  /*112b0*/  SYNCS.PHASECHK.TRANS64.TRYWAIT P1, [R7+URZ], R4 ;  /* 0x00000004070075a7 */ /* 0x000e22000802017f */
[----:B------:R-:W-:Y:S02]  /*112c0*/  SEL R2, R0, RZ, P2 ;  /* 0x000000ff00027207 */ /* 0x000fe40001000000 */
[----:B------:R-:W-:-:S03]  /*112d0*/  SHF.L.U32 R0, R6, 0x1f, RZ ;  /* 0x0000001f06007819 */ /* 0x000fc600000006ff */
[----:B------:R-:W-:Y:S01]  /*112e0*/  IMAD R5, R2, 0x8, R5 ;  /* 0x0000000802057824 */ /* 0x000fe200078e0205 */
[----:B0-----:R-:W-:Y:S06]  /*112f0*/  @!P1 BRA `(.L_x_415) ;  /* 0x0000000c006c9947 */ /* 0x001fec0003800000 */
.L_x_455:
[----:B------:R-:W1:Y:S02]  /*11300*/  SYNCS.PHASECHK.TRANS64.TRYWAIT P1, [R5+URZ], R0 ;  /* 0x00000000050075a7 */ /* 0x000e64000802017f */
[----:B-1----:R-:W-:Y:S05]  /*11310*/  @!P1 BRA `(.L_x_416) ;  /* 0x0000000c00789947 */ /* 0x002fea0003800000 */
.L_x_456:
[----:B------:R-:W-:Y:S05]  /*11320*/  @!P0 BRA `(.L_x_417) ;  /* 0x0000000000048947 */ /* 0x000fea0003800000 */
[----:B------:R-:W-:Y:S01]  /*11330*/  BPT.TRAP 0x1 ;  /* 0x000000040000795c */ /* 0x000fe20000300000 */
.L_x_417:
[----:B-1----:R-:W-:-:S04]  /*11340*/  IMAD R5, R18, 0x8, R3 ;  /* 0x0000000812057824 */ /* 0x002fc800078e0203 */
[----:B------:R-:W1:Y:S02]  /*11350*/  SYNCS.PHASECHK.TRANS64.TRYWAIT P1, [R5+URZ+0x29860], R4 ;  /* 0x02986004050075a7 */ /* 0x000e64000802017f */
[----:B-1----:R-:W-:Y:S05]  /*11360*/  @!P1 BRA `(.L_x_418) ;  /* 0x0000000c00789947 */ /* 0x002fea0003800000 */
.L_x_457:
[----:B------:R-:W-:Y:S05]  /*11370*/  @!P0 BRA `(.L_x_419) ;  /* 0x0000000000048947 */ /* 0x000fea0003800000 */
[----:B------:R-:W-:Y:S01]  /*11380*/  BPT.TRAP 0x1 ;  /* 0x000000040000795c */ /* 0x000fe20000300000 */
.L_x_419:
[----:B------:R-:W-:-:S04]  /*11390*/  IMAD R3, R2, 0x8, R3 ;  /* 0x0000000802037824 */ /* 0x000fc800078e0203 */
[----:B------:R-:W3:Y:S02]  /*113a0*/  SYNCS.PHASECHK.TRANS64.TRYWAIT P1, [R3+URZ+0x29860], R0 ;  /* 0x02986000030075a7 */ /* 0x000ee4000802017f */
[----:B---3--:R-:W-:Y:S05]  /*113b0*/  @!P1 BRA `(.L_x_420) ;  /* 0x0000000c00789947 */ /* 0x008fea0003800000 */
.L_x_458:
[----:B------:R-:W-:Y:S05]  /*113c0*/  @!P0 BRA `(.L_x_421) ;  /* 0x0000000000048947 */ /* 0x000fea0003800000 */
[----:B------:R-:W-:Y:S01]  /*113d0*/  BPT.TRAP 0x1 ;  /* 0x000000040000795c */ /* 0x000fe20000300000 */
.L_x_421:
[----:B------:R-:W4:Y:S02]  /*113e0*/  SYNCS.PHASECHK.TRANS64.TRYWAIT P0, [R5+URZ+0x29880], R4 ;  /* 0x02988004050075a7 */ /* 0x000f24000800017f */
[----:B----4-:R-:W-:Y:S05]  /*113f0*/  @!P0 BRA `(.L_x_422) ;  /* 0x0000000c007c8947 */ /* 0x010fea0003800000 */
.L_x_423:
[----:B------:R0:W0:Y:S02]  /*11400*/  SYNCS.PHASECHK.TRANS64.TRYWAIT P0, [R3+URZ+0x29880], R0 ;  /* 0x02988000030075a7 */ /* 0x000024000800017f */
[----:B0-----:R-:W-:Y:S05]  /*11410*/  @!P0 NANOSLEEP.SYNCS 0x989680 ;  /* 0x009896800000895d */ /* 0x001fea0003900000 */
[----:B------:R-:W0:Y:S02]  /*11420*/  @!P0 SYNCS.PHASECHK.TRANS64 P0, [R3+URZ+0x29880], R0 ;  /* 0x02988000030085a7 */ /* 0x000e24000800007f */
[----:B0-----:R-:W-:Y:S05]  /*11430*/  @!P0 BRA `(.L_x_423) ;  /* 0xfffffffc00f08947 */ /* 0x001fea000383ffff */
.L_x_412:
[----:B------:R-:W-:Y:S05]  /*11440*/  BSYNC B0 ;  /* 0x0000000000007941 */ /* 0x000fea0003800000 */
.L_x_411:
[----:B------:R-:W-:Y:S05]  /*11450*/  EXIT ;  /* 0x000000000000794d */ /* 0x000fea0003800000 */
.L_x_286:
[----:B0-----:R0:W1:Y:S02]  /*11460*/  SYNCS.PHASECHK.TRANS64.TRYWAIT P1, [R3+URZ+0x29800], R10 ;  /* 0x0298000a030075a7 */ /* 0x001064000802017f */
[----:B-1----:R-:W-:Y:S05]  /*11470*/  @!P1 NANOSLEEP.SYNCS 0x989680 ;  /* 0x009896800000995d */ /* 0x002fea0003900000 */
[----:B------:R-:W1:Y:S02]  /*11480*/  @!P1 SYNCS.PHASECHK.TRANS64 P1, [R3+URZ+0x29800], R10 ;  /* 0x0298000a030095a7 */ /* 0x000e64000802007f */
[----:B-1----:R-:W-:Y:S05]  /*11490*/  @!P1 BRA `(.L_x_286) ;  /* 0xfffffffc00f09947 */ /* 0x002fea000383ffff */
[----:B------:R-:W-:Y:S05]  /*114a0*/  BRA `(.L_x_424) ;  /* 0xffffff0400407947 */ /* 0x000fea000383ffff */
.L_x_290:
[----:B--2---:R2:W3:Y:S02]  /*114b0*/  SYNCS.PHASECHK.TRANS64.TRYWAIT P1, [R5+URZ+0x29830], R6 ;  /* 0x02983006050075a7 */ /* 0x0044e4000802017f */
[----:B---3--:R-:W-:Y:S05]  /*114c0*/  @!P1 NANOSLEEP.SYNCS 0x989680 ;  /* 0x009896800000995d */ /* 0x008fea0003900000 */
[----:B------:R-:W3:Y:S02]  /*114d0*/  @!P1 SYNCS.PHASECHK.TRANS64 P1, [R5+URZ+0x29830], R6 ;  /* 0x02983006050095a7 */ /* 0x000ee4000802007f */
[----:B---3--:R-:W-:Y:S05]  /*114e0*/  @!P1 BRA `(.L_x_290) ;  /* 0xfffffffc00f09947 */ /* 0x008fea000383ffff */
[----:B------:R-:W-:Y:S05]  /*114f0*/  BRA `(.L_x_289) ;  /* 0xffffff0400687947 */ /* 0x000fea000383ffff */
.L_x_295:
[----:B-1----:R-:W-:-:S04]  /*11500*/  IMAD.U32 R4, RZ, RZ, UR6 ;  /* 0x00000006ff047e24 */ /* 0x002fc8000f8e00ff */
[----:B------:R1:W2:Y:S03]  /*11510*/  SYNCS.PHASECHK.TRANS64.TRYWAIT P1, [R4+URZ+0x29830], R3 ;  /* 0x02983003040075a7 */ /* 0x0002a6000802017f */
[----:B--2---:R-:W-:Y:S05]  /*11520*/  @!P1 NANOSLEEP.SYNCS 0x989680 ;  /* 0x009896800000995d */ /* 0x004fea0003900000 */
[----:B------:R-:W2:Y:S02]  /*11530*/  @!P1 SYNCS.PHASECHK.TRANS64 P1, [R4+URZ+0x29830], R3 ;  /* 0x02983003040095a7 */ /* 0x000ea4000802007f */
[----:B--2---:R-:W-:Y:S05]  /*11540*/  @!P1 BRA `(.L_x_295) ;  /* 0xfffffffc00ec9947 */ /* 0x004fea000383ffff */
[----:B------:R-:W-:Y:S05]  /*11550*/  BRA `(.L_x_292) ;  /* 0xffffff4000a07947 */ /* 0x000fea000383ffff */
.L_x_299:
[----:B-1----:R-:W-:-:S04]  /*11560*/  IMAD.U32 R4, RZ, RZ, UR6 ;  /* 0x00000006ff047e24 */ /* 0x002fc8000f8e00ff */
[----:B------:R1:W2:Y:S03]  /*11570*/  SYNCS.PHASECHK.TRANS64.TRYWAIT P1, [R4+URZ+0x29850], R3 ;  /* 0x02985003040075a7 */ /* 0x0002a6000802017f */
[----:B--2---:R-:W-:Y:S05]  /*11580*/  @!P1 NANOSLEEP.SYNCS 0x989680 ;  /* 0x009896800000995d */ /* 0x004fea0003900000 */
[----:B------:R-:W2:Y:S02]  /*11590*/  @!P1 SYNCS.PHASECHK.TRANS64 P1, [R4+URZ+0x29850], R3 ;  /* 0x02985003040095a7 */ /* 0x000ea4000802007f */
[----:B--2---:R-:W-:Y:S05]  /*115a0*/  @!P1 BRA `(.L_x_299) ;  /* 0xfffffffc00ec9947 */ /* 0x004fea000383ffff */
[----:B------:R-:W-:Y:S05]  /*115b0*/  BRA `(.L_x_296) ;  /* 0xffffff4c00ac7947 */ /* 0x000fea000383ffff */
.L_x_305:
[----:B-1----:R1:W2:Y:S02]  /*115c0*/  SYNCS.PHASECHK.TRANS64.TRYWAIT P1, [R15+URZ+0x29850], R0 ;  /* 0x029850000f0075a7 */ /* 0x0022a4000802017f */
[----:B--2---:R-:W-:Y:S05]  /*115d0*/  @!P1 NANOSLEEP.SYNCS 0x989680 ;  /* 0x009896800000995d */ /* 0x004fea0003900000 */
[----:B------:R-:W2:Y:S02]  /*115e0*/  @!P1 SYNCS.PHASECHK.TRANS64 P1, [R15+URZ+0x29850], R0 ;  /* 0x029850000f0095a7 */ /* 0x000ea4000802007f */
[----:B--2---:R-:W-:Y:S05]  /*115f0*/  @!P1 BRA `(.L_x_305) ;  /* 0xfffffffc00f09947 */ /* 0x004fea000383ffff */
[----:B------:R-:W-:Y:S05]  /*11600*/  BRA `(.L_x_304) ;  /* 0xffffff7800307947 */ /* 0x000fea000383ffff */
.L_x_351:
[----:B------:R-:W-:Y:S02]  /*11610*/  IMAD.MOV.U32 R13, RZ, RZ, R0 ;  /* 0x000000ffff0d7224 */ /* 0x000fe400078e0000 */
[----:B------:R-:W-:Y:S02]  /*11620*/  IMAD.MOV.U32 R12, RZ, RZ, RZ ;  /* 0x000000ffff0c7224 */ /* 0x000fe400078e00ff */
[----:B------:R-:W-:Y:S02]  /*11630*/  IMAD.MOV.U32 R11, RZ, RZ, 0x1f ;  /* 0x0000001fff0b7424 */ /* 0x000fe400078e00ff */
[----:B------:R-:W-:-:S07]  /*11640*/  IMAD.MOV.U32 R15, RZ, RZ, -0x1 ;  /* 0xffffffffff0f7424 */ /* 0x000fce00078e00ff */
[----:B--23--:R-:W-:Y:S05]  /*11650*/  WARPSYNC.COLLECTIVE R15, `(.L_x_425) ;  /* 0x000000000f087348 */ /* 0x00cfea0003c00000 */
[----:B------:R0:W1:Y:S02]  /*11660*/  SHFL.IDX P6, R14, R13, R12, R11 ;  /* 0x0000000c0d0e7389 */ /* 0x00006400000c000b */
[----:B0123--:R-:W-:Y:S01]  /*11670*/  ENDCOLLECTIVE ;  /* 0x000000000000791b */ /* 0x00ffe20003800000 */
.L_x_425:
[----:B------:R-:W-:Y:S05]  /*11680*/  BRA `(.L_x_426) ;  /* 0xffffffc400787947 */ /* 0x000fea000383ffff */
.L_x_353:
[----:B------:R-:W-:Y:S01]  /*11690*/  BSSY B0, `(.L_x_427) ;  /* 0x0000006000007945 */ /* 0x000fe20003800000 */
[----:B------:R-:W-:-:S07]  /*116a0*/  IMAD.MOV.U32 R15, RZ, RZ, -0x1 ;  /* 0xffffffffff0f7424 */ /* 0x000fce00078e00ff */
[----:B--23--:R-:W-:Y:S05]  /*116b0*/  WARPSYNC.COLLECTIVE R15, `(.L_x_428) ;  /* 0x000000000f0c7348 */ /* 0x00cfea0003c00000 */
[----:B------:R-:W-:Y:S02]  /*116c0*/  ELECT P6, UR62, PT ;  /* 0x00000000003e782f */ /* 0x000fe400038c0000 */
[----:B------:R-:W-:Y:S01]  /*116d0*/  MOV R14, UR62 ;  /* 0x0000003e000e7c02 */ /* 0x000fe20008000f00 */
[----:B--23--:R-:W-:Y:S10]  /*116e0*/  ENDCOLLECTIVE ;  /* 0x000000000000791b */ /* 0x00cff40003800000 */
.L_x_428:
[----:B------:R-:W-:Y:S05]  /*116f0*/  BSYNC B0 ;  /* 0x0000000000007941 */ /* 0x000fea0003800000 */
.L_x_427:
[----:B------:R-:W-:Y:S05]  /*11700*/  BRA `(.L_x_429) ;  /* 0xffffffc400887947 */ /* 0x000fea000383ffff */
.L_x_355:
[----:B0-----:R0:W1:Y:S02]  /*11710*/  SYNCS.PHASECHK.TRANS64.TRYWAIT P0, [R2+URZ+0x29880], R3 ;  /* 0x02988003020075a7 */ /* 0x001064000800017f */
[----:B-1----:R-:W-:Y:S05]  /*11720*/  @!P0 NANOSLEEP.SYNCS 0x989680 ;  /* 0x009896800000895d */ /* 0x002fea0003900000 */
[----:B------:R-:W1:Y:S02]  /*11730*/  @!P0 SYNCS.PHASECHK.TRANS64 P0, [R2+URZ+0x29880], R3 ;  /* 0x02988003020085a7 */ /* 0x000e64000800007f */
[----:B-1----:R-:W-:Y:S05]  /*11740*/  @!P0 BRA `(.L_x_355) ;  /* 0xfffffffc00f08947 */ /* 0x002fea000383ffff */
[----:B------:R-:W-:Y:S05]  /*11750*/  BRA `(.L_x_430) ;  /* 0xffffffc400e87947 */ /* 0x000fea000383ffff */
.L_x_357:
[----:B-1----:R1:W3:Y:S02]  /*11760*/  SYNCS.PHASECHK.TRANS64.TRYWAIT P0, [R2+URZ+0x29840], R3 ;  /* 0x02984003020075a7 */ /* 0x0022e4000800017f */
[----:B---3--:R-:W-:Y:S05]  /*11770*/  @!P0 NANOSLEEP.SYNCS 0x989680 ;  /* 0x009896800000895d */ /* 0x008fea0003900000 */
[----:B------:R-:W3:Y:S02]  /*11780*/  @!P0 SYNCS.PHASECHK.TRANS64 P0, [R2+URZ+0x29840], R3 ;  /* 0x02984003020085a7 */ /* 0x000ee4000800007f */
[----:B---3--:R-:W-:Y:S05]  /*11790*/  @!P0 BRA `(.L_x_357) ;  /* 0xfffffffc00f08947 */ /* 0x008fea000383ffff */
[----:B------:R-:W-:Y:S05]  /*117a0*/  BRA `(.L_x_431) ;  /* 0xffffffc800387947 */ /* 0x000fea000383ffff */
.L_x_361:
[----:B------:R-:W-:Y:S01]  /*117b0*/  IMAD.MOV.U32 R13, RZ, RZ, R2 ;  /* 0x000000ffff0d7224 */ /* 0x000fe200078e0002 */
[----:B------:R-:W-:Y:S01]  /*117c0*/  LOP3.LUT R7, R7, 0x7f, RZ, 0xc0, !PT ;  /* 0x0000007f07077812 */ /* 0x000fe200078ec0ff */
[----:B------:R-:W-:Y:S02]  /*117d0*/  IMAD.MOV.U32 R12, RZ, RZ, RZ ;  /* 0x000000ffff0c7224 */ /* 0x000fe400078e00ff */
[----:B------:R-:W-:Y:S01]  /*117e0*/  IMAD.MOV.U32 R11, RZ, RZ, 0x1c1f ;  /* 0x00001c1fff0b7424 */ /* 0x000fe200078e00ff */
[----:B------:R-:W-:Y:S01]  /*117f0*/  SHF.R.U32.HI R7, RZ, 0x2, R7 ;  /* 0x00000002ff077819 */ /* 0x000fe20000011607 */
[----:B------:R-:W-:Y:S02]  /*11800*/  IMAD.MOV.U32 R15, RZ, RZ, -0x1 ;  /* 0xffffffffff0f7424 */ /* 0x000fe400078e00ff */
[----:B------:R-:W-:Y:S02]  /*11810*/  IMAD R4, R19, R8, RZ ;  /* 0x0000000813047224 */ /* 0x000fe400078e02ff */
[----:B------:R-:W-:-:S07]  /*11820*/  IMAD.IADD R0, R7, 0x1, R0 ;  /* 0x0000000107007824 */ /* 0x000fce00078e0200 */
[----:B--2--5:R-:W-:Y:S05]  /*11830*/  WARPSYNC.COLLECTIVE R15, `(.L_x_432) ;  /* 0x000000000f087348 */ /* 0x024fea0003c00000 */
[----:B------:R0:W1:Y:S02]  /*11840*/  SHFL.IDX P6, R14, R13, R12, R11 ;  /* 0x0000000c0d0e7389 */ /* 0x00006400000c000b */
[----:B012--5:R-:W-:Y:S01]  /*11850*/  ENDCOLLECTIVE ;  /* 0x000000000000791b */ /* 0x027fe20003800000 */
.L_x_432:
[----:B------:R-:W-:Y:S01]  /*11860*/  ISETP.GE.AND P4, PT, R0, R4, PT ;  /* 0x000000040000720c */ /* 0x000fe20003f86270 */
[----:B------:R-:W-:Y:S02]  /*11870*/  IMAD.MOV.U32 R13, RZ, RZ, R3 ;  /* 0x000000ffff0d7224 */ /* 0x000fe400078e0003 */
[----:B------:R-:W-:-:S10]  /*11880*/  IMAD.MOV.U32 R5, RZ, RZ, R14 ;  /* 0x000000ffff057224 */ /* 0x000fd400078e000e */
[----:B------:R-:W-:Y:S05]  /*11890*/  WARPSYNC.COLLECTIVE R15, `(.L_x_433) ;  /* 0x000000000f087348 */ /* 0x000fea0003c00000 */
[----:B------:R0:W1:Y:S02]  /*118a0*/  SHFL.IDX P6, R14, R13, R12, R11 ;  /* 0x0000000c0d0e7389 */ /* 0x00006400000c000b */
[----:B01----:R-:W-:Y:S01]  /*118b0*/  ENDCOLLECTIVE ;  /* 0x000000000000791b */ /* 0x003fe20003800000 */
.L_x_433:
[----:B------:R-:W-:Y:S02]  /*118c0*/  IMAD.MOV.U32 R13, RZ, RZ, R2 ;  /* 0x000000ffff0d7224 */ /* 0x000fe400078e0002 */
[----:B------:R-:W-:Y:S02]  /*118d0*/  IMAD.MOV.U32 R12, RZ, RZ, 0x1 ;  /* 0x00000001ff0c7424 */ /* 0x000fe400078e00ff */
[----:B------:R-:W-:-:S07]  /*118e0*/  IMAD.MOV.U32 R6, RZ, RZ, R14 ;  /* 0x000000ffff067224 */ /* 0x000fce00078e000e */
[----:B------:R-:W-:Y:S05]  /*118f0*/  WARPSYNC.COLLECTIVE R15, `(.L_x_434) ;  /* 0x000000000f087348 */ /* 0x000fea0003c00000 */
[----:B------:R0:W1:Y:S02]  /*11900*/  SHFL.IDX P6, R14, R13, R12, R11 ;  /* 0x0000000c0d0e7389 */ /* 0x00006400000c000b */
[----:B01----:R-:W-:Y:S01]  /*11910*/  ENDCOLLECTIVE ;  /* 0x000000000000791b */ /* 0x003fe20003800000 */
.L_x_434:
        /* <DEDUP_REMOVED lines=8> */
[----:B------:R0:W-:Y:S02]  /*119a0*/  @!P4 LDGSTS.E.BYPASS.LTC128B.128 [R9+0x14400], desc[UR48][R6.64], !P0 ;  /* 0x144000000609cfae */ /* 0x0001e4000c101d70 */
[----:B------:R-:W-:Y:S02]  /*119b0*/  ISETP.GE.AND P3, PT, R5, R4, PT ;  /* 0x000000040500720c */ /* 0x000fe40003f66270 */
[----:B------:R0:W-:Y:S01]  /*119c0*/  @!P4 LDGSTS.E.BYPASS.LTC128B.128 [R9+0x16400], desc[UR48][R6.64+0x40], !P1 ;  /* 0x164000400609cfae */ /* 0x0001e2000c901d70 */
[----:B------:R-:W-:-:S03]  /*119d0*/  IMAD.MOV.U32 R5, RZ, RZ, R14 ;  /* 0x000000ffff057224 */ /* 0x000fc600078e000e */
[----:B------:R0:W-:Y:S07]  /*119e0*/  @!P4 LDGSTS.E.BYPASS.LTC128B.128 [R9+0x18400], desc[UR48][R6.64+0x80], !P2 ;  /* 0x184000800609cfae */ /* 0x0001ee000d101d70 */
[----:B0-----:R-:W-:Y:S05]  /*119f0*/  WARPSYNC.COLLECTIVE R15, `(.L_x_435) ;  /* 0x000000000f087348 */ /* 0x001fea0003c00000 */
[----:B------:R1:W2:Y:S02]  /*11a00*/  SHFL.IDX P6, R14, R13, R12, R11 ;  /* 0x0000000c0d0e7389 */ /* 0x0002a400000c000b */
[----:B012---:R-:W-:Y:S01]  /*11a10*/  ENDCOLLECTIVE ;  /* 0x000000000000791b */ /* 0x007fe20003800000 */
.L_x_435:
[----:B------:R-:W-:Y:S02]  /*11a20*/  IMAD.MOV.U32 R13, RZ, RZ, R2 ;  /* 0x000000ffff0d7224 */ /* 0x000fe400078e0002 */
[----:B------:R-:W-:Y:S02]  /*11a30*/  IMAD.MOV.U32 R12, RZ, RZ, 0x2 ;  /* 0x00000002ff0c7424 */ /* 0x000fe400078e00ff */
[----:B------:R-:W-:-:S07]  /*11a40*/  IMAD.MOV.U32 R6, RZ, RZ, R14 ;  /* 0x000000ffff067224 */ /* 0x000fce00078e000e */
[----:B------:R-:W-:Y:S05]  /*11a50*/  WARPSYNC.COLLECTIVE R15, `(.L_x_436) ;  /* 0x000000000f087348 */ /* 0x000fea0003c00000 */
[----:B------:R0:W1:Y:S02]  /*11a60*/  SHFL.IDX P6, R14, R13, R12, R11 ;  /* 0x0000000c0d0e7389 */ /* 0x00006400000c000b */
[----:B01----:R-:W-:Y:S01]  /*11a70*/  ENDCOLLECTIVE ;  /* 0x000000000000791b */ /* 0x003fe20003800000 */
.L_x_436:
        /* <DEDUP_REMOVED lines=16> */
.L_x_437:
[----:B------:R-:W-:Y:S02]  /*11b80*/  IMAD.MOV.U32 R13, RZ, RZ, R2 ;  /* 0x000000ffff0d7224 */ /* 0x000fe400078e0002 */
[----:B------:R-:W-:Y:S02]  /*11b90*/  IMAD.MOV.U32 R12, RZ, RZ, 0x3 ;  /* 0x00000003ff0c7424 */ /* 0x000fe400078e00ff */
[----:B------:R-:W-:-:S07]  /*11ba0*/  IMAD.MOV.U32 R6, RZ, RZ, R14 ;  /* 0x000000ffff067224 */ /* 0x000fce00078e000e */
[----:B------:R-:W-:Y:S05]  /*11bb0*/  WARPSYNC.COLLECTIVE R15, `(.L_x_438) ;  /* 0x000000000f087348 */ /* 0x000fea0003c00000 */
[----:B------:R0:W1:Y:S02]  /*11bc0*/  SHFL.IDX P6, R14, R13, R12, R11 ;  /* 0x0000000c0d0e7389 */ /* 0x00006400000c000b */
[----:B01----:R-:W-:Y:S01]  /*11bd0*/  ENDCOLLECTIVE ;  /* 0x000000000000791b */ /* 0x003fe20003800000 */
.L_x_438:
        /* <DEDUP_REMOVED lines=14> */
.L_x_439:
[----:B------:R-:W-:Y:S01]  /*11cc0*/  IMAD.MOV.U32 R3, RZ, RZ, R14 ;  /* 0x000000ffff037224 */ /* 0x000fe200078e000e */
[----:B------:R-:W-:Y:S06]  /*11cd0*/  BRA `(.L_x_440) ;  /* 0xffffffcc00a07947 */ /* 0x000fec000383ffff */
.L_x_366:
[----:B0-----:R0:W1:Y:S02]  /*11ce0*/  SYNCS.PHASECHK.TRANS64.TRYWAIT P0, [R17+URZ+0x29820], R0 ;  /* 0x02982000110075a7 */ /* 0x001064000800017f */
[----:B-1----:R-:W-:Y:S05]  /*11cf0*/  @!P0 NANOSLEEP.SYNCS 0x989680 ;  /* 0x009896800000895d */ /* 0x002fea0003900000 */
[----:B------:R-:W1:Y:S02]  /*11d00*/  @!P0 SYNCS.PHASECHK.TRANS64 P0, [R17+URZ+0x29820], R0 ;  /* 0x02982000110085a7 */ /* 0x000e64000800007f */
[----:B-1----:R-:W-:Y:S05]  /*11d10*/  @!P0 BRA `(.L_x_366) ;  /* 0xfffffffc00f08947 */ /* 0x002fea000383ffff */
[----:B------:R-:W-:Y:S05]  /*11d20*/  BRA `(.L_x_441) ;  /* 0xffffffd000107947 */ /* 0x000fea000383ffff */
.L_x_372:
[----:B---3--:R3:W4:Y:S02]  /*11d30*/  SYNCS.PHASECHK.TRANS64.TRYWAIT P0, [R5+URZ+0x29880], R4 ;  /* 0x02988004050075a7 */ /* 0x008724000800017f */
[----:B----4-:R-:W-:Y:S05]  /*11d40*/  @!P0 NANOSLEEP.SYNCS 0x989680 ;  /* 0x009896800000895d */ /* 0x010fea0003900000 */
[----:B------:R-:W4:Y:S02]  /*11d50*/  @!P0 SYNCS.PHASECHK.TRANS64 P0, [R5+URZ+0x29880], R4 ;  /* 0x02988004050085a7 */ /* 0x000f24000800007f */
[----:B----4-:R-:W-:Y:S05]  /*11d60*/  @!P0 BRA `(.L_x_372) ;  /* 0xfffffffc00f08947 */ /* 0x010fea000383ffff */
[----:B------:R-:W-:Y:S05]  /*11d70*/  BRA `(.L_x_442) ;  /* 0xffffffd000c87947 */ /* 0x000fea000383ffff */
.L_x_377:
[----:B----4-:R4:W0:Y:S02]  /*11d80*/  SYNCS.PHASECHK.TRANS64.TRYWAIT P0, [R5+URZ+0x29840], R4 ;  /* 0x02984004050075a7 */ /* 0x010824000800017f */
[----:B0-----:R-:W-:Y:S05]  /*11d90*/  @!P0 NANOSLEEP.SYNCS 0x989680 ;  /* 0x009896800000895d */ /* 0x001fea0003900000 */
[----:B------:R-:W0:Y:S02]  /*11da0*/  @!P0 SYNCS.PHASECHK.TRANS64 P0, [R5+URZ+0x29840], R4 ;  /* 0x02984004050085a7 */ /* 0x000e24000800007f */
[----:B0-----:R-:W-:Y:S05]  /*11db0*/  @!P0 BRA `(.L_x_377) ;  /* 0xfffffffc00f08947 */ /* 0x001fea000383ffff */
[----:B------:R-:W-:Y:S05]  /*11dc0*/  BRA `(.L_x_443) ;  /* 0xffffffd400447947 */ /* 0x000fea000383ffff */
.L_x_385:
[----:B----4-:R4:W0:Y:S02]  /*11dd0*/  SYNCS.PHASECHK.TRANS64.TRYWAIT P0, [R19+URZ+0x29870], R4 ;  /* 0x02987004130075a7 */ /* 0x010824000800017f */
[----:B0-----:R-:W-:Y:S05]  /*11de0*/  @!P0 NANOSLEEP.SYNCS 0x989680 ;  /* 0x009896800000895d */ /* 0x001fea0003900000 */
[----:B------:R-:W0:Y:S02]  /*11df0*/  @!P0 SYNCS.PHASECHK.TRANS64 P0, [R19+URZ+0x29870], R4 ;  /* 0x02987004130085a7 */ /* 0x000e24000800007f */
[----:B0-----:R-:W-:Y:S05]  /*11e00*/  @!P0 BRA `(.L_x_385) ;  /* 0xfffffffc00f08947 */ /* 0x001fea000383ffff */
[----:B------:R-:W-:Y:S05]  /*11e10*/  BRA `(.L_x_444) ;  /* 0xffffffd8005c7947 */ /* 0x000fea000383ffff */
.L_x_387:
[----:B------:R0:W0:Y:S02]  /*11e20*/  SYNCS.PHASECHK.TRANS64.TRYWAIT P0, [R19+URZ+0x29860], R0 ;  /* 0x02986000130075a7 */ /* 0x000024000800017f */
[----:B0-----:R-:W-:Y:S05]  /*11e30*/  @!P0 NANOSLEEP.SYNCS 0x989680 ;  /* 0x009896800000895d */ /* 0x001fea0003900000 */
[----:B------:R-:W0:Y:S02]  /*11e40*/  @!P0 SYNCS.PHASECHK.TRANS64 P0, [R19+URZ+0x29860], R0 ;  /* 0x02986000130085a7 */ /* 0x000e24000800007f */
[----:B0-----:R-:W-:Y:S05]  /*11e50*/  @!P0 BRA `(.L_x_387) ;  /* 0xfffffffc00f08947 */ /* 0x001fea000383ffff */
[----:B------:R-:W-:Y:S05]  /*11e60*/  BRA `(.L_x_445) ;  /* 0xffffffd800647947 */ /* 0x000fea000383ffff */
.L_x_394:
[----:B0-----:R0:W1:Y:S02]  /*11e70*/  SYNCS.PHASECHK.TRANS64.TRYWAIT P1, [R16+URZ+0x29870], R3 ;  /* 0x02987003100075a7 */ /* 0x001064000802017f */
[----:B-1----:R-:W-:Y:S05]  /*11e80*/  @!P1 NANOSLEEP.SYNCS 0x989680 ;  /* 0x009896800000995d */ /* 0x002fea0003900000 */
[----:B------:R-:W1:Y:S02]  /*11e90*/  @!P1 SYNCS.PHASECHK.TRANS64 P1, [R16+URZ+0x29870], R3 ;  /* 0x02987003100095a7 */ /* 0x000e64000802007f */
[----:B-1----:R-:W-:Y:S05]  /*11ea0*/  @!P1 BRA `(.L_x_394) ;  /* 0xfffffffc00f09947 */ /* 0x002fea000383ffff */
[----:B------:R-:W-:Y:S05]  /*11eb0*/  BRA `(.L_x_446) ;  /* 0xffffffe000447947 */ /* 0x000fea000383ffff */
.L_x_396:
[----:B0-----:R0:W1:Y:S02]  /*11ec0*/  SYNCS.PHASECHK.TRANS64.TRYWAIT P1, [R16+URZ+0x29860], R3 ;  /* 0x02986003100075a7 */ /* 0x001064000802017f */
[----:B-1----:R-:W-:Y:S05]  /*11ed0*/  @!P1 NANOSLEEP.SYNCS 0x989680 ;  /* 0x009896800000995d */ /* 0x002fea0003900000 */
[----:B------:R-:W1:Y:S02]  /*11ee0*/  @!P1 SYNCS.PHASECHK.TRANS64 P1, [R16+URZ+0x29860], R3 ;  /* 0x02986003100095a7 */ /* 0x000e64000802007f */
[----:B-1----:R-:W-:Y:S05]  /*11ef0*/  @!P1 BRA `(.L_x_396) ;  /* 0xfffffffc00f09947 */ /* 0x002fea000383ffff */
[----:B------:R-:W-:Y:S05]  /*11f00*/  BRA `(.L_x_447) ;  /* 0xffffffe0004c7947 */ /* 0x000fea000383ffff */
.L_x_409:
[----:B0-----:R0:W1:Y:S02]  /*11f10*/  SYNCS.PHASECHK.TRANS64.TRYWAIT P0, [R3+URZ+0x29820], R0 ;  /* 0x02982000030075a7 */ /* 0x001064000800017f */
[----:B-1----:R-:W-:Y:S05]  /*11f20*/  @!P0 NANOSLEEP.SYNCS 0x989680 ;  /* 0x009896800000895d */ /* 0x002fea0003900000 */
[----:B------:R-:W1:Y:S02]  /*11f30*/  @!P0 SYNCS.PHASECHK.TRANS64 P0, [R3+URZ+0x29820], R0 ;  /* 0x02982000030085a7 */ /* 0x000e64000800007f */
[----:B-1----:R-:W-:Y:S05]  /*11f40*/  @!P0 BRA `(.L_x_409) ;  /* 0xfffffffc00f08947 */ /* 0x002fea000383ffff */
[----:B------:R-:W-:Y:S05]  /*11f50*/  BRA `(.L_x_448) ;  /* 0xfffffff000687947 */ /* 0x000fea000383ffff */
.L_x_410:
[----:B------:R-:W1:Y:S01]  /*11f60*/  S2R R2, SR_TID.X ;  /* 0x0000000000027919 */ /* 0x000e620000002100 */
[----:B------:R-:W-:Y:S01]  /*11f70*/  BSSY B0, `(.L_x_449) ;  /* 0x000000a000007945 */ /* 0x000fe20003800000 */
[----:B------:R-:W-:Y:S02]  /*11f80*/  IMAD.MOV.U32 R12, RZ, RZ, RZ ;  /* 0x000000ffff0c7224 */ /* 0x000fe400078e00ff */
[----:B------:R-:W-:Y:S02]  /*11f90*/  IMAD.MOV.U32 R11, RZ, RZ, 0x1f ;  /* 0x0000001fff0b7424 */ /* 0x000fe400078e00ff */
[----:B------:R-:W-:Y:S01]  /*11fa0*/  IMAD.MOV.U32 R15, RZ, RZ, -0x1 ;  /* 0xffffffffff0f7424 */ /* 0x000fe200078e00ff */
[----:B-1----:R-:W-:-:S04]  /*11fb0*/  SHF.R.U32.HI R2, RZ, 0x5, R2 ;  /* 0x00000005ff027819 */ /* 0x002fc80000011602 */
[----:B------:R-:W-:-:S05]  /*11fc0*/  LOP3.LUT R2, R2, 0x3, RZ, 0xc0, !PT ;  /* 0x0000000302027812 */ /* 0x000fca00078ec0ff */
[----:B------:R-:W-:-:S07]  /*11fd0*/  IMAD.MOV.U32 R13, RZ, RZ, R2 ;  /* 0x000000ffff0d7224 */ /* 0x000fce00078e0002 */
[----:B0-2---:R-:W-:Y:S05]  /*11fe0*/  WARPSYNC.COLLECTIVE R15, `(.L_x_450) ;  /* 0x000000000f087348 */ /* 0x005fea0003c00000 */
[----:B------:R1:W3:Y:S02]  /*11ff0*/  SHFL.IDX P6, R14, R13, R12, R11 ;  /* 0x0000000c0d0e7389 */ /* 0x0002e400000c000b */
[----:B0123--:R-:W-:Y:S01]  /*12000*/  ENDCOLLECTIVE ;  /* 0x000000000000791b */ /* 0x00ffe20003800000 */
.L_x_450:
[----:B------:R-:W-:Y:S05]  /*12010*/  BSYNC B0 ;  /* 0x0000000000007941 */ /* 0x000fea0003800000 */
.L_x_449:
[----:B------:R-:W-:Y:S05]  /*12020*/  BRA `(.L_x_451) ;  /* 0xfffffff000507947 */ /* 0x000fea000383ffff */
.L_x_413:
[----:B------:R-:W-:Y:S01]  /*12030*/  BSSY B1, `(.L_x_452) ;  /* 0x0000006000017945 */ /* 0x000fe20003800000 */
[----:B------:R-:W-:-:S07]  /*12040*/  IMAD.MOV.U32 R15, RZ, RZ, -0x1 ;  /* 0xffffffffff0f7424 */ /* 0x000fce00078e00ff */
[----:B0-2---:R-:W-:Y:S05]  /*12050*/  WARPSYNC.COLLECTIVE R15, `(.L_x_453) ;  /* 0x000000000f0c7348 */ /* 0x005fea0003c00000 */
[----:B------:R-:W-:Y:S02]  /*12060*/  ELECT P6, UR62, PT ;  /* 0x00000000003e782f */ /* 0x000fe400038c0000 */
[----:B------:R-:W-:Y:S01]  /*12070*/  MOV R14, UR62 ;  /* 0x0000003e000e7c02 */ /* 0x000fe20008000f00 */
[----:B0-2---:R-:W-:Y:S10]  /*12080*/  ENDCOLLECTIVE ;  /* 0x000000000000791b */ /* 0x005ff40003800000 */
.L_x_453:
[----:B------:R-:W-:Y:S05]  /*12090*/  BSYNC B1 ;  /* 0x0000000000017941 */ /* 0x000fea0003800000 */
.L_x_452:
[----:B------:R-:W-:Y:S05]  /*120a0*/  BRA `(.L_x_454) ;  /* 0xfffffff000487947 */ /* 0x000fea000383ffff */
.L_x_415:
[----:B0-----:R0:W1:Y:S02]  /*120b0*/  SYNCS.PHASECHK.TRANS64.TRYWAIT P1, [R7+URZ], R4 ;  /* 0x00000004070075a7 */ /* 0x001064000802017f */
[----:B-1----:R-:W-:Y:S05]  /*120c0*/  @!P1 NANOSLEEP.SYNCS 0x989680 ;  /* 0x009896800000995d */ /* 0x002fea0003900000 */
[----:B------:R-:W1:Y:S02]  /*120d0*/  @!P1 SYNCS.PHASECHK.TRANS64 P1, [R7+URZ], R4 ;  /* 0x00000004070095a7 */ /* 0x000e64000802007f */
[----:B-1----:R-:W-:Y:S05]  /*120e0*/  @!P1 BRA `(.L_x_415) ;  /* 0xfffffffc00f09947 */ /* 0x002fea000383ffff */
[----:B------:R-:W-:Y:S05]  /*120f0*/  BRA `(.L_x_455) ;  /* 0xfffffff000807947 */ /* 0x000fea000383ffff */
.L_x_416:
[----:B-1----:R1:W3:Y:S02]  /*12100*/  SYNCS.PHASECHK.TRANS64.TRYWAIT P1, [R5+URZ], R0 ;  /* 0x00000000050075a7 */ /* 0x0022e4000802017f */
[----:B---3--:R-:W-:Y:S05]  /*12110*/  @!P1 NANOSLEEP.SYNCS 0x989680 ;  /* 0x009896800000995d */ /* 0x008fea0003900000 */
[----:B------:R-:W3:Y:S02]  /*12120*/  @!P1 SYNCS.PHASECHK.TRANS64 P1, [R5+URZ], R0 ;  /* 0x00000000050095a7 */ /* 0x000ee4000802007f */
[----:B---3--:R-:W-:Y:S05]  /*12130*/  @!P1 BRA `(.L_x_416) ;  /* 0xfffffffc00f09947 */ /* 0x008fea000383ffff */
[----:B------:R-:W-:Y:S05]  /*12140*/  BRA `(.L_x_456) ;  /* 0xfffffff000747947 */ /* 0x000fea000383ffff */
.L_x_418:
[----:B-1----:R1:W3:Y:S02]  /*12150*/  SYNCS.PHASECHK.TRANS64.TRYWAIT P1, [R5+URZ+0x29860], R4 ;  /* 0x02986004050075a7 */ /* 0x0022e4000802017f */
[----:B---3--:R-:W-:Y:S05]  /*12160*/  @!P1 NANOSLEEP.SYNCS 0x989680 ;  /* 0x009896800000995d */ /* 0x008fea0003900000 */
[----:B------:R-:W3:Y:S02]  /*12170*/  @!P1 SYNCS.PHASECHK.TRANS64 P1, [R5+URZ+0x29860], R4 ;  /* 0x02986004050095a7 */ /* 0x000ee4000802007f */
[----:B---3--:R-:W-:Y:S05]  /*12180*/  @!P1 BRA `(.L_x_418) ;  /* 0xfffffffc00f09947 */ /* 0x008fea000383ffff */
[----:B------:R-:W-:Y:S05]  /*12190*/  BRA `(.L_x_457) ;  /* 0xfffffff000747947 */ /* 0x000fea000383ffff */
.L_x_420:
[----:B---3--:R3:W4:Y:S02]  /*121a0*/  SYNCS.PHASECHK.TRANS64.TRYWAIT P1, [R3+URZ+0x29860], R0 ;  /* 0x02986000030075a7 */ /* 0x008724000802017f */
[----:B----4-:R-:W-:Y:S05]  /*121b0*/  @!P1 NANOSLEEP.SYNCS 0x989680 ;  /* 0x009896800000995d */ /* 0x010fea0003900000 */
[----:B------:R-:W4:Y:S02]  /*121c0*/  @!P1 SYNCS.PHASECHK.TRANS64 P1, [R3+URZ+0x29860], R0 ;  /* 0x02986000030095a7 */ /* 0x000f24000802007f */
[----:B----4-:R-:W-:Y:S05]  /*121d0*/  @!P1 BRA `(.L_x_420) ;  /* 0xfffffffc00f09947 */ /* 0x010fea000383ffff */
[----:B------:R-:W-:Y:S05]  /*121e0*/  BRA `(.L_x_458) ;  /* 0xfffffff000747947 */ /* 0x000fea000383ffff */
.L_x_422:
[----:B----4-:R4:W0:Y:S02]  /*121f0*/  SYNCS.PHASECHK.TRANS64.TRYWAIT P0, [R5+URZ+0x29880], R4 ;  /* 0x02988004050075a7 */ /* 0x010824000800017f */
[----:B0-----:R-:W-:Y:S05]  /*12200*/  @!P0 NANOSLEEP.SYNCS 0x989680 ;  /* 0x009896800000895d */ /* 0x001fea0003900000 */
[----:B------:R-:W0:Y:S02]  /*12210*/  @!P0 SYNCS.PHASECHK.TRANS64 P0, [R5+URZ+0x29880], R4 ;  /* 0x02988004050085a7 */ /* 0x000e24000800007f */
[----:B0-----:R-:W-:Y:S05]  /*12220*/  @!P0 BRA `(.L_x_422) ;  /* 0xfffffffc00f08947 */ /* 0x001fea000383ffff */
[----:B------:R-:W-:Y:S05]  /*12230*/  BRA `(.L_x_423) ;  /* 0xfffffff000707947 */ /* 0x000fea000383ffff */
.L_x_459:
        /* <DEDUP_REMOVED lines=12> */
.L_x_2807:


//--------------------- .text._ZN7cutlass13device_kernelIN5flash11enable_sm90INS1_16FlashAttnFwdSm90INS1_25CollectiveMainloopFwdSm90ILi2EN4cute5tupleIJNS5_1CILi1EEES8_S8_EEENS6_IJNS7_ILi128EEENS7_ILi160EEENS7_ILi192EEEEEELi128ENS_12float_e4m3_tEfNS_4arch4Sm90ELb0ELb0ELb1ELb1ELb0ELb1ELb0ELb1ELb1ELb1ELb0ELb0EEENS1_21CollectiveEpilogueFwdINS6_IJSA_SA_SB_EEES9_NS_10bfloat16_tESG_Li256ELb1ELb1ELb0ELb1EEENS1_36VarlenDynamicPersistentTileSchedulerILi128ELi160ELi256ELi128ELb0ELb1ELb1ELb0ELb1ELb1EEEEEEEEEvNT_6ParamsE --------------------------
	.section	.text._ZN7cutlass13device_kernelIN5flash11enable_sm90INS1_16FlashAttnFwdSm90INS1_25CollectiveMainloopFwdSm90ILi2EN4cute5tupleIJNS5_1CILi1EEES8_S8_EEENS6_IJNS7_ILi128EEENS7_ILi160EEENS7_ILi192EEEEEELi128ENS_12float_e4m3_tEfNS_4arch4Sm90ELb0ELb0ELb1ELb1ELb0ELb1ELb0ELb1ELb1ELb1ELb0ELb0EEENS1_21CollectiveEpilogueFwdINS6_IJSA_SA_SB_EEES9_NS_10bfloat16_tESG_Li256ELb1ELb1ELb0ELb1EEENS1_36VarlenDynamicPersistentTileSchedulerILi128ELi160ELi256ELi128ELb0ELb1ELb1ELb0ELb1ELb1EEEEEEEEEvNT_6ParamsE,"ax",@progbits
	.align	128
.text._ZN7cutlass13device_kernelIN5flash11enable_sm90INS1_16FlashAttnFwdSm90INS1_25CollectiveMainloopFwdSm90ILi2EN4cute5tupleIJNS5_1CILi1EEES8_S8_EEENS6_IJNS7_ILi128EEENS7_ILi160EEENS7_ILi192EEEEEELi128ENS_12float_e4m3_tEfNS_4arch4Sm90ELb0ELb0ELb1ELb1ELb0ELb1ELb0ELb1ELb1ELb1ELb0ELb0EEENS1_21CollectiveEpilogueFwdINS6_IJSA_SA_SB_EEES9_NS_10bfloat16_tESG_Li256ELb1ELb1ELb0ELb1EEENS1_36VarlenDynamicPersistentTileSchedulerILi128ELi160ELi256ELi128ELb0ELb1ELb1ELb0ELb1ELb1EEEEEEEEEvNT_6ParamsE:
        .type           _ZN7cutlass13device_kernelIN5flash11enable_sm90INS1_16FlashAttnFwdSm90INS1_25CollectiveMainloopFwdSm90ILi2EN4cute5tupleIJNS5_1CILi1EEES8_S8_EEENS6_IJNS7_ILi128EEENS7_ILi160EEENS7_ILi192EEEEEELi128ENS_12float_e4m3_tEfNS_4arch4Sm90ELb0ELb0ELb1ELb1ELb0ELb1ELb0ELb1ELb1ELb1ELb0ELb0EEENS1_21CollectiveEpilogueFwdINS6_IJSA_SA_SB_EEES9_NS_10bfloat16_tESG_Li256ELb1ELb1ELb0ELb1EEENS1_36VarlenDynamicPersistentTileSchedulerILi128ELi160ELi256ELi128ELb0ELb1ELb1ELb0ELb1ELb1EEEEEEEEEvNT_6ParamsE,@function
        .size           _ZN7cutlass13device_kernelIN5flash11enable_sm90INS1_16FlashAttnFwdSm90INS1_25CollectiveMainloopFwdSm90ILi2EN4cute5tupleIJNS5_1CILi1EEES8_S8_EEENS6_IJNS7_ILi128EEENS7_ILi160EEENS7_ILi192EEEEEELi128ENS_12float_e4m3_tEfNS_4arch4Sm90ELb0ELb0ELb1ELb1ELb0ELb1ELb0ELb1ELb1ELb1ELb0ELb0EEENS1_21CollectiveEpilogueFwdINS6_IJSA_SA_SB_EEES9_NS_10bfloat16_tESG_Li256ELb1ELb1ELb0ELb1EEENS1_36VarlenDynamicPersistentTileSchedulerILi128ELi160ELi256ELi128ELb0ELb1ELb1ELb0ELb1ELb1EEEEEEEEEvNT_6ParamsE,(.L_x_2808 - _ZN7cutlass13device_kernelIN5flash11enable_sm90INS1_16FlashAttnFwdSm90INS1_25CollectiveMainloopFwdSm90ILi2EN4cute5tupleIJNS5_1CILi1EEES8_S8_EEENS6_IJNS7_ILi128EEENS7_ILi160EEENS7_ILi192EEEEEELi128ENS_12float_e4m3_tEfNS_4arch4Sm90ELb0ELb0ELb1ELb1ELb0ELb1ELb0ELb1ELb1ELb1ELb0ELb0EEENS1_21CollectiveEpilogueFwdINS6_IJSA_SA_SB_EEES9_NS_10bfloat16_tESG_Li256ELb1ELb1ELb0ELb1EEENS1_36VarlenDynamicPersistentTileSchedulerILi128ELi160ELi256ELi128ELb0ELb1ELb1ELb0ELb1ELb1EEEEEEEEEvNT_6ParamsE)
        .other          _ZN7cutlass13device_kernelIN5flash11enable_sm90INS1_16FlashAttnFwdSm90INS1_25CollectiveMainloopFwdSm90ILi2EN4cute5tupleIJNS5_1CILi1EEES8_S8_EEENS6_IJNS7_ILi128EEENS7_ILi160EEENS7_ILi192EEEEEELi128ENS_12float_e4m3_tEfNS_4arch4Sm90ELb0ELb0ELb1ELb1ELb0ELb1ELb0ELb1ELb1ELb1ELb0ELb0EEENS1_21CollectiveEpilogueFwdINS6_IJSA_SA_SB_EEES9_NS_10bfloat16_tESG_Li256ELb1ELb1ELb0ELb1EEENS1_36VarlenDynamicPersistentTileSchedulerILi128ELi160ELi256ELi128ELb0ELb1ELb1ELb0ELb1ELb1EEEEEEEEEvNT_6ParamsE,@"STO_CUDA_ENTRY STV_DEFAULT"
_ZN7cutlass13device_kernelIN5flash11enable_sm90INS1_16FlashAttnFwdSm90INS1_25CollectiveMainloopFwdSm90ILi2EN4cute5tupleIJNS5_1CILi1EEES8_S8_EEENS6_IJNS7_ILi128EEENS7_ILi160EEENS7_ILi192EEEEEELi128ENS_12float_e4m3_tEfNS_4arch4Sm90ELb0ELb0ELb1ELb1ELb0ELb1ELb0ELb1ELb1ELb1ELb0ELb0EEENS1_21CollectiveEpilogueFwdINS6_IJSA_SA_SB_EEES9_NS_10bfloat16_tESG_Li256ELb1ELb1ELb0ELb1EEENS1_36VarlenDynamicPersistentTileSchedulerILi128ELi160ELi256ELi128ELb0ELb1ELb1ELb0ELb1ELb1EEEEEEEEEvNT_6ParamsE:
        /* <DEDUP_REMOVED lines=13> */
[----:B------:R-:W-:Y:S02]  /*00d0*/  UIADD3 UR10, UP2, UR4, 0x570, URZ ;  /* 0x00000570040a7890 */ /* 0x000fe4000ff5e03f */
[----:B------:R-:W-:Y:S02]  /*00e0*/  UIADD3 UR4, UP3, UR4, 0x670, URZ ;  /* 0x0000067004047890 */ /* 0x000fe4000ff7e03f */
[----:B------:R-:W-:-:S02]  /*00f0*/  UIADD3.X UR7, URZ, UR5, URZ, UP0, !UPT ;  /* 0x000000053f077290 */ /* 0x000fc400087fe43f */
[----:B------:R-:W-:Y:S02]  /*0100*/  UIADD3.X UR9, URZ, UR5, URZ, UP1, !UPT ;  /* 0x000000053f097290 */ /* 0x000fe40008ffe43f */
[----:B------:R-:W-:Y:S02]  /*0110*/  UIADD3.X UR11, URZ, UR5, URZ, UP2, !UPT ;  /* 0x000000053f0b7290 */ /* 0x000fe400097fe43f */
[----:B------:R-:W-:-:S03]  /*0120*/  UIADD3.X UR5, URZ, UR5, URZ, UP3, !UPT ;  /* 0x000000053f057290 */ /* 0x000fc60009ffe43f */
[----:B------:R0:W-:Y:S02]  /*0130*/  UTMACCTL.PF [UR6] ;  /* 0x00000000060079b9 */ /* 0x0001e40008040000 */
[----:B------:R0:W-:Y:S02]  /*0140*/  UTMACCTL.PF [UR8] ;  /* 0x00000000080079b9 */ /* 0x0001e40008040000 */
[----:B------:R0:W-:Y:S02]  /*0150*/  UTMACCTL.PF [UR10] ;  /* 0x000000000a0079b9 */ /* 0x0001e40008040000 */
[----:B------:R0:W-:Y:S02]  /*0160*/  UTMACCTL.PF [UR4] ;  /* 0x00000000040079b9 */ /* 0x0001e40008040000 */
[----:B0-----:R-:W-:Y:S01]  /*0170*/  NOP ;  /* 0x0000000000007918 */ /* 0x001fe20000000000 */
.L_x_461:
[----:B------:R-:W-:Y:S05]  /*0180*/  BSYNC B0 ;  /* 0x0000000000007941 */ /* 0x000fea0003800000 */
.L_x_460:
        /* <DEDUP_REMOVED lines=41> */
.L_x_462:
        /* <DEDUP_REMOVED lines=22> */
.L_x_463:
        /* <DEDUP_REMOVED lines=18> */
.L_x_464:
        /* <DEDUP_REMOVED lines=22> */
.L_x_465:
        /* <DEDUP_REMOVED lines=22> */
.L_x_466:
[----:B------:R-:W-:Y:S01]  /*0960*/  PLOP3.LUT P0, PT, PT, PT, UP0, 0x80, 0x0 ;  /* 0x000000000000781c */ /* 0x000fe20003f0f008 */
[----:B------:R-:W-:Y:S01]  /*0970*/  UMOV UR36, 0x1 ;  /* 0x0000000100247882 */ /* 0x000fe20000000000 */
[----:B------:R-:W-:Y:S01]  /*0980*/  NOP ;  /* 0x0000000000007918 */ /* 0x000fe20000000000 */
[----:B------:R-:W-:Y:S01]  /*0990*/  USEL UR36, UR36, 0x2, !UP0 ;  /* 0x0000000224247887 */ /* 0x000fe2000c000000 */
[----:B------:R-:W-:Y:S01]  /*09a0*/  BSSY B8, `(.L_x_467) ;  /* 0x00027c8000087945 */ /* 0x000fe20003800000 */
[----:B------:R-:W-:Y:S01]  /*09b0*/  ULDC.64 UR54, c[0x0][0x208] ;  /* 0x0000820000367ab9 */ /* 0x000fe20000000a00 */
[----:B012-4-:R-:W-:Y:S07]  /*09c0*/  BAR.SYNC.DEFER_BLOCKING 0x0 ;  /* 0x0000000000007b1d */ /* 0x017fee0000010000 */
[----:B------:R-:W-:Y:S05]  /*09d0*/  @!P0 BRA `(.L_x_468) ;  /* 0x0000021400088947 */ /* 0x000fea0003800000 */
.L_x_469:
[----:B------:R-:W-:-:S08]  /*09e0*/  NOP ;  /* 0x0000000000007918 */ /* 0x000fd00000000000 */
[----:B------:R-:W0:Y:S02]  /*09f0*/  USETMAXREG.TRY_ALLOC.CTAPOOL UP0, 0xf0 ;  /* 0x000000f0000079c8 */ /* 0x000e240008000600 */
[----:B0-----:R-:W-:-:S13]  /*0a00*/  PLOP3.LUT P0, PT, PT, PT, UP0, 0x80, 0x0 ;  /* 0x000000000000781c */ /* 0x001fda0003f0f008 */
[----:B------:R-:W-:Y:S05]  /*0a10*/  @!P0 BRA `(.L_x_469) ;  /* 0xfffffffc00f08947 */ /* 0x000fea000383ffff */
[----:B------:R-:W2:Y:S01]  /*0a20*/  LDL.LU R0, [R1+0x10] ;  /* 0x0000100001007983 */ /* 0x000ea20000300800 */
[----:B------:R-:W0:Y:S01]  /*0a30*/  S2R R2, SR_TID.X ;  /* 0x0000000000027919 */ /* 0x000e220000002100 */
[----:B------:R-:W1:Y:S01]  /*0a40*/  S2UR UR37, SR_CgaCtaId ;  /* 0x00000000002579c3 */ /* 0x000e620000008800 */
[----:B------:R-:W-:Y:S01]  /*0a50*/  UMOV UR4, 0x400 ;  /* 0x0000040000047882 */ /* 0x000fe20000000000 */
[----:B0-----:R-:W-:-:S06]  /*0a60*/  SHF.R.U32.HI R2, RZ, 0x7, R2 ;  /* 0x00000007ff027819 */ /* 0x001fcc0000011602 */
[----:B------:R-:W-:Y:S06]  /*0a70*/  BAR.ARV 0x8, 0x180 ;  /* 0x0206000000007b1d */ /* 0x000fec0000002000 */
[----:B------:R-:W-:-:S13]  /*0a80*/  ISETP.NE.AND P0, PT, R2, 0x1, PT ;  /* 0x000000010200780c */ /* 0x000fda0003f05270 */
[----:B------:R-:W-:Y:S08]  /*0a90*/  @!P0 BAR.ARV 0x9, 0x100 ;  /* 0x0244000000008b1d */ /* 0x000ff00000002000 */
[----:B------:R-:W-:Y:S01]  /*0aa0*/  BAR.SYNC.DEFER_BLOCKING 0x5, 0x180 ;  /* 0x0146000000007b1d */ /* 0x000fe20000010000 */
[----:B-1----:R-:W-:-:S06]  /*0ab0*/  ULEA UR4, UR37, UR4, 0x18 ;  /* 0x0000000425047291 */ /* 0x002fcc000f8ec03f */
[----:B------:R-:W-:Y:S01]  /*0ac0*/  IMAD.U32 R16, RZ, RZ, UR4 ;  /* 0x00000004ff107e24 */ /* 0x000fe2000f8e00ff */
[----:B------:R-:W-:-:S04]  /*0ad0*/  ULDC UR4, c[0x0][0xc3c] ;  /* 0x00030f0000047ab9 */ /* 0x000fc80000000800 */
[----:B------:R-:W0:Y:S01]  /*0ae0*/  LDS.128 R204, [R16+0x298d0] ;  /* 0x0298d00010cc7984 */ /* 0x000e220000000c00 */
[----:B------:R-:W-:Y:S06]  /*0af0*/  BAR.ARV 0x4, 0x180 ;  /* 0x0106000000007b1d */ /* 0x000fec0000002000 */
[----:B--2---:R-:W-:-:S04]  /*0b00*/  LOP3.LUT R0, R0, 0xfffffffb, RZ, 0xc0, !PT ;  /* 0xfffffffb00007812 */ /* 0x004fc800078ec0ff */
[----:B------:R-:W-:-:S05]  /*0b10*/  @P0 LOP3.LUT R0, R0, 0x4, RZ, 0xfc, !PT ;  /* 0x0000000400000812 */ /* 0x000fca00078efcff */
[----:B------:R1:W-:Y:S01]  /*0b20*/  STL [R1+0x10], R0 ;  /* 0x0000100001007387 */ /* 0x0003e20000100800 */
[----:B0-----:R-:W-:-:S13]  /*0b30*/  ISETP.GE.AND P0, PT, R207, UR4, PT ;  /* 0x00000004cf007c0c */ /* 0x001fda000bf06270 */
[----:B-1----:R-:W-:Y:S05]  /*0b40*/  @P0 BRA `(.L_x_470) ;  /* 0x0000027800b40947 */ /* 0x002fea0003800000 */
[----:B------:R-:W0:Y:S01]  /*0b50*/  S2R R0, SR_TID.X ;  /* 0x0000000000007919 */ /* 0x000e220000002100 */
[----:B------:R-:W-:Y:S01]  /*0b60*/  R2UR UR52, R16 ;  /* 0x00000000103472ca */ /* 0x000fe200000e0000 */
[----:B------:R-:W-:Y:S01]  /*0b70*/  IMAD.MOV.U32 R220, RZ, RZ, 0x20 ;  /* 0x00000020ffdc7424 */ /* 0x000fe200078e00ff */
[----:B------:R-:W-:Y:S01]  /*0b80*/  MOV R17, RZ ;  /* 0x000000ff00117202 */ /* 0x000fe20000000f00 */
[----:B------:R-:W-:Y:S01]  /*0b90*/  IMAD.MOV.U32 R20, RZ, RZ, -0x2 ;  /* 0xfffffffeff147424 */ /* 0x000fe200078e00ff */
[----:B------:R-:W-:Y:S01]  /*0ba0*/  ULOP3.LUT UR53, UR36, 0x1, URZ, 0xfc, !UPT ;  /* 0x0000000124357892 */ /* 0x000fe2000f8efc3f */
[----:B------:R-:W-:Y:S01]  /*0bb0*/  IMAD.MOV.U32 R169, RZ, RZ, RZ ;  /* 0x000000ffffa97224 */ /* 0x000fe200078e00ff */
[----:B------:R-:W-:Y:S01]  /*0bc0*/  UMOV UR43, URZ ;  /* 0x0000003f002b7c82 */ /* 0x000fe20008000000 */
[----:B------:R-:W-:Y:S02]  /*0bd0*/  IMAD.MOV.U32 R198, RZ, RZ, RZ ;  /* 0x000000ffffc67224 */ /* 0x000fe400078e00ff */
[----:B------:R-:W-:-:S04]  /*0be0*/  IMAD.MOV.U32 R156, RZ, RZ, RZ ;  /* 0x000000ffff9c7224 */ /* 0x000fc800078e00ff */
[----:B------:R-:W-:Y:S01]  /*0bf0*/  UIADD3 UR52, UR52, 0x14400, URZ ;  /* 0x0001440034347890 */ /* 0x000fe2000fffe03f */
[----:B0-----:R-:W-:-:S05]  /*0c00*/  VIADD R15, R0, 0xffffff80 ;  /* 0xffffff80000f7836 */ /* 0x001fca0000000000 */
[----:B------:R-:W-:Y:S02]  /*0c10*/  SHF.R.S32.HI R0, RZ, 0x1f, R15 ;  /* 0x0000001fff007819 */ /* 0x000fe4000001140f */
[-C--:B------:R-:W-:Y:S02]  /*0c20*/  LEA.HI R5, R15, R15.reuse, RZ, 0x1 ;  /* 0x0000000f0f057211 */ /* 0x080fe400078f08ff */
[CC--:B------:R-:W-:Y:S02]  /*0c30*/  LEA.HI R6, R0.reuse, R15.reuse, RZ, 0x2 ;  /* 0x0000000f00067211 */ /* 0x0c0fe400078f10ff */
[CC--:B------:R-:W-:Y:S02]  /*0c40*/  LEA.HI R2, R0.reuse, R15.reuse, RZ, 0x4 ;  /* 0x0000000f00027211 */ /* 0x0c0fe400078f20ff */
[----:B------:R-:W-:Y:S02]  /*0c50*/  LEA.HI R3, R0, R15, RZ, 0x5 ;  /* 0x0000000f00037211 */ /* 0x000fe400078f28ff */
[----:B------:R-:W-:-:S02]  /*0c60*/  SHF.R.S32.HI R7, RZ, 0x2, R6 ;  /* 0x00000002ff077819 */ /* 0x000fc40000011406 */
[----:B------:R-:W-:Y:S02]  /*0c70*/  SHF.R.S32.HI R8, RZ, 0x1f, R6 ;  /* 0x0000001fff087819 */ /* 0x000fe40000011406 */
[----:B------:R-:W-:Y:S02]  /*0c80*/  SHF.R.S32.HI R209, RZ, 0x4, R2 ;  /* 0x00000004ffd17819 */ /* 0x000fe40000011402 */
[----:B------:R-:W-:Y:S02]  /*0c90*/  SHF.L.U32 R4, R3, 0x5, RZ ;  /* 0x0000000503047819 */ /* 0x000fe400000006ff */
[----:B------:R-:W-:Y:S02]  /*0ca0*/  LOP3.LUT R3, R2, 0x3fffff0, RZ, 0xc0, !PT ;  /* 0x03fffff002037812 */ /* 0x000fe400078ec0ff */
[----:B------:R-:W-:Y:S02]  /*0cb0*/  LEA.HI R8, R8, R7, RZ, 0x2 ;  /* 0x0000000708087211 */ /* 0x000fe400078f10ff */
[----:B------:R-:W-:Y:S01]  /*0cc0*/  LEA.HI R2, R2, R209, RZ, 0x1 ;  /* 0x000000d102027211 */ /* 0x000fe200078f08ff */
[----:B------:R-:W-:Y:S01]  /*0cd0*/  IMAD.IADD R3, R15, 0x1, -R3 ;  /* 0x000000010f037824 */ /* 0x000fe200078e0a03 */
[----:B------:R-:W-:-:S02]  /*0ce0*/  SHF.R.S32.HI R168, RZ, 0x1, R5 ;  /* 0x00000001ffa87819 */ /* 0x000fc40000011405 */
[----:B------:R-:W-:Y:S02]  /*0cf0*/  LOP3.LUT R4, R4, 0xfffffc00, RZ, 0xc0, !PT ;  /* 0xfffffc0004047812 */ /* 0x000fe400078ec0ff */
[----:B------:R-:W-:Y:S02]  /*0d00*/  LOP3.LUT R8, R8, 0xfffffffc, RZ, 0xc0, !PT ;  /* 0xfffffffc08087812 */ /* 0x000fe400078ec0ff */
[----:B------:R-:W-:Y:S01]  /*0d10*/  LOP3.LUT R223, R5, 0xfffffffe, RZ, 0xc0, !PT ;  /* 0xfffffffe05df7812 */ /* 0x000fe200078ec0ff */
[----:B------:R-:W-:Y:S01]  /*0d20*/  IMAD R3, R3, 0x40, R4 ;  /* 0x0000004003037824 */ /* 0x000fe200078e0204 */
[----:B------:R-:W-:Y:S01]  /*0d30*/  LOP3.LUT R2, R2, 0x1ffffffe, RZ, 0xc0, !PT ;  /* 0x1ffffffe02027812 */ /* 0x000fe200078ec0ff */
[----:B------:R-:W-:Y:S01]  /*0d40*/  IMAD.IADD R8, R7, 0x1, -R8 ;  /* 0x0000000107087824 */ /* 0x000fe200078e0a08 */
[----:B------:R-:W-:Y:S01]  /*0d50*/  IADD3 R218, R168, 0x80, RZ ;  /* 0x00000080a8da7810 */ /* 0x000fe20007ffe0ff */
[----:B------:R-:W-:Y:S01]  /*0d60*/  IMAD.IADD R223, R15, 0x1, -R223 ;  /* 0x000000010fdf7824 */ /* 0x000fe200078e0adf */
[----:B------:R-:W-:Y:S01]  /*0d70*/  LOP3.LUT R6, R6, 0xfffffffc, RZ, 0xc0, !PT ;  /* 0xfffffffc06067812 */ /* 0x000fe200078ec0ff */
[----:B------:R-:W-:Y:S01]  /*0d80*/  IMAD.SHL.U32 R175, R8, 0x80, RZ ;  /* 0x0000008008af7824 */ /* 0x000fe200078e00ff */
[----:B------:R-:W-:Y:S01]  /*0d90*/  IADD3 R2, R209, -R2, RZ ;  /* 0x80000002d1027210 */ /* 0x000fe20007ffe0ff */
[----:B------:R-:W-:Y:S01]  /*0da0*/  IMAD.SHL.U32 R22, R223, 0x8, RZ ;  /* 0x00000008df167824 */ /* 0x000fe200078e00ff */
[----:B------:R-:W-:Y:S01]  /*0db0*/  SHF.R.S32.HI R7, RZ, 0x1f, R218 ;  /* 0x0000001fff077819 */ /* 0x000fe200000114da */
[----:B------:R-:W-:Y:S01]  /*0dc0*/  IMAD.IADD R6, R15, 0x1, -R6 ;  /* 0x000000010f067824 */ /* 0x000fe200078e0a06 */
[-C--:B------:R-:W-:Y:S01]  /*0dd0*/  LEA.HI R11, R218, R218.reuse, RZ, 0x1 ;  /* 0x000000dada0b7211 */ /* 0x080fe200078f08ff */
[----:B------:R-:W-:Y:S01]  /*0de0*/  IMAD R2, R2, 0x8, R3 ;  /* 0x0000000802027824 */ /* 0x000fe200078e0203 */
[----:B------:R-:W-:Y:S01]  /*0df0*/  LEA.HI R7, R7, R218, RZ, 0x3 ;  /* 0x000000da07077211 */ /* 0x000fe200078f18ff */
[----:B------:R-:W-:Y:S01]  /*0e00*/  VIADD R172, R22, 0x40 ;  /* 0x0000004016ac7836 */ /* 0x000fe20000000000 */
[----:B------:R-:W-:Y:S01]  /*0e10*/  LEA.HI R3, R0, R15, RZ, 0x7 ;  /* 0x0000000f00037211 */ /* 0x000fe200078f38ff */
[----:B------:R-:W-:Y:S01]  /*0e20*/  VIADD R170, R22, 0x20 ;  /* 0x0000002016aa7836 */ /* 0x000fe20000000000 */
[----:B------:R-:W-:Y:S01]  /*0e30*/  LEA.HI R4, R6, R6, RZ, 0x1 ;  /* 0x0000000606047211 */ /* 0x000fe200078f08ff */
[----:B------:R-:W-:Y:S01]  /*0e40*/  IMAD.SHL.U32 R10, R7, 0x40, RZ ;  /* 0x00000040070a7824 */ /* 0x000fe200078e00ff */
[----:B------:R-:W-:Y:S01]  /*0e50*/  LOP3.LUT R225, R3, 0xffffff80, RZ, 0xc0, !PT ;  /* 0xffffff8003e17812 */ /* 0x000fe200078ec0ff */
[----:B------:R0:W-:Y:S01]  /*0e60*/  STL [R1+0x8], R2 ;  /* 0x0000080201007387 */ /* 0x0001e20000100800 */
[----:B------:R-:W-:Y:S01]  /*0e70*/  LOP3.LUT R7, R4, 0x1ffffffe, RZ, 0xc0, !PT ;  /* 0x1ffffffe04077812 */ /* 0x000fe200078ec0ff */
[----:B------:R-:W-:Y:S01]  /*0e80*/  IMAD.IADD R4, R22, 0x1, R172 ;  /* 0x0000000116047824 */ /* 0x000fe200078e02ac */
[----:B------:R-:W-:Y:S01]  /*0e90*/  LOP3.LUT R9, R11, 0x3fffffe, RZ, 0xc0, !PT ;  /* 0x03fffffe0b097812 */ /* 0x000fe200078ec0ff */
[----:B------:R-:W-:Y:S01]  /*0ea0*/  IMAD.IADD R225, R15, 0x1, -R225 ;  /* 0x000000010fe17824 */ /* 0x000fe200078e0ae1 */
[----:B------:R-:W-:Y:S01]  /*0eb0*/  IADD3 R12, R6, -R7, RZ ;  /* 0x80000007060c7210 */ /* 0x000fe20007ffe0ff */
[----:B------:R-:W-:Y:S01]  /*0ec0*/  IMAD.SHL.U32 R18, R223, 0x10, RZ ;  /* 0x00000010df127824 */ /* 0x000fe200078e00ff */
[----:B------:R-:W-:Y:S01]  /*0ed0*/  SHF.R.S32.HI R13, RZ, 0x1f, R4 ;  /* 0x0000001fff0d7819 */ /* 0x000fe20000011404 */
[----:B------:R-:W-:Y:S01]  /*0ee0*/  IMAD.IADD R9, R218, 0x1, -R9 ;  /* 0x00000001da097824 */ /* 0x000fe200078e0a09 */
[----:B------:R-:W-:Y:S01]  /*0ef0*/  SHF.R.S32.HI R7, RZ, 0x1f, R5 ;  /* 0x0000001fff077819 */ /* 0x000fe20000011405 */
[C---:B------:R-:W-:Y:S01]  /*0f00*/  VIADD R171, R22.reuse, 0x10 ;  /* 0x0000001016ab7836 */ /* 0x040fe20000000000 */
[----:B------:R-:W-:Y:S01]  /*0f10*/  SHF.R.S32.HI R6, RZ, 0x1f, R225 ;  /* 0x0000001fff067819 */ /* 0x000fe200000114e1 */
[----:B------:R-:W-:Y:S01]  /*0f20*/  VIADD R173, R22, 0x30 ;  /* 0x0000003016ad7836 */ /* 0x000fe20000000000 */
[----:B------:R-:W-:-:S02]  /*0f30*/  LOP3.LUT R10, R10, 0xfffffe00, RZ, 0xc0, !PT ;  /* 0xfffffe000a0a7812 */ /* 0x000fc400078ec0ff */
[CC--:B------:R-:W-:Y:S02]  /*0f40*/  LEA.HI R224, R13.reuse, R4.reuse, RZ, 0x4 ;  /* 0x000000040de07211 */ /* 0x0c0fe400078f20ff */
[----:B------:R-:W-:Y:S01]  /*0f50*/  LEA.HI R13, R13, R4, RZ, 0x6 ;  /* 0x000000040d0d7211 */ /* 0x000fe200078f30ff */
[----:B------:R-:W-:Y:S01]  /*0f60*/  IMAD R200, R9, 0x40, R10 ;  /* 0x0000004009c87824 */ /* 0x000fe200078e020a */
[----:B------:R-:W-:Y:S02]  /*0f70*/  LEA.HI R7, R7, R168, RZ, 0x3 ;  /* 0x000000a807077211 */ /* 0x000fe400078f18ff */
[----:B------:R-:W-:Y:S01]  /*0f80*/  LEA.HI R4, R6, R225, RZ, 0x2 ;  /* 0x000000e106047211 */ /* 0x000fe200078f10ff */
[----:B------:R-:W-:Y:S01]  /*0f90*/  IMAD.SHL.U32 R13, R13, 0x80, RZ ;  /* 0x000000800d0d7824 */ /* 0x000fe200078e00ff */
[----:B0-----:R-:W-:Y:S02]  /*0fa0*/  IADD3 R2, R22, R170, RZ ;  /* 0x000000aa16027210 */ /* 0x001fe40007ffe0ff */
[----:B------:R-:W-:-:S02]  /*0fb0*/  LOP3.LUT R7, R7, 0xfffffff8, RZ, 0xc0, !PT ;  /* 0xfffffff807077812 */ /* 0x000fc400078ec0ff */
[----:B------:R-:W-:Y:S02]  /*0fc0*/  LOP3.LUT R10, R4, 0x7ffffffc, RZ, 0xc0, !PT ;  /* 0x7ffffffc040a7812 */ /* 0x000fe400078ec0ff */
[----:B------:R-:W-:Y:S01]  /*0fd0*/  SHF.R.S32.HI R9, RZ, 0x1f, R2 ;  /* 0x0000001fff097819 */ /* 0x000fe20000011402 */
[----:B------:R-:W-:Y:S01]  /*0fe0*/  IMAD.IADD R236, R168, 0x1, -R7 ;  /* 0x00000001a8ec7824 */ /* 0x000fe200078e0a07 */
[----:B------:R-:W-:Y:S01]  /*0ff0*/  SHF.R.S32.HI R234, RZ, 0x7, R3 ;  /* 0x00000007ffea7819 */ /* 0x000fe20000011403 */
[----:B------:R-:W-:Y:S01]  /*1000*/  IMAD.IADD R237, R225, 0x1, -R10 ;  /* 0x00000001e1ed7824 */ /* 0x000fe200078e0a0a */
[CC--:B------:R-:W-:Y:S02]  /*1010*/  LEA.HI R222, R9.reuse, R2.reuse, RZ, 0x4 ;  /* 0x0000000209de7211 */ /* 0x0c0fe400078f20ff */
[----:B------:R-:W-:Y:S01]  /*1020*/  LEA.HI R14, R9, R2, RZ, 0x6 ;  /* 0x00000002090e7211 */ /* 0x000fe200078f30ff */
[----:B------:R-:W-:Y:S01]  /*1030*/  IMAD R237, R237, R20, 0xa0 ;  /* 0x000000a0eded7424 */ /* 0x000fe200078e0214 */
[----:B------:R-:W-:-:S02]  /*1040*/  SHF.R.S32.HI R9, RZ, 0x2, R4 ;  /* 0x00000002ff097819 */ /* 0x000fc40000011404 */
[----:B------:R-:W-:Y:S01]  /*1050*/  SHF.R.S32.HI R10, RZ, 0x1f, R4 ;  /* 0x0000001fff0a7819 */ /* 0x000fe20000011404 */
[----:B------:R-:W-:Y:S01]  /*1060*/  IMAD.SHL.U32 R14, R14, 0x80, RZ ;  /* 0x000000800e0e7824 */ /* 0x000fe200078e00ff */
[----:B------:R-:W-:Y:S02]  /*1070*/  SHF.L.U32 R2, R236, 0x7, RZ ;  /* 0x00000007ec027819 */ /* 0x000fe400000006ff */
[----:B------:R-:W-:Y:S02]  /*1080*/  LEA.HI R10, R10, R9, RZ, 0x3 ;  /* 0x000000090a0a7211 */ /* 0x000fe400078f18ff */
[----:B------:R-:W-:Y:S02]  /*1090*/  LEA.HI R0, R0, R15, RZ, 0x3 ;  /* 0x0000000f00007211 */ /* 0x000fe400078f18ff */
[----:B------:R-:W-:Y:S02]  /*10a0*/  LOP3.LUT R7, R2, 0x380, RZ, 0xc0, !PT ;  /* 0x0000038002077812 */ /* 0x000fe400078ec0ff */
[----:B------:R-:W-:-:S02]  /*10b0*/  LOP3.LUT R10, R10, 0xfffffff8, RZ, 0xc0, !PT ;  /* 0xfffffff80a0a7812 */ /* 0x000fc400078ec0ff */
[----:B------:R-:W-:Y:S02]  /*10c0*/  LEA.HI R3, R3, R234, RZ, 0x1 ;  /* 0x000000ea03037211 */ /* 0x000fe400078f08ff */
[----:B------:R-:W-:Y:S02]  /*10d0*/  LEA.HI R6, R6, R225, RZ, 0x5 ;  /* 0x000000e106067211 */ /* 0x000fe400078f28ff */
[----:B------:R-:W-:Y:S02]  /*10e0*/  LEA.HI R5, R5, R168, RZ, 0x1 ;  /* 0x000000a805057211 */ /* 0x000fe400078f08ff */
[----:B------:R-:W-:Y:S02]  /*10f0*/  LOP3.LUT R212, R0, 0xfffffff8, RZ, 0xc0, !PT ;  /* 0xfffffff800d47812 */ /* 0x000fe400078ec0ff */
[----:B------:R-:W-:Y:S02]  /*1100*/  SHF.R.U32.HI R2, RZ, 0x3, R7 ;  /* 0x00000003ff027819 */ /* 0x000fe40000011607 */
[----:B------:R-:W-:-:S02]  /*1110*/  IADD3 R9, R9, -R10, RZ ;  /* 0x8000000a09097210 */ /* 0x000fc40007ffe0ff */
[----:B------:R-:W-:Y:S02]  /*1120*/  LOP3.LUT R3, R3, 0x3fffffe, RZ, 0xc0, !PT ;  /* 0x03fffffe03037812 */ /* 0x000fe400078ec0ff */
[----:B------:R-:W-:Y:S02]  /*1130*/  SHF.R.S32.HI R6, RZ, 0x5, R6 ;  /* 0x00000005ff067819 */ /* 0x000fe40000011406 */
[----:B------:R-:W-:Y:S01]  /*1140*/  LOP3.LUT R7, R7, 0x10, R18, 0xf8, !PT ;  /* 0x0000001007077812 */ /* 0x000fe200078ef812 */
[----:B------:R-:W-:Y:S01]  /*1150*/  IMAD.IADD R3, R234, 0x1, -R3 ;  /* 0x00000001ea037824 */ /* 0x000fe200078e0a03 */
[----:B------:R-:W-:Y:S02]  /*1160*/  LOP3.LUT R5, R5, 0x3fffffe, RZ, 0xc0, !PT ;  /* 0x03fffffe05057812 */ /* 0x000fe400078ec0ff */
[----:B------:R-:W-:Y:S02]  /*1170*/  IADD3 R212, R15, -R212, RZ ;  /* 0x800000d40fd47210 */ /* 0x000fe40007ffe0ff */
[----:B------:R-:W-:-:S02]  /*1180*/  LEA R6, R6, R9, 0x4 ;  /* 0x0000000906067211 */ /* 0x000fc400078e20ff */
[----:B------:R-:W-:Y:S01]  /*1190*/  LOP3.LUT R4, R7, R2, RZ, 0x3c, !PT ;  /* 0x0000000207047212 */ /* 0x000fe200078e3cff */
[----:B------:R-:W-:Y:S01]  /*11a0*/  IMAD.SHL.U32 R202, R212, 0x8, RZ ;  /* 0x00000008d4ca7824 */ /* 0x000fe200078e00ff */
[----:B------:R-:W-:Y:S01]  /*11b0*/  IADD3 R2, R168, -R5, RZ ;  /* 0x80000005a8027210 */ /* 0x000fe20007ffe0ff */
[----:B------:R-:W-:Y:S01]  /*11c0*/  IMAD R235, R3, 0x40, R6 ;  /* 0x0000004003eb7824 */ /* 0x000fe200078e0206 */
[----:B------:R-:W-:Y:S01]  /*11d0*/  LOP3.LUT R175, R175, 0x180, RZ, 0xc0, !PT ;  /* 0x00000180afaf7812 */ /* 0x000fe200078ec0ff */
[----:B------:R-:W-:Y:S01]  /*11e0*/  VIADD R211, R202, 0x40 ;  /* 0x00000040cad37836 */ /* 0x000fe20000000000 */
[----:B------:R-:W-:Y:S01]  /*11f0*/  SHF.R.S32.HI R221, RZ, 0x3, R0 ;  /* 0x00000003ffdd7819 */ /* 0x000fe20000011400 */
[C---:B------:R-:W-:Y:S01]  /*1200*/  IMAD R2, R209.reuse, 0x8, R2 ;  /* 0x00000008d1027824 */ /* 0x040fe200078e0202 */
[----:B------:R-:W-:Y:S01]  /*1210*/  SHF.R.U32.HI R196, RZ, 0x3, R175 ;  /* 0x00000003ffc47819 */ /* 0x000fe200000116af */
[----:B------:R-:W-:Y:S01]  /*1220*/  IMAD R209, R209, 0x400, R4 ;  /* 0x00000400d1d17824 */ /* 0x000fe200078e0204 */
[----:B------:R-:W-:Y:S01]  /*1230*/  LOP3.LUT R3, R175, 0x10, R18, 0xf8, !PT ;  /* 0x00000010af037812 */ /* 0x000fe200078ef812 */
[----:B------:R-:W-:Y:S01]  /*1240*/  IMAD.SHL.U32 R197, R2, 0x40, RZ ;  /* 0x0000004002c57824 */ /* 0x000fe200078e00ff */
[----:B------:R-:W-:-:S02]  /*1250*/  SHF.R.S32.HI R0, RZ, 0x1f, R202 ;  /* 0x0000001fff007819 */ /* 0x000fc400000114ca */
[-C--:B------:R-:W-:Y:S02]  /*1260*/  LOP3.LUT R0, R3, R196.reuse, RZ, 0x3c, !PT ;  /* 0x000000c403007212 */ /* 0x080fe400078e3cff */
[C---:B------:R-:W-:Y:S02]  /*1270*/  LOP3.LUT R5, R175.reuse, 0x30, R222, 0xf8, !PT ;  /* 0x00000030af057812 */ /* 0x040fe400078ef8de */
[----:B------:R-:W-:Y:S01]  /*1280*/  LOP3.LUT R7, R175, 0x30, R224, 0xf8, !PT ;  /* 0x00000030af077812 */ /* 0x000fe200078ef8e0 */
[----:B------:R-:W-:Y:S01]  /*1290*/  IMAD.IADD R203, R197, 0x1, R0 ;  /* 0x00000001c5cb7824 */ /* 0x000fe200078e0200 */
[----:B------:R-:W-:Y:S01]  /*12a0*/  LOP3.LUT R14, R14, 0xffffe000, RZ, 0xc0, !PT ;  /* 0xffffe0000e0e7812 */ /* 0x000fe200078ec0ff */
[----:B------:R-:W-:Y:S01]  /*12b0*/  IMAD R0, R12, 0x8, R235 ;  /* 0x000000080c007824 */ /* 0x000fe200078e02eb */
[----:B------:R-:W-:Y:S02]  /*12c0*/  LOP3.LUT R5, R5, R196, RZ, 0x3c, !PT ;  /* 0x000000c405057212 */ /* 0x000fe400078e3cff */
[----:B------:R-:W-:-:S02]  /*12d0*/  LOP3.LUT P0, RZ, R8, 0x2, RZ, 0xc0, !PT ;  /* 0x0000000208ff7812 */ /* 0x000fc4000780c0ff */
[----:B------:R0:W-:Y:S01]  /*12e0*/  STL [R1+0x4], R0 ;  /* 0x0000040001007387 */ /* 0x0001e20000100800 */
[----:B------:R-:W-:Y:S02]  /*12f0*/  LOP3.LUT R4, R7, R196, RZ, 0x3c, !PT ;  /* 0x000000c407047212 */ /* 0x000fe400078e3cff */
[----:B------:R-:W-:Y:S02]  /*1300*/  SHF.R.S32.HI R11, RZ, 0x1, R11 ;  /* 0x00000001ff0b7819 */ /* 0x000fe4000001140b */
[----:B------:R-:W-:Y:S02]  /*1310*/  LOP3.LUT R2, R13, 0xffffe000, RZ, 0xc0, !PT ;  /* 0xffffe0000d027812 */ /* 0x000fe400078ec0ff */
[----:B------:R-:W-:Y:S01]  /*1320*/  IADD3 R7, R5, R197, R14 ;  /* 0x000000c505077210 */ /* 0x000fe20007ffe00e */
[----:B------:R-:W-:Y:S01]  /*1330*/  IMAD.SHL.U32 R11, R11, 0x80, RZ ;  /* 0x000000800b0b7824 */ /* 0x000fe200078e00ff */
[----:B------:R-:W-:Y:S02]  /*1340*/  LOP3.LUT R5, R175, 0x30, R18, 0xf8, !PT ;  /* 0x00000030af057812 */ /* 0x000fe400078ef812 */
[----:B------:R-:W-:-:S02]  /*1350*/  SEL R220, R220, 0xffffffe0, !P0 ;  /* 0xffffffe0dcdc7807 */ /* 0x000fc40004000000 */
[----:B------:R-:W-:Y:S02]  /*1360*/  IADD3 R231, R4, R197, R2 ;  /* 0x000000c504e77210 */ /* 0x000fe40007ffe002 */
[----:B------:R-:W-:Y:S01]  /*1370*/  IADD3 R174, R22, 0x50, RZ ;  /* 0x0000005016ae7810 */ /* 0x000fe20007ffe0ff */
[----:B------:R-:W-:Y:S01]  /*1380*/  IMAD.IADD R208, R220, 0x1, R203 ;  /* 0x00000001dcd07824 */ /* 0x000fe200078e02cb */
[----:B------:R-:W-:Y:S01]  /*1390*/  LOP3.LUT R5, R5, R196, RZ, 0x3c, !PT ;  /* 0x000000c405057212 */ /* 0x000fe200078e3cff */
[----:B------:R-:W-:Y:S01]  /*13a0*/  IMAD.IADD R231, R16, 0x1, R231 ;  /* 0x0000000110e77824 */ /* 0x000fe200078e02e7 */
[----:B------:R-:W-:Y:S02]  /*13b0*/  SHF.R.S32.HI R219, RZ, 0x1f, R168 ;  /* 0x0000001fffdb7819 */ /* 0x000fe400000114a8 */
[----:B------:R-:W-:Y:S02]  /*13c0*/  SHF.R.S32.HI R230, RZ, 0x1f, R171 ;  /* 0x0000001fffe67819 */ /* 0x000fe400000114ab */
[----:B------:R-:W-:-:S02]  /*13d0*/  SHF.R.S32.HI R229, RZ, 0x1f, R170 ;  /* 0x0000001fffe57819 */ /* 0x000fc400000114aa */
[----:B------:R-:W-:Y:S02]  /*13e0*/  SHF.R.S32.HI R228, RZ, 0x1f, R173 ;  /* 0x0000001fffe47819 */ /* 0x000fe400000114ad */
[----:B------:R-:W-:Y:S02]  /*13f0*/  SHF.R.S32.HI R227, RZ, 0x1f, R172 ;  /* 0x0000001fffe37819 */ /* 0x000fe400000114ac */
[----:B------:R-:W-:Y:S02]  /*1400*/  SHF.R.S32.HI R226, RZ, 0x1f, R174 ;  /* 0x0000001fffe27819 */ /* 0x000fe400000114ae */
[----:B------:R-:W-:Y:S02]  /*1410*/  LOP3.LUT R199, R11, 0x180, RZ, 0xc0, !PT ;  /* 0x000001800bc77812 */ /* 0x000fe400078ec0ff */
[----:B------:R-:W-:Y:S02]  /*1420*/  SHF.R.S32.HI R2, RZ, 0x1f, R211 ;  /* 0x0000001fff027819 */ /* 0x000fe400000114d3 */
[----:B------:R-:W-:-:S02]  /*1430*/  SHF.R.S32.HI R222, RZ, 0x4, R222 ;  /* 0x00000004ffde7819 */ /* 0x000fc400000114de */
[----:B------:R-:W-:Y:S02]  /*1440*/  SHF.R.S32.HI R224, RZ, 0x4, R224 ;  /* 0x00000004ffe07819 */ /* 0x000fe400000114e0 */
[C---:B------:R-:W-:Y:S02]  /*1450*/  IADD3 R233, R16.reuse, R197, R5 ;  /* 0x000000c510e97210 */ /* 0x040fe40007ffe005 */
[----:B------:R-:W-:Y:S02]  /*1460*/  IADD3 R232, R16, R7, RZ ;  /* 0x0000000710e87210 */ /* 0x000fe40007ffe0ff */
[----:B0-----:R-:W-:-:S07]  /*1470*/  IADD3 R220, R220, UR52, R203 ;  /* 0x00000034dcdc7c10 */ /* 0x001fce000fffe0cb */
.L_x_661:
[----:B0---4-:R-:W0:Y:S02]  /*1480*/  LDC.64 R2, c[0x0][0xc88] ;  /* 0x00032200ff027b82 */ /* 0x011e240000000a00 */
[----:B0-----:R-:W-:-:S05]  /*1490*/  IMAD.WIDE R2, R207, 0x4, R2 ;  /* 0x00000004cf027825 */ /* 0x001fca00078e0202 */
[----:B--2---:R0:W2:Y:S01]  /*14a0*/  LDG.E R210, desc[UR54][R2.64] ;  /* 0x0000003602d27981 */ /* 0x0040a2000c1e1900 */
[----:B------:R-:W-:Y:S05]  /*14b0*/  YIELD ;  /* 0x0000000000007946 */ /* 0x000fea0003800000 */
[----:B------:R-:W-:Y:S01]  /*14c0*/  ULDC.64 UR4, c[0x0][0xa28] ;  /* 0x00028a0000047ab9 */ /* 0x000fe20000000a00 */
[----:B------:R-:W-:Y:S01]  /*14d0*/  ULDC.64 UR8, c[0x0][0xa18] ;  /* 0x0002860000087ab9 */ /* 0x000fe20000000a00 */
[----:B------:R-:W-:Y:S01]  /*14e0*/  ISETP.NE.U32.AND P1, PT, RZ, UR4, PT ;  /* 0x00000004ff007c0c */ /* 0x000fe2000bf25070 */
[----:B------:R-:W-:Y:S01]  /*14f0*/  ULDC.64 UR6, c[0x0][0xa08] ;  /* 0x0002820000067ab9 */ /* 0x000fe20000000a00 */
[----:B0-----:R-:W-:Y:S01]  /*1500*/  IMAD.MOV.U32 R3, RZ, RZ, RZ ;  /* 0x000000ffff037224 */ /* 0x001fe200078e00ff */
[----:B------:R-:W-:Y:S01]  /*1510*/  ISETP.NE.U32.AND P0, PT, RZ, UR6, PT ;  /* 0x00000006ff007c0c */ /* 0x000fe2000bf05070 */
[----:B------:R-:W-:Y:S01]  /*1520*/  IMAD.MOV.U32 R27, RZ, RZ, RZ ;  /* 0x000000ffff1b7224 */ /* 0x000fe200078e00ff */
[----:B------:R-:W-:-:S02]  /*1530*/  ISETP.NE.AND.EX P1, PT, RZ, UR5, PT, P1 ;  /* 0x00000005ff007c0c */ /* 0x000fc4000bf25310 */
[----:B------:R-:W-:Y:S02]  /*1540*/  ISETP.NE.AND.EX P0, PT, RZ, UR7, PT, P0 ;  /* 0x00000007ff007c0c */ /* 0x000fe4000bf05300 */
[----:B--2---:R-:W-:-:S09]  /*1550*/  SHF.R.S32.HI R216, RZ, 0x1f, R210 ;  /* 0x0000001fffd87819 */ /* 0x004fd200000114d2 */
[C---:B---3--:R-:W-:Y:S02]  /*1560*/  @P1 LEA R4, P2, R210.reuse, UR4, 0x2 ;  /* 0x00000004d2041c11 */ /* 0x048fe4000f8410ff */
[C---:B------:R-:W-:Y:S02]  /*1570*/  SHF.L.U32 R214, R210.reuse, 0x2, RZ ;  /* 0x00000002d2d67819 */ /* 0x040fe400000006ff */
[C-C-:B------:R-:W-:Y:S02]  /*1580*/  @P1 LEA.HI.X R5, R210.reuse, UR5, R216.reuse, 0x2, P2 ;  /* 0x00000005d2051c11 */ /* 0x140fe400090f14d8 */
[----:B------:R-:W-:Y:S01]  /*1590*/  ISETP.NE.U32.AND P2, PT, RZ, UR8, PT ;  /* 0x00000008ff007c0c */ /* 0x000fe2000bf45070 */
[----:B------:R-:W-:Y:S01]  /*15a0*/  ULDC UR4, c[0x0][0x288] ;  /* 0x0000a20000047ab9 */ /* 0x000fe20000000800 */
[----:B------:R-:W-:Y:S01]  /*15b0*/  SHF.L.U64.HI R215, R210, 0x2, R216 ;  /* 0x00000002d2d77819 */ /* 0x000fe200000102d8 */
[----:B------:R0:W5:Y:S01]  /*15c0*/  @P1 LDG.E R3, desc[UR54][R4.64] ;  /* 0x0000003604031981 */ /* 0x000162000c1e1900 */
[----:B------:R-:W-:-:S02]  /*15d0*/  ISETP.NE.AND.EX P2, PT, RZ, UR9, PT, P2 ;  /* 0x00000009ff007c0c */ /* 0x000fc4000bf45320 */
[----:B------:R-:W-:Y:S01]  /*15e0*/  IADD3 R8, P3, R214, UR6, RZ ;  /* 0x00000006d6087c10 */ /* 0x000fe2000ff7e0ff */
[----:B------:R-:W-:Y:S01]  /*15f0*/  IMAD.U32 R157, RZ, RZ, UR4 ;  /* 0x00000004ff9d7e24 */ /* 0x000fe2000f8e00ff */
[----:B------:R-:W-:Y:S02]  /*1600*/  ULDC.64 UR4, c[0x0][0x418] ;  /* 0x0001060000047ab9 */ /* 0x000fe40000000a00 */
[----:B------:R-:W-:-:S05]  /*1610*/  IADD3.X R9, R215, UR7, RZ, P3, !PT ;  /* 0x00000007d7097c10 */ /* 0x000fca0009ffe4ff */
[----:B------:R0:W5:Y:S02]  /*1620*/  @P0 LDG.E R27, desc[UR54][R8.64] ;  /* 0x00000036081b0981 */ /* 0x000164000c1e1900 */
[----:B------:R-:W-:-:S04]  /*1630*/  @P2 IADD3 R6, P1, R214, UR8, RZ ;  /* 0x00000008d6062c10 */ /* 0x000fc8000ff3e0ff */
[----:B------:R-:W-:-:S05]  /*1640*/  @P2 IADD3.X R7, R215, UR9, RZ, P1, !PT ;  /* 0x00000009d7072c10 */ /* 0x000fca0008ffe4ff */
[----:B------:R0:W5:Y:S01]  /*1650*/  @P2 LDG.E R157, desc[UR54][R6.64] ;  /* 0x00000036069d2981 */ /* 0x000162000c1e1900 */
[----:B------:R-:W-:-:S03]  /*1660*/  UISETP.NE.U32.AND UP0, UPT, UR4, URZ, UPT ;  /* 0x0000003f0400728c */ /* 0x000fc6000bf05070 */
[----:B------:R-:W-:Y:S01]  /*1670*/  ULDC UR4, c[0x0][0x424] ;  /* 0x0001090000047ab9 */ /* 0x000fe20000000800 */
[----:B------:R-:W-:-:S03]  /*1680*/  UISETP.NE.AND.EX UP0, UPT, UR5, URZ, UPT, UP0 ;  /* 0x0000003f0500728c */ /* 0x000fc6000bf05300 */
[----:B------:R-:W-:Y:S01]  /*1690*/  ULDC UR5, c[0x0][0x2f0] ;  /* 0x0000bc0000057ab9 */ /* 0x000fe20000000800 */
[----:B------:R-:W-:-:S04]  /*16a0*/  USEL UR4, UR4, 0x1, UP0 ;  /* 0x0000000104047887 */ /* 0x000fc80008000000 */
[----:B------:R-:W-:-:S03]  /*16b0*/  UIMAD UR4, UR4, UR5, URZ ;  /* 0x00000005040472a4 */ /* 0x000fc6000f8e023f */
[----:B------:R-:W-:Y:S02]  /*16c0*/  ULDC UR5, c[0x0][0x348] ;  /* 0x0000d20000057ab9 */ /* 0x000fe40000000800 */
[----:B------:R-:W-:Y:S01]  /*16d0*/  MOV R2, UR5 ;  /* 0x0000000500027c02 */ /* 0x000fe20008000f00 */
[----:B------:R-:W-:Y:S02]  /*16e0*/  IMAD.U32 R26, RZ, RZ, UR4 ;  /* 0x00000004ff1a7e24 */ /* 0x000fe4000f8e00ff */
[----:B------:R-:W-:Y:S01]  /*16f0*/  IMAD.MOV.U32 R25, RZ, RZ, R210 ;  /* 0x000000ffff197224 */ /* 0x000fe200078e00d2 */
[----:B0-----:R-:W-:Y:S06]  /*1700*/  @P2 BRA `(.L_x_471) ;  /* 0x0000000000242947 */ /* 0x001fec0003800000 */
[----:B------:R-:W-:Y:S02]  /*1710*/  ULDC.64 UR4, c[0x0][0xa00] ;  /* 0x0002800000047ab9 */ /* 0x000fe40000000a00 */
[----:B------:R-:W-:-:S04]  /*1720*/  ISETP.NE.U32.AND P1, PT, RZ, UR4, PT ;  /* 0x00000004ff007c0c */ /* 0x000fc8000bf25070 */
[----:B------:R-:W-:-:S13]  /*1730*/  ISETP.NE.AND.EX P1, PT, RZ, UR5, PT, P1 ;  /* 0x00000005ff007c0c */ /* 0x000fda000bf25310 */
[----:B------:R-:W-:Y:S05]  /*1740*/  @!P1 BRA `(.L_x_471) ;  /* 0x0000000000149947 */ /* 0x000fea0003800000 */
[----:B------:R-:W0:Y:S02]  /*1750*/  LDC.64 R4, c[0x0][0xa00] ;  /* 0x00028000ff047b82 */ /* 0x000e240000000a00 */
[----:B0-----:R-:W-:-:S05]  /*1760*/  IMAD.WIDE R4, R25, 0x4, R4 ;  /* 0x0000000419047825 */ /* 0x001fca00078e0204 */
[----:B-----5:R-:W2:Y:S04]  /*1770*/  LDG.E R157, desc[UR54][R4.64] ;  /* 0x00000036049d7981 */ /* 0x020ea8000c1e1900 */
[----:B------:R-:W2:Y:S02]  /*1780*/  LDG.E R0, desc[UR54][R4.64+0x4] ;  /* 0x0000043604007981 */ /* 0x000ea4000c1e1900 */
[----:B--2---:R-:W-:-:S07]  /*1790*/  IMAD.IADD R157, R0, 0x1, -R157 ;  /* 0x00000001009d7824 */ /* 0x004fce00078e0a9d */
.L_x_471:
[----:B------:R-:W-:Y:S01]  /*17a0*/  ULDC.64 UR4, c[0x0][0xa20] ;  /* 0x0002880000047ab9 */ /* 0x000fe20000000a00 */
[----:B------:R-:W-:Y:S01]  /*17b0*/  MOV R217, R205 ;  /* 0x000000cd00d97202 */ /* 0x000fe20000000f00 */
[----:B------:R-:W-:Y:S01]  /*17c0*/  IMAD.MOV.U32 R213, RZ, RZ, R206 ;  /* 0x000000ffffd57224 */ /* 0x000fe200078e00ce */
[----:B------:R-:W-:-:S04]  /*17d0*/  ISETP.NE.U32.AND P1, PT, RZ, UR4, PT ;  /* 0x00000004ff007c0c */ /* 0x000fc8000bf25070 */
[----:B------:R-:W-:-:S13]  /*17e0*/  ISETP.NE.AND.EX P1, PT, RZ, UR5, PT, P1 ;  /* 0x00000005ff007c0c */ /* 0x000fda000bf25310 */
[----:B------:R-:W-:Y:S05]  /*17f0*/  @!P1 BRA `(.L_x_472) ;  /* 0x0000000000109947 */ /* 0x000fea0003800000 */
[----:B------:R-:W-:-:S04]  /*1800*/  IADD3 R4, P0, R214, UR4, RZ ;  /* 0x00000004d6047c10 */ /* 0x000fc8000ff1e0ff */
[----:B------:R-:W-:-:S05]  /*1810*/  IADD3.X R5, R215, UR5, RZ, P0, !PT ;  /* 0x00000005d7057c10 */ /* 0x000fca00087fe4ff */
[----:B------:R0:W5:Y:S01]  /*1820*/  LDG.E R26, desc[UR54][R4.64] ;  /* 0x00000036041a7981 */ /* 0x000162000c1e1900 */
[----:B------:R-:W-:Y:S05]  /*1830*/  BRA `(.L_x_473) ;  /* 0x0000000000107947 */ /* 0x000fea0003800000 */
.L_x_472:
[----:B------:R-:W-:Y:S05]  /*1840*/  @!P0 BRA `(.L_x_473) ;  /* 0x00000000000c8947 */ /* 0x000fea0003800000 */
[----:B------:R-:W2:Y:S04]  /*1850*/  LDG.E R5, desc[UR54][R8.64] ;  /* 0x0000003608057981 */ /* 0x000ea8000c1e1900 */
[----:B------:R-:W2:Y:S02]  /*1860*/  LDG.E R26, desc[UR54][R8.64+0x4] ;  /* 0x00000436081a7981 */ /* 0x000ea4000c1e1900 */
[----:B--2---:R-:W-:-:S07]  /*1870*/  IMAD.IADD R26, R26, 0x1, -R5 ;  /* 0x000000011a1a7824 */ /* 0x004fce00078e0a05 */
.L_x_473:
[----:B------:R-:W-:Y:S02]  /*1880*/  ULDC.64 UR4, c[0x0][0xa10] ;  /* 0x0002840000047ab9 */ /* 0x000fe40000000a00 */
[----:B------:R-:W-:-:S04]  /*1890*/  ISETP.NE.U32.AND P0, PT, RZ, UR4, PT ;  /* 0x00000004ff007c0c */ /* 0x000fc8000bf05070 */
[----:B------:R-:W-:Y:S01]  /*18a0*/  ISETP.NE.AND.EX P0, PT, RZ, UR5, PT, P0 ;  /* 0x00000005ff007c0c */ /* 0x000fe2000bf05300 */
[----:B------:R-:W-:-:S12]  /*18b0*/  ULDC.64 UR4, c[0x0][0xa30] ;  /* 0x00028c0000047ab9 */ /* 0x000fd80000000a00 */
[----:B0-----:R-:W0:Y:S02]  /*18c0*/  @P0 LDC.64 R4, c[0x0][0xa10] ;  /* 0x00028400ff040b82 */ /* 0x001e240000000a00 */
[----:B0-----:R-:W-:-:S05]  /*18d0*/  @P0 IMAD.WIDE R4, R25, 0x4, R4 ;  /* 0x0000000419040825 */ /* 0x001fca00078e0204 */
[----:B------:R-:W2:Y:S04]  /*18e0*/  @P0 LDG.E R0, desc[UR54][R4.64] ;  /* 0x0000003604000981 */ /* 0x000ea8000c1e1900 */
[----:B------:R-:W2:Y:S01]  /*18f0*/  @P0 LDG.E R9, desc[UR54][R4.64+0x4] ;  /* 0x0000043604090981 */ /* 0x000ea2000c1e1900 */
[----:B-----5:R-:W-:Y:S01]  /*1900*/  IADD3 R11, -R3, R26, RZ ;  /* 0x0000001a030b7210 */ /* 0x020fe20007ffe1ff */
[----:B------:R-:W-:Y:S01]  /*1910*/  IMAD.MOV.U32 R144, RZ, RZ, R26 ;  /* 0x000000ffff907224 */ /* 0x000fe200078e001a */
[----:B------:R-:W-:Y:S02]  /*1920*/  ISETP.NE.U32.AND P1, PT, RZ, UR4, PT ;  /* 0x00000004ff007c0c */ /* 0x000fe4000bf25070 */
[----:B------:R-:W-:Y:S02]  /*1930*/  IADD3 R120, -R11, RZ, RZ ;  /* 0x000000ff0b787210 */ /* 0x000fe40007ffe1ff */
[----:B------:R-:W-:-:S02]  /*1940*/  ISETP.NE.AND.EX P1, PT, RZ, UR5, PT, P1 ;  /* 0x00000005ff007c0c */ /* 0x000fc4000bf25310 */
[----:B------:R-:W-:-:S11]  /*1950*/  VIMNMX R120, RZ, R120, !PT ;  /* 0x00000078ff787248 */ /* 0x000fd60007fe0100 */
[----:B------:R-:W-:-:S04]  /*1960*/  @P1 IADD3 R6, P2, R214, UR4, RZ ;  /* 0x00000004d6061c10 */ /* 0x000fc8000ff5e0ff */
[----:B------:R-:W-:-:S05]  /*1970*/  @P1 IADD3.X R7, R215, UR5, RZ, P2, !PT ;  /* 0x00000005d7071c10 */ /* 0x000fca00097fe4ff */
[----:B------:R0:W5:Y:S01]  /*1980*/  @P1 LDG.E R144, desc[UR54][R6.64] ;  /* 0x0000003606901981 */ /* 0x000162000c1e1900 */
[----:B--2---:R-:W-:-:S04]  /*1990*/  @P0 IMAD.IADD R2, R9, 0x1, -R0 ;  /* 0x0000000109020824 */ /* 0x004fc800078e0a00 */
[----:B------:R-:W-:-:S04]  /*19a0*/  IMAD.IADD R158, R11, 0x1, R2 ;  /* 0x000000010b9e7824 */ /* 0x000fc800078e0202 */
[----:B------:R-:W-:-:S04]  /*19b0*/  VIADD R0, R158, 0x9f ;  /* 0x0000009f9e007836 */ /* 0x000fc80000000000 */
[----:B------:R-:W-:-:S05]  /*19c0*/  IMAD.HI R0, R0, 0x66666667, RZ ;  /* 0x6666666700007827 */ /* 0x000fca00078e02ff */
[----:B------:R-:W-:-:S04]  /*19d0*/  SHF.R.U32.HI R3, RZ, 0x1f, R0 ;  /* 0x0000001fff037819 */ /* 0x000fc80000011600 */
[----:B------:R-:W-:-:S05]  /*19e0*/  LEA.HI.SX32 R164, R0, R3, 0x1a ;  /* 0x0000000300a47211 */ /* 0x000fca00078fd2ff */
[----:B------:R-:W-:-:S05]  /*19f0*/  IMAD R3, R164, 0xa0, -R11 ;  /* 0x000000a0a4037824 */ /* 0x000fca00078e0a0b */
[----:B------:R-:W-:-:S04]  /*1a00*/  VIMNMX R3, R3, R2, PT ;  /* 0x0000000203037248 */ /* 0x000fc80003fe0100 */
[----:B------:R-:W-:Y:S01]  /*1a10*/  ISETP.GT.AND P0, PT, R3, R120, PT ;  /* 0x000000780300720c */ /* 0x000fe20003f04270 */
[----:B------:R-:W-:-:S05]  /*1a20*/  IMAD.WIDE.U32 R120, R120, -0x33333333, RZ ;  /* 0xcccccccd78787825 */ /* 0x000fca00078e00ff */
[----:B------:R-:W-:-:S05]  /*1a30*/  SHF.R.U32.HI R120, RZ, 0x7, R121 ;  /* 0x00000007ff787819 */ /* 0x000fca0000011679 */
[----:B------:R-:W-:Y:S02]  /*1a40*/  IMAD.MOV.U32 R24, RZ, RZ, R120 ;  /* 0x000000ffff187224 */ /* 0x000fe400078e0078 */
[----:B------:R-:W-:-:S04]  /*1a50*/  @P0 VIADD R0, R3, 0x9f ;  /* 0x0000009f03000836 */ /* 0x000fc80000000000 */
[----:B------:R-:W-:-:S05]  /*1a60*/  @P0 IMAD.HI R0, R0, 0x66666667, RZ ;  /* 0x6666666700000827 */ /* 0x000fca00078e02ff */
[----:B------:R-:W-:-:S04]  /*1a70*/  @P0 SHF.R.U32.HI R3, RZ, 0x1f, R0 ;  /* 0x0000001fff030819 */ /* 0x000fc80000011600 */
[----:B------:R-:W-:Y:S02]  /*1a80*/  @P0 LEA.HI.SX32 R24, R0, R3, 0x1a ;  /* 0x0000000300180211 */ /* 0x000fe400078fd2ff */
[----:B------:R-:W-:Y:S02]  /*1a90*/  PLOP3.LUT P0, PT, PT, PT, PT, 0x80, 0x0 ;  /* 0x000000000000781c */ /* 0x000fe40003f0f070 */
[----:B------:R-:W-:-:S13]  /*1aa0*/  ISETP.GT.AND P1, PT, R24, R120, PT ;  /* 0x000000781800720c */ /* 0x000fda0003f24270 */
[----:B0-----:R-:W-:Y:S05]  /*1ab0*/  @!P1 BRA `(.L_x_474) ;  /* 0x000000dc00f09947 */ /* 0x001fea0003800000 */
[----:B------:R-:W-:Y:S01]  /*1ac0*/  VIADD R0, R16, 0x1a400 ;  /* 0x0001a40010007836 */ /* 0x000fe20000000000 */
[----:B------:R-:W-:Y:S04]  /*1ad0*/  BSSY B6, `(.L_x_475) ;  /* 0x0000013000067945 */ /* 0x000fe80003800000 */
[----:B------:R-:W-:-:S13]  /*1ae0*/  LOP3.LUT P0, RZ, R0, 0x1bf, RZ, 0xc0, !PT ;  /* 0x000001bf00ff7812 */ /* 0x000fda000780c0ff */
[----:B------:R-:W-:Y:S05]  /*1af0*/  @!P0 BRA `(.L_x_476) ;  /* 0x0000000000408947 */ /* 0x000fea0003800000 */
[----:B------:R-:W-:Y:S01]  /*1b00*/  MOV R0, 0x0 ;  /* 0x0000000000007802 */ /* 0x000fe20000000f00 */
[----:B------:R-:W-:Y:S01]  /*1b10*/  ULDC.64 UR4, c[0x4][0xc8] ;  /* 0x0100320000047ab9 */ /* 0x000fe20000000a00 */
[----:B------:R-:W-:Y:S01]  /*1b20*/  ULDC.64 UR6, c[0x4][0x30] ;  /* 0x01000c0000067ab9 */ /* 0x000fe20000000a00 */
[----:B------:R-:W-:Y:S01]  /*1b30*/  MOV R4, UR4 ;  /* 0x0000000400047c02 */ /* 0x000fe20008000f00 */
[----:B------:R0:W1:Y:S01]  /*1b40*/  LDC.64 R14, c[0x4][R0] ;  /* 0x01000000000e7b82 */ /* 0x0000620000000a00 */
[----:B------:R-:W-:Y:S01]  /*1b50*/  IMAD.U32 R5, RZ, RZ, UR5 ;  /* 0x00000005ff057e24 */ /* 0x000fe2000f8e00ff */
[----:B------:R-:W-:Y:S01]  /*1b60*/  ULDC.64 UR4, c[0x4][0xd0] ;  /* 0x0100340000047ab9 */ /* 0x000fe20000000a00 */
[----:B------:R-:W-:Y:S01]  /*1b70*/  MOV R10, UR6 ;  /* 0x00000006000a7c02 */ /* 0x000fe20008000f00 */
[----:B------:R-:W-:Y:S01]  /*1b80*/  IMAD.U32 R6, RZ, RZ, UR4 ;  /* 0x00000004ff067e24 */ /* 0x000fe2000f8e00ff */
[----:B------:R-:W-:Y:S01]  /*1b90*/  MOV R13, RZ ;  /* 0x000000ff000d7202 */ /* 0x000fe20000000f00 */
[----:B------:R-:W-:-:S02]  /*1ba0*/  IMAD.U32 R7, RZ, RZ, UR5 ;  /* 0x00000005ff077e24 */ /* 0x000fc4000f8e00ff */
[----:B------:R-:W-:Y:S02]  /*1bb0*/  IMAD.U32 R11, RZ, RZ, UR7 ;  /* 0x00000007ff0b7e24 */ /* 0x000fe4000f8e00ff */
[----:B------:R-:W-:Y:S02]  /*1bc0*/  IMAD.MOV.U32 R8, RZ, RZ, 0x70 ;  /* 0x00000070ff087424 */ /* 0x000fe400078e00ff */
[----:B0-----:R-:W-:-:S07]  /*1bd0*/  IMAD.MOV.U32 R12, RZ, RZ, 0x1 ;  /* 0x00000001ff0c7424 */ /* 0x001fce00078e00ff */
[----:B------:R-:W-:-:S07]  /*1be0*/  LEPC R20, `(.L_x_476) ;  /* 0x000000001014794e */ /* 0x000fce0000000000 */
[----:B-1---5:R-:W-:Y:S05]  /*1bf0*/  CALL.ABS.NOINC R14 ;  /* 0x000000000e007343 */ /* 0x022fea0003c00000 */
.L_x_476:
[----:B------:R-:W-:Y:S05]  /*1c00*/  BSYNC B6 ;  /* 0x0000000000067941 */ /* 0x000fea0003800000 */
.L_x_475:
[----:B------:R-:W-:Y:S01]  /*1c10*/  VIADD R0, R16, 0xa400 ;  /* 0x0000a40010007836 */ /* 0x000fe20000000000 */
[----:B------:R-:W-:Y:S04]  /*1c20*/  BSSY B6, `(.L_x_477) ;  /* 0x0000013000067945 */ /* 0x000fe80003800000 */
[----:B------:R-:W-:-:S13]  /*1c30*/  LOP3.LUT P0, RZ, R0, 0x3ff, RZ, 0xc0, !PT ;  /* 0x000003ff00ff7812 */ /* 0x000fda000780c0ff */
[----:B------:R-:W-:Y:S05]  /*1c40*/  @!P0 BRA `(.L_x_478) ;  /* 0x0000000000408947 */ /* 0x000fea0003800000 */
[----:B------:R-:W-:Y:S01]  /*1c50*/  MOV R0, 0x0 ;  /* 0x0000000000007802 */ /* 0x000fe20000000f00 */
[----:B------:R-:W-:Y:S01]  /*1c60*/  ULDC.64 UR4, c[0x4][0xc8] ;  /* 0x0100320000047ab9 */ /* 0x000fe20000000a00 */
[----:B------:R-:W-:Y:S01]  /*1c70*/  ULDC.64 UR6, c[0x4][0xd0] ;  /* 0x0100340000067ab9 */ /* 0x000fe20000000a00 */
[----:B------:R-:W-:Y:S01]  /*1c80*/  IMAD.U32 R4, RZ, RZ, UR4 ;  /* 0x00000004ff047e24 */ /* 0x000fe2000f8e00ff */
[----:B------:R0:W1:Y:S01]  /*1c90*/  LDC.64 R14, c[0x4][R0] ;  /* 0x01000000000e7b82 */ /* 0x0000620000000a00 */
[----:B------:R-:W-:Y:S01]  /*1ca0*/  IMAD.U32 R5, RZ, RZ, UR5 ;  /* 0x00000005ff057e24 */ /* 0x000fe2000f8e00ff */
[----:B------:R-:W-:Y:S01]  /*1cb0*/  ULDC.64 UR4, c[0x4][0x20] ;  /* 0x0100080000047ab9 */ /* 0x000fe20000000a00 */
[----:B------:R-:W-:Y:S01]  /*1cc0*/  MOV R6, UR6 ;  /* 0x0000000600067c02 */ /* 0x000fe20008000f00 */
[----:B------:R-:W-:Y:S01]  /*1cd0*/  IMAD.U32 R7, RZ, RZ, UR7 ;  /* 0x00000007ff077e24 */ /* 0x000fe2000f8e00ff */
[----:B------:R-:W-:Y:S01]  /*1ce0*/  MOV R8, 0x70 ;  /* 0x0000007000087802 */ /* 0x000fe20000000f00 */
[----:B------:R-:W-:-:S02]  /*1cf0*/  IMAD.U32 R10, RZ, RZ, UR4 ;  /* 0x00000004ff0a7e24 */ /* 0x000fc4000f8e00ff */
[----:B------:R-:W-:Y:S02]  /*1d00*/  IMAD.U32 R11, RZ, RZ, UR5 ;  /* 0x00000005ff0b7e24 */ /* 0x000fe4000f8e00ff */
[----:B------:R-:W-:Y:S02]  /*1d10*/  IMAD.MOV.U32 R12, RZ, RZ, 0x1 ;  /* 0x00000001ff0c7424 */ /* 0x000fe400078e00ff */
[----:B0-----:R-:W-:-:S07]  /*1d20*/  IMAD.MOV.U32 R13, RZ, RZ, RZ ;  /* 0x000000ffff0d7224 */ /* 0x001fce00078e00ff */
[----:B------:R-:W-:-:S07]  /*1d30*/  LEPC R20, `(.L_x_478) ;  /* 0x000000001014794e */ /* 0x000fce0000000000 */
[----:B-1---5:R-:W-:Y:S05]  /*1d40*/  CALL.ABS.NOINC R14 ;  /* 0x000000000e007343 */ /* 0x022fea0003c00000 */
.L_x_478:
[----:B------:R-:W-:Y:S05]  /*1d50*/  BSYNC B6 ;  /* 0x0000000000067941 */ /* 0x000fea0003800000 */
.L_x_477:
[----:B------:R-:W-:Y:S01]  /*1d60*/  ULDC.64 UR4, c[0x0][0x9f8] ;  /* 0x00027e0000047ab9 */ /* 0x000fe20000000a00 */
[----:B------:R-:W2:Y:S01]  /*1d70*/  LDL.LU R14, [R1+0x10] ;  /* 0x00001000010e7983 */ /* 0x000ea20000300800 */
[----:B------:R-:W-:Y:S01]  /*1d80*/  ISETP.NE.U32.AND P0, PT, RZ, UR4, PT ;  /* 0x00000004ff007c0c */ /* 0x000fe2000bf05070 */
[----:B------:R-:W0:Y:S01]  /*1d90*/  LDC.64 R112, c[0x0][0x300] ;  /* 0x0000c000ff707b82 */ /* 0x000e220000000a00 */
[----:B------:R-:W-:Y:S01]  /*1da0*/  IMAD.IADD R27, R27, 0x1, R26 ;  /* 0x000000011b1b7824 */ /* 0x000fe200078e021a */
[----:B------:R-:W-:Y:S01]  /*1db0*/  ULDC.64 UR6, c[0x0][0xa08] ;  /* 0x0002820000067ab9 */ /* 0x000fe20000000a00 */
[----:B------:R-:W-:Y:S01]  /*1dc0*/  ISETP.NE.AND.EX P0, PT, RZ, UR5, PT, P0 ;  /* 0x00000005ff007c0c */ /* 0x000fe2000bf05300 */
[----:B------:R-:W1:Y:S01]  /*1dd0*/  S2R R20, SR_TID.X ;  /* 0x0000000000147919 */ /* 0x000e620000002100 */
[----:B------:R-:W-:Y:S02]  /*1de0*/  SHF.R.S32.HI R8, RZ, 0x1f, R206 ;  /* 0x0000001fff087819 */ /* 0x000fe400000114ce */
[----:B------:R-:W-:Y:S01]  /*1df0*/  SHF.R.S32.HI R19, RZ, 0x1f, R18 ;  /* 0x0000001fff137819 */ /* 0x000fe20000011412 */
[----:B------:R-:W3:Y:S08]  /*1e00*/  LDC.64 R106, c[0x0][0x3f8] ;  /* 0x0000fe00ff6a7b82 */ /* 0x000ef00000000a00 */
[----:B------:R-:W-:Y:S01]  /*1e10*/  @P0 IADD3 R4, P1, R214, UR4, RZ ;  /* 0x00000004d6040c10 */ /* 0x000fe2000ff3e0ff */
[----:B------:R-:W4:Y:S03]  /*1e20*/  LDC R99, c[0x0][0x3f4] ;  /* 0x0000fd00ff637b82 */ /* 0x000f260000000800 */
[----:B------:R-:W-:Y:S01]  /*1e30*/  @P0 IADD3.X R5, R215, UR5, RZ, P1, !PT ;  /* 0x00000005d7050c10 */ /* 0x000fe20008ffe4ff */
[----:B------:R-:W-:-:S04]  /*1e40*/  ULDC.64 UR4, c[0x0][0x308] ;  /* 0x0000c20000047ab9 */ /* 0x000fc80000000a00 */
[----:B------:R1:W4:Y:S01]  /*1e50*/  @P0 LDG.E R25, desc[UR54][R4.64] ;  /* 0x0000003604190981 */ /* 0x000322000c1e1900 */
[----:B------:R-:W-:Y:S01]  /*1e60*/  SHF.R.S32.HI R29, RZ, 0x1f, R27 ;  /* 0x0000001fff1d7819 */ /* 0x000fe2000001141b */
[-C--:B0-----:R-:W-:Y:S01]  /*1e70*/  IMAD.WIDE.U32 R6, R27, R112.reuse, RZ ;  /* 0x000000701b067225 */ /* 0x081fe200078e00ff */
[----:B------:R-:W-:Y:S01]  /*1e80*/  ISETP.NE.U32.AND P0, PT, RZ, UR6, PT ;  /* 0x00000006ff007c0c */ /* 0x000fe2000bf05070 */
[----:B------:R-:W0:Y:S02]  /*1e90*/  LDC.64 R100, c[0x0][0x408] ;  /* 0x00010200ff647b82 */ /* 0x000e240000000a00 */
[----:B------:R-:W-:Y:S01]  /*1ea0*/  IMAD R0, R29, R112, RZ ;  /* 0x000000701d007224 */ /* 0x000fe200078e02ff */
[----:B------:R-:W-:-:S03]  /*1eb0*/  ISETP.NE.AND.EX P0, PT, RZ, UR7, PT, P0 ;  /* 0x00000007ff007c0c */ /* 0x000fc6000bf05300 */
[----:B------:R-:W-:Y:S01]  /*1ec0*/  IMAD R3, R27, R113, R0 ;  /* 0x000000711b037224 */ /* 0x000fe200078e0200 */
[----:B-1----:R-:W-:-:S04]  /*1ed0*/  SHF.R.U32.HI R31, RZ, 0x7, R20 ;  /* 0x00000007ff1f7819 */ /* 0x002fc80000011614 */
[----:B------:R-:W-:Y:S01]  /*1ee0*/  IADD3 R7, R7, R3, RZ ;  /* 0x0000000307077210 */ /* 0x000fe20007ffe0ff */
[----:B------:R-:W-:Y:S01]  /*1ef0*/  IMAD R3, R8, UR4, RZ ;  /* 0x0000000408037c24 */ /* 0x000fe2000f8e02ff */
[----:B------:R-:W-:-:S03]  /*1f00*/  ISETP.NE.AND P6, PT, R31, 0x1, PT ;  /* 0x000000011f00780c */ /* 0x000fc60003fc5270 */
[C---:B------:R-:W-:Y:S02]  /*1f10*/  IMAD R3, R206.reuse, UR5, R3 ;  /* 0x00000005ce037c24 */ /* 0x040fe4000f8e0203 */
[----:B------:R-:W-:Y:S01]  /*1f20*/  IMAD.WIDE.U32 R4, R206, UR4, R6 ;  /* 0x00000004ce047c25 */ /* 0x000fe2000f8e0006 */
[----:B------:R-:W-:-:S03]  /*1f30*/  ULDC.64 UR4, c[0x0][0x310] ;  /* 0x0000c40000047ab9 */ /* 0x000fc60000000a00 */
[----:B------:R-:W-:Y:S02]  /*1f40*/  IMAD.IADD R5, R5, 0x1, R3 ;  /* 0x0000000105057824 */ /* 0x000fe400078e0203 */
[----:B------:R-:W-:-:S04]  /*1f50*/  IMAD R3, R219, R112, RZ ;  /* 0x00000070db037224 */ /* 0x000fc800078e02ff */
[C---:B------:R-:W-:Y:S01]  /*1f60*/  IMAD R11, R168.reuse, R113, R3 ;  /* 0x00000071a80b7224 */ /* 0x040fe200078e0203 */
[----:B------:R-:W-:Y:S01]  /*1f70*/  SHF.R.S32.HI R23, RZ, 0x1f, R22 ;  /* 0x0000001fff177819 */ /* 0x000fe20000011416 */
[----:B---3--:R-:W-:-:S04]  /*1f80*/  IMAD.WIDE.U32 R108, R168, R106, R18 ;  /* 0x0000006aa86c7225 */ /* 0x008fc800078e0012 */
[----:B------:R-:W-:-:S04]  /*1f90*/  IMAD.WIDE.U32 R110, R168, R106, R22 ;  /* 0x0000006aa86e7225 */ /* 0x000fc800078e0016 */
[----:B0-----:R-:W-:-:S04]  /*1fa0*/  IMAD.WIDE.U32 R104, R168, R100, R22 ;  /* 0x00000064a8687225 */ /* 0x001fc800078e0016 */
[----:B------:R-:W-:-:S04]  /*1fb0*/  IMAD.WIDE.U32 R102, R168, R100, R18 ;  /* 0x00000064a8667225 */ /* 0x000fc800078e0012 */
[----:B------:R-:W-:Y:S01]  /*1fc0*/  IMAD.MOV.U32 R124, RZ, RZ, 0x20 ;  /* 0x00000020ff7c7424 */ /* 0x000fe200078e00ff */
[----:B------:R-:W-:Y:S01]  /*1fd0*/  MOV R121, 0x40 ;  /* 0x0000004000797802 */ /* 0x000fe20000000f00 */
[----:B------:R-:W-:Y:S01]  /*1fe0*/  IMAD R125, R113, 0xa0, RZ ;  /* 0x000000a0717d7824 */ /* 0x000fe200078e02ff */
[C---:B------:R-:W-:Y:S01]  /*1ff0*/  SHF.L.U64.HI R128, R112.reuse, 0x7, R113 ;  /* 0x0000000770807819 */ /* 0x040fe20000010271 */
[----:B------:R-:W-:Y:S01]  /*2000*/  IMAD R127, R101, 0xa0, RZ ;  /* 0x000000a0657f7824 */ /* 0x000fe200078e02ff */
[----:B------:R-:W-:Y:S01]  /*2010*/  SHF.L.U32 R129, R112, 0x7, RZ ;  /* 0x0000000770817819 */ /* 0x000fe200000006ff */
[----:B------:R-:W-:Y:S01]  /*2020*/  VIADD R163, R31, 0x8 ;  /* 0x000000081fa37836 */ /* 0x000fe20000000000 */
[----:B------:R-:W-:Y:S02]  /*2030*/  SHF.R.S32.HI R145, RZ, 0x1f, R218 ;  /* 0x0000001fff917819 */ /* 0x000fe400000114da */
[----:B----4-:R-:W-:-:S04]  /*2040*/  SHF.R.S32.HI R0, RZ, 0x1f, R25 ;  /* 0x0000001fff007819 */ /* 0x010fc80000011419 */
[----:B------:R-:W-:Y:S02]  /*2050*/  SEL R12, R0, RZ, !P0 ;  /* 0x000000ff000c7207 */ /* 0x000fe40004000000 */
[----:B------:R-:W-:-:S03]  /*2060*/  SEL R13, R25, RZ, !P0 ;  /* 0x000000ff190d7207 */ /* 0x000fc60004000000 */
[----:B------:R-:W-:Y:S02]  /*2070*/  IMAD R0, R12, UR4, RZ ;  /* 0x000000040c007c24 */ /* 0x000fe4000f8e02ff */
[----:B------:R-:W-:-:S04]  /*2080*/  IMAD.WIDE.U32 R116, R13, UR4, R4 ;  /* 0x000000040d747c25 */ /* 0x000fc8000f8e0004 */
[----:B------:R-:W-:Y:S01]  /*2090*/  IMAD R9, R13, UR5, R0 ;  /* 0x000000050d097c24 */ /* 0x000fe2000f8e0200 */
[----:B------:R-:W-:Y:S05]  /*20a0*/  @!P6 WARPSYNC.ALL ;  /* 0x000000000000e948 */ /* 0x000fea0003800000 */
[----:B------:R-:W-:Y:S02]  /*20b0*/  ULDC.64 UR4, c[0x0][0x330] ;  /* 0x0000cc0000047ab9 */ /* 0x000fe40000000a00 */
[----:B------:R-:W-:Y:S02]  /*20c0*/  IMAD R5, R8, UR4, RZ ;  /* 0x0000000408057c24 */ /* 0x000fe4000f8e02ff */
[----:B------:R-:W-:-:S02]  /*20d0*/  VIADD R0, R18, 0x20 ;  /* 0x0000002012007836 */ /* 0x000fc40000000000 */
[----:B------:R-:W-:Y:S02]  /*20e0*/  IMAD R115, R206, UR5, R5 ;  /* 0x00000005ce737c24 */ /* 0x000fe4000f8e0205 */
[----:B------:R-:W-:-:S04]  /*20f0*/  IMAD.WIDE.U32 R4, R168, R112, R18 ;  /* 0x00000070a8047225 */ /* 0x000fc800078e0012 */
[----:B------:R-:W-:Y:S01]  /*2100*/  IMAD.WIDE.U32 R6, R206, UR4, R18 ;  /* 0x00000004ce067c25 */ /* 0x000fe2000f8e0012 */
[----:B------:R-:W-:Y:S01]  /*2110*/  ULDC UR4, c[0x0][0x2f4] ;  /* 0x0000bd0000047ab9 */ /* 0x000fe20000000800 */
[----:B------:R-:W-:Y:S02]  /*2120*/  IADD3 R3, P0, R116, R4, RZ ;  /* 0x0000000474037210 */ /* 0x000fe40007f1e0ff */
[----:B------:R-:W-:Y:S01]  /*2130*/  ISETP.GE.AND P1, PT, R0, UR4, PT ;  /* 0x0000000400007c0c */ /* 0x000fe2000bf26270 */
[----:B------:R-:W-:Y:S01]  /*2140*/  IMAD.IADD R115, R7, 0x1, R115 ;  /* 0x0000000107737824 */ /* 0x000fe200078e0273 */
[----:B------:R-:W-:Y:S01]  /*2150*/  IADD3 R4, R117, R9, RZ ;  /* 0x0000000975047210 */ /* 0x000fe20007ffe0ff */
[C---:B------:R-:W-:Y:S01]  /*2160*/  VIADD R9, R18.reuse, 0xa0 ;  /* 0x000000a012097836 */ /* 0x040fe20000000000 */
[----:B------:R-:W-:Y:S01]  /*2170*/  SEL R7, RZ, 0xffffffff, P1 ;  /* 0xffffffffff077807 */ /* 0x000fe20000800000 */
[----:B------:R-:W-:Y:S01]  /*2180*/  VIADD R8, R18, 0x80 ;  /* 0x0000008012087836 */ /* 0x000fe20000000000 */
[----:B------:R-:W-:-:S02]  /*2190*/  IADD3.X R5, R4, R5, R11, P0, !PT ;  /* 0x0000000504057210 */ /* 0x000fc400007fe40b */
[----:B------:R-:W-:Y:S01]  /*21a0*/  ISETP.GE.AND P4, PT, R9, UR4, PT ;  /* 0x0000000409007c0c */ /* 0x000fe2000bf86270 */
[----:B------:R-:W-:Y:S01]  /*21b0*/  IMAD.SHL.U32 R9, R7, 0x2, RZ ;  /* 0x0000000207097824 */ /* 0x000fe200078e00ff */
[C---:B------:R-:W-:Y:S01]  /*21c0*/  ISETP.GE.AND P0, PT, R18.reuse, UR4, PT ;  /* 0x0000000412007c0c */ /* 0x040fe2000bf06270 */
[----:B------:R-:W-:Y:S01]  /*21d0*/  IMAD.MOV.U32 R114, RZ, RZ, R6 ;  /* 0x000000ffff727224 */ /* 0x000fe200078e0006 */
[C---:B------:R-:W-:Y:S01]  /*21e0*/  IADD3 R6, R18.reuse, 0x40, RZ ;  /* 0x0000004012067810 */ /* 0x040fe20007ffe0ff */
[----:B------:R-:W-:Y:S01]  /*21f0*/  VIADD R7, R18, 0x60 ;  /* 0x0000006012077836 */ /* 0x000fe20000000000 */
[----:B------:R-:W-:Y:S02]  /*2200*/  ISETP.GE.AND P2, PT, R8, UR4, PT ;  /* 0x0000000408007c0c */ /* 0x000fe4000bf46270 */
[----:B------:R-:W-:Y:S02]  /*2210*/  SEL R8, RZ, 0x1, P0 ;  /* 0x00000001ff087807 */ /* 0x000fe40000000000 */
[----:B------:R-:W-:-:S02]  /*2220*/  ISETP.GE.AND P0, PT, R6, UR4, PT ;  /* 0x0000000406007c0c */ /* 0x000fc4000bf06270 */
[----:B------:R-:W-:Y:S01]  /*2230*/  ISETP.GE.AND P1, PT, R7, UR4, PT ;  /* 0x0000000407007c0c */ /* 0x000fe2000bf26270 */
[----:B------:R-:W-:Y:S01]  /*2240*/  IMAD R11, R219, R106, RZ ;  /* 0x0000006adb0b7224 */ /* 0x000fe200078e02ff */
[----:B------:R-:W-:Y:S01]  /*2250*/  LOP3.LUT R8, R9, 0x2, R8, 0xe2, !PT ;  /* 0x0000000209087812 */ /* 0x000fe200078ee208 */
[----:B------:R-:W-:Y:S01]  /*2260*/  ULDC.64 UR4, c[0x0][0x338] ;  /* 0x0000ce0000047ab9 */ /* 0x000fe20000000a00 */
[----:B------:R-:W-:Y:S02]  /*2270*/  SEL R9, RZ, 0x4, P0 ;  /* 0x00000004ff097807 */ /* 0x000fe40000000000 */
[----:B------:R-:W-:Y:S01]  /*2280*/  SEL R10, RZ, 0x8, P1 ;  /* 0x00000008ff0a7807 */ /* 0x000fe20000800000 */
[----:B------:R-:W-:Y:S01]  /*2290*/  IMAD R11, R168, R107, R11 ;  /* 0x0000006ba80b7224 */ /* 0x000fe200078e020b */
[----:B------:R-:W-:Y:S02]  /*22a0*/  ISETP.GE.AND P3, PT, R0, R99, PT ;  /* 0x000000630000720c */ /* 0x000fe40003f66270 */
[----:B------:R-:W-:-:S02]  /*22b0*/  LOP3.LUT R8, R10, R8, R9, 0xfe, !PT ;  /* 0x000000080a087212 */ /* 0x000fc400078efe09 */
[----:B------:R-:W-:Y:S02]  /*22c0*/  SEL R9, RZ, 0x10, P2 ;  /* 0x00000010ff097807 */ /* 0x000fe40001000000 */
[----:B------:R-:W-:Y:S01]  /*22d0*/  ISETP.GE.AND P0, PT, R18, R99, PT ;  /* 0x000000631200720c */ /* 0x000fe20003f06270 */
[----:B------:R-:W-:Y:S01]  /*22e0*/  IMAD R10, R12, UR4, RZ ;  /* 0x000000040c0a7c24 */ /* 0x000fe2000f8e02ff */
[----:B------:R-:W-:Y:S01]  /*22f0*/  LOP3.LUT R35, R8, R9, RZ, 0xfc, !PT ;  /* 0x0000000908237212 */ /* 0x000fe200078efcff */
[----:B------:R-:W-:Y:S01]  /*2300*/  IMAD.IADD R111, R111, 0x1, R11 ;  /* 0x000000016f6f7824 */ /* 0x000fe200078e020b */
[----:B------:R-:W-:Y:S01]  /*2310*/  IADD3 R109, R11, R109, RZ ;  /* 0x0000006d0b6d7210 */ /* 0x000fe20007ffe0ff */
[----:B------:R-:W-:Y:S01]  /*2320*/  IMAD R8, R219, R100, RZ ;  /* 0x00000064db087224 */ /* 0x000fe200078e02ff */
[C---:B------:R-:W-:Y:S02]  /*2330*/  SEL R11, R99.reuse, RZ, P3 ;  /* 0x000000ff630b7207 */ /* 0x040fe40001800000 */
[----:B------:R-:W-:Y:S01]  /*2340*/  SEL R9, R99, RZ, P0 ;  /* 0x000000ff63097207 */ /* 0x000fe20000000000 */
[C---:B------:R-:W-:Y:S01]  /*2350*/  IMAD R33, R13.reuse, UR5, R10 ;  /* 0x000000050d217c24 */ /* 0x040fe2000f8e020a */
[----:B------:R-:W-:Y:S01]  /*2360*/  IADD3 R11, R0, R11, RZ ;  /* 0x0000000b000b7210 */ /* 0x000fe20007ffe0ff */
[----:B------:R-:W-:Y:S01]  /*2370*/  IMAD.WIDE.U32 R114, R13, UR4, R114 ;  /* 0x000000040d727c25 */ /* 0x000fe2000f8e0072 */
[----:B------:R-:W-:-:S03]  /*2380*/  ISETP.GE.AND P5, PT, R6, R99, PT ;  /* 0x000000630600720c */ /* 0x000fc60003fa6270 */
[----:B------:R-:W-:Y:S02]  /*2390*/  IMAD R13, R168, R101, R8 ;  /* 0x00000065a80d7224 */ /* 0x000fe400078e0208 */
[----:B------:R-:W-:Y:S01]  /*23a0*/  IMAD.IADD R9, R18, 0x1, R9 ;  /* 0x0000000112097824 */ /* 0x000fe200078e0209 */
[----:B------:R-:W-:Y:S01]  /*23b0*/  SHF.R.S32.HI R10, RZ, 0x1f, R11 ;  /* 0x0000001fff0a7819 */ /* 0x000fe2000001140b */
[----:B------:R-:W-:Y:S02]  /*23c0*/  IMAD.IADD R105, R105, 0x1, R13 ;  /* 0x0000000169697824 */ /* 0x000fe400078e020d */
[----:B------:R-:W-:Y:S01]  /*23d0*/  IMAD.IADD R103, R13, 0x1, R103 ;  /* 0x000000010d677824 */ /* 0x000fe200078e0267 */
[----:B------:R-:W-:Y:S02]  /*23e0*/  SEL R13, R99, RZ, P5 ;  /* 0x000000ff630d7207 */ /* 0x000fe40002800000 */
[----:B------:R-:W-:Y:S02]  /*23f0*/  SHF.R.S32.HI R8, RZ, 0x1f, R9 ;  /* 0x0000001fff087819 */ /* 0x000fe40000011409 */
[-C--:B------:R-:W-:Y:S01]  /*2400*/  LEA.HI R28, R10, R11.reuse, RZ, 0x4 ;  /* 0x0000000b0a1c7211 */ /* 0x080fe200078f20ff */
[----:B------:R-:W-:Y:S01]  /*2410*/  IMAD.IADD R15, R6, 0x1, R13 ;  /* 0x00000001060f7824 */ /* 0x000fe200078e020d */
[----:B------:R-:W-:-:S02]  /*2420*/  LEA.HI R11, R10, R11, RZ, 0x6 ;  /* 0x0000000b0a0b7211 */ /* 0x000fc400078f30ff */
[CC--:B------:R-:W-:Y:S02]  /*2430*/  LEA.HI R26, R8.reuse, R9.reuse, RZ, 0x4 ;  /* 0x00000009081a7211 */ /* 0x0c0fe400078f20ff */
[----:B------:R-:W-:Y:S02]  /*2440*/  LEA.HI R9, R8, R9, RZ, 0x6 ;  /* 0x0000000908097211 */ /* 0x000fe400078f30ff */
[----:B------:R-:W-:Y:S02]  /*2450*/  SHF.R.S32.HI R12, RZ, 0x6, R11 ;  /* 0x00000006ff0c7819 */ /* 0x000fe4000001140b */
[----:B------:R-:W-:Y:S02]  /*2460*/  LOP3.LUT R11, R175, 0x30, R28, 0xf8, !PT ;  /* 0x00000030af0b7812 */ /* 0x000fe400078ef81c */
[----:B------:R-:W-:Y:S02]  /*2470*/  SHF.R.S32.HI R20, RZ, 0x1f, R15 ;  /* 0x0000001fff147819 */ /* 0x000fe4000001140f */
[----:B------:R-:W-:Y:S01]  /*2480*/  SHF.R.S32.HI R10, RZ, 0x6, R9 ;  /* 0x00000006ff0a7819 */ /* 0x000fe20000011409 */
[----:B------:R-:W-:Y:S01]  /*2490*/  IMAD R142, R12, 0x2800, R197 ;  /* 0x000028000c8e7824 */ /* 0x000fe200078e02c5 */
[----:B--2---:R-:W-:-:S02]  /*24a0*/  LOP3.LUT R14, R14, 0xfffffffe, RZ, 0xc0, !PT ;  /* 0xfffffffe0e0e7812 */ /* 0x004fc400078ec0ff */
[----:B------:R-:W-:Y:S02]  /*24b0*/  LOP3.LUT R9, R175, 0x30, R26, 0xf8, !PT ;  /* 0x00000030af097812 */ /* 0x000fe400078ef81a */
[-C--:B------:R-:W-:Y:S02]  /*24c0*/  LOP3.LUT R11, R11, R196.reuse, RZ, 0x3c, !PT ;  /* 0x000000c40b0b7212 */ /* 0x080fe400078e3cff */
[-C--:B------:R-:W-:Y:S01]  /*24d0*/  LEA.HI R30, R20, R15.reuse, RZ, 0x4 ;  /* 0x0000000f141e7211 */ /* 0x080fe200078f20ff */
[----:B------:R-:W-:Y:S01]  /*24e0*/  IMAD R143, R10, 0x2800, R197 ;  /* 0x000028000a8f7824 */ /* 0x000fe200078e02c5 */
[----:B------:R-:W-:Y:S01]  /*24f0*/  LEA.HI R15, R20, R15, RZ, 0x6 ;  /* 0x0000000f140f7211 */ /* 0x000fe200078f30ff */
[----:B------:R-:W-:Y:S01]  /*2500*/  IMAD R141, R10, 0x2800, R200 ;  /* 0x000028000a8d7824 */ /* 0x000fe200078e02c8 */
[----:B------:R-:W-:Y:S01]  /*2510*/  @P5 LOP3.LUT R14, R14, 0x1, RZ, 0xfc, !PT ;  /* 0x000000010e0e5812 */ /* 0x000fe200078efcff */
[----:B------:R-:W-:Y:S01]  /*2520*/  IMAD.IADD R142, R142, 0x1, R11 ;  /* 0x000000018e8e7824 */ /* 0x000fe200078e020b */
[----:B------:R-:W-:-:S02]  /*2530*/  LOP3.LUT R10, R9, R196, RZ, 0x3c, !PT ;  /* 0x000000c4090a7212 */ /* 0x000fc400078e3cff */
[----:B------:R-:W-:Y:S02]  /*2540*/  SHF.R.U32.HI R8, RZ, 0x3, R199 ;  /* 0x00000003ff087819 */ /* 0x000fe400000116c7 */
[C---:B------:R-:W-:Y:S02]  /*2550*/  LOP3.LUT R13, R199.reuse, 0x30, R26, 0xf8, !PT ;  /* 0x00000030c70d7812 */ /* 0x040fe400078ef81a */
[----:B------:R-:W-:Y:S02]  /*2560*/  SHF.R.S32.HI R15, RZ, 0x6, R15 ;  /* 0x00000006ff0f7819 */ /* 0x000fe4000001140f */
[----:B------:R-:W-:Y:S02]  /*2570*/  LOP3.LUT R11, R199, 0x30, R28, 0xf8, !PT ;  /* 0x00000030c70b7812 */ /* 0x000fe400078ef81c */
[----:B------:R-:W-:Y:S01]  /*2580*/  LOP3.LUT R9, R175, 0x30, R30, 0xf8, !PT ;  /* 0x00000030af097812 */ /* 0x000fe200078ef81e */
[----:B------:R0:W-:Y:S01]  /*2590*/  STL [R1+0x10], R14 ;  /* 0x0000100e01007387 */ /* 0x0001e20000100800 */
[----:B------:R-:W-:Y:S01]  /*25a0*/  IMAD.IADD R143, R143, 0x1, R10 ;  /* 0x000000018f8f7824 */ /* 0x000fe200078e020a */
[----:B------:R-:W-:Y:S01]  /*25b0*/  LOP3.LUT R10, R11, R8, RZ, 0x3c, !PT ;  /* 0x000000080b0a7212 */ /* 0x000fe200078e3cff */
[----:B------:R-:W-:Y:S01]  /*25c0*/  IMAD R140, R15, 0x2800, R197 ;  /* 0x000028000f8c7824 */ /* 0x000fe200078e02c5 */
[----:B------:R-:W-:-:S02]  /*25d0*/  LOP3.LUT R9, R9, R196, RZ, 0x3c, !PT ;  /* 0x000000c409097212 */ /* 0x000fc400078e3cff */
[----:B-----5:R-:W-:Y:S02]  /*25e0*/  SHF.R.S32.HI R11, RZ, 0x1f, R144 ;  /* 0x0000001fff0b7819 */ /* 0x020fe40000011490 */
[-C--:B0-----:R-:W-:Y:S02]  /*25f0*/  LOP3.LUT R14, R13, R8.reuse, RZ, 0x3c, !PT ;  /* 0x000000080d0e7212 */ /* 0x081fe400078e3cff */
[----:B------:R-:W-:Y:S01]  /*2600*/  LOP3.LUT R13, R199, 0x30, R30, 0xf8, !PT ;  /* 0x00000030c70d7812 */ /* 0x000fe200078ef81e */
[----:B------:R-:W-:Y:S01]  /*2610*/  IMAD.IADD R140, R140, 0x1, R9 ;  /* 0x000000018c8c7824 */ /* 0x000fe200078e0209 */
[----:B------:R-:W-:Y:S01]  /*2620*/  R2P PR, R236, 0x6 ;  /* 0x00000006ec007804 */ /* 0x000fe20000000000 */
[--C-:B------:R-:W-:Y:S01]  /*2630*/  IMAD R133, R12, 0x2800, R200.reuse ;  /* 0x000028000c857824 */ /* 0x100fe200078e02c8 */
[----:B------:R-:W-:Y:S01]  /*2640*/  LOP3.LUT R13, R13, R8, RZ, 0x3c, !PT ;  /* 0x000000080d0d7212 */ /* 0x000fe200078e3cff */
[----:B------:R-:W-:Y:S02]  /*2650*/  IMAD R132, R15, 0x2800, R200 ;  /* 0x000028000f847824 */ /* 0x000fe400078e02c8 */
[----:B------:R-:W-:Y:S01]  /*2660*/  IMAD R9, R11, R106, RZ ;  /* 0x0000006a0b097224 */ /* 0x000fe200078e02ff */
[----:B------:R-:W-:Y:S01]  /*2670*/  SEL R124, R124, 0xffffffe0, !P1 ;  /* 0xffffffe07c7c7807 */ /* 0x000fe20004800000 */
[----:B------:R-:W-:-:S02]  /*2680*/  IMAD.IADD R133, R133, 0x1, R10 ;  /* 0x0000000185857824 */ /* 0x000fc400078e020a */
[----:B------:R-:W-:Y:S02]  /*2690*/  IMAD.IADD R132, R132, 0x1, R13 ;  /* 0x0000000184847824 */ /* 0x000fe400078e020d */
[----:B------:R-:W-:Y:S01]  /*26a0*/  IMAD R15, R144, R107, R9 ;  /* 0x0000006b900f7224 */ /* 0x000fe200078e0209 */
[----:B------:R-:W-:Y:S01]  /*26b0*/  SHF.L.U64.HI R9, R106, 0x7, R107 ;  /* 0x000000076a097819 */ /* 0x000fe2000001026b */
[----:B------:R-:W-:Y:S01]  /*26c0*/  IMAD R11, R11, R100, RZ ;  /* 0x000000640b0b7224 */ /* 0x000fe200078e02ff */
[----:B------:R-:W-:Y:S01]  /*26d0*/  IADD3 R118, P1, R168, R27, RZ ;  /* 0x0000001ba8767210 */ /* 0x000fe20007f3e0ff */
[----:B------:R-:W-:Y:S02]  /*26e0*/  IMAD R13, R107, 0xa0, RZ ;  /* 0x000000a06b0d7824 */ /* 0x000fe400078e02ff */
[----:B------:R-:W-:Y:S02]  /*26f0*/  IMAD.SHL.U32 R10, R106, 0x80, RZ ;  /* 0x000000806a0a7824 */ /* 0x000fe400078e00ff */
[----:B------:R-:W-:Y:S01]  /*2700*/  IMAD.WIDE.U32 R110, R144, R106, R110 ;  /* 0x0000006a906e7225 */ /* 0x000fe200078e006e */
[----:B------:R-:W-:-:S03]  /*2710*/  SEL R32, RZ, 0x20, P4 ;  /* 0x00000020ff207807 */ /* 0x000fc60002000000 */
[----:B------:R-:W-:-:S04]  /*2720*/  IMAD.WIDE.U32 R108, R144, R106, R108 ;  /* 0x0000006a906c7225 */ /* 0x000fc800078e006c */
[----:B------:R-:W-:Y:S01]  /*2730*/  IMAD.WIDE.U32 R106, R106, 0xa0, RZ ;  /* 0x000000a06a6a7825 */ /* 0x000fe200078e00ff */
[----:B------:R-:W-:-:S03]  /*2740*/  IADD3 R141, R141, R14, RZ ;  /* 0x0000000e8d8d7210 */ /* 0x000fc60007ffe0ff */
[C---:B------:R-:W-:Y:S02]  /*2750*/  IMAD R21, R144.reuse, R101, R11 ;  /* 0x0000006590157224 */ /* 0x040fe400078e020b */
[----:B------:R-:W-:Y:S01]  /*2760*/  IMAD.WIDE.U32 R104, R144, R100, R104 ;  /* 0x0000006490687225 */ /* 0x000fe200078e0068 */
[----:B------:R-:W-:-:S03]  /*2770*/  SHF.L.U64.HI R11, R100, 0x7, R101 ;  /* 0x00000007640b7819 */ /* 0x000fc60000010265 */
[----:B------:R-:W-:Y:S01]  /*2780*/  IMAD.WIDE.U32 R102, R144, R100, R102 ;  /* 0x0000006490667225 */ /* 0x000fe200078e0066 */
[----:B------:R-:W-:-:S03]  /*2790*/  LOP3.LUT R39, R35, R32, RZ, 0xfc, !PT ;  /* 0x0000002023277212 */ /* 0x000fc600078efcff */
[----:B------:R-:W-:Y:S01]  /*27a0*/  IMAD.IADD R126, R107, 0x1, R13 ;  /* 0x000000016b7e7824 */ /* 0x000fe200078e020d */
[----:B------:R-:W-:Y:S01]  /*27b0*/  IADD3 R13, R111, R15, RZ ;  /* 0x0000000f6f0d7210 */ /* 0x000fe20007ffe0ff */
[----:B------:R-:W-:Y:S01]  /*27c0*/  IMAD.SHL.U32 R12, R100, 0x80, RZ ;  /* 0x00000080640c7824 */ /* 0x000fe200078e00ff */
[----:B------:R-:W-:Y:S01]  /*27d0*/  SEL R121, R121, 0xffffffc0, !P2 ;  /* 0xffffffc079797807 */ /* 0x000fe20005000000 */
[----:B------:R-:W-:Y:S01]  /*27e0*/  IMAD.X R119, R219, 0x1, R29, P1 ;  /* 0x00000001db777824 */ /* 0x000fe200008e061d */
[----:B------:R-:W-:Y:S01]  /*27f0*/  LOP3.LUT R25, R26, 0xfffffff0, RZ, 0xc0, !PT ;  /* 0xfffffff01a197812 */ /* 0x000fe200078ec0ff */
[----:B------:R-:W-:Y:S01]  /*2800*/  IMAD.IADD R14, R15, 0x1, R109 ;  /* 0x000000010f0e7824 */ /* 0x000fe200078e026d */
[----:B------:R-:W-:Y:S01]  /*2810*/  LOP3.LUT R27, R28, 0xfffffff0, RZ, 0xc0, !PT ;  /* 0xfffffff01c1b7812 */ /* 0x000fe200078ec0ff */
[----:B------:R-:W-:Y:S01]  /*2820*/  IMAD.WIDE.U32 R112, R112, 0xa0, RZ ;  /* 0x000000a070707825 */ /* 0x000fe200078e00ff */
[----:B------:R-:W-:-:S03]  /*2830*/  LOP3.LUT R29, R30, 0xfffffff0, RZ, 0xc0, !PT ;  /* 0xfffffff01e1d7812 */ /* 0x000fc600078ec0ff */
[----:B------:R-:W-:Y:S01]  /*2840*/  IMAD.WIDE.U32 R100, R100, 0xa0, RZ ;  /* 0x000000a064647825 */ /* 0x000fe200078e00ff */
[----:B------:R-:W-:-:S03]  /*2850*/  LOP3.LUT R34, R35, 0x1, RZ, 0xc0, !PT ;  /* 0x0000000123227812 */ /* 0x000fc600078ec0ff */
[----:B------:R-:W-:Y:S02]  /*2860*/  IMAD.IADD R15, R105, 0x1, R21 ;  /* 0x00000001690f7824 */ /* 0x000fe400078e0215 */
[----:B------:R-:W-:Y:S01]  /*2870*/  IMAD.IADD R20, R21, 0x1, R103 ;  /* 0x0000000115147824 */ /* 0x000fe200078e0267 */
[----:B------:R-:W-:Y:S02]  /*2880*/  SHF.R.S32.HI R21, RZ, 0x4, R26 ;  /* 0x00000004ff157819 */ /* 0x000fe4000001141a */
[----:B------:R-:W-:Y:S01]  /*2890*/  SHF.R.S32.HI R26, RZ, 0x4, R28 ;  /* 0x00000004ff1a7819 */ /* 0x000fe2000001141c */
[----:B------:R-:W-:Y:S01]  /*28a0*/  IMAD.SHL.U32 R99, R99, 0x2, RZ ;  /* 0x0000000263637824 */ /* 0x000fe200078e00ff */
[----:B------:R-:W-:Y:S01]  /*28b0*/  SHF.R.S32.HI R28, RZ, 0x4, R30 ;  /* 0x00000004ff1c7819 */ /* 0x000fe2000001141e */
[----:B------:R-:W-:Y:S01]  /*28c0*/  IMAD.IADD R125, R113, 0x1, R125 ;  /* 0x00000001717d7824 */ /* 0x000fe200078e027d */
[----:B------:R-:W-:Y:S01]  /*28d0*/  LOP3.LUT R35, R39, 0x2, RZ, 0xc0, !PT ;  /* 0x0000000227237812 */ /* 0x000fe200078ec0ff */
[----:B------:R-:W-:Y:S01]  /*28e0*/  IMAD.IADD R127, R101, 0x1, R127 ;  /* 0x00000001657f7824 */ /* 0x000fe200078e027f */
[----:B------:R-:W-:-:S02]  /*28f0*/  LOP3.LUT R36, R39, 0x4, RZ, 0xc0, !PT ;  /* 0x0000000427247812 */ /* 0x000fc400078ec0ff */
[C---:B------:R-:W-:Y:S02]  /*2900*/  LOP3.LUT R37, R39.reuse, 0x8, RZ, 0xc0, !PT ;  /* 0x0000000827257812 */ /* 0x040fe400078ec0ff */
[----:B------:R-:W-:Y:S02]  /*2910*/  LOP3.LUT R38, R39, 0x10, RZ, 0xc0, !PT ;  /* 0x0000001027267812 */ /* 0x000fe400078ec0ff */
[----:B------:R-:W-:Y:S02]  /*2920*/  IADD3 R130, R124, R121, RZ ;  /* 0x000000797c827210 */ /* 0x000fe40007ffe0ff */
[----:B------:R-:W-:Y:S02]  /*2930*/  SHF.R.S32.HI R30, RZ, 0x1f, R25 ;  /* 0x0000001fff1e7819 */ /* 0x000fe40000011419 */
[----:B------:R-:W-:Y:S02]  /*2940*/  SHF.R.S32.HI R31, RZ, 0x1f, R27 ;  /* 0x0000001fff1f7819 */ /* 0x000fe4000001141b */
[----:B------:R-:W-:-:S02]  /*2950*/  SHF.R.S32.HI R32, RZ, 0x1f, R29 ;  /* 0x0000001fff207819 */ /* 0x000fc4000001141d */
[----:B------:R-:W-:Y:S02]  /*2960*/  IADD3 R33, R115, R33, RZ ;  /* 0x0000002173217210 */ /* 0x000fe40007ffe0ff */
[----:B------:R-:W-:Y:S01]  /*2970*/  LOP3.LUT R39, R39, 0x20, RZ, 0xc0, !PT ;  /* 0x0000002027277812 */ /* 0x000fe200078ec0ff */
[----:B------:R-:W-:Y:S06]  /*2980*/  @!P6 BAR.SYNC.DEFER_BLOCKING 0x9, 0x100 ;  /* 0x024400000000eb1d */ /* 0x000fec0000010000 */
.L_x_578:
[----:B------:R-:W2:Y:S01]  /*2990*/  LDL.LU R42, [R1+0x10] ;  /* 0x00001000012a7983 */ /* 0x000ea20000300800 */
[----:B------:R-:W0:Y:S01]  /*29a0*/  LDC.64 R122, c[0x0][0x2e8] ;  /* 0x0000ba00ff7a7b82 */ /* 0x000e220000000a00 */
[----:B------:R-:W-:Y:S01]  /*29b0*/  VIADD R51, R24, 0xffffffff ;  /* 0xffffffff18337836 */ /* 0x000fe20000000000 */
[----:B------:R-:W-:Y:S05]  /*29c0*/  YIELD ;  /* 0x0000000000007946 */ /* 0x000fea0003800000 */
[----:B------:R-:W-:Y:S01]  /*29d0*/  ISETP.GT.AND P4, PT, R51, R120, PT ;  /* 0x000000783300720c */ /* 0x000fe20003f84270 */
[----:B------:R-:W1:Y:S01]  /*29e0*/  LDC R131, c[0x0][0x3f4] ;  /* 0x0000fd00ff837b82 */ /* 0x000e620000000800 */
[----:B------:R-:W-:Y:S01]  /*29f0*/  SHF.R.S32.HI R40, RZ, 0x1f, R51 ;  /* 0x0000001fff287819 */ /* 0x000fe20000011433 */
[-C--:B------:R-:W-:Y:S01]  /*2a00*/  IMAD R41, R125, R51.reuse, RZ ;  /* 0x000000337d297224 */ /* 0x080fe200078e02ff */
[----:B------:R-:W-:Y:S01]  /*2a10*/  BSSY B0, `(.L_x_479) ;  /* 0x0000ca0000007945 */ /* 0x000fe20003800000 */
[----:B------:R-:W-:-:S04]  /*2a20*/  IMAD.WIDE.U32 R136, R112, R51, RZ ;  /* 0x0000003370887225 */ /* 0x000fc800078e00ff */
[----:B------:R-:W-:Y:S01]  /*2a30*/  IMAD R41, R40, R112, R41 ;  /* 0x0000007028297224 */ /* 0x000fe200078e0229 */
[----:B------:R-:W-:Y:S01]  /*2a40*/  IADD3 R45, P1, P2, R3, R136, R129 ;  /* 0x00000088032d7210 */ /* 0x000fe20007a3e081 */
[----:B------:R-:W-:Y:S02]  /*2a50*/  IMAD R47, R17, 0x7800, R203 ;  /* 0x00007800112f7824 */ /* 0x000fe400078e02cb */
[----:B------:R-:W-:Y:S02]  /*2a60*/  IMAD.IADD R92, R137, 0x1, R41 ;  /* 0x00000001895c7824 */ /* 0x000fe400078e0229 */
[----:B------:R-:W-:Y:S01]  /*2a70*/  IMAD R41, R17, 0x7800, R208 ;  /* 0x0000780011297824 */ /* 0x000fe200078e02d0 */
[C---:B------:R-:W-:Y:S02]  /*2a80*/  IADD3 R47, R16.reuse, R47, RZ ;  /* 0x0000002f102f7210 */ /* 0x040fe40007ffe0ff */
[----:B------:R-:W-:Y:S01]  /*2a90*/  IADD3.X R24, R5, R92, R128, P1, P2 ;  /* 0x0000005c05187210 */ /* 0x000fe20000fe4480 */
[----:B------:R-:W-:Y:S01]  /*2aa0*/  IMAD.IADD R46, R16, 0x1, R41 ;  /* 0x00000001102e7824 */ /* 0x000fe200078e0229 */
[----:B0-----:R-:W-:-:S04]  /*2ab0*/  IADD3 R48, P1, P2, R136, R122, R3 ;  /* 0x0000007a88307210 */ /* 0x001fc80007a3e003 */
[----:B------:R-:W-:Y:S02]  /*2ac0*/  IADD3.X R49, R92, R123, R5, P1, P2 ;  /* 0x0000007b5c317210 */ /* 0x000fe40000fe4405 */
[----:B-1----:R-:W-:Y:S02]  /*2ad0*/  ISETP.GE.AND P1, PT, R131, 0x1, PT ;  /* 0x000000018300780c */ /* 0x002fe40003f26270 */
[----:B------:R-:W-:-:S05]  /*2ae0*/  IADD3 R44, P2, R45, R122, RZ ;  /* 0x0000007a2d2c7210 */ /* 0x000fca0007f5e0ff */
[----:B------:R-:W-:Y:S02]  /*2af0*/  IMAD.X R45, R24, 0x1, R123, P2 ;  /* 0x00000001182d7824 */ /* 0x000fe400010e067b */
[----:B------:R-:W-:Y:S01]  /*2b00*/  IMAD.MOV.U32 R24, RZ, RZ, R51 ;  /* 0x000000ffff187224 */ /* 0x000fe200078e0033 */
[----:B--2---:R-:W-:-:S04]  /*2b10*/  LOP3.LUT R42, R42, 0xfffffffd, RZ, 0xc0, !PT ;  /* 0xfffffffd2a2a7812 */ /* 0x004fc800078ec0ff */
[----:B------:R-:W-:-:S05]  /*2b20*/  @P4 LOP3.LUT R42, R42, 0x2, RZ, 0xfc, !PT ;  /* 0x000000022a2a4812 */ /* 0x000fca00078efcff */
[----:B------:R0:W-:Y:S01]  /*2b30*/  STL [R1+0x10], R42 ;  /* 0x0000102a01007387 */ /* 0x0001e20000100800 */
[----:B------:R-:W-:Y:S05]  /*2b40*/  @!P1 BRA `(.L_x_480) ;  /* 0x000000c400589947 */ /* 0x000fea0003800000 */
[----:B------:R-:W-:Y:S01]  /*2b50*/  ULDC.U8 UR4, c[0x0][0x410] ;  /* 0x0001040000047ab9 */ /* 0x000fe20000000000 */
[-C--:B------:R-:W-:Y:S01]  /*2b60*/  IMAD R43, R127, R51.reuse, RZ ;  /* 0x000000337f2b7224 */ /* 0x080fe200078e02ff */
[----:B------:R-:W-:Y:S01]  /*2b70*/  ISETP.NE.AND P1, PT, RZ, UR4, PT ;  /* 0x00000004ff007c0c */ /* 0x000fe2000bf25270 */
[-C--:B------:R-:W-:Y:S02]  /*2b80*/  IMAD R41, R126, R51.reuse, RZ ;  /* 0x000000337e297224 */ /* 0x080fe400078e02ff */
[----:B------:R-:W-:Y:S02]  /*2b90*/  IMAD R43, R40, R100, R43 ;  /* 0x00000064282b7224 */ /* 0x000fe400078e022b */
[----:B------:R-:W-:Y:S02]  /*2ba0*/  IMAD R96, R24, -0xa0, R2 ;  /* 0xffffff6018607824 */ /* 0x000fe400078e0202 */
[----:B------:R-:W-:-:S03]  /*2bb0*/  IMAD.WIDE.U32 R88, R100, R51, RZ ;  /* 0x0000003364587225 */ /* 0x000fc600078e00ff */
[----:B------:R-:W-:Y:S01]  /*2bc0*/  VIMNMX R96, R96, 0xa0, PT ;  /* 0x000000a060607848 */ /* 0x000fe20003fe0100 */
[----:B------:R-:W-:Y:S01]  /*2bd0*/  IMAD R41, R40, R106, R41 ;  /* 0x0000006a28297224 */ /* 0x000fe200078e0229 */
[----:B------:R-:W-:Y:S01]  /*2be0*/  IADD3 R98, R89, R43, RZ ;  /* 0x0000002b59627210 */ /* 0x000fe20007ffe0ff */
[----:B------:R-:W-:-:S04]  /*2bf0*/  IMAD.WIDE.U32 R90, R106, R51, RZ ;  /* 0x000000336a5a7225 */ /* 0x000fc800078e00ff */
[----:B------:R-:W-:Y:S01]  /*2c00*/  IMAD.IADD R97, R91, 0x1, R41 ;  /* 0x000000015b617824 */ /* 0x000fe200078e0229 */
[----:B------:R-:W-:Y:S06]  /*2c10*/  @!P1 BRA `(.L_x_481) ;  /* 0x0000005c00989947 */ /* 0x000fec0003800000 */
[----:B------:R-:W-:Y:S01]  /*2c20*/  ISETP.GE.AND P2, PT, R168, R96, PT ;  /* 0x00000060a800720c */ /* 0x000fe20003f46270 */
[----:B------:R-:W-:Y:S01]  /*2c30*/  BSSY B1, `(.L_x_482) ;  /* 0x0000033000017945 */ /* 0x000fe20003800000 */
        /* <DEDUP_REMOVED lines=13> */
[----:B------:R-:W-:Y:S06]  /*2d10*/  @P2 BRA `(.L_x_483) ;  /* 0x0000000000902947 */ /* 0x000fec0003800000 */
[----:B------:R-:W-:Y:S01]  /*2d20*/  ULDC.64 UR4, c[0x0][0x3e8] ;  /* 0x0000fa0000047ab9 */ /* 0x000fe20000000a00 */
[----:B------:R-:W-:Y:S02]  /*2d30*/  CS2R R134, SRZ ;  /* 0x0000000000867805 */ /* 0x000fe4000001ff00 */
[----:B------:R-:W-:Y:S02]  /*2d40*/  IADD3 R40, P1, P4, R110, UR4, R90 ;  /* 0x000000046e287c10 */ /* 0x000fe4000fc3e05a */
[----:B------:R-:W-:Y:S02]  /*2d50*/  CS2R R136, SRZ ;  /* 0x0000000000887805 */ /* 0x000fe4000001ff00 */
[----:B------:R-:W-:Y:S01]  /*2d60*/  IADD3.X R41, R13, UR5, R97, P1, P4 ;  /* 0x000000050d297c10 */ /* 0x000fe20008fe8461 */
[----:B------:R-:W-:Y:S02]  /*2d70*/  ULDC.64 UR4, c[0x0][0x400] ;  /* 0x0001000000047ab9 */ /* 0x000fe40000000a00 */
[----:B0-----:R-:W-:-:S04]  /*2d80*/  IADD3 R42, P1, P4, R104, UR4, R88 ;  /* 0x00000004682a7c10 */ /* 0x001fc8000fc3e058 */
[----:B------:R-:W-:Y:S02]  /*2d90*/  IADD3.X R43, R15, UR5, R98, P1, P4 ;  /* 0x000000050f2b7c10 */ /* 0x000fe40008fe8462 */
[----:B------:R-:W-:Y:S02]  /*2da0*/  ISETP.GE.AND P1, PT, R22, R131, PT ;  /* 0x000000831600720c */ /* 0x000fe40003f26270 */
[----:B------:R-:W-:Y:S02]  /*2db0*/  CS2R R94, SRZ ;  /* 0x00000000005e7805 */ /* 0x000fe4000001ff00 */
[----:B------:R-:W-:-:S09]  /*2dc0*/  CS2R R122, SRZ ;  /* 0x00000000007a7805 */ /* 0x000fd2000001ff00 */
[----:B------:R1:W5:Y:S04]  /*2dd0*/  @!P1 LDG.E.64 R134, desc[UR54][R40.64] ;  /* 0x0000003628869981 */ /* 0x000368000c1e1b00 */
[----:B------:R1:W5:Y:S01]  /*2de0*/  @!P1 LDG.E.64 R136, desc[UR54][R42.64] ;  /* 0x000000362a889981 */ /* 0x000362000c1e1b00 */
        /* <DEDUP_REMOVED lines=20> */
[----:B------:R-:W-:-:S13]  /*2f30*/  ISETP.GE.AND P1, PT, R174, R131, PT ;  /* 0x00000083ae00720c */ /* 0x000fda0003f26270 */
[----:B------:R1:W5:Y:S04]  /*2f40*/  @!P1 LDG.E.64 R74, desc[UR54][R40.64+0x50] ;  /* 0x00005036284a9981 */ /* 0x000368000c1e1b00 */
[----:B------:R1:W5:Y:S02]  /*2f50*/  @!P1 LDG.E.64 R76, desc[UR54][R42.64+0x50] ;  /* 0x000050362a4c9981 */ /* 0x000364000c1e1b00 */
.L_x_483:
[----:B------:R-:W-:Y:S05]  /*2f60*/  BSYNC B1 ;  /* 0x0000000000017941 */ /* 0x000fea0003800000 */
.L_x_482:
        /* <DEDUP_REMOVED lines=11> */
[----:B------:R-:W-:Y:S01]  /*3020*/  CS2R R68, SRZ ;  /* 0x0000000000447805 */ /* 0x000fe2000001ff00 */
[----:B-----5:R-:W-:Y:S01]  /*3030*/  IMAD.MOV.U32 R148, RZ, RZ, R74 ;  /* 0x000000ffff947224 */ /* 0x020fe200078e004a */
[----:B------:R-:W-:Y:S01]  /*3040*/  CS2R R72, SRZ ;  /* 0x0000000000487805 */ /* 0x000fe2000001ff00 */
[----:B------:R-:W-:Y:S01]  /*3050*/  IMAD.MOV.U32 R151, RZ, RZ, R78 ;  /* 0x000000ffff977224 */ /* 0x000fe200078e004e */
[----:B------:R-:W-:Y:S06]  /*3060*/  @P4 BRA `(.L_x_485) ;  /* 0x0000000000a04947 */ /* 0x000fec0003800000 */
[----:B-1----:R-:W-:Y:S01]  /*3070*/  IADD3 R40, P1, P5, R110, R90, R10 ;  /* 0x0000005a6e287210 */ /* 0x002fe20007d3e00a */
[----:B------:R-:W-:Y:S01]  /*3080*/  ULDC.64 UR4, c[0x0][0x3e8] ;  /* 0x0000fa0000047ab9 */ /* 0x000fe20000000a00 */
[----:B------:R-:W-:Y:S02]  /*3090*/  CS2R R70, SRZ ;  /* 0x0000000000467805 */ /* 0x000fe4000001ff00 */
[----:B------:R-:W-:Y:S02]  /*30a0*/  CS2R R72, SRZ ;  /* 0x0000000000487805 */ /* 0x000fe4000001ff00 */
[----:B------:R-:W-:Y:S02]  /*30b0*/  IADD3.X R97, R13, R97, R9, P1, P5 ;  /* 0x000000610d617210 */ /* 0x000fe40000fea409 */
[----:B0-----:R-:W-:-:S04]  /*30c0*/  IADD3 R42, P1, P5, R104, R88, R12 ;  /* 0x00000058682a7210 */ /* 0x001fc80007d3e00c */
[----:B------:R-:W-:Y:S02]  /*30d0*/  IADD3.X R98, R15, R98, R11, P1, P5 ;  /* 0x000000620f627210 */ /* 0x000fe40000fea40b */
[----:B------:R-:W-:-:S04]  /*30e0*/  IADD3 R40, P1, R40, UR4, RZ ;  /* 0x0000000428287c10 */ /* 0x000fc8000ff3e0ff */
[----:B------:R-:W-:Y:S01]  /*30f0*/  IADD3.X R41, R97, UR5, RZ, P1, !PT ;  /* 0x0000000561297c10 */ /* 0x000fe20008ffe4ff */
[----:B------:R-:W-:Y:S02]  /*3100*/  ULDC.64 UR4, c[0x0][0x400] ;  /* 0x0001000000047ab9 */ /* 0x000fe40000000a00 */
[----:B------:R-:W-:-:S04]  /*3110*/  IADD3 R42, P1, R42, UR4, RZ ;  /* 0x000000042a2a7c10 */ /* 0x000fc8000ff3e0ff */
[----:B------:R-:W-:Y:S02]  /*3120*/  IADD3.X R43, R98, UR5, RZ, P1, !PT ;  /* 0x00000005622b7c10 */ /* 0x000fe40008ffe4ff */
        /* <DEDUP_REMOVED lines=28> */
.L_x_485:
[----:B------:R-:W-:Y:S05]  /*32f0*/  BSYNC B1 ;  /* 0x0000000000017941 */ /* 0x000fea0003800000 */
.L_x_484:
[----:B------:R-:W-:Y:S01]  /*3300*/  UISETP.NE.AND UP0, UPT, UR53, 0x3, UPT ;  /* 0x000000033500788c */ /* 0x000fe2000bf05270 */
[----:B------:R-:W-:Y:S01]  /*3310*/  IMAD.MOV.U32 R159, RZ, RZ, R82 ;  /* 0x000000ffff9f7224 */ /* 0x000fe200078e0052 */
[----:B------:R-:W-:Y:S01]  /*3320*/  MOV R161, R86 ;  /* 0x0000005600a17202 */ /* 0x000fe20000000f00 */
[----:B------:R-:W-:Y:S01]  /*3330*/  IMAD.MOV.U32 R165, RZ, RZ, R94 ;  /* 0x000000ffffa57224 */ /* 0x000fe200078e005e */
[----:B------:R-:W-:Y:S01]  /*3340*/  MOV R155, R80 ;  /* 0x00000050009b7202 */ /* 0x000fe20000000f00 */
[----:B------:R-:W-:Y:S01]  /*3350*/  IMAD.MOV.U32 R167, RZ, RZ, R134 ;  /* 0x000000ffffa77224 */ /* 0x000fe200078e0086 */
[----:B------:R-:W-:Y:S01]  /*3360*/  PLOP3.LUT P1, PT, PT, PT, UP0, 0x80, 0x0 ;  /* 0x000000000000781c */ /* 0x000fe20003f2f008 */
[----:B------:R-:W-:Y:S01]  /*3370*/  IMAD.MOV.U32 R154, RZ, RZ, R76 ;  /* 0x000000ffff9a7224 */ /* 0x000fe200078e004c */
[----:B------:R-:W-:Y:S01]  /*3380*/  MOV R176, R136 ;  /* 0x0000008800b07202 */ /* 0x000fe20000000f00 */
[----:B------:R-:W-:Y:S01]  /*3390*/  IMAD.MOV.U32 R160, RZ, RZ, R84 ;  /* 0x000000ffffa07224 */ /* 0x000fe200078e0054 */
[----:B-----5:R-:W-:Y:S01]  /*33a0*/  MOV R146, R62 ;  /* 0x0000003e00927202 */ /* 0x020fe20000000f00 */
[----:B------:R-:W-:Y:S01]  /*33b0*/  IMAD.MOV.U32 R162, RZ, RZ, R92 ;  /* 0x000000ffffa27224 */ /* 0x000fe200078e005c */
[----:B------:R-:W-:Y:S01]  /*33c0*/  MOV R91, R56 ;  /* 0x00000038005b7202 */ /* 0x000fe20000000f00 */
[----:B------:R-:W-:Y:S01]  /*33d0*/  IMAD.MOV.U32 R166, RZ, RZ, R122 ;  /* 0x000000ffffa67224 */ /* 0x000fe200078e007a */
[----:B------:R-:W-:Y:S01]  /*33e0*/  MOV R153, R72 ;  /* 0x0000004800997202 */ /* 0x000fe20000000f00 */
[----:B------:R-:W-:-:S02]  /*33f0*/  IMAD.MOV.U32 R88, RZ, RZ, R50 ;  /* 0x000000ffff587224 */ /* 0x000fc400078e0032 */
[----:B------:R-:W-:Y:S02]  /*3400*/  IMAD.MOV.U32 R90, RZ, RZ, R54 ;  /* 0x000000ffff5a7224 */ /* 0x000fe400078e0036 */
[----:B------:R-:W-:Y:S02]  /*3410*/  IMAD.MOV.U32 R138, RZ, RZ, R58 ;  /* 0x000000ffff8a7224 */ /* 0x000fe400078e003a */
[----:B------:R-:W-:Y:S02]  /*3420*/  IMAD.MOV.U32 R149, RZ, RZ, R66 ;  /* 0x000000ffff957224 */ /* 0x000fe400078e0042 */
[----:B------:R-:W-:Y:S02]  /*3430*/  IMAD.MOV.U32 R152, RZ, RZ, R70 ;  /* 0x000000ffff987224 */ /* 0x000fe400078e0046 */
[----:B------:R-:W-:Y:S02]  /*3440*/  IMAD.MOV.U32 R89, RZ, RZ, R52 ;  /* 0x000000ffff597224 */ /* 0x000fe400078e0034 */
[----:B------:R-:W-:-:S02]  /*3450*/  IMAD.MOV.U32 R139, RZ, RZ, R60 ;  /* 0x000000ffff8b7224 */ /* 0x000fc400078e003c */
[----:B------:R-:W-:Y:S02]  /*3460*/  IMAD.MOV.U32 R147, RZ, RZ, R64 ;  /* 0x000000ffff937224 */ /* 0x000fe400078e0040 */
[----:B------:R-:W-:Y:S01]  /*3470*/  IMAD.MOV.U32 R150, RZ, RZ, R68 ;  /* 0x000000ffff967224 */ /* 0x000fe200078e0044 */
[----:B------:R-:W-:Y:S06]  /*3480*/  @!P1 BRA `(.L_x_486) ;  /* 0x0000000000049947 */ /* 0x000fec0003800000 */
[----:B------:R-:W-:Y:S01]  /*3490*/  BPT.TRAP 0x1 ;  /* 0x000000040000795c */ /* 0x000fe20000300000 */
.L_x_486:
[----:B------:R-:W-:Y:S01]  /*34a0*/  IMAD R97, R17, 0x8, R16 ;  /* 0x0000000811617824 */ /* 0x000fe200078e0210 */
[----:B------:R-:W-:Y:S01]  /*34b0*/  SHF.L.U32 R98, R169, 0x1f, RZ ;  /* 0x0000001fa9627819 */ /* 0x000fe200000006ff */
[----:B------:R-:W-:Y:S03]  /*34c0*/  BSSY B1, `(.L_x_487) ;  /* 0x0000003000017945 */ /* 0x000fe60003800000 */
[----:B------:R-:W3:Y:S02]  /*34d0*/  SYNCS.PHASECHK.TRANS64.TRYWAIT P5, [R97+URZ+0x29890], R98 ;  /* 0x02989062610075a7 */ /* 0x000ee400080a017f */
[----:B---3--:R-:W-:Y:S05]  /*34e0*/  @!P5 BRA `(.L_x_488) ;  /* 0x000002500054d947 */ /* 0x008fea0003800000 */
.L_x_796:
[----:B------:R-:W-:Y:S05]  /*34f0*/  BSYNC B1 ;  /* 0x0000000000017941 */ /* 0x000fea0003800000 */
.L_x_487:
[----:B------:R-:W-:Y:S04]  /*3500*/  BSSY B1, `(.L_x_489) ;  /* 0x00002ae000017945 */ /* 0x000fe80003800000 */
[----:B------:R-:W-:Y:S05]  /*3510*/  @P2 BRA `(.L_x_490) ;  /* 0x0000002800b02947 */ /* 0x000fea0003800000 */
[----:B------:R-:W-:Y:S01]  /*3520*/  ISETP.NE.AND P2, PT, R34, RZ, PT ;  /* 0x000000ff2200720c */ /* 0x000fe20003f45270 */
[----:B------:R-:W-:-:S12]  /*3530*/  BSSY B2, `(.L_x_491) ;  /* 0x0000073000027945 */ /* 0x000fd80003800000 */
[----:B------:R-:W-:Y:S05]  /*3540*/  @!P2 BRA `(.L_x_492) ;  /* 0x0000000400c4a947 */ /* 0x000fea0003800000 */
[----:B012---:R0:W1:Y:S01]  /*3550*/  LDS.128 R40, [R47+0x1a400] ;  /* 0x01a400002f287984 */ /* 0x0070620000000c00 */
[----:B------:R-:W-:Y:S01]  /*3560*/  ISETP.GE.AND P2, PT, R22, R131, PT ;  /* 0x000000831600720c */ /* 0x000fe20003f46270 */
[----:B------:R-:W-:-:S12]  /*3570*/  BSSY B3, `(.L_x_493) ;  /* 0x000006d000037945 */ /* 0x000fd80003800000 */
[----:B0-----:R-:W-:Y:S05]  /*3580*/  @P2 BRA `(.L_x_494) ;  /* 0x0000000400ac2947 */ /* 0x001fea0003800000 */
[----:B-1----:R-:W-:Y:S01]  /*3590*/  IMAD.MOV.U32 R134, RZ, RZ, R41 ;  /* 0x000000ffff867224 */ /* 0x002fe200078e0029 */
[----:B------:R-:W-:Y:S02]  /*35a0*/  F2FP.F16.E4M3.UNPACK_B R178, R176.H1 ;  /* 0x000000b0ffb2723e */ /* 0x000fe400030006ff */
[-C--:B------:R-:W-:Y:S02]  /*35b0*/  F2FP.F16.E4M3.UNPACK_B R41, R167.reuse.H1 ;  /* 0x000000a7ff29723e */ /* 0x080fe400030006ff */
[----:B------:R-:W-:Y:S01]  /*35c0*/  F2FP.F16.E4M3.UNPACK_B R136, R134 ;  /* 0x00000086ff88723e */ /* 0x000fe200020006ff */
[----:B------:R-:W-:Y:S01]  /*35d0*/  HADD2.F32 R180, -RZ, R178.H0_H0 ;  /* 0x200000b2ffb47230 */ /* 0x000fe20000004100 */
[----:B------:R-:W-:Y:S01]  /*35e0*/  F2FP.F16.E4M3.UNPACK_B R176, R176 ;  /* 0x000000b0ffb0723e */ /* 0x000fe200020006ff */
[----:B------:R-:W-:Y:S01]  /*35f0*/  HADD2.F32 R179, -RZ, R41.H0_H0 ;  /* 0x20000029ffb37230 */ /* 0x000fe20000004100 */
[----:B------:R-:W-:Y:S01]  /*3600*/  F2FP.F16.E4M3.UNPACK_B R167, R167 ;  /* 0x000000a7ffa7723e */ /* 0x000fe200020006ff */
[----:B------:R-:W-:-:S02]  /*3610*/  HADD2.F32 R177, -RZ, R136.H1_H1 ;  /* 0x30000088ffb17230 */ /* 0x000fc40000004100 */
[----:B------:R-:W-:Y:S02]  /*3620*/  HADD2.F32 R136, -RZ, R136.H0_H0 ;  /* 0x20000088ff887230 */ /* 0x000fe40000004100 */
[----:B------:R-:W-:Y:S02]  /*3630*/  HADD2.F32 R178, -RZ, R178.H1_H1 ;  /* 0x300000b2ffb27230 */ /* 0x000fe40000004100 */
[-C--:B------:R-:W-:Y:S01]  /*3640*/  FMUL.FTZ R181, R177, R180.reuse ;  /* 0x000000b4b1b57220 */ /* 0x080fe20000410000 */
[----:B------:R-:W-:Y:S02]  /*3650*/  HADD2.F32 R41, -RZ, R41.H1_H1 ;  /* 0x30000029ff297230 */ /* 0x000fe40000004100 */
[C---:B------:R-:W-:Y:S01]  /*3660*/  FMUL.FTZ R180, R136.reuse, R180 ;  /* 0x000000b488b47220 */ /* 0x040fe20000410000 */
[----:B------:R-:W-:-:S03]  /*3670*/  FFMA.FTZ R136, R136, R179, -R181 ;  /* 0x000000b388887223 */ /* 0x000fc600000108b5 */
[----:B------:R-:W-:Y:S01]  /*3680*/  FFMA.FTZ R177, R177, R179, R180 ;  /* 0x000000b3b1b17223 */ /* 0x000fe200000100b4 */
[----:B------:R-:W-:Y:S01]  /*3690*/  F2FP.F16.E4M3.UNPACK_B R179, R134.H1 ;  /* 0x00000086ffb3723e */ /* 0x000fe200030006ff */
[----:B------:R-:W-:-:S04]  /*36a0*/  IMAD.MOV.U32 R134, RZ, RZ, R40 ;  /* 0x000000ffff867224 */ /* 0x000fc800078e0028 */
[--C-:B------:R-:W-:Y:S02]  /*36b0*/  HADD2.F32 R40, -RZ, R179.reuse.H1_H1 ;  /* 0x300000b3ff287230 */ /* 0x100fe40000004100 */
[----:B------:R-:W-:-:S03]  /*36c0*/  HADD2.F32 R179, -RZ, R179.H0_H0 ;  /* 0x200000b3ffb37230 */ /* 0x000fc60000004100 */
[CC--:B------:R-:W-:Y:S02]  /*36d0*/  FMUL.FTZ R180, R40.reuse, R178.reuse ;  /* 0x000000b228b47220 */ /* 0x0c0fe40000410000 */
[C---:B------:R-:W-:Y:S02]  /*36e0*/  FMUL.FTZ R181, R179.reuse, R178 ;  /* 0x000000b2b3b57220 */ /* 0x040fe40000410000 */
[-C--:B------:R-:W-:Y:S01]  /*36f0*/  FFMA.FTZ R178, R179, R41.reuse, -R180 ;  /* 0x00000029b3b27223 */ /* 0x080fe200000108b4 */
[----:B------:R-:W-:Y:S02]  /*3700*/  HADD2.F32 R180, -RZ, R167.H1_H1 ;  /* 0x300000a7ffb47230 */ /* 0x000fe40000004100 */
[----:B------:R-:W-:Y:S01]  /*3710*/  FFMA.FTZ R179, R40, R41, R181 ;  /* 0x0000002928b37223 */ /* 0x000fe200000100b5 */
[-C--:B------:R-:W-:Y:S01]  /*3720*/  F2FP.F16.E4M3.UNPACK_B R40, R134.reuse.H1 ;  /* 0x00000086ff28723e */ /* 0x080fe200030006ff */
[----:B------:R-:W-:Y:S01]  /*3730*/  HADD2.F32 R181, -RZ, R176.H1_H1 ;  /* 0x300000b0ffb57230 */ /* 0x000fe20000004100 */
[----:B------:R-:W-:-:S02]  /*3740*/  F2FP.F16.E4M3.UNPACK_B R134, R134 ;  /* 0x00000086ff86723e */ /* 0x000fc400020006ff */
[----:B------:R-:W-:Y:S01]  /*3750*/  F2FP.SATFINITE.E4M3.F32.PACK_AB_MERGE_C R178, R179, R178, RZ ;  /* 0x000000b2b3b2723e */ /* 0x000fe200048070ff */
[--C-:B------:R-:W-:Y:S02]  /*3760*/  HADD2.F32 R41, -RZ, R40.reuse.H1_H1 ;  /* 0x30000028ff297230 */ /* 0x100fe40000004100 */
[----:B------:R-:W-:Y:S01]  /*3770*/  HADD2.F32 R40, -RZ, R40.H0_H0 ;  /* 0x20000028ff287230 */ /* 0x000fe20000004100 */
[----:B------:R-:W-:Y:S01]  /*3780*/  F2FP.SATFINITE.E4M3.F32.PACK_AB_MERGE_C R136, R177, R136, R178 ;  /* 0x00000088b188723e */ /* 0x000fe200048070b2 */
[----:B------:R-:W-:Y:S02]  /*3790*/  HADD2.F32 R179, -RZ, R167.H0_H0 ;  /* 0x200000a7ffb37230 */ /* 0x000fe40000004100 */
[-C--:B------:R-:W-:Y:S01]  /*37a0*/  FMUL.FTZ R183, R41, R181.reuse ;  /* 0x000000b529b77220 */ /* 0x080fe20000410000 */
[----:B------:R-:W-:Y:S01]  /*37b0*/  SHF.R.U32.HI R177, RZ, 0x8, R137 ;  /* 0x00000008ffb17819 */ /* 0x000fe20000011689 */
[----:B------:R-:W-:Y:S01]  /*37c0*/  FMUL.FTZ R182, R40, R181 ;  /* 0x000000b528b67220 */ /* 0x000fe20000410000 */
[----:B------:R-:W-:Y:S01]  /*37d0*/  HADD2.F32 R181, -RZ, R176.H0_H0 ;  /* 0x200000b0ffb57230 */ /* 0x000fe20000004100 */
[----:B------:R-:W-:Y:S01]  /*37e0*/  LOP3.LUT R178, R137, 0xff0000ff, RZ, 0xc0, !PT ;  /* 0xff0000ff89b27812 */ /* 0x000fe200078ec0ff */
[----:B------:R-:W-:-:S02]  /*37f0*/  HADD2.F32 R176, -RZ, R134.H1_H1 ;  /* 0x30000086ffb07230 */ /* 0x000fc40000004100 */
[-C--:B------:R-:W-:Y:S01]  /*3800*/  FFMA.FTZ R40, R40, R180.reuse, -R183 ;  /* 0x000000b428287223 */ /* 0x080fe200000108b7 */
[----:B------:R-:W-:Y:S02]  /*3810*/  HADD2.F32 R134, -RZ, R134.H0_H0 ;  /* 0x20000086ff867230 */ /* 0x000fe40000004100 */
[----:B------:R-:W-:Y:S01]  /*3820*/  FFMA.FTZ R41, R41, R180, R182 ;  /* 0x000000b429297223 */ /* 0x000fe200000100b6 */
[----:B------:R-:W-:Y:S01]  /*3830*/  SHF.R.U32.HI R180, RZ, 0x8, R135 ;  /* 0x00000008ffb47819 */ /* 0x000fe20000011687 */
[-C--:B------:R-:W-:Y:S01]  /*3840*/  FMUL.FTZ R167, R176, R181.reuse ;  /* 0x000000b5b0a77220 */ /* 0x080fe20000410000 */
[C---:B------:R-:W-:Y:S02]  /*3850*/  FMUL.FTZ R181, R134.reuse, R181 ;  /* 0x000000b586b57220 */ /* 0x040fe40000410000 */
[----:B------:R-:W-:Y:S01]  /*3860*/  F2FP.SATFINITE.E4M3.F32.PACK_AB_MERGE_C R40, R41, R40, RZ ;  /* 0x000000282928723e */ /* 0x000fe200048070ff */
[----:B------:R-:W-:Y:S01]  /*3870*/  FFMA.FTZ R167, R134, R179, -R167 ;  /* 0x000000b386a77223 */ /* 0x000fe200000108a7 */
[----:B------:R-:W-:-:S02]  /*3880*/  IMAD.MOV.U32 R41, RZ, RZ, R136 ;  /* 0x000000ffff297224 */ /* 0x000fc400078e0088 */
[----:B------:R-:W-:Y:S01]  /*3890*/  FFMA.FTZ R134, R176, R179, R181 ;  /* 0x000000b3b0867223 */ /* 0x000fe200000100b5 */
[----:B------:R-:W-:Y:S01]  /*38a0*/  SHF.R.U32.HI R179, RZ, 0x10, R137 ;  /* 0x00000010ffb37819 */ /* 0x000fe20000011689 */
[----:B------:R-:W-:Y:S01]  /*38b0*/  IMAD.SHL.U32 R137, R177, 0x100, RZ ;  /* 0x00000100b1897824 */ /* 0x000fe200078e00ff */
[----:B------:R-:W-:Y:S02]  /*38c0*/  SHF.R.U32.HI R181, RZ, 0x10, R135 ;  /* 0x00000010ffb57819 */ /* 0x000fe40000011687 */
[----:B------:R-:W-:Y:S02]  /*38d0*/  LOP3.LUT R176, R135, 0xff0000ff, RZ, 0xc0, !PT ;  /* 0xff0000ff87b07812 */ /* 0x000fe400078ec0ff */
[----:B------:R-:W-:Y:S02]  /*38e0*/  SHF.L.U32 R135, R180, 0x8, RZ ;  /* 0x00000008b4877819 */ /* 0x000fe400000006ff */
[----:B------:R-:W-:Y:S01]  /*38f0*/  LOP3.LUT R178, R178, 0xff00, R137, 0xf8, !PT ;  /* 0x0000ff00b2b27812 */ /* 0x000fe200078ef889 */
[----:B------:R-:W-:Y:S01]  /*3900*/  IMAD.U32 R137, R179, 0x10000, RZ ;  /* 0x00010000b3897824 */ /* 0x000fe200078e00ff */
[----:B------:R-:W-:Y:S01]  /*3910*/  LOP3.LUT R176, R176, 0xff00, R135, 0xf8, !PT ;  /* 0x0000ff00b0b07812 */ /* 0x000fe200078ef887 */
[----:B------:R-:W-:Y:S01]  /*3920*/  IMAD.U32 R135, R181, 0x10000, RZ ;  /* 0x00010000b5877824 */ /* 0x000fe200078e00ff */
[----:B------:R-:W-:-:S02]  /*3930*/  MOV R177, R43 ;  /* 0x0000002b00b17202 */ /* 0x000fc40000000f00 */
[----:B------:R-:W-:Y:S02]  /*3940*/  LOP3.LUT R137, R178, 0xff0000, R137, 0xf8, !PT ;  /* 0x00ff0000b2897812 */ /* 0x000fe400078ef889 */
[----:B------:R-:W-:Y:S02]  /*3950*/  LOP3.LUT R135, R176, 0xff0000, R135, 0xf8, !PT ;  /* 0x00ff0000b0877812 */ /* 0x000fe400078ef887 */
[----:B------:R-:W-:Y:S02]  /*3960*/  F2FP.F16.E4M3.UNPACK_B R43, R177 ;  /* 0x000000b1ff2b723e */ /* 0x000fe400020006ff */
[----:B------:R-:W-:Y:S02]  /*3970*/  F2FP.F16.E4M3.UNPACK_B R181, R137.H1 ;  /* 0x00000089ffb5723e */ /* 0x000fe400030006ff */
[----:B------:R-:W-:Y:S01]  /*3980*/  F2FP.F16.E4M3.UNPACK_B R178, R135.H1 ;  /* 0x00000087ffb2723e */ /* 0x000fe200030006ff */
[----:B------:R-:W-:Y:S01]  /*3990*/  HADD2.F32 R179, -RZ, R43.H1_H1 ;  /* 0x3000002bffb37230 */ /* 0x000fe20000004100 */
[----:B------:R-:W-:Y:S01]  /*39a0*/  F2FP.SATFINITE.E4M3.F32.PACK_AB_MERGE_C R40, R134, R167, R40 ;  /* 0x000000a78628723e */ /* 0x000fe20004807028 */
[----:B------:R-:W-:-:S02]  /*39b0*/  HADD2.F32 R176, -RZ, R181.H0_H0 ;  /* 0x200000b5ffb07230 */ /* 0x000fc40000004100 */
[----:B------:R-:W-:Y:S02]  /*39c0*/  HADD2.F32 R43, -RZ, R43.H0_H0 ;  /* 0x2000002bff2b7230 */ /* 0x000fe40000004100 */
[--C-:B------:R-:W-:Y:S02]  /*39d0*/  HADD2.F32 R180, -RZ, R178.reuse.H0_H0 ;  /* 0x200000b2ffb47230 */ /* 0x100fe40000004100 */
[-C--:B------:R-:W-:Y:S01]  /*39e0*/  FMUL.FTZ R182, R179, R176.reuse ;  /* 0x000000b0b3b67220 */ /* 0x080fe20000410000 */
[----:B------:R-:W-:Y:S02]  /*39f0*/  HADD2.F32 R181, -RZ, R181.H1_H1 ;  /* 0x300000b5ffb57230 */ /* 0x000fe40000004100 */
[C---:B------:R-:W-:Y:S01]  /*3a00*/  FMUL.FTZ R184, R43.reuse, R176 ;  /* 0x000000b02bb87220 */ /* 0x040fe20000410000 */
[----:B------:R-:W-:Y:S02]  /*3a10*/  HADD2.F32 R178, -RZ, R178.H1_H1 ;  /* 0x300000b2ffb27230 */ /* 0x000fe40000004100 */
[-C--:B------:R-:W-:Y:S01]  /*3a20*/  FFMA.FTZ R176, R43, R180.reuse, -R182 ;  /* 0x000000b42bb07223 */ /* 0x080fe200000108b6 */
[----:B------:R-:W-:Y:S01]  /*3a30*/  F2FP.F16.E4M3.UNPACK_B R182, R137 ;  /* 0x00000089ffb6723e */ /* 0x000fe200020006ff */
[----:B------:R-:W-:Y:S01]  /*3a40*/  FFMA.FTZ R43, R179, R180, R184 ;  /* 0x000000b4b32b7223 */ /* 0x000fe200000100b8 */
[----:B------:R-:W-:Y:S01]  /*3a50*/  F2FP.F16.E4M3.UNPACK_B R179, R177.H1 ;  /* 0x000000b1ffb3723e */ /* 0x000fe200030006ff */
[----:B------:R-:W-:Y:S01]  /*3a60*/  IMAD.MOV.U32 R177, RZ, RZ, R42 ;  /* 0x000000ffffb17224 */ /* 0x000fe200078e002a */
[----:B------:R-:W-:Y:S01]  /*3a70*/  F2FP.F16.E4M3.UNPACK_B R137, R135 ;  /* 0x00000087ff89723e */ /* 0x000fe200020006ff */
[----:B------:R-:W-:-:S02]  /*3a80*/  HADD2.F32 R135, -RZ, R182.H1_H1 ;  /* 0x300000b6ff877230 */ /* 0x000fc40000004100 */
[--C-:B------:R-:W-:Y:S02]  /*3a90*/  HADD2.F32 R180, -RZ, R179.reuse.H1_H1 ;  /* 0x300000b3ffb47230 */ /* 0x100fe40000004100 */
[----:B------:R-:W-:Y:S02]  /*3aa0*/  HADD2.F32 R179, -RZ, R179.H0_H0 ;  /* 0x200000b3ffb37230 */ /* 0x000fe40000004100 */
[----:B------:R-:W-:Y:S02]  /*3ab0*/  HADD2.F32 R182, -RZ, R182.H0_H0 ;  /* 0x200000b6ffb67230 */ /* 0x000fe40000004100 */
[-C--:B------:R-:W-:Y:S01]  /*3ac0*/  FMUL.FTZ R42, R180, R181.reuse ;  /* 0x000000b5b42a7220 */ /* 0x080fe20000410000 */
[----:B------:R-:W-:-:S03]  /*3ad0*/  FMUL.FTZ R181, R179, R181 ;  /* 0x000000b5b3b57220 */ /* 0x000fc60000410000 */
[-C--:B------:R-:W-:Y:S01]  /*3ae0*/  FFMA.FTZ R42, R179, R178.reuse, -R42 ;  /* 0x000000b2b32a7223 */ /* 0x080fe2000001082a */
[----:B------:R-:W-:Y:S01]  /*3af0*/  FFMA.FTZ R179, R180, R178, R181 ;  /* 0x000000b2b4b37223 */ /* 0x000fe200000100b5 */
[-C--:B------:R-:W-:Y:S01]  /*3b00*/  F2FP.F16.E4M3.UNPACK_B R178, R177.reuse.H1 ;  /* 0x000000b1ffb2723e */ /* 0x080fe200030006ff */
[--C-:B------:R-:W-:Y:S01]  /*3b10*/  HADD2.F32 R181, -RZ, R137.reuse.H1_H1 ;  /* 0x30000089ffb57230 */ /* 0x100fe20000004100 */
[----:B------:R-:W-:Y:S01]  /*3b20*/  F2FP.F16.E4M3.UNPACK_B R177, R177 ;  /* 0x000000b1ffb1723e */ /* 0x000fe200020006ff */
[----:B------:R-:W-:Y:S01]  /*3b30*/  HADD2.F32 R137, -RZ, R137.H0_H0 ;  /* 0x20000089ff897230 */ /* 0x000fe20000004100 */
[----:B------:R-:W-:Y:S01]  /*3b40*/  F2FP.SATFINITE.E4M3.F32.PACK_AB_MERGE_C R179, R179, R42, RZ ;  /* 0x0000002ab3b3723e */ /* 0x000fe200048070ff */
[--C-:B------:R-:W-:Y:S02]  /*3b50*/  HADD2.F32 R180, -RZ, R178.reuse.H1_H1 ;  /* 0x300000b2ffb47230 */ /* 0x100fe40000004100 */
[----:B------:R-:W-:Y:S01]  /*3b60*/  HADD2.F32 R178, -RZ, R178.H0_H0 ;  /* 0x200000b2ffb27230 */ /* 0x000fe20000004100 */
[----:B------:R-:W-:-:S02]  /*3b70*/  F2FP.SATFINITE.E4M3.F32.PACK_AB_MERGE_C R43, R43, R176, R179 ;  /* 0x000000b02b2b723e */ /* 0x000fc400048070b3 */
[-C--:B------:R-:W-:Y:S02]  /*3b80*/  FMUL.FTZ R183, R180, R135.reuse ;  /* 0x00000087b4b77220 */ /* 0x080fe40000410000 */
[C---:B------:R-:W-:Y:S02]  /*3b90*/  FMUL.FTZ R185, R178.reuse, R135 ;  /* 0x00000087b2b97220 */ /* 0x040fe40000410000 */
[-C--:B------:R-:W-:Y:S02]  /*3ba0*/  FFMA.FTZ R135, R178, R181.reuse, -R183 ;  /* 0x000000b5b2877223 */ /* 0x080fe400000108b7 */
[----:B------:R-:W-:Y:S01]  /*3bb0*/  FFMA.FTZ R178, R180, R181, R185 ;  /* 0x000000b5b4b27223 */ /* 0x000fe200000100b9 */
[--C-:B------:R-:W-:Y:S02]  /*3bc0*/  HADD2.F32 R180, -RZ, R177.reuse.H1_H1 ;  /* 0x300000b1ffb47230 */ /* 0x100fe40000004100 */
[----:B------:R-:W-:Y:S02]  /*3bd0*/  HADD2.F32 R177, -RZ, R177.H0_H0 ;  /* 0x200000b1ffb17230 */ /* 0x000fe40000004100 */
[----:B------:R-:W-:Y:S01]  /*3be0*/  F2FP.SATFINITE.E4M3.F32.PACK_AB_MERGE_C R135, R178, R135, RZ ;  /* 0x00000087b287723e */ /* 0x000fe200048070ff */
[----:B------:R-:W-:-:S02]  /*3bf0*/  FMUL.FTZ R184, R180, R182 ;  /* 0x000000b6b4b87220 */ /* 0x000fc40000410000 */
[C---:B------:R-:W-:Y:S02]  /*3c00*/  FMUL.FTZ R181, R177.reuse, R182 ;  /* 0x000000b6b1b57220 */ /* 0x040fe40000410000 */
[-C--:B------:R-:W-:Y:S02]  /*3c10*/  FFMA.FTZ R184, R177, R137.reuse, -R184 ;  /* 0x00000089b1b87223 */ /* 0x080fe400000108b8 */
[----:B------:R-:W-:-:S05]  /*3c20*/  FFMA.FTZ R181, R180, R137, R181 ;  /* 0x00000089b4b57223 */ /* 0x000fca00000100b5 */
[----:B------:R-:W-:-:S07]  /*3c30*/  F2FP.SATFINITE.E4M3.F32.PACK_AB_MERGE_C R42, R181, R184, R135 ;  /* 0x000000b8b52a723e */ /* 0x000fce0004807087 */
.L_x_494:
[----:B------:R-:W-:Y:S05]  /*3c40*/  BSYNC B3 ;  /* 0x0000000000037941 */ /* 0x000fea0003800000 */
.L_x_493:
[----:B-1----:R4:W-:Y:S02]  /*3c50*/  STG.E.128 desc[UR54][R48.64], R40 ;  /* 0x0000002830007986 */ /* 0x0029e4000c101d36 */
.L_x_492:
[----:B------:R-:W-:Y:S05]  /*3c60*/  BSYNC B2 ;  /* 0x0000000000027941 */ /* 0x000fea0003800000 */
.L_x_491:
[----:B------:R-:W-:Y:S01]  /*3c70*/  ISETP.NE.AND P2, PT, R35, RZ, PT ;  /* 0x000000ff2300720c */ /* 0x000fe20003f45270 */
[----:B------:R-:W-:-:S12]  /*3c80*/  BSSY B2, `(.L_x_495) ;  /* 0x0000072000027945 */ /* 0x000fd80003800000 */
[----:B------:R-:W-:Y:S05]  /*3c90*/  @!P2 BRA `(.L_x_496) ;  /* 0x0000000400c0a947 */ /* 0x000fea0003800000 */
[----:B012-4-:R0:W1:Y:S01]  /*3ca0*/  LDS.128 R40, [R46+0x1a400] ;  /* 0x01a400002e287984 */ /* 0x0170620000000c00 */
[----:B------:R-:W-:Y:S01]  /*3cb0*/  ISETP.GE.AND P2, PT, R171, R131, PT ;  /* 0x00000083ab00720c */ /* 0x000fe20003f46270 */
[----:B------:R-:W-:-:S12]  /*3cc0*/  BSSY B3, `(.L_x_497) ;  /* 0x000006c000037945 */ /* 0x000fd80003800000 */
[----:B0-----:R-:W-:Y:S05]  /*3cd0*/  @P2 BRA `(.L_x_498) ;  /* 0x0000000400a82947 */ /* 0x001fea0003800000 */
[----:B-1----:R-:W-:Y:S01]  /*3ce0*/  IMAD.MOV.U32 R122, RZ, RZ, R41 ;  /* 0x000000ffff7a7224 */ /* 0x002fe200078e0029 */
[----:B------:R-:W-:Y:S02]  /*3cf0*/  F2FP.F16.E4M3.UNPACK_B R135, R166.H1 ;  /* 0x000000a6ff87723e */ /* 0x000fe400030006ff */
[----:B------:R-:W-:Y:S02]  /*3d00*/  F2FP.F16.E4M3.UNPACK_B R136, R165.H1 ;  /* 0x000000a5ff88723e */ /* 0x000fe400030006ff */
[-C--:B------:R-:W-:Y:S01]  /*3d10*/  F2FP.F16.E4M3.UNPACK_B R41, R122.reuse ;  /* 0x0000007aff29723e */ /* 0x080fe200020006ff */
[----:B------:R-:W-:Y:S01]  /*3d20*/  HADD2.F32 R137, -RZ, R135.H0_H0 ;  /* 0x20000087ff897230 */ /* 0x000fe20000004100 */
[----:B------:R-:W-:Y:S01]  /*3d30*/  F2FP.F16.E4M3.UNPACK_B R122, R122.H1 ;  /* 0x0000007aff7a723e */ /* 0x000fe200030006ff */
[----:B------:R-:W-:Y:S01]  /*3d40*/  HADD2.F32 R134, -RZ, R136.H0_H0 ;  /* 0x20000088ff867230 */ /* 0x000fe20000004100 */
[----:B------:R-:W-:Y:S01]  /*3d50*/  F2FP.F16.E4M3.UNPACK_B R166, R166 ;  /* 0x000000a6ffa6723e */ /* 0x000fe200020006ff */
[----:B------:R-:W-:-:S02]  /*3d60*/  HADD2.F32 R94, -RZ, R41.H1_H1 ;  /* 0x30000029ff5e7230 */ /* 0x000fc40000004100 */
[----:B------:R-:W-:Y:S02]  /*3d70*/  HADD2.F32 R41, -RZ, R41.H0_H0 ;  /* 0x20000029ff297230 */ /* 0x000fe40000004100 */
[----:B------:R-:W-:Y:S02]  /*3d80*/  HADD2.F32 R136, -RZ, R136.H1_H1 ;  /* 0x30000088ff887230 */ /* 0x000fe40000004100 */
[CC--:B------:R-:W-:Y:S01]  /*3d90*/  FMUL.FTZ R176, R94.reuse, R137.reuse ;  /* 0x000000895eb07220 */ /* 0x0c0fe20000410000 */
[--C-:B------:R-:W-:Y:S02]  /*3da0*/  HADD2.F32 R167, -RZ, R166.reuse.H1_H1 ;  /* 0x300000a6ffa77230 */ /* 0x100fe40000004100 */
[C---:B------:R-:W-:Y:S01]  /*3db0*/  FMUL.FTZ R137, R41.reuse, R137 ;  /* 0x0000008929897220 */ /* 0x040fe20000410000 */
[----:B------:R-:W-:Y:S02]  /*3dc0*/  HADD2.F32 R166, -RZ, R166.H0_H0 ;  /* 0x200000a6ffa67230 */ /* 0x000fe40000004100 */
[-C--:B------:R-:W-:Y:S01]  /*3dd0*/  FFMA.FTZ R41, R41, R134.reuse, -R176 ;  /* 0x0000008629297223 */ /* 0x080fe200000108b0 */
[----:B------:R-:W-:Y:S01]  /*3de0*/  FFMA.FTZ R94, R94, R134, R137 ;  /* 0x000000865e5e7223 */ /* 0x000fe20000010089 */
[----:B------:R-:W-:Y:S01]  /*3df0*/  MOV R134, R40 ;  /* 0x0000002800867202 */ /* 0x000fe20000000f00 */
[----:B------:R-:W-:-:S02]  /*3e00*/  HADD2.F32 R40, -RZ, R135.H1_H1 ;  /* 0x30000087ff287230 */ /* 0x000fc40000004100 */
[--C-:B------:R-:W-:Y:S02]  /*3e10*/  HADD2.F32 R135, -RZ, R122.reuse.H1_H1 ;  /* 0x3000007aff877230 */ /* 0x100fe40000004100 */
[----:B------:R-:W-:-:S03]  /*3e20*/  HADD2.F32 R122, -RZ, R122.H0_H0 ;  /* 0x2000007aff7a7230 */ /* 0x000fc60000004100 */
[CC--:B------:R-:W-:Y:S02]  /*3e30*/  FMUL.FTZ R137, R135.reuse, R40.reuse ;  /* 0x0000002887897220 */ /* 0x0c0fe40000410000 */
[C---:B------:R-:W-:Y:S02]  /*3e40*/  FMUL.FTZ R176, R122.reuse, R40 ;  /* 0x000000287ab07220 */ /* 0x040fe40000410000 */
[----:B------:R-:W-:Y:S01]  /*3e50*/  FFMA.FTZ R40, R122, R136, -R137 ;  /* 0x000000887a287223 */ /* 0x000fe20000010889 */
[----:B------:R-:W-:Y:S01]  /*3e60*/  F2FP.F16.E4M3.UNPACK_B R122, R134.H1 ;  /* 0x00000086ff7a723e */ /* 0x000fe200030006ff */
[----:B------:R-:W-:Y:S01]  /*3e70*/  FFMA.FTZ R135, R135, R136, R176 ;  /* 0x0000008887877223 */ /* 0x000fe200000100b0 */
[----:B------:R-:W-:Y:S02]  /*3e80*/  F2FP.F16.E4M3.UNPACK_B R136, R165 ;  /* 0x000000a5ff88723e */ /* 0x000fe400020006ff */
[----:B------:R-:W-:Y:S01]  /*3e90*/  F2FP.F16.E4M3.UNPACK_B R134, R134 ;  /* 0x00000086ff86723e */ /* 0x000fe200020006ff */
[--C-:B------:R-:W-:Y:S01]  /*3ea0*/  HADD2.F32 R137, -RZ, R122.reuse.H1_H1 ;  /* 0x3000007aff897230 */ /* 0x100fe20000004100 */
[----:B------:R-:W-:Y:S01]  /*3eb0*/  F2FP.SATFINITE.E4M3.F32.PACK_AB_MERGE_C R40, R135, R40, RZ ;  /* 0x000000288728723e */ /* 0x000fe200048070ff */
[----:B------:R-:W-:-:S02]  /*3ec0*/  HADD2.F32 R122, -RZ, R122.H0_H0 ;  /* 0x2000007aff7a7230 */ /* 0x000fc40000004100 */
[--C-:B------:R-:W-:Y:S02]  /*3ed0*/  HADD2.F32 R165, -RZ, R136.reuse.H1_H1 ;  /* 0x30000088ffa57230 */ /* 0x100fe40000004100 */
[CC--:B------:R-:W-:Y:S01]  /*3ee0*/  FMUL.FTZ R177, R137.reuse, R167.reuse ;  /* 0x000000a789b17220 */ /* 0x0c0fe20000410000 */
[----:B------:R-:W-:Y:S02]  /*3ef0*/  HADD2.F32 R136, -RZ, R136.H0_H0 ;  /* 0x20000088ff887230 */ /* 0x000fe40000004100 */
[----:B------:R-:W-:Y:S01]  /*3f00*/  FMUL.FTZ R176, R122, R167 ;  /* 0x000000a77ab07220 */ /* 0x000fe20000410000 */
[----:B------:R-:W-:Y:S01]  /*3f10*/  F2FP.SATFINITE.E4M3.F32.PACK_AB_MERGE_C R41, R94, R41, R40 ;  /* 0x000000295e29723e */ /* 0x000fe20004807028 */
[-C--:B------:R-:W-:Y:S01]  /*3f20*/  FFMA.FTZ R122, R122, R165.reuse, -R177 ;  /* 0x000000a57a7a7223 */ /* 0x080fe200000108b1 */
[--C-:B------:R-:W-:Y:S01]  /*3f30*/  SHF.R.U32.HI R177, RZ, 0x8, R95.reuse ;  /* 0x00000008ffb17819 */ /* 0x100fe2000001165f */
[----:B------:R-:W-:Y:S01]  /*3f40*/  FFMA.FTZ R137, R137, R165, R176 ;  /* 0x000000a589897223 */ /* 0x000fe200000100b0 */
[--C-:B------:R-:W-:Y:S01]  /*3f50*/  HADD2.F32 R165, -RZ, R134.reuse.H1_H1 ;  /* 0x30000086ffa57230 */ /* 0x100fe20000004100 */
[----:B------:R-:W-:Y:S01]  /*3f60*/  SHF.R.U32.HI R176, RZ, 0x10, R95 ;  /* 0x00000010ffb07819 */ /* 0x000fe2000001165f */
[----:B------:R-:W-:-:S02]  /*3f70*/  HADD2.F32 R134, -RZ, R134.H0_H0 ;  /* 0x20000086ff867230 */ /* 0x000fc40000004100 */
[----:B------:R-:W-:Y:S01]  /*3f80*/  F2FP.SATFINITE.E4M3.F32.PACK_AB_MERGE_C R122, R137, R122, RZ ;  /* 0x0000007a897a723e */ /* 0x000fe200048070ff */
[CC--:B------:R-:W-:Y:S02]  /*3f90*/  FMUL.FTZ R167, R165.reuse, R166.reuse ;  /* 0x000000a6a5a77220 */ /* 0x0c0fe40000410000 */
[C---:B------:R-:W-:Y:S02]  /*3fa0*/  FMUL.FTZ R166, R134.reuse, R166 ;  /* 0x000000a686a67220 */ /* 0x040fe40000410000 */
[-C--:B------:R-:W-:Y:S01]  /*3fb0*/  FFMA.FTZ R134, R134, R136.reuse, -R167 ;  /* 0x0000008886867223 */ /* 0x080fe200000108a7 */
[--C-:B------:R-:W-:Y:S01]  /*3fc0*/  SHF.R.U32.HI R167, RZ, 0x8, R123.reuse ;  /* 0x00000008ffa77819 */ /* 0x100fe2000001167b */
[----:B------:R-:W-:Y:S01]  /*3fd0*/  FFMA.FTZ R165, R165, R136, R166 ;  /* 0x00000088a5a57223 */ /* 0x000fe200000100a6 */
[----:B------:R-:W-:Y:S02]  /*3fe0*/  LOP3.LUT R136, R123, 0xff0000ff, RZ, 0xc0, !PT ;  /* 0xff0000ff7b887812 */ /* 0x000fe400078ec0ff */
[----:B------:R-:W-:Y:S01]  /*3ff0*/  SHF.R.U32.HI R166, RZ, 0x10, R123 ;  /* 0x00000010ffa67819 */ /* 0x000fe2000001167b */
[----:B------:R-:W-:Y:S01]  /*4000*/  IMAD.SHL.U32 R167, R167, 0x100, RZ ;  /* 0x00000100a7a77824 */ /* 0x000fe200078e00ff */
[----:B------:R-:W-:-:S02]  /*4010*/  LOP3.LUT R123, R95, 0xff0000ff, RZ, 0xc0, !PT ;  /* 0xff0000ff5f7b7812 */ /* 0x000fc400078ec0ff */
[----:B------:R-:W-:Y:S01]  /*4020*/  F2FP.SATFINITE.E4M3.F32.PACK_AB_MERGE_C R40, R165, R134, R122 ;  /* 0x00000086a528723e */ /* 0x000fe2000480707a */
[----:B------:R-:W-:Y:S01]  /*4030*/  IMAD.U32 R166, R166, 0x10000, RZ ;  /* 0x00010000a6a67824 */ /* 0x000fe200078e00ff */
[----:B------:R-:W-:Y:S01]  /*4040*/  LOP3.LUT R167, R136, 0xff00, R167, 0xf8, !PT ;  /* 0x0000ff0088a77812 */ /* 0x000fe200078ef8a7 */
[----:B------:R-:W-:-:S05]  /*4050*/  IMAD.SHL.U32 R136, R177, 0x100, RZ ;  /* 0x00000100b1887824 */ /* 0x000fca00078e00ff */
[----:B------:R-:W-:Y:S02]  /*4060*/  LOP3.LUT R95, R123, 0xff00, R136, 0xf8, !PT ;  /* 0x0000ff007b5f7812 */ /* 0x000fe400078ef888 */
[----:B------:R-:W-:Y:S01]  /*4070*/  LOP3.LUT R123, R167, 0xff0000, R166, 0xf8, !PT ;  /* 0x00ff0000a77b7812 */ /* 0x000fe200078ef8a6 */
[----:B------:R-:W-:Y:S01]  /*4080*/  IMAD.MOV.U32 R166, RZ, RZ, R43 ;  /* 0x000000ffffa67224 */ /* 0x000fe200078e002b */
[----:B------:R-:W-:Y:S02]  /*4090*/  SHF.L.U32 R136, R176, 0x10, RZ ;  /* 0x00000010b0887819 */ /* 0x000fe400000006ff */
[----:B------:R-:W-:Y:S02]  /*40a0*/  F2FP.F16.E4M3.UNPACK_B R176, R123.H1 ;  /* 0x0000007bffb0723e */ /* 0x000fe400030006ff */
[----:B------:R-:W-:Y:S02]  /*40b0*/  F2FP.F16.E4M3.UNPACK_B R43, R166 ;  /* 0x000000a6ff2b723e */ /* 0x000fe400020006ff */
[----:B------:R-:W-:Y:S01]  /*40c0*/  LOP3.LUT R95, R95, 0xff0000, R136, 0xf8, !PT ;  /* 0x00ff00005f5f7812 */ /* 0x000fe200078ef888 */
[----:B------:R-:W-:-:S02]  /*40d0*/  HADD2.F32 R178, -RZ, R176.H0_H0 ;  /* 0x200000b0ffb27230 */ /* 0x000fc40000004100 */
[--C-:B------:R-:W-:Y:S01]  /*40e0*/  HADD2.F32 R136, -RZ, R43.reuse.H1_H1 ;  /* 0x3000002bff887230 */ /* 0x100fe20000004100 */
[----:B------:R-:W-:Y:S01]  /*40f0*/  F2FP.F16.E4M3.UNPACK_B R177, R95.H1 ;  /* 0x0000005fffb1723e */ /* 0x000fe200030006ff */
[----:B------:R-:W-:-:S03]  /*4100*/  HADD2.F32 R43, -RZ, R43.H0_H0 ;  /* 0x2000002bff2b7230 */ /* 0x000fc60000004100 */
[CC--:B------:R-:W-:Y:S01]  /*4110*/  FMUL.FTZ R180, R136.reuse, R178.reuse ;  /* 0x000000b288b47220 */ /* 0x0c0fe20000410000 */
[--C-:B------:R-:W-:Y:S02]  /*4120*/  HADD2.F32 R167, -RZ, R177.reuse.H0_H0 ;  /* 0x200000b1ffa77230 */ /* 0x100fe40000004100 */
[C---:B------:R-:W-:Y:S01]  /*4130*/  FMUL.FTZ R179, R43.reuse, R178 ;  /* 0x000000b22bb37220 */ /* 0x040fe20000410000 */
[----:B------:R-:W-:Y:S02]  /*4140*/  HADD2.F32 R177, -RZ, R177.H1_H1 ;  /* 0x300000b1ffb17230 */ /* 0x000fe40000004100 */
[-C--:B------:R-:W-:Y:S01]  /*4150*/  FFMA.FTZ R43, R43, R167.reuse, -R180 ;  /* 0x000000a72b2b7223 */ /* 0x080fe200000108b4 */
[----:B------:R-:W-:Y:S01]  /*4160*/  FFMA.FTZ R136, R136, R167, R179 ;  /* 0x000000a788887223 */ /* 0x000fe200000100b3 */
[----:B------:R-:W-:Y:S01]  /*4170*/  F2FP.F16.E4M3.UNPACK_B R167, R166.H1 ;  /* 0x000000a6ffa7723e */ /* 0x000fe200030006ff */
[----:B------:R-:W-:Y:S02]  /*4180*/  IMAD.MOV.U32 R166, RZ, RZ, R42 ;  /* 0x000000ffffa67224 */ /* 0x000fe400078e002a */
[----:B------:R-:W-:-:S02]  /*4190*/  HADD2.F32 R42, -RZ, R176.H1_H1 ;  /* 0x300000b0ff2a7230 */ /* 0x000fc40000004100 */
[--C-:B------:R-:W-:Y:S02]  /*41a0*/  HADD2.F32 R176, -RZ, R167.reuse.H1_H1 ;  /* 0x300000a7ffb07230 */ /* 0x100fe40000004100 */
[----:B------:R-:W-:-:S03]  /*41b0*/  HADD2.F32 R167, -RZ, R167.H0_H0 ;  /* 0x200000a7ffa77230 */ /* 0x000fc60000004100 */
[CC--:B------:R-:W-:Y:S02]  /*41c0*/  FMUL.FTZ R178, R176.reuse, R42.reuse ;  /* 0x0000002ab0b27220 */ /* 0x0c0fe40000410000 */
[C---:B------:R-:W-:Y:S02]  /*41d0*/  FMUL.FTZ R179, R167.reuse, R42 ;  /* 0x0000002aa7b37220 */ /* 0x040fe40000410000 */
[-C--:B------:R-:W-:Y:S02]  /*41e0*/  FFMA.FTZ R42, R167, R177.reuse, -R178 ;  /* 0x000000b1a72a7223 */ /* 0x080fe400000108b2 */
[----:B------:R-:W-:Y:S01]  /*41f0*/  FFMA.FTZ R167, R176, R177, R179 ;  /* 0x000000b1b0a77223 */ /* 0x000fe200000100b3 */
[----:B------:R-:W-:Y:S02]  /*4200*/  F2FP.F16.E4M3.UNPACK_B R179, R123 ;  /* 0x0000007bffb3723e */ /* 0x000fe400020006ff */
[-C--:B------:R-:W-:Y:S02]  /*4210*/  F2FP.F16.E4M3.UNPACK_B R123, R166.reuse.H1 ;  /* 0x000000a6ff7b723e */ /* 0x080fe400030006ff */
[----:B------:R-:W-:Y:S01]  /*4220*/  F2FP.F16.E4M3.UNPACK_B R177, R95 ;  /* 0x0000005fffb1723e */ /* 0x000fe200020006ff */
[----:B------:R-:W-:Y:S01]  /*4230*/  HADD2.F32 R95, -RZ, R179.H1_H1 ;  /* 0x300000b3ff5f7230 */ /* 0x000fe20000004100 */
[----:B------:R-:W-:Y:S01]  /*4240*/  F2FP.F16.E4M3.UNPACK_B R166, R166 ;  /* 0x000000a6ffa6723e */ /* 0x000fe200020006ff */
[--C-:B------:R-:W-:Y:S01]  /*4250*/  HADD2.F32 R176, -RZ, R123.reuse.H1_H1 ;  /* 0x3000007bffb07230 */ /* 0x100fe20000004100 */
[----:B------:R-:W-:Y:S01]  /*4260*/  F2FP.SATFINITE.E4M3.F32.PACK_AB_MERGE_C R167, R167, R42, RZ ;  /* 0x0000002aa7a7723e */ /* 0x000fe200048070ff */
[----:B------:R-:W-:-:S02]  /*4270*/  HADD2.F32 R123, -RZ, R123.H0_H0 ;  /* 0x2000007bff7b7230 */ /* 0x000fc40000004100 */
[----:B------:R-:W-:Y:S02]  /*4280*/  HADD2.F32 R178, -RZ, R177.H1_H1 ;  /* 0x300000b1ffb27230 */ /* 0x000fe40000004100 */
[CC--:B------:R-:W-:Y:S01]  /*4290*/  FMUL.FTZ R180, R176.reuse, R95.reuse ;  /* 0x0000005fb0b47220 */ /* 0x0c0fe20000410000 */
[----:B------:R-:W-:Y:S02]  /*42a0*/  HADD2.F32 R179, -RZ, R179.H0_H0 ;  /* 0x200000b3ffb37230 */ /* 0x000fe40000004100 */
[C---:B------:R-:W-:Y:S01]  /*42b0*/  FMUL.FTZ R181, R123.reuse, R95 ;  /* 0x0000005f7bb57220 */ /* 0x040fe20000410000 */
[----:B------:R-:W-:Y:S02]  /*42c0*/  HADD2.F32 R177, -RZ, R177.H0_H0 ;  /* 0x200000b1ffb17230 */ /* 0x000fe40000004100 */
[-C--:B------:R-:W-:Y:S01]  /*42d0*/  FFMA.FTZ R95, R123, R178.reuse, -R180 ;  /* 0x000000b27b5f7223 */ /* 0x080fe200000108b4 */
[--C-:B------:R-:W-:Y:S02]  /*42e0*/  HADD2.F32 R123, -RZ, R166.reuse.H1_H1 ;  /* 0x300000a6ff7b7230 */ /* 0x100fe40000004100 */
[----:B------:R-:W-:Y:S01]  /*42f0*/  FFMA.FTZ R178, R176, R178, R181 ;  /* 0x000000b2b0b27223 */ /* 0x000fe200000100b5 */
[----:B------:R-:W-:Y:S01]  /*4300*/  HADD2.F32 R166, -RZ, R166.H0_H0 ;  /* 0x200000a6ffa67230 */ /* 0x000fe20000004100 */
[----:B------:R-:W-:Y:S01]  /*4310*/  F2FP.SATFINITE.E4M3.F32.PACK_AB_MERGE_C R43, R136, R43, R167 ;  /* 0x0000002b882b723e */ /* 0x000fe200048070a7 */
[----:B------:R-:W-:-:S02]  /*4320*/  FMUL.FTZ R181, R123, R179 ;  /* 0x000000b37bb57220 */ /* 0x000fc40000410000 */
[----:B------:R-:W-:Y:S01]  /*4330*/  F2FP.SATFINITE.E4M3.F32.PACK_AB_MERGE_C R95, R178, R95, RZ ;  /* 0x0000005fb25f723e */ /* 0x000fe200048070ff */
[C---:B------:R-:W-:Y:S01]  /*4340*/  FMUL.FTZ R176, R166.reuse, R179 ;  /* 0x000000b3a6b07220 */ /* 0x040fe20000410000 */
[----:B------:R-:W-:-:S03]  /*4350*/  FFMA.FTZ R181, R166, R177, -R181 ;  /* 0x000000b1a6b57223 */ /* 0x000fc600000108b5 */
[----:B------:R-:W-:-:S05]  /*4360*/  FFMA.FTZ R176, R123, R177, R176 ;  /* 0x000000b17bb07223 */ /* 0x000fca00000100b0 */
[----:B------:R-:W-:-:S07]  /*4370*/  F2FP.SATFINITE.E4M3.F32.PACK_AB_MERGE_C R42, R176, R181, R95 ;  /* 0x000000b5b02a723e */ /* 0x000fce000480705f */
.L_x_498:
[----:B------:R-:W-:Y:S05]  /*4380*/  BSYNC B3 ;  /* 0x0000000000037941 */ /* 0x000fea0003800000 */
.L_x_497:
[----:B-1----:R0:W-:Y:S02]  /*4390*/  STG.E.128 desc[UR54][R48.64+0x20], R40 ;  /* 0x0000202830007986 */ /* 0x0021e4000c101d36 */
.L_x_496:
[----:B------:R-:W-:Y:S05]  /*43a0*/  BSYNC B2 ;  /* 0x0000000000027941 */ /* 0x000fea0003800000 */
.L_x_495:
[----:B------:R-:W-:Y:S01]  /*43b0*/  ISETP.NE.AND P2, PT, R36, RZ, PT ;  /* 0x000000ff2400720c */ /* 0x000fe20003f45270 */
[----:B------:R-:W-:-:S12]  /*43c0*/  BSSY B2, `(.L_x_499) ;  /* 0x000006f000027945 */ /* 0x000fd80003800000 */
[----:B------:R-:W-:Y:S05]  /*43d0*/  @!P2 BRA `(.L_x_500) ;  /* 0x0000000400b4a947 */ /* 0x000fea0003800000 */
[----:B012-4-:R0:W1:Y:S01]  /*43e0*/  LDS.128 R40, [R47+0x1cc00] ;  /* 0x01cc00002f287984 */ /* 0x0170620000000c00 */
[----:B------:R-:W-:Y:S01]  /*43f0*/  ISETP.GE.AND P2, PT, R170, R131, PT ;  /* 0x00000083aa00720c */ /* 0x000fe20003f46270 */
[----:B------:R-:W-:-:S12]  /*4400*/  BSSY B3, `(.L_x_501) ;  /* 0x0000069000037945 */ /* 0x000fd80003800000 */
[----:B0-----:R-:W-:Y:S05]  /*4410*/  @P2 BRA `(.L_x_502) ;  /* 0x00000004009c2947 */ /* 0x001fea0003800000 */
[----:B------:R-:W-:Y:S02]  /*4420*/  SHF.R.U32.HI R86, RZ, 0x8, R87 ;  /* 0x00000008ff567819 */ /* 0x000fe40000011657 */
[----:B------:R-:W-:Y:S02]  /*4430*/  SHF.R.U32.HI R92, RZ, 0x8, R93 ;  /* 0x00000008ff5c7819 */ /* 0x000fe4000001165d */
[----:B------:R-:W-:Y:S01]  /*4440*/  SHF.R.U32.HI R123, RZ, 0x10, R87 ;  /* 0x00000010ff7b7819 */ /* 0x000fe20000011657 */
[----:B------:R-:W-:Y:S01]  /*4450*/  IMAD.SHL.U32 R86, R86, 0x100, RZ ;  /* 0x0000010056567824 */ /* 0x000fe200078e00ff */
[----:B------:R-:W-:Y:S02]  /*4460*/  LOP3.LUT R87, R87, 0xff0000ff, RZ, 0xc0, !PT ;  /* 0xff0000ff57577812 */ /* 0x000fe400078ec0ff */
[----:B------:R-:W-:Y:S02]  /*4470*/  SHF.R.U32.HI R95, RZ, 0x10, R93 ;  /* 0x00000010ff5f7819 */ /* 0x000fe4000001165d */
[----:B------:R-:W-:-:S02]  /*4480*/  LOP3.LUT R94, R93, 0xff0000ff, RZ, 0xc0, !PT ;  /* 0xff0000ff5d5e7812 */ /* 0x000fc400078ec0ff */
[----:B------:R-:W-:Y:S01]  /*4490*/  SHF.L.U32 R93, R92, 0x8, RZ ;  /* 0x000000085c5d7819 */ /* 0x000fe200000006ff */
[----:B-1----:R-:W-:Y:S01]  /*44a0*/  IMAD.MOV.U32 R92, RZ, RZ, R40 ;  /* 0x000000ffff5c7224 */ /* 0x002fe200078e0028 */
[----:B------:R-:W-:Y:S01]  /*44b0*/  LOP3.LUT R87, R87, 0xff00, R86, 0xf8, !PT ;  /* 0x0000ff0057577812 */ /* 0x000fe200078ef856 */
[----:B------:R-:W-:Y:S01]  /*44c0*/  IMAD.U32 R86, R123, 0x10000, RZ ;  /* 0x000100007b567824 */ /* 0x000fe200078e00ff */
[----:B------:R-:W-:Y:S01]  /*44d0*/  LOP3.LUT R122, R94, 0xff00, R93, 0xf8, !PT ;  /* 0x0000ff005e7a7812 */ /* 0x000fe200078ef85d */
[----:B------:R-:W-:Y:S01]  /*44e0*/  IMAD.U32 R93, R95, 0x10000, RZ ;  /* 0x000100005f5d7824 */ /* 0x000fe200078e00ff */
[----:B------:R-:W-:Y:S02]  /*44f0*/  F2FP.F16.E4M3.UNPACK_B R94, R162.H1 ;  /* 0x000000a2ff5e723e */ /* 0x000fe400030006ff */
[----:B------:R-:W-:Y:S02]  /*4500*/  F2FP.F16.E4M3.UNPACK_B R40, R41 ;  /* 0x00000029ff28723e */ /* 0x000fe400020006ff */
[----:B------:R-:W-:Y:S01]  /*4510*/  LOP3.LUT R86, R87, 0xff0000, R86, 0xf8, !PT ;  /* 0x00ff000057567812 */ /* 0x000fe200078ef856 */
[----:B------:R-:W-:Y:S01]  /*4520*/  HADD2.F32 R134, -RZ, R94.H0_H0 ;  /* 0x2000005eff867230 */ /* 0x000fe20000004100 */
[----:B------:R-:W-:Y:S01]  /*4530*/  LOP3.LUT R87, R122, 0xff0000, R93, 0xf8, !PT ;  /* 0x00ff00007a577812 */ /* 0x000fe200078ef85d */
[--C-:B------:R-:W-:Y:S01]  /*4540*/  HADD2.F32 R93, -RZ, R40.reuse.H1_H1 ;  /* 0x30000028ff5d7230 */ /* 0x100fe20000004100 */
[----:B------:R-:W-:Y:S01]  /*4550*/  F2FP.F16.E4M3.UNPACK_B R122, R161.H1 ;  /* 0x000000a1ff7a723e */ /* 0x000fe200030006ff */
[----:B------:R-:W-:Y:S01]  /*4560*/  HADD2.F32 R40, -RZ, R40.H0_H0 ;  /* 0x20000028ff287230 */ /* 0x000fe20000004100 */
[----:B------:R-:W-:Y:S01]  /*4570*/  F2FP.F16.E4M3.UNPACK_B R41, R41.H1 ;  /* 0x00000029ff29723e */ /* 0x000fe200030006ff */
[----:B------:R-:W-:-:S02]  /*4580*/  HADD2.F32 R135, -RZ, R94.H1_H1 ;  /* 0x3000005eff877230 */ /* 0x000fc40000004100 */
[CC--:B------:R-:W-:Y:S01]  /*4590*/  FMUL.FTZ R137, R93.reuse, R134.reuse ;  /* 0x000000865d897220 */ /* 0x0c0fe20000410000 */
[--C-:B------:R-:W-:Y:S02]  /*45a0*/  HADD2.F32 R123, -RZ, R122.reuse.H0_H0 ;  /* 0x2000007aff7b7230 */ /* 0x100fe40000004100 */
[C---:B------:R-:W-:Y:S01]  /*45b0*/  FMUL.FTZ R134, R40.reuse, R134 ;  /* 0x0000008628867220 */ /* 0x040fe20000410000 */
[--C-:B------:R-:W-:Y:S01]  /*45c0*/  HADD2.F32 R95, -RZ, R41.reuse.H1_H1 ;  /* 0x30000029ff5f7230 */ /* 0x100fe20000004100 */
[----:B------:R-:W-:Y:S01]  /*45d0*/  F2FP.F16.E4M3.UNPACK_B R162, R162 ;  /* 0x000000a2ffa2723e */ /* 0x000fe200020006ff */
[----:B------:R-:W-:Y:S02]  /*45e0*/  HADD2.F32 R94, -RZ, R41.H0_H0 ;  /* 0x20000029ff5e7230 */ /* 0x000fe40000004100 */
[-C--:B------:R-:W-:Y:S01]  /*45f0*/  FFMA.FTZ R40, R40, R123.reuse, -R137 ;  /* 0x0000007b28287223 */ /* 0x080fe20000010889 */
[----:B------:R-:W-:Y:S02]  /*4600*/  HADD2.F32 R122, -RZ, R122.H1_H1 ;  /* 0x3000007aff7a7230 */ /* 0x000fe40000004100 */
[----:B------:R-:W-:Y:S01]  /*4610*/  FFMA.FTZ R41, R93, R123, R134 ;  /* 0x0000007b5d297223 */ /* 0x000fe20000010086 */
[-C--:B------:R-:W-:Y:S01]  /*4620*/  FMUL.FTZ R137, R95, R135.reuse ;  /* 0x000000875f897220 */ /* 0x080fe20000410000 */
[----:B------:R-:W-:Y:S01]  /*4630*/  FMUL.FTZ R136, R94, R135 ;  /* 0x000000875e887220 */ /* 0x000fe20000410000 */
[----:B------:R-:W-:Y:S01]  /*4640*/  F2FP.F16.E4M3.UNPACK_B R93, R92.H1 ;  /* 0x0000005cff5d723e */ /* 0x000fe200030006ff */
[----:B------:R-:W-:-:S02]  /*4650*/  HADD2.F32 R135, -RZ, R162.H1_H1 ;  /* 0x300000a2ff877230 */ /* 0x000fc40000004100 */
[-C--:B------:R-:W-:Y:S01]  /*4660*/  FFMA.FTZ R165, R94, R122.reuse, -R137 ;  /* 0x0000007a5ea57223 */ /* 0x080fe20000010889 */
[----:B------:R-:W-:Y:S01]  /*4670*/  FFMA.FTZ R166, R95, R122, R136 ;  /* 0x0000007a5fa67223 */ /* 0x000fe20000010088 */
[----:B------:R-:W-:Y:S01]  /*4680*/  F2FP.F16.E4M3.UNPACK_B R92, R92 ;  /* 0x0000005cff5c723e */ /* 0x000fe200020006ff */
[--C-:B------:R-:W-:Y:S01]  /*4690*/  HADD2.F32 R122, -RZ, R93.reuse.H1_H1 ;  /* 0x3000005dff7a7230 */ /* 0x100fe20000004100 */
[----:B------:R-:W-:Y:S01]  /*46a0*/  F2FP.F16.E4M3.UNPACK_B R161, R161 ;  /* 0x000000a1ffa1723e */ /* 0x000fe200020006ff */
[----:B------:R-:W-:Y:S02]  /*46b0*/  HADD2.F32 R94, -RZ, R93.H0_H0 ;  /* 0x2000005dff5e7230 */ /* 0x000fe40000004100 */
[----:B------:R-:W-:Y:S02]  /*46c0*/  HADD2.F32 R162, -RZ, R162.H0_H0 ;  /* 0x200000a2ffa27230 */ /* 0x000fe40000004100 */
[----:B------:R-:W-:Y:S01]  /*46d0*/  FMUL.FTZ R137, R122, R135 ;  /* 0x000000877a897220 */ /* 0x000fe20000410000 */
[----:B------:R-:W-:-:S02]  /*46e0*/  HADD2.F32 R95, -RZ, R92.H1_H1 ;  /* 0x3000005cff5f7230 */ /* 0x000fc40000004100 */
[C---:B------:R-:W-:Y:S01]  /*46f0*/  FMUL.FTZ R135, R94.reuse, R135 ;  /* 0x000000875e877220 */ /* 0x040fe20000410000 */
[--C-:B------:R-:W-:Y:S02]  /*4700*/  HADD2.F32 R123, -RZ, R161.reuse.H1_H1 ;  /* 0x300000a1ff7b7230 */ /* 0x100fe40000004100 */
[----:B------:R-:W-:Y:S02]  /*4710*/  HADD2.F32 R93, -RZ, R92.H0_H0 ;  /* 0x2000005cff5d7230 */ /* 0x000fe40000004100 */
[-C--:B------:R-:W-:Y:S01]  /*4720*/  FMUL.FTZ R92, R95, R162.reuse ;  /* 0x000000a25f5c7220 */ /* 0x080fe20000410000 */
[----:B------:R-:W-:Y:S02]  /*4730*/  HADD2.F32 R134, -RZ, R161.H0_H0 ;  /* 0x200000a1ff867230 */ /* 0x000fe40000004100 */
[-C--:B------:R-:W-:Y:S01]  /*4740*/  FFMA.FTZ R137, R94, R123.reuse, -R137 ;  /* 0x0000007b5e897223 */ /* 0x080fe20000010889 */
[----:B------:R-:W-:Y:S01]  /*4750*/  FFMA.FTZ R136, R122, R123, R135 ;  /* 0x0000007b7a887223 */ /* 0x000fe20000010087 */
[----:B------:R-:W-:Y:S01]  /*4760*/  F2FP.F16.E4M3.UNPACK_B R122, R43.H1 ;  /* 0x0000002bff7a723e */ /* 0x000fe200030006ff */
[C---:B------:R-:W-:Y:S01]  /*4770*/  FMUL.FTZ R162, R93.reuse, R162 ;  /* 0x000000a25da27220 */ /* 0x040fe20000410000 */
[----:B------:R-:W-:Y:S01]  /*4780*/  F2FP.F16.E4M3.UNPACK_B R135, R87.H1 ;  /* 0x00000057ff87723e */ /* 0x000fe200030006ff */
[-C--:B------:R-:W-:Y:S01]  /*4790*/  FFMA.FTZ R92, R93, R134.reuse, -R92 ;  /* 0x000000865d5c7223 */ /* 0x080fe2000001085c */
[----:B------:R-:W-:Y:S01]  /*47a0*/  F2FP.SATFINITE.E4M3.F32.PACK_AB_MERGE_C R93, R136, R137, RZ ;  /* 0x00000089885d723e */ /* 0x000fe200048070ff */
[----:B------:R-:W-:Y:S01]  /*47b0*/  FFMA.FTZ R95, R95, R134, R162 ;  /* 0x000000865f5f7223 */ /* 0x000fe200000100a2 */
[--C-:B------:R-:W-:Y:S01]  /*47c0*/  HADD2.F32 R137, -RZ, R122.reuse.H0_H0 ;  /* 0x2000007aff897230 */ /* 0x100fe20000004100 */
[----:B------:R-:W-:Y:S01]  /*47d0*/  F2FP.F16.E4M3.UNPACK_B R123, R42.H1 ;  /* 0x0000002aff7b723e */ /* 0x000fe200030006ff */
[----:B------:R-:W-:Y:S01]  /*47e0*/  HADD2.F32 R161, -RZ, R122.H1_H1 ;  /* 0x3000007affa17230 */ /* 0x000fe20000004100 */
[-C--:B------:R-:W-:Y:S01]  /*47f0*/  F2FP.F16.E4M3.UNPACK_B R122, R86.reuse.H1 ;  /* 0x00000056ff7a723e */ /* 0x080fe200030006ff */
[----:B------:R-:W-:Y:S01]  /*4800*/  HADD2.F32 R162, -RZ, R135.H1_H1 ;  /* 0x30000087ffa27230 */ /* 0x000fe20000004100 */
[----:B------:R-:W-:Y:S01]  /*4810*/  F2FP.F16.E4M3.UNPACK_B R134, R87 ;  /* 0x00000057ff86723e */ /* 0x000fe200020006ff */
[----:B------:R-:W-:Y:S01]  /*4820*/  HADD2.F32 R136, -RZ, R123.H1_H1 ;  /* 0x3000007bff887230 */ /* 0x000fe20000004100 */
[----:B------:R-:W-:Y:S01]  /*4830*/  F2FP.SATFINITE.E4M3.F32.PACK_AB_MERGE_C R94, R166, R165, RZ ;  /* 0x000000a5a65e723e */ /* 0x000fe200048070ff */
[----:B------:R-:W-:Y:S01]  /*4840*/  HADD2.F32 R166, -RZ, R122.H1_H1 ;  /* 0x3000007affa67230 */ /* 0x000fe20000004100 */
[----:B------:R-:W-:Y:S01]  /*4850*/  F2FP.F16.E4M3.UNPACK_B R87, R86 ;  /* 0x00000056ff57723e */ /* 0x000fe200020006ff */
[----:B------:R-:W-:-:S02]  /*4860*/  HADD2.F32 R165, -RZ, R134.H1_H1 ;  /* 0x30000086ffa57230 */ /* 0x000fc40000004100 */
[-C--:B------:R-:W-:Y:S01]  /*4870*/  FMUL.FTZ R86, R161, R162.reuse ;  /* 0x000000a2a1567220 */ /* 0x080fe20000410000 */
[----:B------:R-:W-:Y:S02]  /*4880*/  HADD2.F32 R123, -RZ, R123.H0_H0 ;  /* 0x2000007bff7b7230 */ /* 0x000fe40000004100 */
[C---:B------:R-:W-:Y:S01]  /*4890*/  FMUL.FTZ R178, R137.reuse, R162 ;  /* 0x000000a289b27220 */ /* 0x040fe20000410000 */
[----:B------:R-:W-:Y:S02]  /*48a0*/  HADD2.F32 R162, -RZ, R87.H1_H1 ;  /* 0x30000057ffa27230 */ /* 0x000fe40000004100 */
[----:B------:R-:W-:Y:S01]  /*48b0*/  FFMA.FTZ R86, R137, R166, -R86 ;  /* 0x000000a689567223 */ /* 0x000fe20000010856 */
[----:B------:R-:W-:Y:S01]  /*48c0*/  FMUL.FTZ R176, R136, R165 ;  /* 0x000000a588b07220 */ /* 0x000fe20000410000 */
[----:B------:R-:W-:Y:S01]  /*48d0*/  F2FP.F16.E4M3.UNPACK_B R137, R43 ;  /* 0x0000002bff89723e */ /* 0x000fe200020006ff */
[----:B------:R-:W-:Y:S01]  /*48e0*/  FMUL.FTZ R165, R123, R165 ;  /* 0x000000a57ba57220 */ /* 0x000fe20000410000 */
[----:B------:R-:W-:Y:S01]  /*48f0*/  F2FP.F16.E4M3.UNPACK_B R42, R42 ;  /* 0x0000002aff2a723e */ /* 0x000fe200020006ff */
[----:B------:R-:W-:Y:S01]  /*4900*/  FFMA.FTZ R43, R161, R166, R178 ;  /* 0x000000a6a12b7223 */ /* 0x000fe200000100b2 */
[----:B------:R-:W-:-:S02]  /*4910*/  HADD2.F32 R161, -RZ, R135.H0_H0 ;  /* 0x20000087ffa17230 */ /* 0x000fc40000004100 */
[-C--:B------:R-:W-:Y:S01]  /*4920*/  FFMA.FTZ R166, R136, R162.reuse, R165 ;  /* 0x000000a288a67223 */ /* 0x080fe200000100a5 */
[--C-:B------:R-:W-:Y:S02]  /*4930*/  HADD2.F32 R136, -RZ, R137.reuse.H0_H0 ;  /* 0x20000089ff887230 */ /* 0x100fe40000004100 */
[----:B------:R-:W-:Y:S01]  /*4940*/  FFMA.FTZ R123, R123, R162, -R176 ;  /* 0x000000a27b7b7223 */ /* 0x000fe200000108b0 */
[----:B------:R-:W-:Y:S01]  /*4950*/  HADD2.F32 R137, -RZ, R137.H1_H1 ;  /* 0x30000089ff897230 */ /* 0x000fe20000004100 */
[----:B------:R-:W-:Y:S01]  /*4960*/  F2FP.SATFINITE.E4M3.F32.PACK_AB_MERGE_C R43, R43, R86, RZ ;  /* 0x000000562b2b723e */ /* 0x000fe200048070ff */
[--C-:B------:R-:W-:Y:S02]  /*4970*/  HADD2.F32 R135, -RZ, R42.reuse.H0_H0 ;  /* 0x2000002aff877230 */ /* 0x100fe40000004100 */
[-C--:B------:R-:W-:Y:S01]  /*4980*/  FMUL.FTZ R176, R136, R161.reuse ;  /* 0x000000a188b07220 */ /* 0x080fe20000410000 */
[----:B------:R-:W-:Y:S02]  /*4990*/  HADD2.F32 R42, -RZ, R42.H1_H1 ;  /* 0x3000002aff2a7230 */ /* 0x000fe40000004100 */
[----:B------:R-:W-:Y:S01]  /*49a0*/  FMUL.FTZ R165, R137, R161 ;  /* 0x000000a189a57220 */ /* 0x000fe20000410000 */
[----:B------:R-:W-:Y:S01]  /*49b0*/  HADD2.F32 R134, -RZ, R134.H0_H0 ;  /* 0x20000086ff867230 */ /* 0x000fe20000004100 */
[----:B------:R-:W-:Y:S01]  /*49c0*/  F2FP.SATFINITE.E4M3.F32.PACK_AB_MERGE_C R123, R166, R123, RZ ;  /* 0x0000007ba67b723e */ /* 0x000fe200048070ff */
[----:B------:R-:W-:Y:S01]  /*49d0*/  HADD2.F32 R122, -RZ, R122.H0_H0 ;  /* 0x2000007aff7a7230 */ /* 0x000fe20000004100 */
[----:B------:R-:W-:Y:S01]  /*49e0*/  F2FP.SATFINITE.E4M3.F32.PACK_AB_MERGE_C R41, R41, R40, R94 ;  /* 0x000000282929723e */ /* 0x000fe2000480705e */
[----:B------:R-:W-:-:S02]  /*49f0*/  HADD2.F32 R87, -RZ, R87.H0_H0 ;  /* 0x20000057ff577230 */ /* 0x000fc40000004100 */
[-C--:B------:R-:W-:Y:S01]  /*4a00*/  FMUL.FTZ R162, R42, R134.reuse ;  /* 0x000000862aa27220 */ /* 0x080fe20000410000 */
[----:B------:R-:W-:Y:S01]  /*4a10*/  FMUL.FTZ R161, R135, R134 ;  /* 0x0000008687a17220 */ /* 0x000fe20000410000 */
[-C--:B------:R-:W-:Y:S01]  /*4a20*/  FFMA.FTZ R165, R136, R122.reuse, -R165 ;  /* 0x0000007a88a57223 */ /* 0x080fe200000108a5 */
[----:B------:R-:W-:Y:S01]  /*4a30*/  FFMA.FTZ R176, R137, R122, R176 ;  /* 0x0000007a89b07223 */ /* 0x000fe200000100b0 */
[-C--:B------:R-:W-:Y:S01]  /*4a40*/  FFMA.FTZ R162, R135, R87.reuse, -R162 ;  /* 0x0000005787a27223 */ /* 0x080fe200000108a2 */
[----:B------:R-:W-:Y:S01]  /*4a50*/  FFMA.FTZ R161, R42, R87, R161 ;  /* 0x000000572aa17223 */ /* 0x000fe200000100a1 */
[----:B------:R-:W-:Y:S02]  /*4a60*/  F2FP.SATFINITE.E4M3.F32.PACK_AB_MERGE_C R40, R95, R92, R93 ;  /* 0x0000005c5f28723e */ /* 0x000fe4000480705d */
[----:B------:R-:W-:Y:S02]  /*4a70*/  F2FP.SATFINITE.E4M3.F32.PACK_AB_MERGE_C R43, R176, R165, R43 ;  /* 0x000000a5b02b723e */ /* 0x000fe4000480702b */
[----:B------:R-:W-:-:S07]  /*4a80*/  F2FP.SATFINITE.E4M3.F32.PACK_AB_MERGE_C R42, R161, R162, R123 ;  /* 0x000000a2a12a723e */ /* 0x000fce000480707b */
.L_x_502:
[----:B------:R-:W-:Y:S05]  /*4a90*/  BSYNC B3 ;  /* 0x0000000000037941 */ /* 0x000fea0003800000 */
.L_x_501:
[----:B-1----:R0:W-:Y:S02]  /*4aa0*/  STG.E.128 desc[UR54][R48.64+0x40], R40 ;  /* 0x0000402830007986 */ /* 0x0021e4000c101d36 */
.L_x_500:
[----:B------:R-:W-:Y:S05]  /*4ab0*/  BSYNC B2 ;  /* 0x0000000000027941 */ /* 0x000fea0003800000 */
.L_x_499:
        /* <DEDUP_REMOVED lines=9> */
[----:B------:R-:W-:Y:S02]  /*4b50*/  LOP3.LUT R82, R83, 0xff0000ff, RZ, 0xc0, !PT ;  /* 0xff0000ff53527812 */ /* 0x000fe400078ec0ff */
[----:B------:R-:W-:Y:S02]  /*4b60*/  SHF.R.U32.HI R87, RZ, 0x10, R83 ;  /* 0x00000010ff577819 */ /* 0x000fe40000011653 */
[----:B------:R-:W-:Y:S02]  /*4b70*/  LOP3.LUT R86, R85, 0xff0000ff, RZ, 0xc0, !PT ;  /* 0xff0000ff55567812 */ /* 0x000fe400078ec0ff */
[----:B------:R-:W-:Y:S01]  /*4b80*/  SHF.R.U32.HI R92, RZ, 0x10, R85 ;  /* 0x00000010ff5c7819 */ /* 0x000fe20000011655 */
[----:B------:R-:W-:Y:S01]  /*4b90*/  IMAD.SHL.U32 R85, R84, 0x100, RZ ;  /* 0x0000010054557824 */ /* 0x000fe200078e00ff */
[----:B------:R-:W-:Y:S01]  /*4ba0*/  SHF.L.U32 R83, R93, 0x8, RZ ;  /* 0x000000085d537819 */ /* 0x000fe200000006ff */
[----:B-1----:R-:W-:Y:S01]  /*4bb0*/  IMAD.MOV.U32 R84, RZ, RZ, R40 ;  /* 0x000000ffff547224 */ /* 0x002fe200078e0028 */
[----:B------:R-:W-:-:S02]  /*4bc0*/  SHF.L.U32 R92, R92, 0x10, RZ ;  /* 0x000000105c5c7819 */ /* 0x000fc400000006ff */
[----:B------:R-:W-:Y:S01]  /*4bd0*/  LOP3.LUT R82, R82, 0xff00, R83, 0xf8, !PT ;  /* 0x0000ff0052527812 */ /* 0x000fe200078ef853 */
[----:B------:R-:W-:Y:S01]  /*4be0*/  IMAD.U32 R83, R87, 0x10000, RZ ;  /* 0x0001000057537824 */ /* 0x000fe200078e00ff */
[----:B------:R-:W-:Y:S02]  /*4bf0*/  LOP3.LUT R85, R86, 0xff00, R85, 0xf8, !PT ;  /* 0x0000ff0056557812 */ /* 0x000fe400078ef855 */
        /* <DEDUP_REMOVED lines=19> */
[CC--:B------:R-:W-:Y:S01]  /*4d30*/  FMUL.FTZ R123, R87.reuse, R95.reuse ;  /* 0x0000005f577b7220 */ /* 0x0c0fe20000410000 */
[C---:B------:R-:W-:Y:S01]  /*4d40*/  FMUL.FTZ R122, R86.reuse, R95 ;  /* 0x0000005f567a7220 */ /* 0x040fe20000410000 */
[-C--:B------:R-:W-:Y:S01]  /*4d50*/  F2FP.F16.E4M3.UNPACK_B R85, R84.reuse.H1 ;  /* 0x00000054ff55723e */ /* 0x080fe200030006ff */
[----:B------:R-:W-:Y:S01]  /*4d60*/  HADD2.F32 R93, -RZ, R160.H1_H1 ;  /* 0x300000a0ff5d7230 */ /* 0x000fe20000004100 */
[----:B------:R-:W-:Y:S01]  /*4d70*/  F2FP.F16.E4M3.UNPACK_B R84, R84 ;  /* 0x00000054ff54723e */ /* 0x000fe200020006ff */
[-C--:B------:R-:W-:Y:S01]  /*4d80*/  FFMA.FTZ R123, R86, R92.reuse, -R123 ;  /* 0x0000005c567b7223 */ /* 0x080fe2000001087b */
[----:B------:R-:W-:Y:S01]  /*4d90*/  FFMA.FTZ R134, R87, R92, R122 ;  /* 0x0000005c57867223 */ /* 0x000fe2000001007a */
[----:B------:R-:W-:Y:S01]  /*4da0*/  F2FP.F16.E4M3.UNPACK_B R159, R159 ;  /* 0x0000009fff9f723e */ /* 0x000fe200020006ff */
[--C-:B------:R-:W-:Y:S01]  /*4db0*/  HADD2.F32 R87, -RZ, R85.reuse.H0_H0 ;  /* 0x20000055ff577230 */ /* 0x100fe20000004100 */
[----:B------:R-:W-:Y:S01]  /*4dc0*/  F2FP.F16.E4M3.UNPACK_B R135, R83.H1 ;  /* 0x00000053ff87723e */ /* 0x000fe200030006ff */
[----:B------:R-:W-:-:S02]  /*4dd0*/  HADD2.F32 R92, -RZ, R85.H1_H1 ;  /* 0x30000055ff5c7230 */ /* 0x000fc40000004100 */
[----:B------:R-:W-:Y:S02]  /*4de0*/  HADD2.F32 R160, -RZ, R160.H0_H0 ;  /* 0x200000a0ffa07230 */ /* 0x000fe40000004100 */
[-C--:B------:R-:W-:Y:S01]  /*4df0*/  FMUL.FTZ R95, R87, R93.reuse ;  /* 0x0000005d575f7220 */ /* 0x080fe20000410000 */
[--C-:B------:R-:W-:Y:S02]  /*4e00*/  HADD2.F32 R86, -RZ, R84.reuse.H1_H1 ;  /* 0x30000054ff567230 */ /* 0x100fe40000004100 */
[----:B------:R-:W-:Y:S01]  /*4e10*/  FMUL.FTZ R122, R92, R93 ;  /* 0x0000005d5c7a7220 */ /* 0x000fe20000410000 */
[----:B------:R-:W-:Y:S02]  /*4e20*/  HADD2.F32 R85, -RZ, R84.H0_H0 ;  /* 0x20000054ff557230 */ /* 0x000fe40000004100 */
[--C-:B------:R-:W-:Y:S02]  /*4e30*/  HADD2.F32 R84, -RZ, R159.reuse.H1_H1 ;  /* 0x3000009fff547230 */ /* 0x100fe40000004100 */
[----:B------:R-:W-:Y:S01]  /*4e40*/  FMUL.FTZ R94, R86, R160 ;  /* 0x000000a0565e7220 */ /* 0x000fe20000410000 */
[----:B------:R-:W-:-:S02]  /*4e50*/  HADD2.F32 R159, -RZ, R159.H0_H0 ;  /* 0x2000009fff9f7230 */ /* 0x000fc40000004100 */
[----:B------:R-:W-:Y:S01]  /*4e60*/  FMUL.FTZ R93, R85, R160 ;  /* 0x000000a0555d7220 */ /* 0x000fe20000410000 */
[--C-:B------:R-:W-:Y:S02]  /*4e70*/  HADD2.F32 R137, -RZ, R135.reuse.H1_H1 ;  /* 0x30000087ff897230 */ /* 0x100fe40000004100 */
[-C--:B------:R-:W-:Y:S01]  /*4e80*/  FFMA.FTZ R87, R87, R84.reuse, -R122 ;  /* 0x0000005457577223 */ /* 0x080fe2000001087a */
[----:B------:R-:W-:Y:S01]  /*4e90*/  FFMA.FTZ R92, R92, R84, R95 ;  /* 0x000000545c5c7223 */ /* 0x000fe2000001005f */
[-C--:B------:R-:W-:Y:S01]  /*4ea0*/  FFMA.FTZ R84, R85, R159.reuse, -R94 ;  /* 0x0000009f55547223 */ /* 0x080fe2000001085e */
[----:B------:R-:W-:Y:S01]  /*4eb0*/  FFMA.FTZ R85, R86, R159, R93 ;  /* 0x0000009f56557223 */ /* 0x000fe2000001005d */
[----:B------:R-:W-:Y:S01]  /*4ec0*/  F2FP.F16.E4M3.UNPACK_B R93, R43.H1 ;  /* 0x0000002bff5d723e */ /* 0x000fe200030006ff */
[----:B------:R-:W-:Y:S01]  /*4ed0*/  HADD2.F32 R135, -RZ, R135.H0_H0 ;  /* 0x20000087ff877230 */ /* 0x000fe20000004100 */
[----:B------:R-:W-:Y:S02]  /*4ee0*/  F2FP.SATFINITE.E4M3.F32.PACK_AB_MERGE_C R86, R134, R123, RZ ;  /* 0x0000007b8656723e */ /* 0x000fe400048070ff */
[----:B------:R-:W-:Y:S01]  /*4ef0*/  F2FP.SATFINITE.E4M3.F32.PACK_AB_MERGE_C R87, R92, R87, RZ ;  /* 0x000000575c57723e */ /* 0x000fe200048070ff */
[--C-:B------:R-:W-:Y:S01]  /*4f00*/  HADD2.F32 R94, -RZ, R93.reuse.H0_H0 ;  /* 0x2000005dff5e7230 */ /* 0x100fe20000004100 */
[----:B------:R-:W-:Y:S01]  /*4f10*/  F2FP.F16.E4M3.UNPACK_B R122, R82.H1 ;  /* 0x00000052ff7a723e */ /* 0x000fe200030006ff */
[----:B------:R-:W-:Y:S01]  /*4f20*/  HADD2.F32 R93, -RZ, R93.H1_H1 ;  /* 0x3000005dff5d7230 */ /* 0x000fe20000004100 */
[----:B------:R-:W-:-:S02]  /*4f30*/  F2FP.F16.E4M3.UNPACK_B R92, R42.H1 ;  /* 0x0000002aff5c723e */ /* 0x000fc400030006ff */
[----:B------:R-:W-:Y:S01]  /*4f40*/  F2FP.F16.E4M3.UNPACK_B R134, R83 ;  /* 0x00000053ff86723e */ /* 0x000fe200020006ff */
[----:B------:R-:W-:Y:S01]  /*4f50*/  HADD2.F32 R123, -RZ, R122.H1_H1 ;  /* 0x3000007aff7b7230 */ /* 0x000fe20000004100 */
[----:B------:R-:W-:Y:S01]  /*4f60*/  F2FP.F16.E4M3.UNPACK_B R95, R82 ;  /* 0x00000052ff5f723e */ /* 0x000fe200020006ff */
[----:B------:R-:W-:Y:S02]  /*4f70*/  HADD2.F32 R83, -RZ, R92.H1_H1 ;  /* 0x3000005cff537230 */ /* 0x000fe40000004100 */
[-C--:B------:R-:W-:Y:S01]  /*4f80*/  FMUL.FTZ R159, R93, R137.reuse ;  /* 0x000000895d9f7220 */ /* 0x080fe20000410000 */
[----:B------:R-:W-:Y:S02]  /*4f90*/  HADD2.F32 R136, -RZ, R134.H1_H1 ;  /* 0x30000086ff887230 */ /* 0x000fe40000004100 */
[C---:B------:R-:W-:Y:S01]  /*4fa0*/  FMUL.FTZ R160, R94.reuse, R137 ;  /* 0x000000895ea07220 */ /* 0x040fe20000410000 */
[----:B------:R-:W-:Y:S02]  /*4fb0*/  HADD2.F32 R92, -RZ, R92.H0_H0 ;  /* 0x2000005cff5c7230 */ /* 0x000fe40000004100 */
[----:B------:R-:W-:Y:S01]  /*4fc0*/  FFMA.FTZ R82, R94, R123, -R159 ;  /* 0x0000007b5e527223 */ /* 0x000fe2000001089f */
[----:B------:R-:W-:-:S02]  /*4fd0*/  HADD2.F32 R94, -RZ, R95.H1_H1 ;  /* 0x3000005fff5e7230 */ /* 0x000fc40000004100 */
[CC--:B------:R-:W-:Y:S01]  /*4fe0*/  FMUL.FTZ R137, R83.reuse, R136.reuse ;  /* 0x0000008853897220 */ /* 0x0c0fe20000410000 */
[----:B------:R-:W-:Y:S01]  /*4ff0*/  F2FP.F16.E4M3.UNPACK_B R43, R43 ;  /* 0x0000002bff2b723e */ /* 0x000fe200020006ff */
[C---:B------:R-:W-:Y:S01]  /*5000*/  FMUL.FTZ R136, R92.reuse, R136 ;  /* 0x000000885c887220 */ /* 0x040fe20000410000 */
[----:B------:R-:W-:Y:S01]  /*5010*/  F2FP.F16.E4M3.UNPACK_B R42, R42 ;  /* 0x0000002aff2a723e */ /* 0x000fe200020006ff */
[-C--:B------:R-:W-:Y:S01]  /*5020*/  FFMA.FTZ R137, R92, R94.reuse, -R137 ;  /* 0x0000005e5c897223 */ /* 0x080fe20000010889 */
[----:B------:R-:W-:Y:S02]  /*5030*/  HADD2.F32 R134, -RZ, R134.H0_H0 ;  /* 0x20000086ff867230 */ /* 0x000fe40000004100 */
[----:B------:R-:W-:Y:S01]  /*5040*/  FFMA.FTZ R136, R83, R94, R136 ;  /* 0x0000005e53887223 */ /* 0x000fe20000010088 */
[--C-:B------:R-:W-:Y:S02]  /*5050*/  HADD2.F32 R83, -RZ, R43.reuse.H0_H0 ;  /* 0x2000002bff537230 */ /* 0x100fe40000004100 */
[----:B------:R-:W-:Y:S01]  /*5060*/  FFMA.FTZ R123, R93, R123, R160 ;  /* 0x0000007b5d7b7223 */ /* 0x000fe200000100a0 */
[----:B------:R-:W-:Y:S01]  /*5070*/  HADD2.F32 R92, -RZ, R43.H1_H1 ;  /* 0x3000002bff5c7230 */ /* 0x000fe20000004100 */
[----:B------:R-:W-:Y:S01]  /*5080*/  F2FP.SATFINITE.E4M3.F32.PACK_AB_MERGE_C R41, R41, R40, R86 ;  /* 0x000000282929723e */ /* 0x000fe20004807056 */
[--C-:B------:R-:W-:Y:S01]  /*5090*/  HADD2.F32 R43, -RZ, R42.reuse.H0_H0 ;  /* 0x2000002aff2b7230 */ /* 0x100fe20000004100 */
[----:B------:R-:W-:Y:S01]  /*50a0*/  F2FP.SATFINITE.E4M3.F32.PACK_AB_MERGE_C R136, R136, R137, RZ ;  /* 0x000000898888723e */ /* 0x000fe200048070ff */
[----:B------:R-:W-:-:S02]  /*50b0*/  HADD2.F32 R42, -RZ, R42.H1_H1 ;  /* 0x3000002aff2a7230 */ /* 0x000fc40000004100 */
[-C--:B------:R-:W-:Y:S01]  /*50c0*/  FMUL.FTZ R160, R92, R135.reuse ;  /* 0x000000875ca07220 */ /* 0x080fe20000410000 */
[----:B------:R-:W-:Y:S02]  /*50d0*/  HADD2.F32 R122, -RZ, R122.H0_H0 ;  /* 0x2000007aff7a7230 */ /* 0x000fe40000004100 */
[----:B------:R-:W-:Y:S01]  /*50e0*/  FMUL.FTZ R135, R83, R135 ;  /* 0x0000008753877220 */ /* 0x000fe20000410000 */
[----:B------:R-:W-:Y:S02]  /*50f0*/  HADD2.F32 R95, -RZ, R95.H0_H0 ;  /* 0x2000005fff5f7230 */ /* 0x000fe40000004100 */
[-C--:B------:R-:W-:Y:S01]  /*5100*/  FMUL.FTZ R94, R42, R134.reuse ;  /* 0x000000862a5e7220 */ /* 0x080fe20000410000 */
[----:B------:R-:W-:Y:S01]  /*5110*/  FMUL.FTZ R93, R43, R134 ;  /* 0x000000862b5d7220 */ /* 0x000fe20000410000 */
[-C--:B------:R-:W-:Y:S01]  /*5120*/  FFMA.FTZ R160, R83, R122.reuse, -R160 ;  /* 0x0000007a53a07223 */ /* 0x080fe200000108a0 */
[----:B------:R-:W-:Y:S01]  /*5130*/  FFMA.FTZ R135, R92, R122, R135 ;  /* 0x0000007a5c877223 */ /* 0x000fe20000010087 */
[-C--:B------:R-:W-:Y:S01]  /*5140*/  FFMA.FTZ R94, R43, R95.reuse, -R94 ;  /* 0x0000005f2b5e7223 */ /* 0x080fe2000001085e */
[----:B------:R-:W-:Y:S01]  /*5150*/  FFMA.FTZ R93, R42, R95, R93 ;  /* 0x0000005f2a5d7223 */ /* 0x000fe2000001005d */
[----:B------:R-:W-:-:S02]  /*5160*/  F2FP.SATFINITE.E4M3.F32.PACK_AB_MERGE_C R82, R123, R82, RZ ;  /* 0x000000527b52723e */ /* 0x000fc400048070ff */
[----:B------:R-:W-:Y:S02]  /*5170*/  F2FP.SATFINITE.E4M3.F32.PACK_AB_MERGE_C R40, R85, R84, R87 ;  /* 0x000000545528723e */ /* 0x000fe40004807057 */
[----:B------:R-:W-:Y:S02]  /*5180*/  F2FP.SATFINITE.E4M3.F32.PACK_AB_MERGE_C R42, R93, R94, R136 ;  /* 0x0000005e5d2a723e */ /* 0x000fe40004807088 */
[----:B------:R-:W-:-:S07]  /*5190*/  F2FP.SATFINITE.E4M3.F32.PACK_AB_MERGE_C R43, R135, R160, R82 ;  /* 0x000000a0872b723e */ /* 0x000fce0004807052 */
.L_x_506:
[----:B------:R-:W-:Y:S05]  /*51a0*/  BSYNC B3 ;  /* 0x0000000000037941 */ /* 0x000fea0003800000 */
.L_x_505:
[----:B-1----:R0:W-:Y:S02]  /*51b0*/  STG.E.128 desc[UR54][R48.64+0x60], R40 ;  /* 0x0000602830007986 */ /* 0x0021e4000c101d36 */
.L_x_504:
[----:B------:R-:W-:Y:S05]  /*51c0*/  BSYNC B2 ;  /* 0x0000000000027941 */ /* 0x000fea0003800000 */
.L_x_503:
[----:B------:R-:W-:Y:S01]  /*51d0*/  ISETP.NE.AND P2, PT, R38, RZ, PT ;  /* 0x000000ff2600720c */ /* 0x000fe20003f45270 */
[----:B------:R-:W-:-:S12]  /*51e0*/  BSSY B2, `(.L_x_507) ;  /* 0x0000070000027945 */ /* 0x000fd80003800000 */
[----:B------:R-:W-:Y:S05]  /*51f0*/  @!P2 BRA `(.L_x_508) ;  /* 0x0000000400b8a947 */ /* 0x000fea0003800000 */
[----:B012-4-:R0:W1:Y:S01]  /*5200*/  LDS.128 R40, [R47+0x1f400] ;  /* 0x01f400002f287984 */ /* 0x0170620000000c00 */
[----:B------:R-:W-:Y:S01]  /*5210*/  ISETP.GE.AND P2, PT, R172, R131, PT ;  /* 0x00000083ac00720c */ /* 0x000fe20003f46270 */
[----:B------:R-:W-:-:S12]  /*5220*/  BSSY B3, `(.L_x_509) ;  /* 0x000006a000037945 */ /* 0x000fd80003800000 */
[----:B0-----:R-:W-:Y:S05]  /*5230*/  @P2 BRA `(.L_x_510) ;  /* 0x0000000400a02947 */ /* 0x001fea0003800000 */
[--C-:B------:R-:W-:Y:S02]  /*5240*/  SHF.R.U32.HI R86, RZ, 0x10, R79.reuse ;  /* 0x00000010ff567819 */ /* 0x100fe4000001164f */
[----:B------:R-:W-:Y:S02]  /*5250*/  SHF.R.U32.HI R78, RZ, 0x8, R79 ;  /* 0x00000008ff4e7819 */ /* 0x000fe4000001164f */
[----:B------:R-:W-:Y:S02]  /*5260*/  LOP3.LUT R83, R79, 0xff0000ff, RZ, 0xc0, !PT ;  /* 0xff0000ff4f537812 */ /* 0x000fe400078ec0ff */
[--C-:B------:R-:W-:Y:S01]  /*5270*/  SHF.R.U32.HI R79, RZ, 0x8, R81.reuse ;  /* 0x00000008ff4f7819 */ /* 0x100fe20000011651 */
[----:B------:R-:W-:Y:S01]  /*5280*/  IMAD.SHL.U32 R78, R78, 0x100, RZ ;  /* 0x000001004e4e7824 */ /* 0x000fe200078e00ff */
[----:B------:R-:W-:Y:S02]  /*5290*/  SHF.R.U32.HI R85, RZ, 0x10, R81 ;  /* 0x00000010ff557819 */ /* 0x000fe40000011651 */
[----:B------:R-:W-:Y:S01]  /*52a0*/  LOP3.LUT R82, R81, 0xff0000ff, RZ, 0xc0, !PT ;  /* 0xff0000ff51527812 */ /* 0x000fe200078ec0ff */
[----:B------:R-:W-:Y:S01]  /*52b0*/  IMAD.SHL.U32 R81, R79, 0x100, RZ ;  /* 0x000001004f517824 */ /* 0x000fe200078e00ff */
[----:B-1----:R-:W-:Y:S01]  /*52c0*/  MOV R80, R40 ;  /* 0x0000002800507202 */ /* 0x002fe20000000f00 */
[----:B------:R-:W-:Y:S01]  /*52d0*/  IMAD.MOV.U32 R79, RZ, RZ, R41 ;  /* 0x000000ffff4f7224 */ /* 0x000fe200078e0029 */
[----:B------:R-:W-:Y:S01]  /*52e0*/  LOP3.LUT R78, R83, 0xff00, R78, 0xf8, !PT ;  /* 0x0000ff00534e7812 */ /* 0x000fe200078ef84e */
[----:B------:R-:W-:Y:S01]  /*52f0*/  IMAD.U32 R41, R86, 0x10000, RZ ;  /* 0x0001000056297824 */ /* 0x000fe200078e00ff */
[----:B------:R-:W-:Y:S01]  /*5300*/  LOP3.LUT R84, R82, 0xff00, R81, 0xf8, !PT ;  /* 0x0000ff0052547812 */ /* 0x000fe200078ef851 */
[----:B------:R-:W-:Y:S01]  /*5310*/  IMAD.U32 R81, R85, 0x10000, RZ ;  /* 0x0001000055517824 */ /* 0x000fe200078e00ff */
[----:B------:R-:W-:-:S02]  /*5320*/  F2FP.F16.E4M3.UNPACK_B R82, R155.H1 ;  /* 0x0000009bff52723e */ /* 0x000fc400030006ff */
        /* <DEDUP_REMOVED lines=8> */
[----:B------:R-:W-:Y:S02]  /*53b0*/  HADD2.F32 R87, -RZ, R82.H1_H1 ;  /* 0x30000052ff577230 */ /* 0x000fe40000004100 */
[----:B------:R-:W-:Y:S01]  /*53c0*/  FMUL.FTZ R93, R81, R86 ;  /* 0x00000056515d7220 */ /* 0x000fe20000410000 */
[----:B------:R-:W-:-:S02]  /*53d0*/  HADD2.F32 R85, -RZ, R84.H0_H0 ;  /* 0x20000054ff557230 */ /* 0x000fc40000004100 */
        /* <DEDUP_REMOVED lines=16> */
[----:B------:R-:W-:Y:S01]  /*54e0*/  HADD2.F32 R83, -RZ, R81.H0_H0 ;  /* 0x20000051ff537230 */ /* 0x000fe20000004100 */
[----:B------:R-:W-:Y:S01]  /*54f0*/  F2FP.F16.E4M3.UNPACK_B R95, R78.H1 ;  /* 0x0000004eff5f723e */ /* 0x000fe200030006ff */
[--C-:B------:R-:W-:Y:S02]  /*5500*/  HADD2.F32 R81, -RZ, R80.reuse.H0_H0 ;  /* 0x20000050ff517230 */ /* 0x100fe40000004100 */
[----:B------:R-:W-:Y:S01]  /*5510*/  FMUL.FTZ R92, R84, R85 ;  /* 0x00000055545c7220 */ /* 0x000fe20000410000 */
[----:B------:R-:W-:-:S02]  /*5520*/  HADD2.F32 R82, -RZ, R80.H1_H1 ;  /* 0x30000050ff527230 */ /* 0x000fc40000004100 */
[----:B------:R-:W-:Y:S01]  /*5530*/  FMUL.FTZ R85, R83, R85 ;  /* 0x0000005553557220 */ /* 0x000fe20000410000 */
[----:B------:R-:W-:Y:S01]  /*5540*/  HADD2.F32 R155, -RZ, R155.H0_H0 ;  /* 0x2000009bff9b7230 */ /* 0x000fe20000004100 */
[----:B------:R-:W-:Y:S01]  /*5550*/  F2FP.F16.E4M3.UNPACK_B R87, R41 ;  /* 0x00000029ff57723e */ /* 0x000fe200020006ff */
[--C-:B------:R-:W-:Y:S02]  /*5560*/  HADD2.F32 R80, -RZ, R151.reuse.H1_H1 ;  /* 0x30000097ff507230 */ /* 0x100fe40000004100 */
[----:B------:R-:W-:Y:S02]  /*5570*/  HADD2.F32 R151, -RZ, R151.H0_H0 ;  /* 0x20000097ff977230 */ /* 0x000fe40000004100 */
[-C--:B------:R-:W-:Y:S01]  /*5580*/  FMUL.FTZ R86, R82, R155.reuse ;  /* 0x0000009b52567220 */ /* 0x080fe20000410000 */
[----:B------:R-:W-:Y:S01]  /*5590*/  FMUL.FTZ R155, R81, R155 ;  /* 0x0000009b519b7220 */ /* 0x000fe20000410000 */
[-C--:B------:R-:W-:Y:S01]  /*55a0*/  FFMA.FTZ R84, R84, R80.reuse, R85 ;  /* 0x0000005054547223 */ /* 0x080fe20000010055 */
[----:B------:R-:W-:Y:S01]  /*55b0*/  FFMA.FTZ R83, R83, R80, -R92 ;  /* 0x0000005053537223 */ /* 0x000fe2000001085c */
[----:B------:R-:W-:Y:S01]  /*55c0*/  F2FP.F16.E4M3.UNPACK_B R85, R43.H1 ;  /* 0x0000002bff55723e */ /* 0x000fe200030006ff */
[-C--:B------:R-:W-:Y:S01]  /*55d0*/  FFMA.FTZ R80, R81, R151.reuse, -R86 ;  /* 0x0000009751507223 */ /* 0x080fe20000010856 */
[----:B------:R-:W-:Y:S01]  /*55e0*/  FFMA.FTZ R81, R82, R151, R155 ;  /* 0x0000009752517223 */ /* 0x000fe2000001009b */
[----:B------:R-:W-:Y:S01]  /*55f0*/  F2FP.SATFINITE.E4M3.F32.PACK_AB_MERGE_C R82, R94, R93, RZ ;  /* 0x0000005d5e52723e */ /* 0x000fe200048070ff */
[----:B------:R-:W-:Y:S01]  /*5600*/  HADD2.F32 R122, -RZ, R95.H1_H1 ;  /* 0x3000005fff7a7230 */ /* 0x000fe20000004100 */
[----:B------:R-:W-:Y:S01]  /*5610*/  F2FP.SATFINITE.E4M3.F32.PACK_AB_MERGE_C R83, R84, R83, RZ ;  /* 0x000000535453723e */ /* 0x000fe200048070ff */
[--C-:B------:R-:W-:Y:S01]  /*5620*/  HADD2.F32 R86, -RZ, R85.reuse.H0_H0 ;  /* 0x20000055ff567230 */ /* 0x100fe20000004100 */
[----:B------:R-:W-:Y:S01]  /*5630*/  F2FP.F16.E4M3.UNPACK_B R92, R41.H1 ;  /* 0x00000029ff5c723e */ /* 0x000fe200030006ff */
[----:B------:R-:W-:Y:S01]  /*5640*/  HADD2.F32 R85, -RZ, R85.H1_H1 ;  /* 0x30000055ff557230 */ /* 0x000fe20000004100 */
[----:B------:R-:W-:Y:S01]  /*5650*/  F2FP.F16.E4M3.UNPACK_B R84, R42.H1 ;  /* 0x0000002aff54723e */ /* 0x000fe200030006ff */
[----:B------:R-:W-:Y:S01]  /*5660*/  HADD2.F32 R95, -RZ, R95.H0_H0 ;  /* 0x2000005fff5f7230 */ /* 0x000fe20000004100 */
[----:B------:R-:W-:Y:S01]  /*5670*/  F2FP.F16.E4M3.UNPACK_B R94, R78 ;  /* 0x0000004eff5e723e */ /* 0x000fe200020006ff */
[----:B------:R-:W-:-:S02]  /*5680*/  HADD2.F32 R93, -RZ, R92.H1_H1 ;  /* 0x3000005cff5d7230 */ /* 0x000fc40000004100 */
[----:B------:R-:W-:Y:S01]  /*5690*/  FMUL.FTZ R41, R85, R122 ;  /* 0x0000007a55297220 */ /* 0x000fe20000410000 */
[----:B------:R-:W-:Y:S01]  /*56a0*/  HADD2.F32 R78, -RZ, R84.H1_H1 ;  /* 0x30000054ff4e7230 */ /* 0x000fe20000004100 */
[----:B------:R-:W-:Y:S01]  /*56b0*/  F2FP.F16.E4M3.UNPACK_B R43, R43 ;  /* 0x0000002bff2b723e */ /* 0x000fe200020006ff */
[----:B------:R-:W-:Y:S02]  /*56c0*/  HADD2.F32 R123, -RZ, R94.H1_H1 ;  /* 0x3000005eff7b7230 */ /* 0x000fe40000004100 */
[----:B------:R-:W-:Y:S01]  /*56d0*/  FFMA.FTZ R134, R86, R93, -R41 ;  /* 0x0000005d56867223 */ /* 0x000fe20000010829 */
[----:B------:R-:W-:Y:S01]  /*56e0*/  HADD2.F32 R84, -RZ, R84.H0_H0 ;  /* 0x20000054ff547230 */ /* 0x000fe20000004100 */
[----:B------:R-:W-:Y:S01]  /*56f0*/  F2FP.F16.E4M3.UNPACK_B R42, R42 ;  /* 0x0000002aff2a723e */ /* 0x000fe200020006ff */
[----:B------:R-:W-:Y:S02]  /*5700*/  HADD2.F32 R41, -RZ, R87.H1_H1 ;  /* 0x30000057ff297230 */ /* 0x000fe40000004100 */
[-C--:B------:R-:W-:Y:S01]  /*5710*/  FMUL.FTZ R135, R78, R123.reuse ;  /* 0x0000007b4e877220 */ /* 0x080fe20000410000 */
[----:B------:R-:W-:Y:S01]  /*5720*/  FMUL.FTZ R122, R86, R122 ;  /* 0x0000007a567a7220 */ /* 0x000fe20000410000 */
[----:B------:R-:W-:Y:S01]  /*5730*/  FMUL.FTZ R123, R84, R123 ;  /* 0x0000007b547b7220 */ /* 0x000fe20000410000 */
[----:B------:R-:W-:-:S02]  /*5740*/  HADD2.F32 R94, -RZ, R94.H0_H0 ;  /* 0x2000005eff5e7230 */ /* 0x000fc40000004100 */
[----:B------:R-:W-:Y:S01]  /*5750*/  FFMA.FTZ R135, R84, R41, -R135 ;  /* 0x0000002954877223 */ /* 0x000fe20000010887 */
[----:B------:R-:W-:Y:S01]  /*5760*/  FFMA.FTZ R137, R85, R93, R122 ;  /* 0x0000005d55897223 */ /* 0x000fe2000001007a */
[----:B------:R-:W-:Y:S01]  /*5770*/  FFMA.FTZ R86, R78, R41, R123 ;  /* 0x000000294e567223 */ /* 0x000fe2000001007b */
[--C-:B------:R-:W-:Y:S02]  /*5780*/  HADD2.F32 R78, -RZ, R43.reuse.H0_H0 ;  /* 0x2000002bff4e7230 */ /* 0x100fe40000004100 */
[--C-:B------:R-:W-:Y:S01]  /*5790*/  HADD2.F32 R41, -RZ, R42.reuse.H0_H0 ;  /* 0x2000002aff297230 */ /* 0x100fe20000004100 */
[----:B------:R-:W-:Y:S01]  /*57a0*/  F2FP.SATFINITE.E4M3.F32.PACK_AB_MERGE_C R134, R137, R134, RZ ;  /* 0x000000868986723e */ /* 0x000fe200048070ff */
[----:B------:R-:W-:Y:S02]  /*57b0*/  HADD2.F32 R43, -RZ, R43.H1_H1 ;  /* 0x3000002bff2b7230 */ /* 0x000fe40000004100 */
[----:B------:R-:W-:Y:S01]  /*57c0*/  FMUL.FTZ R122, R78, R95 ;  /* 0x0000005f4e7a7220 */ /* 0x000fe20000410000 */
[----:B------:R-:W-:-:S02]  /*57d0*/  HADD2.F32 R42, -RZ, R42.H1_H1 ;  /* 0x3000002aff2a7230 */ /* 0x000fc40000004100 */
[-C--:B------:R-:W-:Y:S01]  /*57e0*/  FMUL.FTZ R85, R41, R94.reuse ;  /* 0x0000005e29557220 */ /* 0x080fe20000410000 */
[----:B------:R-:W-:Y:S02]  /*57f0*/  HADD2.F32 R92, -RZ, R92.H0_H0 ;  /* 0x2000005cff5c7230 */ /* 0x000fe40000004100 */
[C---:B------:R-:W-:Y:S01]  /*5800*/  FMUL.FTZ R93, R43.reuse, R95 ;  /* 0x0000005f2b5d7220 */ /* 0x040fe20000410000 */
[----:B------:R-:W-:Y:S02]  /*5810*/  HADD2.F32 R87, -RZ, R87.H0_H0 ;  /* 0x20000057ff577230 */ /* 0x000fe40000004100 */
[----:B------:R-:W-:Y:S01]  /*5820*/  FMUL.FTZ R84, R42, R94 ;  /* 0x0000005e2a547220 */ /* 0x000fe20000410000 */
[----:B------:R-:W-:Y:S01]  /*5830*/  F2FP.SATFINITE.E4M3.F32.PACK_AB_MERGE_C R86, R86, R135, RZ ;  /* 0x000000875656723e */ /* 0x000fe200048070ff */
[-C--:B------:R-:W-:Y:S01]  /*5840*/  FFMA.FTZ R93, R78, R92.reuse, -R93 ;  /* 0x0000005c4e5d7223 */ /* 0x080fe2000001085d */
[----:B------:R-:W-:Y:S01]  /*5850*/  FFMA.FTZ R122, R43, R92, R122 ;  /* 0x0000005c2b7a7223 */ /* 0x000fe2000001007a */
[-C--:B------:R-:W-:Y:S01]  /*5860*/  FFMA.FTZ R84, R41, R87.reuse, -R84 ;  /* 0x0000005729547223 */ /* 0x080fe20000010854 */
[----:B------:R-:W-:Y:S01]  /*5870*/  FFMA.FTZ R85, R42, R87, R85 ;  /* 0x000000572a557223 */ /* 0x000fe20000010055 */
[----:B------:R-:W-:-:S02]  /*5880*/  F2FP.SATFINITE.E4M3.F32.PACK_AB_MERGE_C R41, R79, R40, R82 ;  /* 0x000000284f29723e */ /* 0x000fc40004807052 */
[----:B------:R-:W-:Y:S02]  /*5890*/  F2FP.SATFINITE.E4M3.F32.PACK_AB_MERGE_C R40, R81, R80, R83 ;  /* 0x000000505128723e */ /* 0x000fe40004807053 */
[----:B------:R-:W-:Y:S02]  /*58a0*/  F2FP.SATFINITE.E4M3.F32.PACK_AB_MERGE_C R42, R85, R84, R86 ;  /* 0x00000054552a723e */ /* 0x000fe40004807056 */
[----:B------:R-:W-:-:S07]  /*58b0*/  F2FP.SATFINITE.E4M3.F32.PACK_AB_MERGE_C R43, R122, R93, R134 ;  /* 0x0000005d7a2b723e */ /* 0x000fce0004807086 */
.L_x_510:
[----:B------:R-:W-:Y:S05]  /*58c0*/  BSYNC B3 ;  /* 0x0000000000037941 */ /* 0x000fea0003800000 */
.L_x_509:
[----:B-1----:R0:W-:Y:S02]  /*58d0*/  STG.E.128 desc[UR54][R48.64+0x80], R40 ;  /* 0x0000802830007986 */ /* 0x0021e4000c101d36 */
.L_x_508:
[----:B------:R-:W-:Y:S05]  /*58e0*/  BSYNC B2 ;  /* 0x0000000000027941 */ /* 0x000fea0003800000 */
.L_x_507:
[----:B------:R-:W-:-:S13]  /*58f0*/  ISETP.NE.AND P2, PT, R39, RZ, PT ;  /* 0x000000ff2700720c */ /* 0x000fda0003f45270 */
[----:B------:R-:W-:Y:S05]  /*5900*/  @!P2 BRA `(.L_x_490) ;  /* 0x0000000400b4a947 */ /* 0x000fea0003800000 */
[----:B012-4-:R0:W1:Y:S01]  /*5910*/  LDS.128 R40, [R46+0x1f400] ;  /* 0x01f400002e287984 */ /* 0x0170620000000c00 */
[----:B------:R-:W-:Y:S01]  /*5920*/  ISETP.GE.AND P2, PT, R174, R131, PT ;  /* 0x00000083ae00720c */ /* 0x000fe20003f46270 */
[----:B------:R-:W-:-:S12]  /*5930*/  BSSY B2, `(.L_x_511) ;  /* 0x0000069000027945 */ /* 0x000fd80003800000 */
[----:B0-----:R-:W-:Y:S05]  /*5940*/  @P2 BRA `(.L_x_512) ;  /* 0x00000004009c2947 */ /* 0x001fea0003800000 */
[--C-:B------:R-:W-:Y:S02]  /*5950*/  SHF.R.U32.HI R81, RZ, 0x8, R75.reuse ;  /* 0x00000008ff517819 */ /* 0x100fe4000001164b */
[----:B------:R-:W-:Y:S02]  /*5960*/  LOP3.LUT R74, R75, 0xff0000ff, RZ, 0xc0, !PT ;  /* 0xff0000ff4b4a7812 */ /* 0x000fe400078ec0ff */
[----:B------:R-:W-:Y:S01]  /*5970*/  SHF.R.U32.HI R79, RZ, 0x10, R75 ;  /* 0x00000010ff4f7819 */ /* 0x000fe2000001164b */
[----:B------:R-:W-:Y:S01]  /*5980*/  IMAD.SHL.U32 R75, R81, 0x100, RZ ;  /* 0x00000100514b7824 */ /* 0x000fe200078e00ff */
[--C-:B------:R-:W-:Y:S02]  /*5990*/  SHF.R.U32.HI R76, RZ, 0x8, R77.reuse ;  /* 0x00000008ff4c7819 */ /* 0x100fe4000001164d */
[----:B------:R-:W-:Y:S02]  /*59a0*/  LOP3.LUT R78, R77, 0xff0000ff, RZ, 0xc0, !PT ;  /* 0xff0000ff4d4e7812 */ /* 0x000fe400078ec0ff */
[----:B------:R-:W-:-:S02]  /*59b0*/  SHF.R.U32.HI R80, RZ, 0x10, R77 ;  /* 0x00000010ff507819 */ /* 0x000fc4000001164d */
[----:B------:R-:W-:Y:S01]  /*59c0*/  SHF.L.U32 R77, R76, 0x8, RZ ;  /* 0x000000084c4d7819 */ /* 0x000fe200000006ff */
[----:B-1----:R-:W-:Y:S01]  /*59d0*/  IMAD.MOV.U32 R76, RZ, RZ, R40 ;  /* 0x000000ffff4c7224 */ /* 0x002fe200078e0028 */
[----:B------:R-:W-:Y:S01]  /*59e0*/  LOP3.LUT R74, R74, 0xff00, R75, 0xf8, !PT ;  /* 0x0000ff004a4a7812 */ /* 0x000fe200078ef84b */
[----:B------:R-:W-:Y:S01]  /*59f0*/  IMAD.U32 R75, R79, 0x10000, RZ ;  /* 0x000100004f4b7824 */ /* 0x000fe200078e00ff */
[----:B------:R-:W-:Y:S01]  /*5a00*/  LOP3.LUT R77, R78, 0xff00, R77, 0xf8, !PT ;  /* 0x0000ff004e4d7812 */ /* 0x000fe200078ef84d */
[----:B------:R-:W-:Y:S01]  /*5a10*/  IMAD.U32 R80, R80, 0x10000, RZ ;  /* 0x0001000050507824 */ /* 0x000fe200078e00ff */
[----:B------:R-:W-:Y:S02]  /*5a20*/  F2FP.F16.E4M3.UNPACK_B R78, R154.H1 ;  /* 0x0000009aff4e723e */ /* 0x000fe400030006ff */
[-C--:B------:R-:W-:Y:S02]  /*5a30*/  F2FP.F16.E4M3.UNPACK_B R40, R41.reuse ;  /* 0x00000029ff28723e */ /* 0x080fe400020006ff */
        /* <DEDUP_REMOVED lines=25> */
[----:B------:R-:W-:-:S02]  /*5bd0*/  HADD2.F32 R79, -RZ, R77.H0_H0 ;  /* 0x2000004dff4f7230 */ /* 0x000fc40000004100 */
[----:B------:R-:W-:Y:S02]  /*5be0*/  HADD2.F32 R80, -RZ, R77.H1_H1 ;  /* 0x3000004dff507230 */ /* 0x000fe40000004100 */
[----:B------:R-:W-:Y:S02]  /*5bf0*/  HADD2.F32 R154, -RZ, R154.H0_H0 ;  /* 0x2000009aff9a7230 */ /* 0x000fe40000004100 */
[-C--:B------:R-:W-:Y:S01]  /*5c00*/  FMUL.FTZ R83, R79, R81.reuse ;  /* 0x000000514f537220 */ /* 0x080fe20000410000 */
[--C-:B------:R-:W-:Y:S02]  /*5c10*/  HADD2.F32 R78, -RZ, R76.reuse.H1_H1 ;  /* 0x3000004cff4e7230 */ /* 0x100fe40000004100 */
[----:B------:R-:W-:Y:S01]  /*5c20*/  FMUL.FTZ R84, R80, R81 ;  /* 0x0000005150547220 */ /* 0x000fe20000410000 */
[----:B------:R-:W-:Y:S02]  /*5c30*/  HADD2.F32 R77, -RZ, R76.H0_H0 ;  /* 0x2000004cff4d7230 */ /* 0x000fe40000004100 */
[----:B------:R-:W-:-:S02]  /*5c40*/  HADD2.F32 R76, -RZ, R148.H1_H1 ;  /* 0x30000094ff4c7230 */ /* 0x000fc40000004100 */
[-C--:B------:R-:W-:Y:S01]  /*5c50*/  FMUL.FTZ R82, R78, R154.reuse ;  /* 0x0000009a4e527220 */ /* 0x080fe20000410000 */
[----:B------:R-:W-:Y:S02]  /*5c60*/  HADD2.F32 R148, -RZ, R148.H0_H0 ;  /* 0x20000094ff947230 */ /* 0x000fe40000004100 */
[----:B------:R-:W-:Y:S01]  /*5c70*/  FMUL.FTZ R81, R77, R154 ;  /* 0x0000009a4d517220 */ /* 0x000fe20000410000 */
[-C--:B------:R-:W-:Y:S01]  /*5c80*/  FFMA.FTZ R84, R79, R76.reuse, -R84 ;  /* 0x0000004c4f547223 */ /* 0x080fe20000010854 */
[----:B------:R-:W-:Y:S01]  /*5c90*/  FFMA.FTZ R83, R80, R76, R83 ;  /* 0x0000004c50537223 */ /* 0x000fe20000010053 */
[-C--:B------:R-:W-:Y:S01]  /*5ca0*/  FFMA.FTZ R76, R77, R148.reuse, -R82 ;  /* 0x000000944d4c7223 */ /* 0x080fe20000010852 */
[----:B------:R-:W-:Y:S01]  /*5cb0*/  FFMA.FTZ R77, R78, R148, R81 ;  /* 0x000000944e4d7223 */ /* 0x000fe20000010051 */
[----:B------:R-:W-:Y:S02]  /*5cc0*/  F2FP.F16.E4M3.UNPACK_B R80, R43.H1 ;  /* 0x0000002bff50723e */ /* 0x000fe400030006ff */
[----:B------:R-:W-:-:S02]  /*5cd0*/  F2FP.SATFINITE.E4M3.F32.PACK_AB_MERGE_C R78, R86, R85, RZ ;  /* 0x00000055564e723e */ /* 0x000fc400048070ff */
[-C--:B------:R-:W-:Y:S01]  /*5ce0*/  F2FP.F16.E4M3.UNPACK_B R86, R75.reuse.H1 ;  /* 0x0000004bff56723e */ /* 0x080fe200030006ff */
[--C-:B------:R-:W-:Y:S01]  /*5cf0*/  HADD2.F32 R81, -RZ, R80.reuse.H0_H0 ;  /* 0x20000050ff517230 */ /* 0x100fe20000004100 */
[----:B------:R-:W-:Y:S01]  /*5d00*/  F2FP.SATFINITE.E4M3.F32.PACK_AB_MERGE_C R95, R83, R84, RZ ;  /* 0x00000054535f723e */ /* 0x000fe200048070ff */
[----:B------:R-:W-:Y:S01]  /*5d10*/  HADD2.F32 R80, -RZ, R80.H1_H1 ;  /* 0x30000050ff507230 */ /* 0x000fe20000004100 */
[----:B------:R-:W-:Y:S01]  /*5d20*/  F2FP.F16.E4M3.UNPACK_B R83, R74.H1 ;  /* 0x0000004aff53723e */ /* 0x000fe200030006ff */
[--C-:B------:R-:W-:Y:S01]  /*5d30*/  HADD2.F32 R87, -RZ, R86.reuse.H1_H1 ;  /* 0x30000056ff577230 */ /* 0x100fe20000004100 */
[----:B------:R-:W-:Y:S01]  /*5d40*/  F2FP.F16.E4M3.UNPACK_B R79, R42.H1 ;  /* 0x0000002aff4f723e */ /* 0x000fe200030006ff */
[----:B------:R-:W-:Y:S01]  /*5d50*/  HADD2.F32 R86, -RZ, R86.H0_H0 ;  /* 0x20000056ff567230 */ /* 0x000fe20000004100 */
[----:B------:R-:W-:Y:S01]  /*5d60*/  F2FP.F16.E4M3.UNPACK_B R85, R75 ;  /* 0x0000004bff55723e */ /* 0x000fe200020006ff */
[----:B------:R-:W-:Y:S01]  /*5d70*/  HADD2.F32 R84, -RZ, R83.H1_H1 ;  /* 0x30000053ff547230 */ /* 0x000fe20000004100 */
[----:B------:R-:W-:Y:S01]  /*5d80*/  F2FP.F16.E4M3.UNPACK_B R82, R74 ;  /* 0x0000004aff52723e */ /* 0x000fe200020006ff */
[----:B------:R-:W-:Y:S01]  /*5d90*/  FMUL.FTZ R74, R80, R87 ;  /* 0x00000057504a7220 */ /* 0x000fe20000410000 */
[----:B------:R-:W-:-:S02]  /*5da0*/  HADD2.F32 R75, -RZ, R79.H1_H1 ;  /* 0x3000004fff4b7230 */ /* 0x000fc40000004100 */
[C---:B------:R-:W-:Y:S01]  /*5db0*/  FMUL.FTZ R93, R81.reuse, R87 ;  /* 0x00000057515d7220 */ /* 0x040fe20000410000 */
[----:B------:R-:W-:Y:S02]  /*5dc0*/  HADD2.F32 R92, -RZ, R85.H1_H1 ;  /* 0x30000055ff5c7230 */ /* 0x000fe40000004100 */
[----:B------:R-:W-:Y:S01]  /*5dd0*/  FFMA.FTZ R87, R81, R84, -R74 ;  /* 0x0000005451577223 */ /* 0x000fe2000001084a */
[----:B------:R-:W-:Y:S01]  /*5de0*/  HADD2.F32 R79, -RZ, R79.H0_H0 ;  /* 0x2000004fff4f7230 */ /* 0x000fe20000004100 */
[----:B------:R-:W-:Y:S01]  /*5df0*/  F2FP.F16.E4M3.UNPACK_B R43, R43 ;  /* 0x0000002bff2b723e */ /* 0x000fe200020006ff */
[----:B------:R-:W-:Y:S02]  /*5e00*/  HADD2.F32 R74, -RZ, R82.H1_H1 ;  /* 0x30000052ff4a7230 */ /* 0x000fe40000004100 */
[----:B------:R-:W-:Y:S01]  /*5e10*/  FMUL.FTZ R94, R75, R92 ;  /* 0x0000005c4b5e7220 */ /* 0x000fe20000410000 */
[----:B------:R-:W-:Y:S01]  /*5e20*/  F2FP.F16.E4M3.UNPACK_B R42, R42 ;  /* 0x0000002aff2a723e */ /* 0x000fe200020006ff */
[----:B------:R-:W-:Y:S01]  /*5e30*/  FMUL.FTZ R92, R79, R92 ;  /* 0x0000005c4f5c7220 */ /* 0x000fe20000410000 */
[----:B------:R-:W-:-:S02]  /*5e40*/  HADD2.F32 R85, -RZ, R85.H0_H0 ;  /* 0x20000055ff557230 */ /* 0x000fc40000004100 */
[----:B------:R-:W-:Y:S01]  /*5e50*/  FFMA.FTZ R94, R79, R74, -R94 ;  /* 0x0000004a4f5e7223 */ /* 0x000fe2000001085e */
[----:B------:R-:W-:Y:S01]  /*5e60*/  FFMA.FTZ R84, R80, R84, R93 ;  /* 0x0000005450547223 */ /* 0x000fe2000001005d */
[----:B------:R-:W-:Y:S01]  /*5e70*/  FFMA.FTZ R79, R75, R74, R92 ;  /* 0x0000004a4b4f7223 */ /* 0x000fe2000001005c */
[--C-:B------:R-:W-:Y:S01]  /*5e80*/  HADD2.F32 R74, -RZ, R43.reuse.H0_H0 ;  /* 0x2000002bff4a7230 */ /* 0x100fe20000004100 */
[----:B------:R-:W-:Y:S01]  /*5e90*/  F2FP.SATFINITE.E4M3.F32.PACK_AB_MERGE_C R41, R41, R40, R78 ;  /* 0x000000282929723e */ /* 0x000fe2000480704e */
[----:B------:R-:W-:Y:S01]  /*5ea0*/  HADD2.F32 R75, -RZ, R43.H1_H1 ;  /* 0x3000002bff4b7230 */ /* 0x000fe20000004100 */
[----:B------:R-:W-:Y:S01]  /*5eb0*/  F2FP.SATFINITE.E4M3.F32.PACK_AB_MERGE_C R84, R84, R87, RZ ;  /* 0x000000575454723e */ /* 0x000fe200048070ff */
[--C-:B------:R-:W-:Y:S01]  /*5ec0*/  HADD2.F32 R43, -RZ, R42.reuse.H0_H0 ;  /* 0x2000002aff2b7230 */ /* 0x100fe20000004100 */
[----:B------:R-:W-:Y:S01]  /*5ed0*/  F2FP.SATFINITE.E4M3.F32.PACK_AB_MERGE_C R79, R79, R94, RZ ;  /* 0x0000005e4f4f723e */ /* 0x000fe200048070ff */
[----:B------:R-:W-:Y:S02]  /*5ee0*/  HADD2.F32 R42, -RZ, R42.H1_H1 ;  /* 0x3000002aff2a7230 */ /* 0x000fe40000004100 */
[----:B------:R-:W-:Y:S01]  /*5ef0*/  FMUL.FTZ R81, R75, R86 ;  /* 0x000000564b517220 */ /* 0x000fe20000410000 */
[----:B------:R-:W-:-:S02]  /*5f00*/  HADD2.F32 R83, -RZ, R83.H0_H0 ;  /* 0x20000053ff537230 */ /* 0x000fc40000004100 */
        /* <DEDUP_REMOVED lines=8> */
[----:B------:R-:W-:Y:S02]  /*5f90*/  F2FP.SATFINITE.E4M3.F32.PACK_AB_MERGE_C R40, R77, R76, R95 ;  /* 0x0000004c4d28723e */ /* 0x000fe4000480705f */
[----:B------:R-:W-:-:S02]  /*5fa0*/  F2FP.SATFINITE.E4M3.F32.PACK_AB_MERGE_C R43, R86, R81, R84 ;  /* 0x00000051562b723e */ /* 0x000fc40004807054 */
[----:B------:R-:W-:-:S07]  /*5fb0*/  F2FP.SATFINITE.E4M3.F32.PACK_AB_MERGE_C R42, R85, R80, R79 ;  /* 0x00000050552a723e */ /* 0x000fce000480704f */
.L_x_512:
[----:B------:R-:W-:Y:S05]  /*5fc0*/  BSYNC B2 ;  /* 0x0000000000027941 */ /* 0x000fea0003800000 */
.L_x_511:
[----:B-1----:R0:W-:Y:S02]  /*5fd0*/  STG.E.128 desc[UR54][R48.64+0xa0], R40 ;  /* 0x0000a02830007986 */ /* 0x0021e4000c101d36 */
.L_x_490:
[----:B------:R-:W-:Y:S05]  /*5fe0*/  BSYNC B1 ;  /* 0x0000000000017941 */ /* 0x000fea0003800000 */
.L_x_489:
[----:B------:R-:W-:Y:S05]  /*5ff0*/  @P4 BRA `(.L_x_513) ;  /* 0x0000009400044947 */ /* 0x000fea0003800000 */
[----:B------:R-:W-:Y:S01]  /*6000*/  ISETP.NE.AND P2, PT, R34, RZ, PT ;  /* 0x000000ff2200720c */ /* 0x000fe20003f45270 */
[----:B------:R-:W-:-:S12]  /*6010*/  BSSY B1, `(.L_x_514) ;  /* 0x000006f000017945 */ /* 0x000fd80003800000 */
[----:B------:R-:W-:Y:S05]  /*6020*/  @!P2 BRA `(.L_x_515) ;  /* 0x0000000400b4a947 */ /* 0x000fea0003800000 */
[----:B012-4-:R0:W1:Y:S01]  /*6030*/  LDS.128 R40, [R47+0x1c400] ;  /* 0x01c400002f287984 */ /* 0x0170620000000c00 */
[----:B------:R-:W-:Y:S01]  /*6040*/  ISETP.GE.AND P2, PT, R22, R131, PT ;  /* 0x000000831600720c */ /* 0x000fe20003f46270 */
[----:B------:R-:W-:-:S12]  /*6050*/  BSSY B2, `(.L_x_516) ;  /* 0x0000069000027945 */ /* 0x000fd80003800000 */
[----:B0-----:R-:W-:Y:S05]  /*6060*/  @P2 BRA `(.L_x_517) ;  /* 0x00000004009c2947 */ /* 0x001fea0003800000 */
[----:B------:R-:W-:Y:S01]  /*6070*/  SHF.R.U32.HI R70, RZ, 0x8, R71 ;  /* 0x00000008ff467819 */ /* 0x000fe20000011647 */
[----:B-1----:R-:W-:Y:S01]  /*6080*/  IMAD.MOV.U32 R48, RZ, RZ, R40 ;  /* 0x000000ffff307224 */ /* 0x002fe200078e0028 */
[----:B------:R-:W-:Y:S02]  /*6090*/  SHF.R.U32.HI R72, RZ, 0x8, R73 ;  /* 0x00000008ff487819 */ /* 0x000fe40000011649 */
[----:B------:R-:W-:Y:S02]  /*60a0*/  LOP3.LUT R49, R71, 0xff0000ff, RZ, 0xc0, !PT ;  /* 0xff0000ff47317812 */ /* 0x000fe400078ec0ff */
[----:B------:R-:W-:Y:S01]  /*60b0*/  SHF.R.U32.HI R74, RZ, 0x10, R71 ;  /* 0x00000010ff4a7819 */ /* 0x000fe20000011647 */
[----:B------:R-:W-:Y:S01]  /*60c0*/  IMAD.SHL.U32 R72, R72, 0x100, RZ ;  /* 0x0000010048487824 */ /* 0x000fe200078e00ff */
[----:B------:R-:W-:Y:S02]  /*60d0*/  SHF.L.U32 R70, R70, 0x8, RZ ;  /* 0x0000000846467819 */ /* 0x000fe400000006ff */
[----:B------:R-:W-:-:S02]  /*60e0*/  LOP3.LUT R71, R73, 0xff0000ff, RZ, 0xc0, !PT ;  /* 0xff0000ff49477812 */ /* 0x000fc400078ec0ff */
[----:B------:R-:W-:Y:S02]  /*60f0*/  SHF.R.U32.HI R73, RZ, 0x10, R73 ;  /* 0x00000010ff497819 */ /* 0x000fe40000011649 */
[----:B------:R-:W-:Y:S01]  /*6100*/  LOP3.LUT R49, R49, 0xff00, R70, 0xf8, !PT ;  /* 0x0000ff0031317812 */ /* 0x000fe200078ef846 */
[----:B------:R-:W-:Y:S01]  /*6110*/  IMAD.U32 R70, R74, 0x10000, RZ ;  /* 0x000100004a467824 */ /* 0x000fe200078e00ff */
[----:B------:R-:W-:Y:S02]  /*6120*/  LOP3.LUT R72, R71, 0xff00, R72, 0xf8, !PT ;  /* 0x0000ff0047487812 */ /* 0x000fe400078ef848 */
[----:B------:R-:W-:Y:S02]  /*6130*/  SHF.L.U32 R73, R73, 0x10, RZ ;  /* 0x0000001049497819 */ /* 0x000fe400000006ff */
[----:B------:R-:W-:Y:S02]  /*6140*/  F2FP.F16.E4M3.UNPACK_B R40, R41 ;  /* 0x00000029ff28723e */ /* 0x000fe400020006ff */
[----:B------:R-:W-:-:S02]  /*6150*/  F2FP.F16.E4M3.UNPACK_B R71, R153.H1 ;  /* 0x00000099ff47723e */ /* 0x000fc400030006ff */
[----:B------:R-:W-:Y:S01]  /*6160*/  LOP3.LUT R74, R49, 0xff0000, R70, 0xf8, !PT ;  /* 0x00ff0000314a7812 */ /* 0x000fe200078ef846 */
[--C-:B------:R-:W-:Y:S01]  /*6170*/  HADD2.F32 R49, -RZ, R40.reuse.H1_H1 ;  /* 0x30000028ff317230 */ /* 0x100fe20000004100 */
[----:B------:R-:W-:Y:S01]  /*6180*/  LOP3.LUT R77, R72, 0xff0000, R73, 0xf8, !PT ;  /* 0x00ff0000484d7812 */ /* 0x000fe200078ef849 */
[--C-:B------:R-:W-:Y:S01]  /*6190*/  HADD2.F32 R75, -RZ, R71.reuse.H0_H0 ;  /* 0x20000047ff4b7230 */ /* 0x100fe20000004100 */
[----:B------:R-:W-:Y:S01]  /*61a0*/  F2FP.F16.E4M3.UNPACK_B R72, R152.H1 ;  /* 0x00000098ff48723e */ /* 0x000fe200030006ff */
[----:B------:R-:W-:Y:S01]  /*61b0*/  HADD2.F32 R40, -RZ, R40.H0_H0 ;  /* 0x20000028ff287230 */ /* 0x000fe20000004100 */
[----:B------:R-:W-:Y:S01]  /*61c0*/  F2FP.F16.E4M3.UNPACK_B R41, R41.H1 ;  /* 0x00000029ff29723e */ /* 0x000fe200030006ff */
[----:B------:R-:W-:Y:S02]  /*61d0*/  HADD2.F32 R76, -RZ, R71.H1_H1 ;  /* 0x30000047ff4c7230 */ /* 0x000fe40000004100 */
[----:B------:R-:W-:Y:S01]  /*61e0*/  FMUL.FTZ R79, R49, R75 ;  /* 0x0000004b314f7220 */ /* 0x000fe20000410000 */
[----:B------:R-:W-:-:S02]  /*61f0*/  HADD2.F32 R73, -RZ, R72.H0_H0 ;  /* 0x20000048ff497230 */ /* 0x000fc40000004100 */
[----:B------:R-:W-:Y:S01]  /*6200*/  FMUL.FTZ R78, R40, R75 ;  /* 0x0000004b284e7220 */ /* 0x000fe20000410000 */
[--C-:B------:R-:W-:Y:S01]  /*6210*/  HADD2.F32 R71, -RZ, R41.reuse.H1_H1 ;  /* 0x30000029ff477230 */ /* 0x100fe20000004100 */
[----:B------:R-:W-:Y:S01]  /*6220*/  F2FP.F16.E4M3.UNPACK_B R153, R153 ;  /* 0x00000099ff99723e */ /* 0x000fe200020006ff */
[----:B------:R-:W-:Y:S02]  /*6230*/  HADD2.F32 R70, -RZ, R41.H0_H0 ;  /* 0x20000029ff467230 */ /* 0x000fe40000004100 */
[-C--:B------:R-:W-:Y:S01]  /*6240*/  FFMA.FTZ R41, R49, R73.reuse, R78 ;  /* 0x0000004931297223 */ /* 0x080fe2000001004e */
[----:B------:R-:W-:Y:S02]  /*6250*/  HADD2.F32 R72, -RZ, R72.H1_H1 ;  /* 0x30000048ff487230 */ /* 0x000fe40000004100 */
[C---:B------:R-:W-:Y:S01]  /*6260*/  FMUL.FTZ R75, R71.reuse, R76 ;  /* 0x0000004c474b7220 */ /* 0x040fe20000410000 */
[----:B------:R-:W-:Y:S01]  /*6270*/  F2FP.F16.E4M3.UNPACK_B R49, R48.H1 ;  /* 0x00000030ff31723e */ /* 0x000fe200030006ff */
[----:B------:R-:W-:Y:S01]  /*6280*/  FMUL.FTZ R76, R70, R76 ;  /* 0x0000004c464c7220 */ /* 0x000fe20000410000 */
[----:B------:R-:W-:Y:S01]  /*6290*/  FFMA.FTZ R40, R40, R73, -R79 ;  /* 0x0000004928287223 */ /* 0x000fe2000001084f */
[----:B------:R-:W-:Y:S01]  /*62a0*/  FFMA.FTZ R80, R70, R72, -R75 ;  /* 0x0000004846507223 */ /* 0x000fe2000001084b */
[----:B------:R-:W-:Y:S01]  /*62b0*/  F2FP.F16.E4M3.UNPACK_B R48, R48 ;  /* 0x00000030ff30723e */ /* 0x000fe200020006ff */
[----:B------:R-:W-:Y:S01]  /*62c0*/  FFMA.FTZ R81, R71, R72, R76 ;  /* 0x0000004847517223 */ /* 0x000fe2000001004c */
[----:B------:R-:W-:Y:S01]  /*62d0*/  F2FP.F16.E4M3.UNPACK_B R152, R152 ;  /* 0x00000098ff98723e */ /* 0x000fe200020006ff */
[----:B------:R-:W-:-:S02]  /*62e0*/  HADD2.F32 R73, -RZ, R153.H1_H1 ;  /* 0x30000099ff497230 */ /* 0x000fc40000004100 */
[--C-:B------:R-:W-:Y:S01]  /*62f0*/  HADD2.F32 R70, -RZ, R49.reuse.H0_H0 ;  /* 0x20000031ff467230 */ /* 0x100fe20000004100 */
[----:B------:R-:W-:Y:S01]  /*6300*/  F2FP.SATFINITE.E4M3.F32.PACK_AB_MERGE_C R83, R81, R80, RZ ;  /* 0x000000505153723e */ /* 0x000fe200048070ff */
[----:B------:R-:W-:Y:S02]  /*6310*/  HADD2.F32 R71, -RZ, R49.H1_H1 ;  /* 0x30000031ff477230 */ /* 0x000fe40000004100 */
[----:B------:R-:W-:Y:S02]  /*6320*/  HADD2.F32 R49, -RZ, R48.H0_H0 ;  /* 0x20000030ff317230 */ /* 0x000fe40000004100 */
[-C--:B------:R-:W-:Y:S01]  /*6330*/  FMUL.FTZ R78, R70, R73.reuse ;  /* 0x00000049464e7220 */ /* 0x080fe20000410000 */
[----:B------:R-:W-:Y:S02]  /*6340*/  HADD2.F32 R72, -RZ, R152.H1_H1 ;  /* 0x30000098ff487230 */ /* 0x000fe40000004100 */
[----:B------:R-:W-:Y:S01]  /*6350*/  FMUL.FTZ R75, R71, R73 ;  /* 0x00000049474b7220 */ /* 0x000fe20000410000 */
[----:B------:R-:W-:Y:S01]  /*6360*/  HADD2.F32 R153, -RZ, R153.H0_H0 ;  /* 0x20000099ff997230 */ /* 0x000fe20000004100 */
[----:B------:R-:W-:Y:S01]  /*6370*/  F2FP.SATFINITE.E4M3.F32.PACK_AB_MERGE_C R41, R41, R40, R83 ;  /* 0x000000282929723e */ /* 0x000fe20004807053 */
[----:B------:R-:W-:-:S02]  /*6380*/  HADD2.F32 R48, -RZ, R48.H1_H1 ;  /* 0x30000030ff307230 */ /* 0x000fc40000004100 */
[-C--:B------:R-:W-:Y:S01]  /*6390*/  FFMA.FTZ R75, R70, R72.reuse, -R75 ;  /* 0x00000048464b7223 */ /* 0x080fe2000001084b */
[----:B------:R-:W-:Y:S02]  /*63a0*/  HADD2.F32 R152, -RZ, R152.H0_H0 ;  /* 0x20000098ff987230 */ /* 0x000fe40000004100 */
[----:B------:R-:W-:Y:S01]  /*63b0*/  FFMA.FTZ R78, R71, R72, R78 ;  /* 0x00000048474e7223 */ /* 0x000fe2000001004e */
[-C--:B------:R-:W-:Y:S01]  /*63c0*/  F2FP.F16.E4M3.UNPACK_B R72, R74.reuse.H1 ;  /* 0x0000004aff48723e */ /* 0x080fe200030006ff */
[-C--:B------:R-:W-:Y:S01]  /*63d0*/  FMUL.FTZ R76, R48, R153.reuse ;  /* 0x00000099304c7220 */ /* 0x080fe20000410000 */
[C---:B------:R-:W-:Y:S01]  /*63e0*/  FMUL.FTZ R153, R49.reuse, R153 ;  /* 0x0000009931997220 */ /* 0x040fe20000410000 */
[----:B------:R-:W-:Y:S02]  /*63f0*/  F2FP.F16.E4M3.UNPACK_B R74, R74 ;  /* 0x0000004aff4a723e */ /* 0x000fe400020006ff */
[-C--:B------:R-:W-:Y:S01]  /*6400*/  FFMA.FTZ R79, R49, R152.reuse, -R76 ;  /* 0x00000098314f7223 */ /* 0x080fe2000001084c */
[----:B------:R-:W-:Y:S01]  /*6410*/  F2FP.SATFINITE.E4M3.F32.PACK_AB_MERGE_C R82, R78, R75, RZ ;  /* 0x0000004b4e52723e */ /* 0x000fe200048070ff */
[----:B------:R-:W-:Y:S01]  /*6420*/  FFMA.FTZ R152, R48, R152, R153 ;  /* 0x0000009830987223 */ /* 0x000fe20000010099 */
[----:B------:R-:W-:Y:S01]  /*6430*/  F2FP.F16.E4M3.UNPACK_B R49, R43.H1 ;  /* 0x0000002bff31723e */ /* 0x000fe200030006ff */
[--C-:B------:R-:W-:Y:S01]  /*6440*/  HADD2.F32 R73, -RZ, R72.reuse.H1_H1 ;  /* 0x30000048ff497230 */ /* 0x100fe20000004100 */
[-C--:B------:R-:W-:Y:S01]  /*6450*/  F2FP.F16.E4M3.UNPACK_B R75, R77.reuse.H1 ;  /* 0x0000004dff4b723e */ /* 0x080fe200030006ff */
[----:B------:R-:W-:Y:S01]  /*6460*/  HADD2.F32 R72, -RZ, R72.H0_H0 ;  /* 0x20000048ff487230 */ /* 0x000fe20000004100 */
[-C--:B------:R-:W-:Y:S01]  /*6470*/  F2FP.F16.E4M3.UNPACK_B R48, R42.reuse.H1 ;  /* 0x0000002aff30723e */ /* 0x080fe200030006ff */
[----:B------:R-:W-:Y:S01]  /*6480*/  HADD2.F32 R71, -RZ, R49.H1_H1 ;  /* 0x30000031ff477230 */ /* 0x000fe20000004100 */
[----:B------:R-:W-:Y:S01]  /*6490*/  F2FP.F16.E4M3.UNPACK_B R77, R77 ;  /* 0x0000004dff4d723e */ /* 0x000fe200020006ff */
[----:B------:R-:W-:Y:S01]  /*64a0*/  HADD2.F32 R78, -RZ, R75.H1_H1 ;  /* 0x3000004bff4e7230 */ /* 0x000fe20000004100 */
[----:B------:R-:W-:Y:S01]  /*64b0*/  F2FP.F16.E4M3.UNPACK_B R43, R43 ;  /* 0x0000002bff2b723e */ /* 0x000fe200020006ff */
[----:B------:R-:W-:Y:S01]  /*64c0*/  HADD2.F32 R70, -RZ, R49.H0_H0 ;  /* 0x20000031ff467230 */ /* 0x000fe20000004100 */
[----:B------:R-:W-:Y:S01]  /*64d0*/  F2FP.F16.E4M3.UNPACK_B R42, R42 ;  /* 0x0000002aff2a723e */ /* 0x000fe200020006ff */
[----:B------:R-:W-:-:S02]  /*64e0*/  HADD2.F32 R49, -RZ, R48.H1_H1 ;  /* 0x30000030ff317230 */ /* 0x000fc40000004100 */
[-C--:B------:R-:W-:Y:S01]  /*64f0*/  FMUL.FTZ R81, R71, R78.reuse ;  /* 0x0000004e47517220 */ /* 0x080fe20000410000 */
[--C-:B------:R-:W-:Y:S02]  /*6500*/  HADD2.F32 R76, -RZ, R77.reuse.H1_H1 ;  /* 0x3000004dff4c7230 */ /* 0x100fe40000004100 */
[C---:B------:R-:W-:Y:S01]  /*6510*/  FMUL.FTZ R78, R70.reuse, R78 ;  /* 0x0000004e464e7220 */ /* 0x040fe20000410000 */
[----:B------:R-:W-:Y:S02]  /*6520*/  HADD2.F32 R48, -RZ, R48.H0_H0 ;  /* 0x20000030ff307230 */ /* 0x000fe40000004100 */
[----:B------:R-:W-:Y:S01]  /*6530*/  FFMA.FTZ R80, R70, R73, -R81 ;  /* 0x0000004946507223 */ /* 0x000fe20000010851 */
[----:B------:R-:W-:Y:S02]  /*6540*/  HADD2.F32 R70, -RZ, R74.H1_H1 ;  /* 0x3000004aff467230 */ /* 0x000fe40000004100 */
[----:B------:R-:W-:Y:S01]  /*6550*/  FMUL.FTZ R81, R49, R76 ;  /* 0x0000004c31517220 */ /* 0x000fe20000410000 */
[----:B------:R-:W-:-:S02]  /*6560*/  HADD2.F32 R77, -RZ, R77.H0_H0 ;  /* 0x2000004dff4d7230 */ /* 0x000fc40000004100 */
[C---:B------:R-:W-:Y:S01]  /*6570*/  FMUL.FTZ R76, R48.reuse, R76 ;  /* 0x0000004c304c7220 */ /* 0x040fe20000410000 */
[----:B------:R-:W-:Y:S02]  /*6580*/  HADD2.F32 R75, -RZ, R75.H0_H0 ;  /* 0x2000004bff4b7230 */ /* 0x000fe40000004100 */
[-C--:B------:R-:W-:Y:S01]  /*6590*/  FFMA.FTZ R81, R48, R70.reuse, -R81 ;  /* 0x0000004630517223 */ /* 0x080fe20000010851 */
[--C-:B------:R-:W-:Y:S02]  /*65a0*/  HADD2.F32 R48, -RZ, R43.reuse.H0_H0 ;  /* 0x2000002bff307230 */ /* 0x100fe40000004100 */
[----:B------:R-:W-:Y:S01]  /*65b0*/  FFMA.FTZ R76, R49, R70, R76 ;  /* 0x00000046314c7223 */ /* 0x000fe2000001004c */
[----:B------:R-:W-:Y:S02]  /*65c0*/  HADD2.F32 R49, -RZ, R43.H1_H1 ;  /* 0x3000002bff317230 */ /* 0x000fe40000004100 */
[----:B------:R-:W-:Y:S01]  /*65d0*/  FFMA.FTZ R73, R71, R73, R78 ;  /* 0x0000004947497223 */ /* 0x000fe2000001004e */
[----:B------:R-:W-:-:S02]  /*65e0*/  HADD2.F32 R43, -RZ, R42.H0_H0 ;  /* 0x2000002aff2b7230 */ /* 0x000fc40000004100 */
[-C--:B------:R-:W-:Y:S01]  /*65f0*/  FMUL.FTZ R78, R48, R75.reuse ;  /* 0x0000004b304e7220 */ /* 0x080fe20000410000 */
[----:B------:R-:W-:Y:S02]  /*6600*/  HADD2.F32 R42, -RZ, R42.H1_H1 ;  /* 0x3000002aff2a7230 */ /* 0x000fe40000004100 */
[C---:B------:R-:W-:Y:S01]  /*6610*/  FMUL.FTZ R71, R49.reuse, R75 ;  /* 0x0000004b31477220 */ /* 0x040fe20000410000 */
[----:B------:R-:W-:Y:S02]  /*6620*/  HADD2.F32 R74, -RZ, R74.H0_H0 ;  /* 0x2000004aff4a7230 */ /* 0x000fe40000004100 */
[-C--:B------:R-:W-:Y:S01]  /*6630*/  FFMA.FTZ R78, R49, R72.reuse, R78 ;  /* 0x00000048314e7223 */ /* 0x080fe2000001004e */
[----:B------:R-:W-:Y:S01]  /*6640*/  F2FP.SATFINITE.E4M3.F32.PACK_AB_MERGE_C R76, R76, R81, RZ ;  /* 0x000000514c4c723e */ /* 0x000fe200048070ff */
[-C--:B------:R-:W-:Y:S01]  /*6650*/  FMUL.FTZ R70, R42, R77.reuse ;  /* 0x0000004d2a467220 */ /* 0x080fe20000410000 */
[----:B------:R-:W-:Y:S01]  /*6660*/  FMUL.FTZ R77, R43, R77 ;  /* 0x0000004d2b4d7220 */ /* 0x000fe20000410000 */
[----:B------:R-:W-:Y:S01]  /*6670*/  FFMA.FTZ R71, R48, R72, -R71 ;  /* 0x0000004830477223 */ /* 0x000fe20000010847 */
[----:B------:R-:W-:Y:S01]  /*6680*/  F2FP.SATFINITE.E4M3.F32.PACK_AB_MERGE_C R73, R73, R80, RZ ;  /* 0x000000504949723e */ /* 0x000fe200048070ff */
[-C--:B------:R-:W-:Y:S01]  /*6690*/  FFMA.FTZ R70, R43, R74.reuse, -R70 ;  /* 0x0000004a2b467223 */ /* 0x080fe20000010846 */
[----:B------:R-:W-:Y:S01]  /*66a0*/  FFMA.FTZ R77, R42, R74, R77 ;  /* 0x0000004a2a4d7223 */ /* 0x000fe2000001004d */
[----:B------:R-:W-:-:S02]  /*66b0*/  F2FP.SATFINITE.E4M3.F32.PACK_AB_MERGE_C R40, R152, R79, R82 ;  /* 0x0000004f9828723e */ /* 0x000fc40004807052 */
[----:B------:R-:W-:Y:S02]  /*66c0*/  F2FP.SATFINITE.E4M3.F32.PACK_AB_MERGE_C R43, R78, R71, R73 ;  /* 0x000000474e2b723e */ /* 0x000fe40004807049 */
[----:B------:R-:W-:-:S07]  /*66d0*/  F2FP.SATFINITE.E4M3.F32.PACK_AB_MERGE_C R42, R77, R70, R76 ;  /* 0x000000464d2a723e */ /* 0x000fce000480704c */
.L_x_517:
[----:B------:R-:W-:Y:S05]  /*66e0*/  BSYNC B2 ;  /* 0x0000000000027941 */ /* 0x000fea0003800000 */
.L_x_516:
[----:B-1----:R0:W-:Y:S02]  /*66f0*/  STG.E.128 desc[UR54][R44.64], R40 ;  /* 0x000000282c007986 */ /* 0x0021e4000c101d36 */
.L_x_515:
[----:B------:R-:W-:Y:S05]  /*6700*/  BSYNC B1 ;  /* 0x0000000000017941 */ /* 0x000fea0003800000 */
.L_x_514:
[----:B------:R-:W-:Y:S01]  /*6710*/  ISETP.NE.AND P2, PT, R35, RZ, PT ;  /* 0x000000ff2300720c */ /* 0x000fe20003f45270 */
[----:B------:R-:W-:-:S12]  /*6720*/  BSSY B1, `(.L_x_518) ;  /* 0x000006f000017945 */ /* 0x000fd80003800000 */
[----:B------:R-:W-:Y:S05]  /*6730*/  @!P2 BRA `(.L_x_519) ;  /* 0x0000000400b4a947 */ /* 0x000fea0003800000 */
[----:B012-4-:R0:W1:Y:S01]  /*6740*/  LDS.128 R40, [R46+0x1c400] ;  /* 0x01c400002e287984 */ /* 0x0170620000000c00 */
[----:B------:R-:W-:Y:S01]  /*6750*/  ISETP.GE.AND P2, PT, R171, R131, PT ;  /* 0x00000083ab00720c */ /* 0x000fe20003f46270 */
[----:B------:R-:W-:-:S12]  /*6760*/  BSSY B2, `(.L_x_520) ;  /* 0x0000069000027945 */ /* 0x000fd80003800000 */
[----:B0-----:R-:W-:Y:S05]  /*6770*/  @P2 BRA `(.L_x_521) ;  /* 0x00000004009c2947 */ /* 0x001fea0003800000 */
[--C-:B------:R-:W-:Y:S01]  /*6780*/  SHF.R.U32.HI R71, RZ, 0x10, R67.reuse ;  /* 0x00000010ff477819 */ /* 0x100fe20000011643 */
[----:B-1----:R-:W-:Y:S01]  /*6790*/  IMAD.MOV.U32 R48, RZ, RZ, R40 ;  /* 0x000000ffff307224 */ /* 0x002fe200078e0028 */
[----:B------:R-:W-:Y:S02]  /*67a0*/  SHF.R.U32.HI R49, RZ, 0x8, R67 ;  /* 0x00000008ff317819 */ /* 0x000fe40000011643 */
[----:B------:R-:W-:Y:S02]  /*67b0*/  LOP3.LUT R66, R67, 0xff0000ff, RZ, 0xc0, !PT ;  /* 0xff0000ff43427812 */ /* 0x000fe400078ec0ff */
[--C-:B------:R-:W-:Y:S01]  /*67c0*/  SHF.R.U32.HI R67, RZ, 0x8, R69.reuse ;  /* 0x00000008ff437819 */ /* 0x100fe20000011645 */
[----:B------:R-:W-:Y:S01]  /*67d0*/  IMAD.SHL.U32 R49, R49, 0x100, RZ ;  /* 0x0000010031317824 */ /* 0x000fe200078e00ff */
[----:B------:R-:W-:Y:S02]  /*67e0*/  SHF.R.U32.HI R70, RZ, 0x10, R69 ;  /* 0x00000010ff467819 */ /* 0x000fe40000011645 */
[----:B------:R-:W-:Y:S01]  /*67f0*/  LOP3.LUT R68, R69, 0xff0000ff, RZ, 0xc0, !PT ;  /* 0xff0000ff45447812 */ /* 0x000fe200078ec0ff */
[----:B------:R-:W-:Y:S01]  /*6800*/  IMAD.SHL.U32 R67, R67, 0x100, RZ ;  /* 0x0000010043437824 */ /* 0x000fe200078e00ff */
[----:B------:R-:W-:-:S02]  /*6810*/  LOP3.LUT R66, R66, 0xff00, R49, 0xf8, !PT ;  /* 0x0000ff0042427812 */ /* 0x000fc400078ef831 */
[----:B------:R-:W-:Y:S02]  /*6820*/  SHF.L.U32 R49, R71, 0x10, RZ ;  /* 0x0000001047317819 */ /* 0x000fe400000006ff */
[----:B------:R-:W-:Y:S01]  /*6830*/  LOP3.LUT R69, R68, 0xff00, R67, 0xf8, !PT ;  /* 0x0000ff0044457812 */ /* 0x000fe200078ef843 */
[----:B------:R-:W-:Y:S01]  /*6840*/  IMAD.U32 R68, R70, 0x10000, RZ ;  /* 0x0001000046447824 */ /* 0x000fe200078e00ff */
[----:B------:R-:W-:Y:S02]  /*6850*/  F2FP.F16.E4M3.UNPACK_B R40, R41 ;  /* 0x00000029ff28723e */ /* 0x000fe400020006ff */
[----:B------:R-:W-:Y:S02]  /*6860*/  F2FP.F16.E4M3.UNPACK_B R67, R150.H1 ;  /* 0x00000096ff43723e */ /* 0x000fe400030006ff */
[----:B------:R-:W-:Y:S01]  /*6870*/  LOP3.LUT R70, R66, 0xff0000, R49, 0xf8, !PT ;  /* 0x00ff000042467812 */ /* 0x000fe200078ef831 */
[--C-:B------:R-:W-:Y:S01]  /*6880*/  HADD2.F32 R49, -RZ, R40.reuse.H1_H1 ;  /* 0x30000028ff317230 */ /* 0x100fe20000004100 */
[----:B------:R-:W-:Y:S01]  /*6890*/  LOP3.LUT R73, R69, 0xff0000, R68, 0xf8, !PT ;  /* 0x00ff000045497812 */ /* 0x000fe200078ef844 */
[--C-:B------:R-:W-:Y:S01]  /*68a0*/  HADD2.F32 R71, -RZ, R67.reuse.H0_H0 ;  /* 0x20000043ff477230 */ /* 0x100fe20000004100 */
[----:B------:R-:W-:Y:S01]  /*68b0*/  F2FP.F16.E4M3.UNPACK_B R68, R149.H1 ;  /* 0x00000095ff44723e */ /* 0x000fe200030006ff */
[----:B------:R-:W-:Y:S01]  /*68c0*/  HADD2.F32 R40, -RZ, R40.H0_H0 ;  /* 0x20000028ff287230 */ /* 0x000fe20000004100 */
[----:B------:R-:W-:Y:S01]  /*68d0*/  F2FP.F16.E4M3.UNPACK_B R41, R41.H1 ;  /* 0x00000029ff29723e */ /* 0x000fe200030006ff */
[----:B------:R-:W-:-:S02]  /*68e0*/  HADD2.F32 R72, -RZ, R67.H1_H1 ;  /* 0x30000043ff487230 */ /* 0x000fc40000004100 */
[CC--:B------:R-:W-:Y:S01]  /*68f0*/  FMUL.FTZ R75, R49.reuse, R71.reuse ;  /* 0x00000047314b7220 */ /* 0x0c0fe20000410000 */
[--C-:B------:R-:W-:Y:S02]  /*6900*/  HADD2.F32 R69, -RZ, R68.reuse.H0_H0 ;  /* 0x20000044ff457230 */ /* 0x100fe40000004100 */
        /* <DEDUP_REMOVED lines=28> */
[CC--:B------:R-:W-:Y:S01]  /*6ad0*/  FMUL.FTZ R69, R49.reuse, R150.reuse ;  /* 0x0000009631457220 */ /* 0x0c0fe20000410000 */
[----:B------:R-:W-:Y:S01]  /*6ae0*/  FMUL.FTZ R72, R48, R150 ;  /* 0x0000009630487220 */ /* 0x000fe20000410000 */
[----:B------:R-:W-:Y:S02]  /*6af0*/  F2FP.F16.E4M3.UNPACK_B R68, R70.H1 ;  /* 0x00000046ff44723e */ /* 0x000fe400030006ff */
[----:B------:R-:W-:Y:S01]  /*6b00*/  F2FP.SATFINITE.E4M3.F32.PACK_AB_MERGE_C R79, R74, R71, RZ ;  /* 0x000000474a4f723e */ /* 0x000fe200048070ff */
[----:B------:R-:W-:Y:S01]  /*6b10*/  FFMA.FTZ R75, R49, R149, -R72 ;  /* 0x00000095314b7223 */ /* 0x000fe20000010848 */
[----:B------:R-:W-:Y:S01]  /*6b20*/  F2FP.F16.E4M3.UNPACK_B R49, R43.H1 ;  /* 0x0000002bff31723e */ /* 0x000fe200030006ff */
[----:B------:R-:W-:Y:S01]  /*6b30*/  FFMA.FTZ R76, R48, R149, R69 ;  /* 0x00000095304c7223 */ /* 0x000fe20000010045 */
[-C--:B------:R-:W-:Y:S01]  /*6b40*/  F2FP.F16.E4M3.UNPACK_B R71, R73.reuse.H1 ;  /* 0x00000049ff47723e */ /* 0x080fe200030006ff */
[----:B------:R-:W-:Y:S01]  /*6b50*/  HADD2.F32 R69, -RZ, R68.H1_H1 ;  /* 0x30000044ff457230 */ /* 0x000fe20000004100 */
[----:B------:R-:W-:Y:S01]  /*6b60*/  F2FP.F16.E4M3.UNPACK_B R48, R42.H1 ;  /* 0x0000002aff30723e */ /* 0x000fe200030006ff */
        /* <DEDUP_REMOVED lines=14> */
[----:B------:R-:W-:Y:S01]  /*6c50*/  F2FP.F16.E4M3.UNPACK_B R42, R42 ;  /* 0x0000002aff2a723e */ /* 0x000fe200020006ff */
[----:B------:R-:W-:Y:S01]  /*6c60*/  FMUL.FTZ R72, R48, R72 ;  /* 0x0000004830487220 */ /* 0x000fe20000410000 */
[----:B------:R-:W-:-:S02]  /*6c70*/  HADD2.F32 R73, -RZ, R73.H0_H0 ;  /* 0x20000049ff497230 */ /* 0x000fc40000004100 */
[-C--:B------:R-:W-:Y:S01]  /*6c80*/  FFMA.FTZ R77, R48, R66.reuse, -R77 ;  /* 0x00000042304d7223 */ /* 0x080fe2000001084d */
[--C-:B------:R-:W-:Y:S02]  /*6c90*/  HADD2.F32 R48, -RZ, R43.reuse.H0_H0 ;  /* 0x2000002bff307230 */ /* 0x100fe40000004100 */
[----:B------:R-:W-:Y:S01]  /*6ca0*/  FFMA.FTZ R72, R49, R66, R72 ;  /* 0x0000004231487223 */ /* 0x000fe20000010048 */
[----:B------:R-:W-:Y:S02]  /*6cb0*/  HADD2.F32 R49, -RZ, R43.H1_H1 ;  /* 0x3000002bff317230 */ /* 0x000fe40000004100 */
[----:B------:R-:W-:Y:S01]  /*6cc0*/  FFMA.FTZ R69, R67, R69, R74 ;  /* 0x0000004543457223 */ /* 0x000fe2000001004a */
[--C-:B------:R-:W-:Y:S01]  /*6cd0*/  HADD2.F32 R43, -RZ, R42.reuse.H0_H0 ;  /* 0x2000002aff2b7230 */ /* 0x100fe20000004100 */
[----:B------:R-:W-:Y:S01]  /*6ce0*/  F2FP.SATFINITE.E4M3.F32.PACK_AB_MERGE_C R40, R76, R75, R79 ;  /* 0x0000004b4c28723e */ /* 0x000fe2000480704f */
[----:B------:R-:W-:Y:S01]  /*6cf0*/  HADD2.F32 R42, -RZ, R42.H1_H1 ;  /* 0x3000002aff2a7230 */ /* 0x000fe20000004100 */
[----:B------:R-:W-:Y:S01]  /*6d00*/  F2FP.SATFINITE.E4M3.F32.PACK_AB_MERGE_C R72, R72, R77, RZ ;  /* 0x0000004d4848723e */ /* 0x000fe200048070ff */
[----:B------:R-:W-:Y:S01]  /*6d10*/  HADD2.F32 R71, -RZ, R71.H0_H0 ;  /* 0x20000047ff477230 */ /* 0x000fe20000004100 */
[----:B------:R-:W-:Y:S01]  /*6d20*/  F2FP.SATFINITE.E4M3.F32.PACK_AB_MERGE_C R69, R69, R78, RZ ;  /* 0x0000004e4545723e */ /* 0x000fe200048070ff */
[----:B------:R-:W-:-:S02]  /*6d30*/  HADD2.F32 R68, -RZ, R68.H0_H0 ;  /* 0x20000044ff447230 */ /* 0x000fc40000004100 */
[----:B------:R-:W-:Y:S01]  /*6d40*/  FMUL.FTZ R66, R42, R73 ;  /* 0x000000492a427220 */ /* 0x000fe20000410000 */
[----:B------:R-:W-:Y:S02]  /*6d50*/  HADD2.F32 R70, -RZ, R70.H0_H0 ;  /* 0x20000046ff467230 */ /* 0x000fe40000004100 */
[-C--:B------:R-:W-:Y:S01]  /*6d60*/  FMUL.FTZ R67, R49, R71.reuse ;  /* 0x0000004731437220 */ /* 0x080fe20000410000 */
[C---:B------:R-:W-:Y:S01]  /*6d70*/  FMUL.FTZ R74, R48.reuse, R71 ;  /* 0x00000047304a7220 */ /* 0x040fe20000410000 */
[----:B------:R-:W-:Y:S02]  /*6d80*/  FMUL.FTZ R73, R43, R73 ;  /* 0x000000492b497220 */ /* 0x000fe40000410000 */
[-C--:B------:R-:W-:Y:S01]  /*6d90*/  FFMA.FTZ R67, R48, R68.reuse, -R67 ;  /* 0x0000004430437223 */ /* 0x080fe20000010843 */
[----:B------:R-:W-:Y:S01]  /*6da0*/  FFMA.FTZ R74, R49, R68, R74 ;  /* 0x00000044314a7223 */ /* 0x000fe2000001004a */
[-C--:B------:R-:W-:Y:S01]  /*6db0*/  FFMA.FTZ R66, R43, R70.reuse, -R66 ;  /* 0x000000462b427223 */ /* 0x080fe20000010842 */
[----:B------:R-:W-:-:S03]  /*6dc0*/  FFMA.FTZ R73, R42, R70, R73 ;  /* 0x000000462a497223 */ /* 0x000fc60000010049 */
[----:B------:R-:W-:Y:S02]  /*6dd0*/  F2FP.SATFINITE.E4M3.F32.PACK_AB_MERGE_C R43, R74, R67, R69 ;  /* 0x000000434a2b723e */ /* 0x000fe40004807045 */
[----:B------:R-:W-:-:S07]  /*6de0*/  F2FP.SATFINITE.E4M3.F32.PACK_AB_MERGE_C R42, R73, R66, R72 ;  /* 0x00000042492a723e */ /* 0x000fce0004807048 */
.L_x_521:
[----:B------:R-:W-:Y:S05]  /*6df0*/  BSYNC B2 ;  /* 0x0000000000027941 */ /* 0x000fea0003800000 */
.L_x_520:
[----:B-1----:R0:W-:Y:S02]  /*6e00*/  STG.E.128 desc[UR54][R44.64+0x20], R40 ;  /* 0x000020282c007986 */ /* 0x0021e4000c101d36 */
.L_x_519:
[----:B------:R-:W-:Y:S05]  /*6e10*/  BSYNC B1 ;  /* 0x0000000000017941 */ /* 0x000fea0003800000 */
.L_x_518:
        /* <DEDUP_REMOVED lines=9> */
[----:B------:R-:W-:Y:S01]  /*6eb0*/  LOP3.LUT R49, R63, 0xff0000ff, RZ, 0xc0, !PT ;  /* 0xff0000ff3f317812 */ /* 0x000fe200078ec0ff */
[----:B------:R-:W-:Y:S01]  /*6ec0*/  IMAD.SHL.U32 R62, R62, 0x100, RZ ;  /* 0x000001003e3e7824 */ /* 0x000fe200078e00ff */
[----:B------:R-:W-:Y:S01]  /*6ed0*/  SHF.R.U32.HI R66, RZ, 0x10, R63 ;  /* 0x00000010ff427819 */ /* 0x000fe2000001163f */
[----:B------:R-:W-:Y:S01]  /*6ee0*/  IMAD.SHL.U32 R64, R64, 0x100, RZ ;  /* 0x0000010040407824 */ /* 0x000fe200078e00ff */
[----:B------:R-:W-:Y:S02]  /*6ef0*/  LOP3.LUT R63, R65, 0xff0000ff, RZ, 0xc0, !PT ;  /* 0xff0000ff413f7812 */ /* 0x000fe400078ec0ff */
[----:B------:R-:W-:-:S02]  /*6f00*/  SHF.R.U32.HI R65, RZ, 0x10, R65 ;  /* 0x00000010ff417819 */ /* 0x000fc40000011641 */
[----:B------:R-:W-:Y:S01]  /*6f10*/  LOP3.LUT R49, R49, 0xff00, R62, 0xf8, !PT ;  /* 0x0000ff0031317812 */ /* 0x000fe200078ef83e */
[----:B------:R-:W-:Y:S01]  /*6f20*/  IMAD.U32 R62, R66, 0x10000, RZ ;  /* 0x00010000423e7824 */ /* 0x000fe200078e00ff */
[----:B-1----:R-:W-:Y:S01]  /*6f30*/  MOV R48, R40 ;  /* 0x0000002800307202 */ /* 0x002fe20000000f00 */
[----:B------:R-:W-:Y:S01]  /*6f40*/  IMAD.U32 R65, R65, 0x10000, RZ ;  /* 0x0001000041417824 */ /* 0x000fe200078e00ff */
[----:B------:R-:W-:Y:S02]  /*6f50*/  LOP3.LUT R64, R63, 0xff00, R64, 0xf8, !PT ;  /* 0x0000ff003f407812 */ /* 0x000fe400078ef840 */
        /* <DEDUP_REMOVED lines=90> */
.L_x_525:
[----:B------:R-:W-:Y:S05]  /*7500*/  BSYNC B2 ;  /* 0x0000000000027941 */ /* 0x000fea0003800000 */
.L_x_524:
[----:B-1----:R0:W-:Y:S02]  /*7510*/  STG.E.128 desc[UR54][R44.64+0x40], R40 ;  /* 0x000040282c007986 */ /* 0x0021e4000c101d36 */
.L_x_523:
[----:B------:R-:W-:Y:S05]  /*7520*/  BSYNC B1 ;  /* 0x0000000000017941 */ /* 0x000fea0003800000 */
.L_x_522:
        /* <DEDUP_REMOVED lines=14> */
[----:B------:R-:W-:-:S02]  /*7610*/  LOP3.LUT R60, R61, 0xff0000ff, RZ, 0xc0, !PT ;  /* 0xff0000ff3d3c7812 */ /* 0x000fc400078ec0ff */
[----:B------:R-:W-:Y:S02]  /*7620*/  SHF.L.U32 R59, R59, 0x8, RZ ;  /* 0x000000083b3b7819 */ /* 0x000fe400000006ff */
[----:B------:R-:W-:Y:S01]  /*7630*/  LOP3.LUT R58, R58, 0xff00, R49, 0xf8, !PT ;  /* 0x0000ff003a3a7812 */ /* 0x000fe200078ef831 */
[----:B------:R-:W-:Y:S01]  /*7640*/  IMAD.U32 R49, R64, 0x10000, RZ ;  /* 0x0001000040317824 */ /* 0x000fe200078e00ff */
[----:B------:R-:W-:Y:S01]  /*7650*/  LOP3.LUT R62, R60, 0xff00, R59, 0xf8, !PT ;  /* 0x0000ff003c3e7812 */ /* 0x000fe200078ef83b */
[----:B------:R-:W-:Y:S01]  /*7660*/  IMAD.U32 R59, R63, 0x10000, RZ ;  /* 0x000100003f3b7824 */ /* 0x000fe200078e00ff */
[----:B------:R-:W-:Y:S02]  /*7670*/  F2FP.F16.E4M3.UNPACK_B R60, R139.H1 ;  /* 0x0000008bff3c723e */ /* 0x000fe400030006ff */
[-C--:B------:R-:W-:Y:S02]  /*7680*/  F2FP.F16.E4M3.UNPACK_B R40, R41.reuse ;  /* 0x00000029ff28723e */ /* 0x080fe400020006ff */
[----:B------:R-:W-:Y:S01]  /*7690*/  F2FP.F16.E4M3.UNPACK_B R41, R41.H1 ;  /* 0x00000029ff29723e */ /* 0x000fe200030006ff */
[--C-:B------:R-:W-:Y:S01]  /*76a0*/  HADD2.F32 R63, -RZ, R60.reuse.H1_H1 ;  /* 0x3000003cff3f7230 */ /* 0x100fe20000004100 */
[----:B------:R-:W-:Y:S01]  /*76b0*/  LOP3.LUT R64, R62, 0xff0000, R59, 0xf8, !PT ;  /* 0x00ff00003e407812 */ /* 0x000fe200078ef83b */
[----:B------:R-:W-:Y:S01]  /*76c0*/  HADD2.F32 R62, -RZ, R60.H0_H0 ;  /* 0x2000003cff3e7230 */ /* 0x000fe20000004100 */
[----:B------:R-:W-:Y:S01]  /*76d0*/  LOP3.LUT R61, R58, 0xff0000, R49, 0xf8, !PT ;  /* 0x00ff00003a3d7812 */ /* 0x000fe200078ef831 */
[--C-:B------:R-:W-:Y:S01]  /*76e0*/  HADD2.F32 R49, -RZ, R40.reuse.H1_H1 ;  /* 0x30000028ff317230 */ /* 0x100fe20000004100 */
[----:B------:R-:W-:Y:S01]  /*76f0*/  F2FP.F16.E4M3.UNPACK_B R59, R138.H1 ;  /* 0x0000008aff3b723e */ /* 0x000fe200030006ff */
[----:B------:R-:W-:Y:S01]  /*7700*/  HADD2.F32 R58, -RZ, R41.H1_H1 ;  /* 0x30000029ff3a7230 */ /* 0x000fe20000004100 */
[----:B------:R-:W-:Y:S01]  /*7710*/  F2FP.F16.E4M3.UNPACK_B R139, R139 ;  /* 0x0000008bff8b723e */ /* 0x000fe200020006ff */
[----:B------:R-:W-:-:S02]  /*7720*/  HADD2.F32 R40, -RZ, R40.H0_H0 ;  /* 0x20000028ff287230 */ /* 0x000fc40000004100 */
[-C--:B------:R-:W-:Y:S01]  /*7730*/  FMUL.FTZ R65, R49, R62.reuse ;  /* 0x0000003e31417220 */ /* 0x080fe20000410000 */
[----:B------:R-:W-:Y:S02]  /*7740*/  HADD2.F32 R60, -RZ, R59.H0_H0 ;  /* 0x2000003bff3c7230 */ /* 0x000fe40000004100 */
[-C--:B------:R-:W-:Y:S01]  /*7750*/  FMUL.FTZ R66, R58, R63.reuse ;  /* 0x0000003f3a427220 */ /* 0x080fe20000410000 */
[----:B------:R-:W-:Y:S02]  /*7760*/  HADD2.F32 R41, -RZ, R41.H0_H0 ;  /* 0x20000029ff297230 */ /* 0x000fe40000004100 */
[C---:B------:R-:W-:Y:S01]  /*7770*/  FMUL.FTZ R62, R40.reuse, R62 ;  /* 0x0000003e283e7220 */ /* 0x040fe20000410000 */
[----:B------:R-:W-:Y:S02]  /*7780*/  HADD2.F32 R59, -RZ, R59.H1_H1 ;  /* 0x3000003bff3b7230 */ /* 0x000fe40000004100 */
[----:B------:R-:W-:Y:S01]  /*7790*/  FFMA.FTZ R40, R40, R60, -R65 ;  /* 0x0000003c28287223 */ /* 0x000fe20000010841 */
[----:B------:R-:W-:Y:S01]  /*77a0*/  F2FP.F16.E4M3.UNPACK_B R138, R138 ;  /* 0x0000008aff8a723e */ /* 0x000fe200020006ff */
[----:B------:R-:W-:Y:S01]  /*77b0*/  FMUL.FTZ R63, R41, R63 ;  /* 0x0000003f293f7220 */ /* 0x000fe20000410000 */
[----:B------:R-:W-:Y:S01]  /*77c0*/  FFMA.FTZ R67, R49, R60, R62 ;  /* 0x0000003c31437223 */ /* 0x000fe2000001003e */
[-C--:B------:R-:W-:Y:S01]  /*77d0*/  FFMA.FTZ R65, R41, R59.reuse, -R66 ;  /* 0x0000003b29417223 */ /* 0x080fe20000010842 */
[-C--:B------:R-:W-:Y:S01]  /*77e0*/  F2FP.F16.E4M3.UNPACK_B R41, R48.reuse.H1 ;  /* 0x00000030ff29723e */ /* 0x080fe200030006ff */
[----:B------:R-:W-:Y:S01]  /*77f0*/  FFMA.FTZ R68, R58, R59, R63 ;  /* 0x0000003b3a447223 */ /* 0x000fe2000001003f */
[----:B------:R-:W-:Y:S01]  /*7800*/  F2FP.F16.E4M3.UNPACK_B R48, R48 ;  /* 0x00000030ff30723e */ /* 0x000fe200020006ff */
[----:B------:R-:W-:-:S02]  /*7810*/  HADD2.F32 R60, -RZ, R139.H1_H1 ;  /* 0x3000008bff3c7230 */ /* 0x000fc40000004100 */
[--C-:B------:R-:W-:Y:S01]  /*7820*/  HADD2.F32 R49, -RZ, R41.reuse.H0_H0 ;  /* 0x20000029ff317230 */ /* 0x100fe20000004100 */
[----:B------:R-:W-:Y:S01]  /*7830*/  F2FP.SATFINITE.E4M3.F32.PACK_AB_MERGE_C R71, R68, R65, RZ ;  /* 0x000000414447723e */ /* 0x000fe200048070ff */
[----:B------:R-:W-:Y:S02]  /*7840*/  HADD2.F32 R58, -RZ, R41.H1_H1 ;  /* 0x30000029ff3a7230 */ /* 0x000fe40000004100 */
[--C-:B------:R-:W-:Y:S02]  /*7850*/  HADD2.F32 R41, -RZ, R48.reuse.H0_H0 ;  /* 0x20000030ff297230 */ /* 0x100fe40000004100 */
[-C--:B------:R-:W-:Y:S01]  /*7860*/  FMUL.FTZ R63, R49, R60.reuse ;  /* 0x0000003c313f7220 */ /* 0x080fe20000410000 */
[----:B------:R-:W-:Y:S02]  /*7870*/  HADD2.F32 R139, -RZ, R139.H0_H0 ;  /* 0x2000008bff8b7230 */ /* 0x000fe40000004100 */
[----:B------:R-:W-:Y:S01]  /*7880*/  FMUL.FTZ R62, R58, R60 ;  /* 0x0000003c3a3e7220 */ /* 0x000fe20000410000 */
[----:B------:R-:W-:-:S02]  /*7890*/  HADD2.F32 R48, -RZ, R48.H1_H1 ;  /* 0x30000030ff307230 */ /* 0x000fc40000004100 */
[--C-:B------:R-:W-:Y:S02]  /*78a0*/  HADD2.F32 R59, -RZ, R138.reuse.H1_H1 ;  /* 0x3000008aff3b7230 */ /* 0x100fe40000004100 */
[----:B------:R-:W-:Y:S02]  /*78b0*/  HADD2.F32 R138, -RZ, R138.H0_H0 ;  /* 0x2000008aff8a7230 */ /* 0x000fe40000004100 */
[-C--:B------:R-:W-:Y:S01]  /*78c0*/  FMUL.FTZ R60, R48, R139.reuse ;  /* 0x0000008b303c7220 */ /* 0x080fe20000410000 */
[----:B------:R-:W-:Y:S01]  /*78d0*/  FMUL.FTZ R139, R41, R139 ;  /* 0x0000008b298b7220 */ /* 0x000fe20000410000 */
[-C--:B------:R-:W-:Y:S01]  /*78e0*/  FFMA.FTZ R62, R49, R59.reuse, -R62 ;  /* 0x0000003b313e7223 */ /* 0x080fe2000001083e */
[----:B------:R-:W-:Y:S01]  /*78f0*/  FFMA.FTZ R63, R58, R59, R63 ;  /* 0x0000003b3a3f7223 */ /* 0x000fe2000001003f */
[-C--:B------:R-:W-:Y:S01]  /*7900*/  FFMA.FTZ R66, R41, R138.reuse, -R60 ;  /* 0x0000008a29427223 */ /* 0x080fe2000001083c */
[----:B------:R-:W-:Y:S01]  /*7910*/  FFMA.FTZ R139, R48, R138, R139 ;  /* 0x0000008a308b7223 */ /* 0x000fe2000001008b */
[----:B------:R-:W-:-:S02]  /*7920*/  F2FP.F16.E4M3.UNPACK_B R48, R43.H1 ;  /* 0x0000002bff30723e */ /* 0x000fc400030006ff */
[----:B------:R-:W-:Y:S02]  /*7930*/  F2FP.SATFINITE.E4M3.F32.PACK_AB_MERGE_C R70, R63, R62, RZ ;  /* 0x0000003e3f46723e */ /* 0x000fe400048070ff */
[----:B------:R-:W-:Y:S01]  /*7940*/  F2FP.F16.E4M3.UNPACK_B R62, R64.H1 ;  /* 0x00000040ff3e723e */ /* 0x000fe200030006ff */
[--C-:B------:R-:W-:Y:S01]  /*7950*/  HADD2.F32 R58, -RZ, R48.reuse.H1_H1 ;  /* 0x30000030ff3a7230 */ /* 0x100fe20000004100 */
[-C--:B------:R-:W-:Y:S01]  /*7960*/  F2FP.F16.E4M3.UNPACK_B R59, R61.reuse.H1 ;  /* 0x0000003dff3b723e */ /* 0x080fe200030006ff */
[----:B------:R-:W-:Y:S01]  /*7970*/  HADD2.F32 R49, -RZ, R48.H0_H0 ;  /* 0x20000030ff317230 */ /* 0x000fe20000004100 */
[----:B------:R-:W-:Y:S01]  /*7980*/  F2FP.F16.E4M3.UNPACK_B R41, R42.H1 ;  /* 0x0000002aff29723e */ /* 0x000fe200030006ff */
[----:B------:R-:W-:Y:S01]  /*7990*/  HADD2.F32 R65, -RZ, R62.H1_H1 ;  /* 0x3000003eff417230 */ /* 0x000fe20000004100 */
[----:B------:R-:W-:Y:S01]  /*79a0*/  F2FP.F16.E4M3.UNPACK_B R64, R64 ;  /* 0x00000040ff40723e */ /* 0x000fe200020006ff */
[----:B------:R-:W-:Y:S01]  /*79b0*/  HADD2.F32 R60, -RZ, R59.H1_H1 ;  /* 0x3000003bff3c7230 */ /* 0x000fe20000004100 */
[----:B------:R-:W-:Y:S01]  /*79c0*/  F2FP.F16.E4M3.UNPACK_B R61, R61 ;  /* 0x0000003dff3d723e */ /* 0x000fe200020006ff */
[----:B------:R-:W-:-:S02]  /*79d0*/  HADD2.F32 R48, -RZ, R41.H1_H1 ;  /* 0x30000029ff307230 */ /* 0x000fc40000004100 */
[-C--:B------:R-:W-:Y:S01]  /*79e0*/  FMUL.FTZ R68, R58, R65.reuse ;  /* 0x000000413a447220 */ /* 0x080fe20000410000 */
[----:B------:R-:W-:Y:S02]  /*79f0*/  HADD2.F32 R63, -RZ, R64.H1_H1 ;  /* 0x30000040ff3f7230 */ /* 0x000fe40000004100 */
[C---:B------:R-:W-:Y:S01]  /*7a00*/  FMUL.FTZ R65, R49.reuse, R65 ;  /* 0x0000004131417220 */ /* 0x040fe20000410000 */
[----:B------:R-:W-:Y:S02]  /*7a10*/  HADD2.F32 R41, -RZ, R41.H0_H0 ;  /* 0x20000029ff297230 */ /* 0x000fe40000004100 */
[----:B------:R-:W-:Y:S01]  /*7a20*/  FFMA.FTZ R69, R49, R60, -R68 ;  /* 0x0000003c31457223 */ /* 0x000fe20000010844 */
[----:B------:R-:W-:Y:S02]  /*7a30*/  HADD2.F32 R49, -RZ, R61.H1_H1 ;  /* 0x3000003dff317230 */ /* 0x000fe40000004100 */
[----:B------:R-:W-:Y:S01]  /*7a40*/  FMUL.FTZ R68, R48, R63 ;  /* 0x0000003f30447220 */ /* 0x000fe20000410000 */
[----:B------:R-:W-:Y:S01]  /*7a50*/  F2FP.F16.E4M3.UNPACK_B R43, R43 ;  /* 0x0000002bff2b723e */ /* 0x000fe200020006ff */
[C---:B------:R-:W-:Y:S01]  /*7a60*/  FMUL.FTZ R63, R41.reuse, R63 ;  /* 0x0000003f293f7220 */ /* 0x040fe20000410000 */
[----:B------:R-:W-:Y:S01]  /*7a70*/  F2FP.F16.E4M3.UNPACK_B R42, R42 ;  /* 0x0000002aff2a723e */ /* 0x000fe200020006ff */
[----:B------:R-:W-:Y:S01]  /*7a80*/  FFMA.FTZ R68, R41, R49, -R68 ;  /* 0x0000003129447223 */ /* 0x000fe20000010844 */
[----:B------:R-:W-:-:S02]  /*7a90*/  HADD2.F32 R62, -RZ, R62.H0_H0 ;  /* 0x2000003eff3e7230 */ /* 0x000fc40000004100 */
[----:B------:R-:W-:Y:S01]  /*7aa0*/  FFMA.FTZ R63, R48, R49, R63 ;  /* 0x00000031303f7223 */ /* 0x000fe2000001003f */
[--C-:B------:R-:W-:Y:S02]  /*7ab0*/  HADD2.F32 R48, -RZ, R43.reuse.H0_H0 ;  /* 0x2000002bff307230 */ /* 0x100fe40000004100 */
[----:B------:R-:W-:Y:S01]  /*7ac0*/  FFMA.FTZ R60, R58, R60, R65 ;  /* 0x0000003c3a3c7223 */ /* 0x000fe20000010041 */
[----:B------:R-:W-:Y:S02]  /*7ad0*/  HADD2.F32 R43, -RZ, R43.H1_H1 ;  /* 0x3000002bff2b7230 */ /* 0x000fe40000004100 */
[--C-:B------:R-:W-:Y:S01]  /*7ae0*/  HADD2.F32 R41, -RZ, R42.reuse.H0_H0 ;  /* 0x2000002aff297230 */ /* 0x100fe20000004100 */
[----:B------:R-:W-:Y:S01]  /*7af0*/  F2FP.SATFINITE.E4M3.F32.PACK_AB_MERGE_C R63, R63, R68, RZ ;  /* 0x000000443f3f723e */ /* 0x000fe200048070ff */
[----:B------:R-:W-:Y:S02]  /*7b00*/  HADD2.F32 R42, -RZ, R42.H1_H1 ;  /* 0x3000002aff2a7230 */ /* 0x000fe40000004100 */
[----:B------:R-:W-:Y:S01]  /*7b10*/  FMUL.FTZ R65, R43, R62 ;  /* 0x0000003e2b417220 */ /* 0x000fe20000410000 */
[----:B------:R-:W-:-:S02]  /*7b20*/  HADD2.F32 R64, -RZ, R64.H0_H0 ;  /* 0x20000040ff407230 */ /* 0x000fc40000004100 */
[----:B------:R-:W-:Y:S01]  /*7b30*/  FMUL.FTZ R62, R48, R62 ;  /* 0x0000003e303e7220 */ /* 0x000fe20000410000 */
[----:B------:R-:W-:Y:S01]  /*7b40*/  HADD2.F32 R59, -RZ, R59.H0_H0 ;  /* 0x2000003bff3b7230 */ /* 0x000fe20000004100 */
[----:B------:R-:W-:Y:S01]  /*7b50*/  F2FP.SATFINITE.E4M3.F32.PACK_AB_MERGE_C R60, R60, R69, RZ ;  /* 0x000000453c3c723e */ /* 0x000fe200048070ff */
[----:B------:R-:W-:Y:S02]  /*7b60*/  HADD2.F32 R61, -RZ, R61.H0_H0 ;  /* 0x2000003dff3d7230 */ /* 0x000fe40000004100 */
[-C--:B------:R-:W-:Y:S01]  /*7b70*/  FMUL.FTZ R58, R42, R64.reuse ;  /* 0x000000402a3a7220 */ /* 0x080fe20000410000 */
[----:B------:R-:W-:Y:S01]  /*7b80*/  FMUL.FTZ R49, R41, R64 ;  /* 0x0000004029317220 */ /* 0x000fe20000410000 */
        /* <DEDUP_REMOVED lines=8> */
.L_x_529:
[----:B------:R-:W-:Y:S05]  /*7c10*/  BSYNC B2 ;  /* 0x0000000000027941 */ /* 0x000fea0003800000 */
.L_x_528:
[----:B-1----:R0:W-:Y:S02]  /*7c20*/  STG.E.128 desc[UR54][R44.64+0x60], R40 ;  /* 0x000060282c007986 */ /* 0x0021e4000c101d36 */
.L_x_527:
[----:B------:R-:W-:Y:S05]  /*7c30*/  BSYNC B1 ;  /* 0x0000000000017941 */ /* 0x000fea0003800000 */
.L_x_526:
        /* <DEDUP_REMOVED lines=9> */
[----:B------:R-:W-:Y:S02]  /*7cd0*/  LOP3.LUT R47, R55, 0xff0000ff, RZ, 0xc0, !PT ;  /* 0xff0000ff372f7812 */ /* 0x000fe400078ec0ff */
[----:B------:R-:W-:Y:S01]  /*7ce0*/  SHF.R.U32.HI R56, RZ, 0x10, R55 ;  /* 0x00000010ff387819 */ /* 0x000fe20000011637 */
[----:B------:R-:W-:Y:S01]  /*7cf0*/  IMAD.SHL.U32 R42, R59, 0x100, RZ ;  /* 0x000001003b2a7824 */ /* 0x000fe200078e00ff */
[--C-:B------:R-:W-:Y:S02]  /*7d00*/  SHF.R.U32.HI R55, RZ, 0x8, R57.reuse ;  /* 0x00000008ff377819 */ /* 0x100fe40000011639 */
[----:B------:R-:W-:Y:S02]  /*7d10*/  MOV R49, R43 ;  /* 0x0000002b00317202 */ /* 0x000fe40000000f00 */
[----:B------:R-:W-:Y:S01]  /*7d20*/  LOP3.LUT R54, R57, 0xff0000ff, RZ, 0xc0, !PT ;  /* 0xff0000ff39367812 */ /* 0x000fe200078ec0ff */
[----:B------:R-:W-:Y:S01]  /*7d30*/  IMAD.SHL.U32 R43, R55, 0x100, RZ ;  /* 0x00000100372b7824 */ /* 0x000fe200078e00ff */
[----:B------:R-:W-:-:S02]  /*7d40*/  SHF.R.U32.HI R58, RZ, 0x10, R57 ;  /* 0x00000010ff3a7819 */ /* 0x000fc40000011639 */
[----:B------:R-:W-:Y:S02]  /*7d50*/  LOP3.LUT R47, R47, 0xff00, R42, 0xf8, !PT ;  /* 0x0000ff002f2f7812 */ /* 0x000fe400078ef82a */
[----:B------:R-:W-:Y:S01]  /*7d60*/  LOP3.LUT R43, R54, 0xff00, R43, 0xf8, !PT ;  /* 0x0000ff00362b7812 */ /* 0x000fe200078ef82b */
[----:B------:R-:W-:Y:S01]  /*7d70*/  IMAD.U32 R58, R58, 0x10000, RZ ;  /* 0x000100003a3a7824 */ /* 0x000fe200078e00ff */
[----:B------:R-:W-:Y:S02]  /*7d80*/  SHF.L.U32 R54, R56, 0x10, RZ ;  /* 0x0000001038367819 */ /* 0x000fe400000006ff */
[----:B------:R-:W-:Y:S02]  /*7d90*/  F2FP.F16.E4M3.UNPACK_B R55, R91.H1 ;  /* 0x0000005bff37723e */ /* 0x000fe400030006ff */
[-C--:B------:R-:W-:Y:S02]  /*7da0*/  F2FP.F16.E4M3.UNPACK_B R42, R41.reuse ;  /* 0x00000029ff2a723e */ /* 0x080fe400020006ff */
[----:B------:R-:W-:Y:S01]  /*7db0*/  LOP3.LUT R56, R47, 0xff0000, R54, 0xf8, !PT ;  /* 0x00ff00002f387812 */ /* 0x000fe200078ef836 */
[--C-:B------:R-:W-:Y:S01]  /*7dc0*/  HADD2.F32 R57, -RZ, R55.reuse.H0_H0 ;  /* 0x20000037ff397230 */ /* 0x100fe20000004100 */
[----:B------:R-:W-:Y:S01]  /*7dd0*/  LOP3.LUT R59, R43, 0xff0000, R58, 0xf8, !PT ;  /* 0x00ff00002b3b7812 */ /* 0x000fe200078ef83a */
[--C-:B------:R-:W-:Y:S01]  /*7de0*/  HADD2.F32 R43, -RZ, R42.reuse.H1_H1 ;  /* 0x3000002aff2b7230 */ /* 0x100fe20000004100 */
[----:B------:R-:W-:Y:S01]  /*7df0*/  F2FP.F16.E4M3.UNPACK_B R54, R90.H1 ;  /* 0x0000005aff36723e */ /* 0x000fe200030006ff */
[----:B------:R-:W-:Y:S01]  /*7e00*/  HADD2.F32 R58, -RZ, R55.H1_H1 ;  /* 0x30000037ff3a7230 */ /* 0x000fe20000004100 */
[----:B------:R-:W-:Y:S01]  /*7e10*/  F2FP.F16.E4M3.UNPACK_B R41, R41.H1 ;  /* 0x00000029ff29723e */ /* 0x000fe200030006ff */
[----:B------:R-:W-:-:S02]  /*7e20*/  HADD2.F32 R42, -RZ, R42.H0_H0 ;  /* 0x2000002aff2a7230 */ /* 0x000fc40000004100 */
[----:B------:R-:W-:Y:S01]  /*7e30*/  FMUL.FTZ R61, R43, R57 ;  /* 0x000000392b3d7220 */ /* 0x000fe20000410000 */
[--C-:B------:R-:W-:Y:S01]  /*7e40*/  HADD2.F32 R55, -RZ, R54.reuse.H0_H0 ;  /* 0x20000036ff377230 */ /* 0x100fe20000004100 */
[----:B------:R-:W-:Y:S01]  /*7e50*/  F2FP.F16.E4M3.UNPACK_B R91, R91 ;  /* 0x0000005bff5b723e */ /* 0x000fe200020006ff */
[--C-:B------:R-:W-:Y:S02]  /*7e60*/  HADD2.F32 R47, -RZ, R41.reuse.H1_H1 ;  /* 0x30000029ff2f7230 */ /* 0x100fe40000004100 */
[C---:B------:R-:W-:Y:S01]  /*7e70*/  FMUL.FTZ R60, R42.reuse, R57 ;  /* 0x000000392a3c7220 */ /* 0x040fe20000410000 */
[----:B------:R-:W-:Y:S02]  /*7e80*/  HADD2.F32 R41, -RZ, R41.H0_H0 ;  /* 0x20000029ff297230 */ /* 0x000fe40000004100 */
[-C--:B------:R-:W-:Y:S01]  /*7e90*/  FFMA.FTZ R61, R42, R55.reuse, -R61 ;  /* 0x000000372a3d7223 */ /* 0x080fe2000001083d */
[----:B------:R-:W-:Y:S02]  /*7ea0*/  HADD2.F32 R54, -RZ, R54.H1_H1 ;  /* 0x30000036ff367230 */ /* 0x000fe40000004100 */
[-C--:B------:R-:W-:Y:S01]  /*7eb0*/  FMUL.FTZ R42, R47, R58.reuse ;  /* 0x0000003a2f2a7220 */ /* 0x080fe20000410000 */
[----:B------:R-:W-:Y:S01]  /*7ec0*/  FFMA.FTZ R62, R43, R55, R60 ;  /* 0x000000372b3e7223 */ /* 0x000fe2000001003c */
[C---:B------:R-:W-:Y:S01]  /*7ed0*/  FMUL.FTZ R58, R41.reuse, R58 ;  /* 0x0000003a293a7220 */ /* 0x040fe20000410000 */
[----:B------:R-:W-:Y:S01]  /*7ee0*/  F2FP.F16.E4M3.UNPACK_B R90, R90 ;  /* 0x0000005aff5a723e */ /* 0x000fe200020006ff */
[----:B------:R-:W-:Y:S01]  /*7ef0*/  FFMA.FTZ R57, R41, R54, -R42 ;  /* 0x0000003629397223 */ /* 0x000fe2000001082a */
[----:B------:R-:W-:Y:S01]  /*7f00*/  F2FP.F16.E4M3.UNPACK_B R41, R40.H1 ;  /* 0x00000028ff29723e */ /* 0x000fe200030006ff */
        /* <DEDUP_REMOVED lines=10> */
[----:B------:R-:W-:-:S02]  /*7fb0*/  HADD2.F32 R91, -RZ, R91.H0_H0 ;  /* 0x2000005bff5b7230 */ /* 0x000fc40000004100 */
[----:B------:R-:W-:Y:S02]  /*7fc0*/  HADD2.F32 R40, -RZ, R40.H1_H1 ;  /* 0x30000028ff287230 */ /* 0x000fe40000004100 */
        /* <DEDUP_REMOVED lines=11> */
[----:B------:R-:W-:Y:S01]  /*8080*/  HADD2.F32 R54, -RZ, R47.H1_H1 ;  /* 0x3000002fff367230 */ /* 0x000fe20000004100 */
[----:B------:R-:W-:-:S02]  /*8090*/  F2FP.F16.E4M3.UNPACK_B R55, R59.H1 ;  /* 0x0000003bff37723e */ /* 0x000fc400030006ff */
[-C--:B------:R-:W-:Y:S01]  /*80a0*/  F2FP.F16.E4M3.UNPACK_B R40, R48.reuse.H1 ;  /* 0x00000030ff28723e */ /* 0x080fe200030006ff */
[----:B------:R-:W-:Y:S01]  /*80b0*/  HADD2.F32 R43, -RZ, R41.H1_H1 ;  /* 0x30000029ff2b7230 */ /* 0x000fe20000004100 */
[----:B------:R-:W-:Y:S01]  /*80c0*/  F2FP.F16.E4M3.UNPACK_B R59, R59 ;  /* 0x0000003bff3b723e */ /* 0x000fe200020006ff */
[----:B------:R-:W-:Y:S01]  /*80d0*/  HADD2.F32 R58, -RZ, R55.H1_H1 ;  /* 0x30000037ff3a7230 */ /* 0x000fe20000004100 */
[----:B------:R-:W-:Y:S01]  /*80e0*/  F2FP.F16.E4M3.UNPACK_B R49, R49 ;  /* 0x00000031ff31723e */ /* 0x000fe200020006ff */
[----:B------:R-:W-:Y:S01]  /*80f0*/  HADD2.F32 R42, -RZ, R41.H0_H0 ;  /* 0x20000029ff2a7230 */ /* 0x000fe20000004100 */
[----:B------:R-:W-:Y:S01]  /*8100*/  F2FP.F16.E4M3.UNPACK_B R48, R48 ;  /* 0x00000030ff30723e */ /* 0x000fe200020006ff */
[----:B------:R-:W-:Y:S02]  /*8110*/  HADD2.F32 R41, -RZ, R40.H1_H1 ;  /* 0x30000028ff297230 */ /* 0x000fe40000004100 */
[----:B------:R-:W-:Y:S01]  /*8120*/  FMUL.FTZ R63, R43, R58 ;  /* 0x0000003a2b3f7220 */ /* 0x000fe20000410000 */
[----:B------:R-:W-:-:S02]  /*8130*/  HADD2.F32 R57, -RZ, R59.H1_H1 ;  /* 0x3000003bff397230 */ /* 0x000fc40000004100 */
[C---:B------:R-:W-:Y:S01]  /*8140*/  FMUL.FTZ R66, R42.reuse, R58 ;  /* 0x0000003a2a427220 */ /* 0x040fe20000410000 */
[----:B------:R-:W-:Y:S02]  /*8150*/  HADD2.F32 R40, -RZ, R40.H0_H0 ;  /* 0x20000028ff287230 */ /* 0x000fe40000004100 */
[-C--:B------:R-:W-:Y:S01]  /*8160*/  FFMA.FTZ R64, R42, R54.reuse, -R63 ;  /* 0x000000362a407223 */ /* 0x080fe2000001083f */
[----:B------:R-:W-:Y:S02]  /*8170*/  HADD2.F32 R42, -RZ, R56.H1_H1 ;  /* 0x30000038ff2a7230 */ /* 0x000fe40000004100 */
[-C--:B------:R-:W-:Y:S01]  /*8180*/  FMUL.FTZ R63, R41, R57.reuse ;  /* 0x00000039293f7220 */ /* 0x080fe20000410000 */
[----:B------:R-:W-:Y:S02]  /*8190*/  HADD2.F32 R59, -RZ, R59.H0_H0 ;  /* 0x2000003bff3b7230 */ /* 0x000fe40000004100 */
[C---:B------:R-:W-:Y:S01]  /*81a0*/  FMUL.FTZ R58, R40.reuse, R57 ;  /* 0x00000039283a7220 */ /* 0x040fe20000410000 */
[----:B------:R-:W-:Y:S01]  /*81b0*/  FFMA.FTZ R57, R43, R54, R66 ;  /* 0x000000362b397223 */ /* 0x000fe20000010042 */
[----:B------:R-:W-:Y:S01]  /*81c0*/  FFMA.FTZ R63, R40, R42, -R63 ;  /* 0x0000002a283f7223 */ /* 0x000fe2000001083f */
[----:B------:R-:W-:-:S02]  /*81d0*/  HADD2.F32 R40, -RZ, R48.H0_H0 ;  /* 0x20000030ff287230 */ /* 0x000fc40000004100 */
[----:B------:R-:W-:Y:S01]  /*81e0*/  FFMA.FTZ R58, R41, R42, R58 ;  /* 0x0000002a293a7223 */ /* 0x000fe2000001003a */
[--C-:B------:R-:W-:Y:S01]  /*81f0*/  HADD2.F32 R41, -RZ, R49.reuse.H0_H0 ;  /* 0x20000031ff297230 */ /* 0x100fe20000004100 */
[----:B------:R-:W-:Y:S01]  /*8200*/  F2FP.SATFINITE.E4M3.F32.PACK_AB_MERGE_C R57, R57, R64, RZ ;  /* 0x000000403939723e */ /* 0x000fe200048070ff */
[----:B------:R-:W-:Y:S02]  /*8210*/  HADD2.F32 R49, -RZ, R49.H1_H1 ;  /* 0x30000031ff317230 */ /* 0x000fe40000004100 */
[----:B------:R-:W-:Y:S01]  /*8220*/  HADD2.F32 R54, -RZ, R55.H0_H0 ;  /* 0x20000037ff367230 */ /* 0x000fe20000004100 */
[----:B------:R-:W-:Y:S01]  /*8230*/  F2FP.SATFINITE.E4M3.F32.PACK_AB_MERGE_C R58, R58, R63, RZ ;  /* 0x0000003f3a3a723e */ /* 0x000fe200048070ff */
[----:B------:R-:W-:Y:S02]  /*8240*/  HADD2.F32 R48, -RZ, R48.H1_H1 ;  /* 0x30000030ff307230 */ /* 0x000fe40000004100 */
[----:B------:R-:W-:Y:S02]  /*8250*/  HADD2.F32 R42, -RZ, R47.H0_H0 ;  /* 0x2000002fff2a7230 */ /* 0x000fe40000004100 */
[----:B------:R-:W-:-:S02]  /*8260*/  HADD2.F32 R43, -RZ, R56.H0_H0 ;  /* 0x20000038ff2b7230 */ /* 0x000fc40000004100 */
[-C--:B------:R-:W-:Y:S01]  /*8270*/  FMUL.FTZ R56, R49, R54.reuse ;  /* 0x0000003631387220 */ /* 0x080fe20000410000 */
[-C--:B------:R-:W-:Y:S01]  /*8280*/  FMUL.FTZ R47, R48, R59.reuse ;  /* 0x0000003b302f7220 */ /* 0x080fe20000410000 */
[C---:B------:R-:W-:Y:S01]  /*8290*/  FMUL.FTZ R54, R41.reuse, R54 ;  /* 0x0000003629367220 */ /* 0x040fe20000410000 */
[C---:B------:R-:W-:Y:S01]  /*82a0*/  FMUL.FTZ R59, R40.reuse, R59 ;  /* 0x0000003b283b7220 */ /* 0x040fe20000410000 */
[-C--:B------:R-:W-:Y:S01]  /*82b0*/  FFMA.FTZ R56, R41, R42.reuse, -R56 ;  /* 0x0000002a29387223 */ /* 0x080fe20000010838 */
[-C--:B------:R-:W-:Y:S01]  /*82c0*/  FFMA.FTZ R47, R40, R43.reuse, -R47 ;  /* 0x0000002b282f7223 */ /* 0x080fe2000001082f */
[----:B------:R-:W-:Y:S01]  /*82d0*/  FFMA.FTZ R49, R49, R42, R54 ;  /* 0x0000002a31317223 */ /* 0x000fe20000010036 */
[----:B------:R-:W-:Y:S01]  /*82e0*/  FFMA.FTZ R48, R48, R43, R59 ;  /* 0x0000002b30307223 */ /* 0x000fe2000001003b */
[----:B------:R-:W-:Y:S02]  /*82f0*/  F2FP.SATFINITE.E4M3.F32.PACK_AB_MERGE_C R41, R62, R61, R67 ;  /* 0x0000003d3e29723e */ /* 0x000fe40004807043 */
[----:B------:R-:W-:-:S02]  /*8300*/  F2FP.SATFINITE.E4M3.F32.PACK_AB_MERGE_C R40, R91, R60, R65 ;  /* 0x0000003c5b28723e */ /* 0x000fc40004807041 */
[----:B------:R-:W-:Y:S02]  /*8310*/  F2FP.SATFINITE.E4M3.F32.PACK_AB_MERGE_C R42, R48, R47, R58 ;  /* 0x0000002f302a723e */ /* 0x000fe4000480703a */
[----:B------:R-:W-:-:S07]  /*8320*/  F2FP.SATFINITE.E4M3.F32.PACK_AB_MERGE_C R43, R49, R56, R57 ;  /* 0x00000038312b723e */ /* 0x000fce0004807039 */
.L_x_533:
[----:B------:R-:W-:Y:S05]  /*8330*/  BSYNC B2 ;  /* 0x0000000000027941 */ /* 0x000fea0003800000 */
.L_x_532:
[----:B-1----:R0:W-:Y:S02]  /*8340*/  STG.E.128 desc[UR54][R44.64+0x80], R40 ;  /* 0x000080282c007986 */ /* 0x0021e4000c101d36 */
.L_x_531:
[----:B------:R-:W-:Y:S05]  /*8350*/  BSYNC B1 ;  /* 0x0000000000017941 */ /* 0x000fea0003800000 */
.L_x_530:
[----:B------:R-:W-:-:S13]  /*8360*/  ISETP.NE.AND P2, PT, R39, RZ, PT ;  /* 0x000000ff2700720c */ /* 0x000fda0003f45270 */
[----:B------:R-:W-:Y:S05]  /*8370*/  @!P2 BRA `(.L_x_513) ;  /* 0x000000700024a947 */ /* 0x000fea0003800000 */
[----:B012-4-:R0:W1:Y:S01]  /*8380*/  LDS.128 R40, [R46+0x21400] ;  /* 0x021400002e287984 */ /* 0x0170620000000c00 */
[----:B------:R-:W-:Y:S01]  /*8390*/  ISETP.GE.AND P2, PT, R174, R131, PT ;  /* 0x00000083ae00720c */ /* 0x000fe20003f46270 */
[----:B------:R-:W-:-:S12]  /*83a0*/  BSSY B1, `(.L_x_534) ;  /* 0x000006b000017945 */ /* 0x000fd80003800000 */
[----:B0-----:R-:W-:Y:S05]  /*83b0*/  @P2 BRA `(.L_x_535) ;  /* 0x0000000400a42947 */ /* 0x001fea0003800000 */
[----:B------:R-:W-:Y:S01]  /*83c0*/  SHF.R.U32.HI R46, RZ, 0x8, R53 ;  /* 0x00000008ff2e7819 */ /* 0x000fe20000011635 */
[----:B-1----:R-:W-:Y:S01]  /*83d0*/  IMAD.MOV.U32 R48, RZ, RZ, R43 ;  /* 0x000000ffff307224 */ /* 0x002fe200078e002b */
[--C-:B------:R-:W-:Y:S01]  /*83e0*/  SHF.R.U32.HI R52, RZ, 0x8, R51.reuse ;  /* 0x00000008ff347819 */ /* 0x100fe20000011633 */
[----:B------:R-:W-:Y:S01]  /*83f0*/  IMAD.MOV.U32 R47, RZ, RZ, R42 ;  /* 0x000000ffff2f7224 */ /* 0x000fe200078e002a */
[----:B------:R-:W-:Y:S01]  /*8400*/  SHF.R.U32.HI R54, RZ, 0x10, R51 ;  /* 0x00000010ff367819 */ /* 0x000fe20000011633 */
[----:B------:R-:W-:Y:S01]  /*8410*/  IMAD.SHL.U32 R43, R46, 0x100, RZ ;  /* 0x000001002e2b7824 */ /* 0x000fe200078e00ff */
[----:B------:R-:W-:Y:S02]  /*8420*/  LOP3.LUT R49, R51, 0xff0000ff, RZ, 0xc0, !PT ;  /* 0xff0000ff33317812 */ /* 0x000fe400078ec0ff */
[----:B------:R-:W-:Y:S02]  /*8430*/  SHF.R.U32.HI R51, RZ, 0x10, R53 ;  /* 0x00000010ff337819 */ /* 0x000fe40000011635 */
[----:B------:R-:W-:-:S02]  /*8440*/  SHF.L.U32 R42, R52, 0x8, RZ ;  /* 0x00000008342a7819 */ /* 0x000fc400000006ff */
[----:B------:R-:W-:Y:S02]  /*8450*/  LOP3.LUT R50, R53, 0xff0000ff, RZ, 0xc0, !PT ;  /* 0xff0000ff35327812 */ /* 0x000fe400078ec0ff */
        /* <DEDUP_REMOVED lines=9> */
[----:B------:R-:W-:Y:S01]  /*84f0*/  HADD2.F32 R43, -RZ, R42.H1_H1 ;  /* 0x3000002aff2b7230 */ /* 0x000fe20000004100 */
[----:B------:R-:W-:Y:S01]  /*8500*/  F2FP.F16.E4M3.UNPACK_B R49, R88.H1 ;  /* 0x00000058ff31723e */ /* 0x000fe200030006ff */
[----:B------:R-:W-:Y:S01]  /*8510*/  HADD2.F32 R53, -RZ, R50.H1_H1 ;  /* 0x30000032ff357230 */ /* 0x000fe20000004100 */
[----:B------:R-:W-:Y:S01]  /*8520*/  F2FP.F16.E4M3.UNPACK_B R41, R41.H1 ;  /* 0x00000029ff29723e */ /* 0x000fe200030006ff */
[----:B------:R-:W-:-:S02]  /*8530*/  HADD2.F32 R42, -RZ, R42.H0_H0 ;  /* 0x2000002aff2a7230 */ /* 0x000fc40000004100 */
[CC--:B------:R-:W-:Y:S01]  /*8540*/  FMUL.FTZ R55, R43.reuse, R52.reuse ;  /* 0x000000342b377220 */ /* 0x0c0fe20000410000 */
[----:B------:R-:W-:Y:S01]  /*8550*/  HADD2.F32 R50, -RZ, R49.H0_H0 ;  /* 0x20000031ff327230 */ /* 0x000fe20000004100 */
[----:B------:R-:W-:Y:S01]  /*8560*/  F2FP.F16.E4M3.UNPACK_B R89, R89 ;  /* 0x00000059ff59723e */ /* 0x000fe200020006ff */
[--C-:B------:R-:W-:Y:S02]  /*8570*/  HADD2.F32 R46, -RZ, R41.reuse.H1_H1 ;  /* 0x30000029ff2e7230 */ /* 0x100fe40000004100 */
[C---:B------:R-:W-:Y:S01]  /*8580*/  FMUL.FTZ R52, R42.reuse, R52 ;  /* 0x000000342a347220 */ /* 0x040fe20000410000 */
[----:B------:R-:W-:Y:S02]  /*8590*/  HADD2.F32 R41, -RZ, R41.H0_H0 ;  /* 0x20000029ff297230 */ /* 0x000fe40000004100 */
[-C--:B------:R-:W-:Y:S01]  /*85a0*/  FFMA.FTZ R56, R42, R50.reuse, -R55 ;  /* 0x000000322a387223 */ /* 0x080fe20000010837 */
[----:B------:R-:W-:Y:S02]  /*85b0*/  HADD2.F32 R49, -RZ, R49.H1_H1 ;  /* 0x30000031ff317230 */ /* 0x000fe40000004100 */
[CC--:B------:R-:W-:Y:S01]  /*85c0*/  FMUL.FTZ R42, R46.reuse, R53.reuse ;  /* 0x000000352e2a7220 */ /* 0x0c0fe20000410000 */
[----:B------:R-:W-:Y:S01]  /*85d0*/  FFMA.FTZ R57, R43, R50, R52 ;  /* 0x000000322b397223 */ /* 0x000fe20000010034 */
[C---:B------:R-:W-:Y:S01]  /*85e0*/  FMUL.FTZ R53, R41.reuse, R53 ;  /* 0x0000003529357220 */ /* 0x040fe20000410000 */
[----:B------:R-:W-:Y:S01]  /*85f0*/  F2FP.F16.E4M3.UNPACK_B R88, R88 ;  /* 0x00000058ff58723e */ /* 0x000fe200020006ff */
        /* <DEDUP_REMOVED lines=19> */
[----:B------:R-:W-:Y:S01]  /*8730*/  FFMA.FTZ R55, R41, R88, -R50 ;  /* 0x0000005829377223 */ /* 0x000fe20000010832 */
[----:B------:R-:W-:Y:S01]  /*8740*/  F2FP.F16.E4M3.UNPACK_B R41, R48.H1 ;  /* 0x00000030ff29723e */ /* 0x000fe200030006ff */
[----:B------:R-:W-:Y:S01]  /*8750*/  FFMA.FTZ R88, R40, R88, R89 ;  /* 0x0000005828587223 */ /* 0x000fe20000010059 */
[----:B------:R-:W-:-:S02]  /*8760*/  F2FP.F16.E4M3.UNPACK_B R50, R54.H1 ;  /* 0x00000036ff32723e */ /* 0x000fc400030006ff */
[----:B------:R-:W-:Y:S01]  /*8770*/  F2FP.SATFINITE.E4M3.F32.PACK_AB_MERGE_C R60, R52, R53, RZ ;  /* 0x00000035343c723e */ /* 0x000fe200048070ff */
[--C-:B------:R-:W-:Y:S01]  /*8780*/  HADD2.F32 R43, -RZ, R41.reuse.H1_H1 ;  /* 0x30000029ff2b7230 */ /* 0x100fe20000004100 */
[----:B------:R-:W-:Y:S01]  /*8790*/  F2FP.F16.E4M3.UNPACK_B R46, R51.H1 ;  /* 0x00000033ff2e723e */ /* 0x000fe200030006ff */
[----:B------:R-:W-:Y:S01]  /*87a0*/  HADD2.F32 R53, -RZ, R50.H1_H1 ;  /* 0x30000032ff357230 */ /* 0x000fe20000004100 */
        /* <DEDUP_REMOVED lines=22> */
[--C-:B------:R-:W-:Y:S02]  /*8910*/  HADD2.F32 R41, -RZ, R48.reuse.H0_H0 ;  /* 0x20000030ff297230 */ /* 0x100fe40000004100 */
        /* <DEDUP_REMOVED lines=16> */
[----:B------:R-:W-:Y:S02]  /*8a20*/  F2FP.SATFINITE.E4M3.F32.PACK_AB_MERGE_C R41, R57, R56, R61 ;  /* 0x000000383929723e */ /* 0x000fe4000480703d */
[----:B------:R-:W-:Y:S02]  /*8a30*/  F2FP.SATFINITE.E4M3.F32.PACK_AB_MERGE_C R40, R88, R55, R60 ;  /* 0x000000375828723e */ /* 0x000fe4000480703c */
[----:B------:R-:W-:-:S07]  /*8a40*/  MOV R42, R52 ;  /* 0x00000034002a7202 */ /* 0x000fce0000000f00 */
.L_x_535:
[----:B------:R-:W-:Y:S05]  /*8a50*/  BSYNC B1 ;  /* 0x0000000000017941 */ /* 0x000fea0003800000 */
.L_x_534:
[----:B-1----:R0:W-:Y:S01]  /*8a60*/  STG.E.128 desc[UR54][R44.64+0xa0], R40 ;  /* 0x0000a0282c007986 */ /* 0x0021e2000c101d36 */
[----:B------:R-:W-:Y:S05]  /*8a70*/  BRA `(.L_x_513) ;  /* 0x0000006800647947 */ /* 0x000fea0003800000 */
.L_x_481:
[----:B------:R-:W-:Y:S01]  /*8a80*/  ISETP.GE.AND P4, PT, R168, R96, PT ;  /* 0x00000060a800720c */ /* 0x000fe20003f86270 */
[----:B------:R-:W-:Y:S01]  /*8a90*/  BSSY B1, `(.L_x_536) ;  /* 0x000002a000017945 */ /* 0x000fe20003800000 */
[----:B------:R-:W-:Y:S02]  /*8aa0*/  CS2R R64, SRZ ;  /* 0x0000000000407805 */ /* 0x000fe4000001ff00 */
[----:B------:R-:W-:Y:S02]  /*8ab0*/  CS2R R40, SRZ ;  /* 0x0000000000287805 */ /* 0x000fe4000001ff00 */
[----:B0-----:R-:W-:Y:S02]  /*8ac0*/  CS2R R42, SRZ ;  /* 0x00000000002a7805 */ /* 0x001fe4000001ff00 */
        /* <DEDUP_REMOVED lines=15> */
[----:B------:R-:W-:Y:S02]  /*8bc0*/  CS2R R40, SRZ ;  /* 0x0000000000287805 */ /* 0x000fe4000001ff00 */
[----:B------:R-:W-:Y:S02]  /*8bd0*/  CS2R R42, SRZ ;  /* 0x00000000002a7805 */ /* 0x000fe4000001ff00 */
[----:B------:R-:W-:Y:S01]  /*8be0*/  IADD3.X R67, R14, UR5, R97, P1, P2 ;  /* 0x000000050e437c10 */ /* 0x000fe20008fe4461 */
[----:B------:R-:W-:-:S02]  /*8bf0*/  ULDC.64 UR4, c[0x0][0x400] ;  /* 0x0001000000047ab9 */ /* 0x000fc40000000a00 */
[----:B------:R-:W-:-:S04]  /*8c00*/  IADD3 R68, P1, P2, R102, UR4, R88 ;  /* 0x0000000466447c10 */ /* 0x000fc8000fa3e058 */
[----:B------:R-:W-:Y:S02]  /*8c10*/  IADD3.X R69, R20, UR5, R98, P1, P2 ;  /* 0x0000000514457c10 */ /* 0x000fe40008fe4462 */
[----:B------:R-:W-:Y:S02]  /*8c20*/  ISETP.GE.AND P1, PT, R18, R131, PT ;  /* 0x000000831200720c */ /* 0x000fe40003f26270 */
[----:B------:R-:W-:Y:S02]  /*8c30*/  CS2R R56, SRZ ;  /* 0x0000000000387805 */ /* 0x000fe4000001ff00 */
[----:B------:R-:W-:Y:S02]  /*8c40*/  CS2R R58, SRZ ;  /* 0x00000000003a7805 */ /* 0x000fe4000001ff00 */
[----:B------:R-:W-:Y:S02]  /*8c50*/  CS2R R44, SRZ ;  /* 0x00000000002c7805 */ /* 0x000fe4000001ff00 */
[----:B------:R-:W-:-:S05]  /*8c60*/  CS2R R46, SRZ ;  /* 0x00000000002e7805 */ /* 0x000fca000001ff00 */
[----:B------:R0:W5:Y:S04]  /*8c70*/  @!P1 LDG.E.128 R52, desc[UR54][R66.64] ;  /* 0x0000003642349981 */ /* 0x000168000c1e1d00 */
[----:B------:R0:W5:Y:S01]  /*8c80*/  @!P1 LDG.E.128 R40, desc[UR54][R68.64] ;  /* 0x0000003644289981 */ /* 0x000162000c1e1d00 */
[----:B------:R-:W-:Y:S02]  /*8c90*/  ISETP.GE.AND P1, PT, R0, R131, PT ;  /* 0x000000830000720c */ /* 0x000fe40003f26270 */
[----:B------:R-:W-:Y:S02]  /*8ca0*/  CS2R R60, SRZ ;  /* 0x00000000003c7805 */ /* 0x000fe4000001ff00 */
[----:B------:R-:W-:Y:S02]  /*8cb0*/  CS2R R62, SRZ ;  /* 0x00000000003e7805 */ /* 0x000fe4000001ff00 */
[----:B------:R-:W-:-:S02]  /*8cc0*/  CS2R R48, SRZ ;  /* 0x0000000000307805 */ /* 0x000fc4000001ff00 */
[----:B------:R-:W-:-:S05]  /*8cd0*/  CS2R R50, SRZ ;  /* 0x0000000000327805 */ /* 0x000fca000001ff00 */
[----:B------:R0:W5:Y:S04]  /*8ce0*/  @!P1 LDG.E.128 R56, desc[UR54][R66.64+0x20] ;  /* 0x0000203642389981 */ /* 0x000168000c1e1d00 */
[----:B------:R0:W5:Y:S01]  /*8cf0*/  @!P1 LDG.E.128 R44, desc[UR54][R68.64+0x20] ;  /* 0x00002036442c9981 */ /* 0x000162000c1e1d00 */
[----:B------:R-:W-:-:S13]  /*8d00*/  ISETP.GE.AND P1, PT, R6, R131, PT ;  /* 0x000000830600720c */ /* 0x000fda0003f26270 */
[----:B------:R0:W5:Y:S04]  /*8d10*/  @!P1 LDG.E.128 R60, desc[UR54][R66.64+0x40] ;  /* 0x00004036423c9981 */ /* 0x000168000c1e1d00 */
[----:B------:R0:W5:Y:S02]  /*8d20*/  @!P1 LDG.E.128 R48, desc[UR54][R68.64+0x40] ;  /* 0x0000403644309981 */ /* 0x000164000c1e1d00 */
.L_x_537:
[----:B------:R-:W-:Y:S05]  /*8d30*/  BSYNC B1 ;  /* 0x0000000000017941 */ /* 0x000fea0003800000 */
.L_x_536:
[----:B------:R-:W-:Y:S01]  /*8d40*/  ISETP.GE.AND P2, PT, R218, R96, PT ;  /* 0x00000060da00720c */ /* 0x000fe20003f46270 */
[----:B------:R-:W-:Y:S01]  /*8d50*/  BSSY B1, `(.L_x_538) ;  /* 0x000002e000017945 */ /* 0x000fe20003800000 */
[----:B0-----:R-:W-:Y:S02]  /*8d60*/  CS2R R66, SRZ ;  /* 0x0000000000427805 */ /* 0x001fe4000001ff00 */
        /* <DEDUP_REMOVED lines=13> */
[----:B------:R-:W-:Y:S01]  /*8e40*/  IADD3 R89, P1, P5, R108, R90, R10 ;  /* 0x0000005a6c597210 */ /* 0x000fe20007d3e00a */
[----:B------:R-:W-:Y:S01]  /*8e50*/  ULDC.64 UR4, c[0x0][0x3e8] ;  /* 0x0000fa0000047ab9 */ /* 0x000fe20000000a00 */
[----:B------:R-:W-:Y:S02]  /*8e60*/  CS2R R76, SRZ ;  /* 0x00000000004c7805 */ /* 0x000fe4000001ff00 */
[----:B------:R-:W-:Y:S02]  /*8e70*/  CS2R R78, SRZ ;  /* 0x00000000004e7805 */ /* 0x000fe4000001ff00 */
[----:B------:R-:W-:Y:S02]  /*8e80*/  IADD3.X R97, R14, R97, R9, P1, P5 ;  /* 0x000000610e617210 */ /* 0x000fe40000fea409 */
[----:B------:R-:W-:Y:S02]  /*8e90*/  CS2R R64, SRZ ;  /* 0x0000000000407805 */ /* 0x000fe4000001ff00 */
[----:B------:R-:W-:-:S02]  /*8ea0*/  IADD3 R90, P1, P5, R102, R88, R12 ;  /* 0x00000058665a7210 */ /* 0x000fc40007d3e00c */
[----:B------:R-:W-:Y:S02]  /*8eb0*/  CS2R R66, SRZ ;  /* 0x0000000000427805 */ /* 0x000fe4000001ff00 */
        /* <DEDUP_REMOVED lines=23> */
.L_x_539:
[----:B------:R-:W-:Y:S05]  /*9030*/  BSYNC B1 ;  /* 0x0000000000017941 */ /* 0x000fea0003800000 */
.L_x_538:
        /* <DEDUP_REMOVED lines=26> */
.L_x_540:
[----:B------:R-:W-:Y:S01]  /*91e0*/  IMAD R97, R17, 0x8, R16 ;  /* 0x0000000811617824 */ /* 0x000fe200078e0210 */
[----:B------:R-:W-:Y:S01]  /*91f0*/  SHF.L.U32 R98, R169, 0x1f, RZ ;  /* 0x0000001fa9627819 */ /* 0x000fe200000006ff */
[----:B------:R-:W1:Y:S01]  /*9200*/  LDC R150, c[0x0][0x2f4] ;  /* 0x0000bd00ff967b82 */ /* 0x000e620000000800 */
[----:B------:R-:W-:Y:S02]  /*9210*/  BSSY B1, `(.L_x_541) ;  /* 0x0000004000017945 */ /* 0x000fe40003800000 */
[----:B------:R-:W2:Y:S05]  /*9220*/  SYNCS.PHASECHK.TRANS64.TRYWAIT P5, [R97+URZ+0x29890], R98 ;  /* 0x02989062610075a7 */ /* 0x000eaa00080a017f */
[----:B------:R-:W3:Y:S01]  /*9230*/  LDC.64 R134, c[0x0][0x300] ;  /* 0x0000c000ff867b82 */ /* 0x000ee20000000a00 */
[----:B--2---:R-:W-:Y:S05]  /*9240*/  @!P5 BRA `(.L_x_542) ;  /* 0x000001f40010d947 */ /* 0x004fea0003800000 */
.L_x_797:
[----:B------:R-:W-:Y:S05]  /*9250*/  BSYNC B1 ;  /* 0x0000000000017941 */ /* 0x000fea0003800000 */
.L_x_541:
[----:B------:R-:W-:Y:S01]  /*9260*/  BSSY B1, `(.L_x_543) ;  /* 0x00002f0000017945 */ /* 0x000fe20003800000 */
[----:B-1----:R-:W-:Y:S02]  /*9270*/  IMAD.IADD R155, R150, 0x1, -R99 ;  /* 0x00000001969b7824 */ /* 0x002fe400078e0a63 */
[----:B------:R-:W-:Y:S01]  /*9280*/  IMAD.MOV.U32 R137, RZ, RZ, R92 ;  /* 0x000000ffff897224 */ /* 0x000fe200078e005c */
[----:B------:R-:W-:Y:S06]  /*9290*/  @P4 BRA `(.L_x_544) ;  /* 0x0000002c00b04947 */ /* 0x000fec0003800000 */
[----:B------:R-:W-:Y:S01]  /*92a0*/  ISETP.NE.AND P4, PT, R34, RZ, PT ;  /* 0x000000ff2200720c */ /* 0x000fe20003f85270 */
[-C--:B0--3--:R-:W-:Y:S01]  /*92b0*/  IMAD R88, R219, R134.reuse, RZ ;  /* 0x00000086db587224 */ /* 0x089fe200078e02ff */
[----:B------:R-:W-:Y:S01]  /*92c0*/  BSSY B2, `(.L_x_545) ;  /* 0x00000f8000027945 */ /* 0x000fe20003800000 */
[----:B------:R-:W-:-:S04]  /*92d0*/  IMAD.WIDE.U32 R138, R168, R134, R136 ;  /* 0x00000086a88a7225 */ /* 0x000fc800078e0088 */
[----:B------:R-:W-:-:S05]  /*92e0*/  IMAD R177, R168, R135, R88 ;  /* 0x00000087a8b17224 */ /* 0x000fca00078e0258 */
[----:B------:R-:W-:Y:S01]  /*92f0*/  IADD3 R177, R177, R139, RZ ;  /* 0x0000008bb1b17210 */ /* 0x000fe20007ffe0ff */
[----:B------:R-:W-:Y:S06]  /*9300*/  @!P4 BRA `(.L_x_546) ;  /* 0x0000000c00ccc947 */ /* 0x000fec0003800000 */
[----:B------:R-:W-:Y:S01]  /*9310*/  SEL R88, R99, R155, !P0 ;  /* 0x0000009b63587207 */ /* 0x000fe20004000000 */
[----:B------:R-:W-:Y:S01]  /*9320*/  BSSY B3, `(.L_x_547) ;  /* 0x00000e5000037945 */ /* 0x000fe20003800000 */
[----:B------:R-:W-:Y:S02]  /*9330*/  ISETP.GE.AND P4, PT, R18, R131, PT ;  /* 0x000000831200720c */ /* 0x000fe40003f86270 */
[----:B------:R-:W-:-:S04]  /*9340*/  SHF.R.S32.HI R89, RZ, 0x1f, R88 ;  /* 0x0000001fff597819 */ /* 0x000fc80000011458 */
[----:B------:R-:W-:-:S04]  /*9350*/  LEA.HI R88, R89, R88, RZ, 0x5 ;  /* 0x0000005859587211 */ /* 0x000fc800078f28ff */
[----:B------:R-:W-:-:S04]  /*9360*/  LEA.HI.SX32 R88, R88, R21, 0x1b ;  /* 0x0000001558587211 */ /* 0x000fc800078fdaff */
[----:B------:R-:W-:Y:S01]  /*9370*/  SHF.R.S32.HI R89, RZ, 0x1f, R88 ;  /* 0x0000001fff597819 */ /* 0x000fe20000011458 */
[----:B------:R-:W-:-:S03]  /*9380*/  IMAD.SHL.U32 R186, R88, 0x10, RZ ;  /* 0x0000001058ba7824 */ /* 0x000fc600078e00ff */
[----:B------:R-:W-:-:S04]  /*9390*/  LEA.HI R89, R89, R88, RZ, 0x2 ;  /* 0x0000005859597211 */ /* 0x000fc800078f10ff */
[----:B------:R-:W-:Y:S02]  /*93a0*/  SHF.R.S32.HI R88, RZ, 0x2, R89 ;  /* 0x00000002ff587819 */ /* 0x000fe40000011459 */
[----:B------:R-:W-:-:S03]  /*93b0*/  LOP3.LUT R89, R175, 0x30, R186, 0xf8, !PT ;  /* 0x00000030af597812 */ /* 0x000fc600078ef8ba */
[----:B------:R-:W-:Y:S01]  /*93c0*/  IMAD R88, R88, 0x2800, R197 ;  /* 0x0000280058587824 */ /* 0x000fe200078e02c5 */
[----:B------:R-:W-:-:S05]  /*93d0*/  LOP3.LUT R89, R89, R196, RZ, 0x3c, !PT ;  /* 0x000000c459597212 */ /* 0x000fca00078e3cff */
[----:B------:R-:W-:Y:S02]  /*93e0*/  IMAD.IADD R88, R88, 0x1, R89 ;  /* 0x0000000158587824 */ /* 0x000fe400078e0259 */
[C---:B------:R-:W-:Y:S02]  /*93f0*/  IMAD R89, R17.reuse, 0x7800, R143 ;  /* 0x0000780011597824 */ /* 0x040fe400078e028f */
[----:B------:R-:W-:Y:S02]  /*9400*/  IMAD R91, R17, 0x7800, R88 ;  /* 0x00007800115b7824 */ /* 0x000fe400078e0258 */
[----:B------:R-:W-:-:S03]  /*9410*/  IMAD.IADD R89, R16, 0x1, R89 ;  /* 0x0000000110597824 */ /* 0x000fc600078e0259 */
[----:B------:R-:W-:-:S03]  /*9420*/  IADD3 R92, R16, R91, RZ ;  /* 0x0000005b105c7210 */ /* 0x000fc60007ffe0ff */
[----:B------:R-:W0:Y:S04]  /*9430*/  LDS.128 R88, [R89+0x1a400] ;  /* 0x01a4000059587984 */ /* 0x000e280000000c00 */
[----:B------:R-:W1:Y:S01]  /*9440*/  LDS.128 R92, [R92+0x1a400] ;  /* 0x01a400005c5c7984 */ /* 0x000e620000000c00 */
[----:B------:R-:W-:Y:S05]  /*9450*/  @P4 BRA `(.L_x_548) ;  /* 0x0000000c00444947 */ /* 0x000fea0003800000 */
[--C-:B------:R-:W-:Y:S02]  /*9460*/  SHF.R.U32.HI R54, RZ, 0x8, R53.reuse ;  /* 0x00000008ff367819 */ /* 0x100fe40000011635 */
[----:B------:R-:W-:Y:S02]  /*9470*/  SHF.R.U32.HI R40, RZ, 0x10, R53 ;  /* 0x00000010ff287819 */ /* 0x000fe40000011635 */
[----:B------:R-:W-:Y:S01]  /*9480*/  LOP3.LUT R52, R53, 0xff0000ff, RZ, 0xc0, !PT ;  /* 0xff0000ff35347812 */ /* 0x000fe200078ec0ff */
[----:B------:R-:W-:Y:S01]  /*9490*/  IMAD.SHL.U32 R190, R54, 0x100, RZ ;  /* 0x0000010036be7824 */ /* 0x000fe200078e00ff */
[--C-:B------:R-:W-:Y:S02]  /*94a0*/  SHF.R.U32.HI R53, RZ, 0x8, R55.reuse ;  /* 0x00000008ff357819 */ /* 0x100fe40000011637 */
[----:B------:R-:W-:Y:S02]  /*94b0*/  SHF.R.U32.HI R42, RZ, 0x10, R55 ;  /* 0x00000010ff2a7819 */ /* 0x000fe40000011637 */
[----:B------:R-:W-:Y:S01]  /*94c0*/  LOP3.LUT R188, R55, 0xff0000ff, RZ, 0xc0, !PT ;  /* 0xff0000ff37bc7812 */ /* 0x000fe200078ec0ff */
[----:B------:R-:W-:Y:S01]  /*94d0*/  IMAD.SHL.U32 R53, R53, 0x100, RZ ;  /* 0x0000010035357824 */ /* 0x000fe200078e00ff */
[--C-:B------:R-:W-:Y:S01]  /*94e0*/  SHF.R.U32.HI R55, RZ, 0x8, R41.reuse ;  /* 0x00000008ff377819 */ /* 0x100fe20000011629 */
[----:B------:R-:W-:Y:S01]  /*94f0*/  IMAD.U32 R42, R42, 0x10000, RZ ;  /* 0x000100002a2a7824 */ /* 0x000fe200078e00ff */
[----:B------:R-:W-:-:S02]  /*9500*/  SHF.R.U32.HI R187, RZ, 0x10, R41 ;  /* 0x00000010ffbb7819 */ /* 0x000fc40000011629 */
[----:B------:R-:W-:Y:S01]  /*9510*/  LOP3.LUT R52, R52, 0xff00, R190, 0xf8, !PT ;  /* 0x0000ff0034347812 */ /* 0x000fe200078ef8be */
[----:B------:R-:W-:Y:S01]  /*9520*/  IMAD.SHL.U32 R190, R55, 0x100, RZ ;  /* 0x0000010037be7824 */ /* 0x000fe200078e00ff */
[----:B------:R-:W-:Y:S02]  /*9530*/  LOP3.LUT R189, R41, 0xff0000ff, RZ, 0xc0, !PT ;  /* 0xff0000ff29bd7812 */ /* 0x000fe400078ec0ff */
[----:B------:R-:W-:Y:S02]  /*9540*/  LOP3.LUT R55, R188, 0xff00, R53, 0xf8, !PT ;  /* 0x0000ff00bc377812 */ /* 0x000fe400078ef835 */
[----:B------:R-:W-:Y:S01]  /*9550*/  SHF.L.U32 R53, R40, 0x10, RZ ;  /* 0x0000001028357819 */ /* 0x000fe200000006ff */
[----:B------:R-:W-:Y:S01]  /*9560*/  IMAD.U32 R40, R187, 0x10000, RZ ;  /* 0x00010000bb287824 */ /* 0x000fe200078e00ff */
[----:B------:R-:W-:Y:S02]  /*9570*/  LOP3.LUT R189, R189, 0xff00, R190, 0xf8, !PT ;  /* 0x0000ff00bdbd7812 */ /* 0x000fe400078ef8be */
[----:B------:R-:W-:-:S02]  /*9580*/  LOP3.LUT R187, R52, 0xff0000, R53, 0xf8, !PT ;  /* 0x00ff000034bb7812 */ /* 0x000fc400078ef835 */
[----:B------:R-:W-:Y:S02]  /*9590*/  LOP3.LUT R40, R189, 0xff0000, R40, 0xf8, !PT ;  /* 0x00ff0000bd287812 */ /* 0x000fe400078ef828 */
[----:B-1----:R-:W-:Y:S02]  /*95a0*/  F2FP.F16.E4M3.UNPACK_B R188, R93 ;  /* 0x0000005dffbc723e */ /* 0x002fe400020006ff */
[----:B------:R-:W-:Y:S02]  /*95b0*/  F2FP.F16.E4M3.UNPACK_B R190, R40 ;  /* 0x00000028ffbe723e */ /* 0x000fe400020006ff */
[----:B0-----:R-:W-:Y:S01]  /*95c0*/  F2FP.F16.E4M3.UNPACK_B R52, R89 ;  /* 0x00000059ff34723e */ /* 0x001fe200020006ff */
[----:B------:R-:W-:Y:S01]  /*95d0*/  HADD2.F32 R53, -RZ, R188.H0_H0 ;  /* 0x200000bcff357230 */ /* 0x000fe20000004100 */
[----:B------:R-:W-:Y:S01]  /*95e0*/  F2FP.F16.E4M3.UNPACK_B R191, R187 ;  /* 0x000000bbffbf723e */ /* 0x000fe200020006ff */
[----:B------:R-:W-:Y:S01]  /*95f0*/  HADD2.F32 R193, -RZ, R190.H0_H0 ;  /* 0x200000beffc17230 */ /* 0x000fe20000004100 */
[----:B------:R-:W-:Y:S01]  /*9600*/  F2FP.F16.E4M3.UNPACK_B R93, R93.H1 ;  /* 0x0000005dff5d723e */ /* 0x000fe200030006ff */
[----:B------:R-:W-:Y:S01]  /*9610*/  HADD2.F32 R189, -RZ, R52.H0_H0 ;  /* 0x20000034ffbd7230 */ /* 0x000fe20000004100 */
[----:B------:R-:W-:Y:S01]  /*9620*/  F2FP.F16.E4M3.UNPACK_B R187, R187.H1 ;  /* 0x000000bbffbb723e */ /* 0x000fe200030006ff */
[----:B------:R-:W-:-:S02]  /*9630*/  HADD2.F32 R192, -RZ, R191.H0_H0 ;  /* 0x200000bfffc07230 */ /* 0x000fc40000004100 */
[-C--:B------:R-:W-:Y:S01]  /*9640*/  FMUL.FTZ R194, R53, R193.reuse ;  /* 0x000000c135c27220 */ /* 0x080fe20000410000 */
[----:B------:R-:W-:Y:S02]  /*9650*/  HADD2.F32 R190, -RZ, R190.H1_H1 ;  /* 0x300000beffbe7230 */ /* 0x000fe40000004100 */
[C---:B------:R-:W-:Y:S01]  /*9660*/  FMUL.FTZ R193, R189.reuse, R193 ;  /* 0x000000c1bdc17220 */ /* 0x040fe20000410000 */
[----:B------:R-:W-:Y:S02]  /*9670*/  HADD2.F32 R52, -RZ, R52.H1_H1 ;  /* 0x30000034ff347230 */ /* 0x000fe40000004100 */
[-C--:B------:R-:W-:Y:S01]  /*9680*/  FFMA.FTZ R189, R189, R192.reuse, -R194 ;  /* 0x000000c0bdbd7223 */ /* 0x080fe200000108c2 */
[----:B------:R-:W-:Y:S02]  /*9690*/  HADD2.F32 R191, -RZ, R191.H1_H1 ;  /* 0x300000bfffbf7230 */ /* 0x000fe40000004100 */
[----:B------:R-:W-:Y:S01]  /*96a0*/  FFMA.FTZ R53, R53, R192, R193 ;  /* 0x000000c035357223 */ /* 0x000fe200000100c1 */
[----:B------:R-:W-:Y:S01]  /*96b0*/  HADD2.F32 R192, -RZ, R188.H1_H1 ;  /* 0x300000bcffc07230 */ /* 0x000fe20000004100 */
[----:B------:R-:W-:-:S02]  /*96c0*/  SHF.R.U32.HI R54, RZ, 0x8, R43 ;  /* 0x00000008ff367819 */ /* 0x000fc4000001162b */
[----:B------:R-:W-:Y:S02]  /*96d0*/  SHF.R.U32.HI R41, RZ, 0x10, R43 ;  /* 0x00000010ff297819 */ /* 0x000fe4000001162b */
[-C--:B------:R-:W-:Y:S01]  /*96e0*/  FMUL.FTZ R188, R192, R190.reuse ;  /* 0x000000bec0bc7220 */ /* 0x080fe20000410000 */
[----:B------:R-:W-:Y:S01]  /*96f0*/  FMUL.FTZ R190, R52, R190 ;  /* 0x000000be34be7220 */ /* 0x000fe20000410000 */
[----:B------:R-:W-:Y:S01]  /*9700*/  IMAD.SHL.U32 R54, R54, 0x100, RZ ;  /* 0x0000010036367824 */ /* 0x000fe200078e00ff */
[----:B------:R-:W-:Y:S01]  /*9710*/  LOP3.LUT R43, R43, 0xff0000ff, RZ, 0xc0, !PT ;  /* 0xff0000ff2b2b7812 */ /* 0x000fe200078ec0ff */
[-C--:B------:R-:W-:Y:S01]  /*9720*/  FFMA.FTZ R188, R52, R191.reuse, -R188 ;  /* 0x000000bf34bc7223 */ /* 0x080fe200000108bc */
[----:B------:R-:W-:Y:S01]  /*9730*/  FFMA.FTZ R52, R192, R191, R190 ;  /* 0x000000bfc0347223 */ /* 0x000fe200000100be */
[----:B------:R-:W-:Y:S01]  /*9740*/  F2FP.F16.E4M3.UNPACK_B R190, R40.H1 ;  /* 0x00000028ffbe723e */ /* 0x000fe200030006ff */
[----:B------:R-:W-:Y:S01]  /*9750*/  HADD2.F32 R40, -RZ, R93.H0_H0 ;  /* 0x2000005dff287230 */ /* 0x000fe20000004100 */
[----:B------:R-:W-:Y:S01]  /*9760*/  F2FP.F16.E4M3.UNPACK_B R191, R89.H1 ;  /* 0x00000059ffbf723e */ /* 0x000fe200030006ff */
[----:B------:R-:W-:Y:S01]  /*9770*/  HADD2.F32 R192, -RZ, R187.H0_H0 ;  /* 0x200000bbffc07230 */ /* 0x000fe20000004100 */
[----:B------:R-:W-:Y:S01]  /*9780*/  LOP3.LUT R43, R43, 0xff00, R54, 0xf8, !PT ;  /* 0x0000ff002b2b7812 */ /* 0x000fe200078ef836 */
[----:B------:R-:W-:Y:S01]  /*9790*/  HADD2.F32 R193, -RZ, R190.H0_H0 ;  /* 0x200000beffc17230 */ /* 0x000fe20000004100 */
[----:B------:R-:W-:Y:S01]  /*97a0*/  SHF.L.U32 R41, R41, 0x10, RZ ;  /* 0x0000001029297819 */ /* 0x000fe200000006ff */
[----:B------:R-:W-:Y:S01]  /*97b0*/  HADD2.F32 R89, -RZ, R191.H0_H0 ;  /* 0x200000bfff597230 */ /* 0x000fe20000004100 */
[----:B------:R-:W-:Y:S01]  /*97c0*/  F2FP.F16.E4M3.UNPACK_B R54, R91 ;  /* 0x0000005bff36723e */ /* 0x000fe200020006ff */
[----:B------:R-:W-:-:S02]  /*97d0*/  HADD2.F32 R93, -RZ, R93.H1_H1 ;  /* 0x3000005dff5d7230 */ /* 0x000fc40000004100 */
[CC--:B------:R-:W-:Y:S01]  /*97e0*/  FMUL.FTZ R194, R40.reuse, R193.reuse ;  /* 0x000000c128c27220 */ /* 0x0c0fe20000410000 */
[----:B------:R-:W-:Y:S02]  /*97f0*/  HADD2.F32 R190, -RZ, R190.H1_H1 ;  /* 0x300000beffbe7230 */ /* 0x000fe40000004100 */
[C---:B------:R-:W-:Y:S01]  /*9800*/  FMUL.FTZ R193, R89.reuse, R193 ;  /* 0x000000c159c17220 */ /* 0x040fe20000410000 */
[----:B------:R-:W-:Y:S02]  /*9810*/  HADD2.F32 R191, -RZ, R191.H1_H1 ;  /* 0x300000bfffbf7230 */ /* 0x000fe40000004100 */
[-C--:B------:R-:W-:Y:S01]  /*9820*/  FFMA.FTZ R89, R89, R192.reuse, -R194 ;  /* 0x000000c059597223 */ /* 0x080fe200000108c2 */
[----:B------:R-:W-:Y:S02]  /*9830*/  HADD2.F32 R187, -RZ, R187.H1_H1 ;  /* 0x300000bbffbb7230 */ /* 0x000fe40000004100 */
[----:B------:R-:W-:Y:S01]  /*9840*/  FFMA.FTZ R40, R40, R192, R193 ;  /* 0x000000c028287223 */ /* 0x000fe200000100c1 */
[-C--:B------:R-:W-:Y:S01]  /*9850*/  FMUL.FTZ R192, R93, R190.reuse ;  /* 0x000000be5dc07220 */ /* 0x080fe20000410000 */
[----:B------:R-:W-:Y:S01]  /*9860*/  FMUL.FTZ R193, R191, R190 ;  /* 0x000000bebfc17220 */ /* 0x000fe20000410000 */
[----:B------:R-:W-:Y:S01]  /*9870*/  LOP3.LUT R41, R43, 0xff0000, R41, 0xf8, !PT ;  /* 0x00ff00002b297812 */ /* 0x000fe200078ef829 */
[----:B------:R-:W-:-:S02]  /*9880*/  HADD2.F32 R194, -RZ, R54.H0_H0 ;  /* 0x20000036ffc27230 */ /* 0x000fc40000004100 */
[-C--:B------:R-:W-:Y:S01]  /*9890*/  FFMA.FTZ R190, R191, R187.reuse, -R192 ;  /* 0x000000bbbfbe7223 */ /* 0x080fe200000108c0 */
[----:B------:R-:W-:Y:S01]  /*98a0*/  FFMA.FTZ R187, R93, R187, R193 ;  /* 0x000000bb5dbb7223 */ /* 0x000fe200000100c1 */
[----:B------:R-:W-:Y:S01]  /*98b0*/  LOP3.LUT R93, R55, 0xff0000, R42, 0xf8, !PT ;  /* 0x00ff0000375d7812 */ /* 0x000fe200078ef82a */
[----:B------:R-:W-:Y:S01]  /*98c0*/  IMAD.MOV.U32 R42, RZ, RZ, R95 ;  /* 0x000000ffff2a7224 */ /* 0x000fe200078e005f */
[----:B------:R-:W-:Y:S02]  /*98d0*/  F2FP.F16.E4M3.UNPACK_B R95, R41 ;  /* 0x00000029ff5f723e */ /* 0x000fe400020006ff */
[----:B------:R-:W-:Y:S02]  /*98e0*/  F2FP.F16.E4M3.UNPACK_B R191, R93 ;  /* 0x0000005dffbf723e */ /* 0x000fe400020006ff */
[-C--:B------:R-:W-:Y:S01]  /*98f0*/  F2FP.F16.E4M3.UNPACK_B R43, R42.reuse ;  /* 0x0000002aff2b723e */ /* 0x080fe200020006ff */
[----:B------:R-:W-:Y:S01]  /*9900*/  HADD2.F32 R55, -RZ, R95.H0_H0 ;  /* 0x2000005fff377230 */ /* 0x000fe20000004100 */
[----:B------:R-:W-:Y:S01]  /*9910*/  F2FP.F16.E4M3.UNPACK_B R42, R42.H1 ;  /* 0x0000002aff2a723e */ /* 0x000fe200030006ff */
[----:B------:R-:W-:Y:S01]  /*9920*/  HADD2.F32 R193, -RZ, R191.H0_H0 ;  /* 0x200000bfffc17230 */ /* 0x000fe20000004100 */
[----:B------:R-:W-:Y:S01]  /*9930*/  F2FP.F16.E4M3.UNPACK_B R41, R41.H1 ;  /* 0x00000029ff29723e */ /* 0x000fe200030006ff */
[--C-:B------:R-:W-:Y:S01]  /*9940*/  HADD2.F32 R192, -RZ, R43.reuse.H0_H0 ;  /* 0x2000002bffc07230 */ /* 0x100fe20000004100 */
[----:B------:R-:W-:Y:S01]  /*9950*/  F2FP.F16.E4M3.UNPACK_B R93, R93.H1 ;  /* 0x0000005dff5d723e */ /* 0x000fe200030006ff */
[----:B------:R-:W-:Y:S01]  /*9960*/  HADD2.F32 R43, -RZ, R43.H1_H1 ;  /* 0x3000002bff2b7230 */ /* 0x000fe20000004100 */
[----:B------:R-:W-:Y:S01]  /*9970*/  F2FP.SATFINITE.E4M3.F32.PACK_AB_MERGE_C R89, R190, R89, RZ ;  /* 0x00000059be59723e */ /* 0x000fe200048070ff */
[----:B------:R-:W-:-:S02]  /*9980*/  HADD2.F32 R95, -RZ, R95.H1_H1 ;  /* 0x3000005fff5f7230 */ /* 0x000fc40000004100 */
[-C--:B------:R-:W-:Y:S01]  /*9990*/  FMUL.FTZ R195, R192, R55.reuse ;  /* 0x00000037c0c37220 */ /* 0x080fe20000410000 */
[----:B------:R-:W-:Y:S01]  /*99a0*/  FMUL.FTZ R55, R194, R55 ;  /* 0x00000037c2377220 */ /* 0x000fe20000410000 */
[----:B------:R-:W-:Y:S01]  /*99b0*/  HADD2.F32 R191, -RZ, R191.H1_H1 ;  /* 0x300000bfffbf7230 */ /* 0x000fe20000004100 */
[----:B------:R-:W-:Y:S01]  /*99c0*/  F2FP.SATFINITE.E4M3.F32.PACK_AB_MERGE_C R188, R188, R189, R89 ;  /* 0x000000bdbcbc723e */ /* 0x000fe20004807059 */
[-C--:B------:R-:W-:Y:S01]  /*99d0*/  FFMA.FTZ R195, R194, R193.reuse, -R195 ;  /* 0x000000c1c2c37223 */ /* 0x080fe200000108c3 */
[----:B------:R-:W-:Y:S01]  /*99e0*/  FFMA.FTZ R192, R192, R193, R55 ;  /* 0x000000c1c0c07223 */ /* 0x000fe20000010037 */
[----:B------:R-:W-:Y:S02]  /*99f0*/  HADD2.F32 R55, -RZ, R54.H1_H1 ;  /* 0x30000036ff377230 */ /* 0x000fe40000004100 */
[----:B------:R-:W-:Y:S01]  /*9a00*/  FMUL.FTZ R54, R43, R95 ;  /* 0x0000005f2b367220 */ /* 0x000fe20000410000 */
[--C-:B------:R-:W-:Y:S01]  /*9a10*/  HADD2.F32 R193, -RZ, R41.reuse.H0_H0 ;  /* 0x20000029ffc17230 */ /* 0x100fe20000004100 */
[----:B------:R-:W-:Y:S01]  /*9a20*/  F2FP.F16.E4M3.UNPACK_B R89, R92.H1 ;  /* 0x0000005cff59723e */ /* 0x000fe200030006ff */
[----:B------:R-:W-:-:S02]  /*9a30*/  HADD2.F32 R41, -RZ, R41.H1_H1 ;  /* 0x30000029ff297230 */ /* 0x000fc40000004100 */
[C---:B------:R-:W-:Y:S01]  /*9a40*/  FFMA.FTZ R54, R55.reuse, R191, -R54 ;  /* 0x000000bf37367223 */ /* 0x040fe20000010836 */
[----:B------:R-:W-:Y:S01]  /*9a50*/  FMUL.FTZ R55, R55, R95 ;  /* 0x0000005f37377220 */ /* 0x000fe20000410000 */
[--C-:B------:R-:W-:Y:S01]  /*9a60*/  HADD2.F32 R95, -RZ, R93.reuse.H0_H0 ;  /* 0x2000005dff5f7230 */ /* 0x100fe20000004100 */
[----:B------:R-:W-:Y:S01]  /*9a70*/  F2FP.SATFINITE.E4M3.F32.PACK_AB_MERGE_C R40, R187, R40, RZ ;  /* 0x00000028bb28723e */ /* 0x000fe200048070ff */
[----:B------:R-:W-:Y:S02]  /*9a80*/  HADD2.F32 R93, -RZ, R93.H1_H1 ;  /* 0x3000005dff5d7230 */ /* 0x000fe40000004100 */
[----:B------:R-:W-:Y:S01]  /*9a90*/  FFMA.FTZ R43, R43, R191, R55 ;  /* 0x000000bf2b2b7223 */ /* 0x000fe20000010037 */
[----:B------:R-:W-:Y:S01]  /*9aa0*/  F2FP.F16.E4M3.UNPACK_B R55, R91.H1 ;  /* 0x0000005bff37723e */ /* 0x000fe200030006ff */
[--C-:B------:R-:W-:Y:S01]  /*9ab0*/  HADD2.F32 R91, -RZ, R42.reuse.H0_H0 ;  /* 0x2000002aff5b7230 */ /* 0x100fe20000004100 */
[----:B------:R-:W-:Y:S01]  /*9ac0*/  F2FP.F16.E4M3.UNPACK_B R92, R92 ;  /* 0x0000005cff5c723e */ /* 0x000fe200020006ff */
[----:B------:R-:W-:-:S02]  /*9ad0*/  HADD2.F32 R42, -RZ, R42.H1_H1 ;  /* 0x3000002aff2a7230 */ /* 0x000fc40000004100 */
[--C-:B------:R-:W-:Y:S02]  /*9ae0*/  HADD2.F32 R191, -RZ, R55.reuse.H0_H0 ;  /* 0x20000037ffbf7230 */ /* 0x100fe40000004100 */
[----:B------:R-:W-:Y:S01]  /*9af0*/  FMUL.FTZ R194, R91, R193 ;  /* 0x000000c15bc27220 */ /* 0x000fe20000410000 */
[----:B------:R-:W-:-:S03]  /*9b00*/  HADD2.F32 R55, -RZ, R55.H1_H1 ;  /* 0x30000037ff377230 */ /* 0x000fc60000004100 */
[C---:B------:R-:W-:Y:S01]  /*9b10*/  FFMA.FTZ R194, R191.reuse, R95, -R194 ;  /* 0x0000005fbfc27223 */ /* 0x040fe200000108c2 */
[----:B------:R-:W-:-:S04]  /*9b20*/  FMUL.FTZ R191, R191, R193 ;  /* 0x000000c1bfbf7220 */ /* 0x000fc80000410000 */
[----:B------:R-:W-:Y:S01]  /*9b30*/  FFMA.FTZ R191, R91, R95, R191 ;  /* 0x0000005f5bbf7223 */ /* 0x000fe200000100bf */
[CC--:B------:R-:W-:Y:S01]  /*9b40*/  FMUL.FTZ R91, R42.reuse, R41.reuse ;  /* 0x000000292a5b7220 */ /* 0x0c0fe20000410000 */
[C---:B------:R-:W-:Y:S01]  /*9b50*/  FMUL.FTZ R41, R55.reuse, R41 ;  /* 0x0000002937297220 */ /* 0x040fe20000410000 */
[----:B------:R-:W-:Y:S02]  /*9b60*/  F2FP.F16.E4M3.UNPACK_B R95, R184.H1 ;  /* 0x000000b8ff5f723e */ /* 0x000fe400030006ff */
[-C--:B------:R-:W-:Y:S01]  /*9b70*/  FFMA.FTZ R91, R55, R93.reuse, -R91 ;  /* 0x0000005d375b7223 */ /* 0x080fe2000001085b */
[----:B------:R-:W-:Y:S01]  /*9b80*/  FFMA.FTZ R42, R42, R93, R41 ;  /* 0x0000005d2a2a7223 */ /* 0x000fe20000010029 */
[----:B------:R-:W-:Y:S01]  /*9b90*/  IMAD.MOV.U32 R41, RZ, RZ, R88 ;  /* 0x000000ffff297224 */ /* 0x000fe200078e0058 */
[-C--:B------:R-:W-:Y:S01]  /*9ba0*/  F2FP.F16.E4M3.UNPACK_B R55, R182.reuse.H1 ;  /* 0x000000b6ff37723e */ /* 0x080fe200030006ff */
[----:B------:R-:W-:Y:S01]  /*9bb0*/  HADD2.F32 R93, -RZ, R89.H0_H0 ;  /* 0x20000059ff5d7230 */ /* 0x000fe20000004100 */
[----:B------:R-:W-:Y:S01]  /*9bc0*/  F2FP.F16.E4M3.UNPACK_B R182, R182 ;  /* 0x000000b6ffb6723e */ /* 0x000fe200020006ff */
[----:B------:R-:W-:Y:S01]  /*9bd0*/  HADD2.F32 R189, -RZ, R95.H0_H0 ;  /* 0x2000005fffbd7230 */ /* 0x000fe20000004100 */
[-C--:B------:R-:W-:Y:S01]  /*9be0*/  F2FP.F16.E4M3.UNPACK_B R88, R41.reuse.H1 ;  /* 0x00000029ff58723e */ /* 0x080fe200030006ff */
[--C-:B------:R-:W-:Y:S01]  /*9bf0*/  HADD2.F32 R193, -RZ, R55.reuse.H0_H0 ;  /* 0x20000037ffc17230 */ /* 0x100fe20000004100 */
[----:B------:R-:W-:Y:S01]  /*9c00*/  F2FP.F16.E4M3.UNPACK_B R41, R41 ;  /* 0x00000029ff29723e */ /* 0x000fe200020006ff */
[----:B------:R-:W-:Y:S01]  /*9c10*/  HADD2.F32 R55, -RZ, R55.H1_H1 ;  /* 0x30000037ff377230 */ /* 0x000fe20000004100 */
[----:B------:R-:W-:Y:S01]  /*9c20*/  F2FP.F16.E4M3.UNPACK_B R184, R184 ;  /* 0x000000b8ffb8723e */ /* 0x000fe200020006ff */
[----:B------:R-:W-:-:S02]  /*9c30*/  HADD2.F32 R187, -RZ, R88.H0_H0 ;  /* 0x20000058ffbb7230 */ /* 0x000fc40000004100 */
[-C--:B------:R-:W-:Y:S01]  /*9c40*/  FMUL.FTZ R190, R93, R193.reuse ;  /* 0x000000c15dbe7220 */ /* 0x080fe20000410000 */
[----:B------:R-:W-:Y:S01]  /*9c50*/  HADD2.F32 R89, -RZ, R89.H1_H1 ;  /* 0x30000059ff597230 */ /* 0x000fe20000004100 */
[----:B------:R-:W-:Y:S01]  /*9c60*/  F2FP.SATFINITE.E4M3.F32.PACK_AB_MERGE_C R91, R91, R194, RZ ;  /* 0x000000c25b5b723e */ /* 0x000fe200048070ff */
[----:B------:R-:W-:Y:S02]  /*9c70*/  HADD2.F32 R88, -RZ, R88.H1_H1 ;  /* 0x30000058ff587230 */ /* 0x000fe40000004100 */
[C---:B------:R-:W-:Y:S01]  /*9c80*/  FMUL.FTZ R193, R187.reuse, R193 ;  /* 0x000000c1bbc17220 */ /* 0x040fe20000410000 */
[----:B------:R-:W-:Y:S02]  /*9c90*/  HADD2.F32 R95, -RZ, R95.H1_H1 ;  /* 0x3000005fff5f7230 */ /* 0x000fe40000004100 */
[----:B------:R-:W-:Y:S01]  /*9ca0*/  FFMA.FTZ R190, R187, R189, -R190 ;  /* 0x000000bdbbbe7223 */ /* 0x000fe200000108be */
[----:B------:R-:W-:Y:S01]  /*9cb0*/  F2FP.SATFINITE.E4M3.F32.PACK_AB_MERGE_C R42, R42, R191, RZ ;  /* 0x000000bf2a2a723e */ /* 0x000fe200048070ff */
[----:B------:R-:W-:Y:S01]  /*9cc0*/  FFMA.FTZ R193, R93, R189, R193 ;  /* 0x000000bd5dc17223 */ /* 0x000fe200000100c1 */
[CC--:B------:R-:W-:Y:S01]  /*9cd0*/  FMUL.FTZ R93, R89.reuse, R55.reuse ;  /* 0x00000037595d7220 */ /* 0x0c0fe20000410000 */
[----:B------:R-:W-:Y:S01]  /*9ce0*/  FMUL.FTZ R55, R88, R55 ;  /* 0x0000003758377220 */ /* 0x000fe20000410000 */
[----:B------:R-:W-:Y:S01]  /*9cf0*/  HADD2.F32 R189, -RZ, R182.H0_H0 ;  /* 0x200000b6ffbd7230 */ /* 0x000fe20000004100 */
[----:B------:R-:W-:Y:S01]  /*9d00*/  F2FP.SATFINITE.E4M3.F32.PACK_AB_MERGE_C R91, R54, R195, R91 ;  /* 0x000000c3365b723e */ /* 0x000fe2000480705b */
[-C--:B------:R-:W-:Y:S01]  /*9d10*/  FFMA.FTZ R88, R88, R95.reuse, -R93 ;  /* 0x0000005f58587223 */ /* 0x080fe2000001085d */
[----:B------:R-:W-:Y:S01]  /*9d20*/  FFMA.FTZ R55, R89, R95, R55 ;  /* 0x0000005f59377223 */ /* 0x000fe20000010037 */
[----:B------:R-:W-:-:S02]  /*9d30*/  HADD2.F32 R89, -RZ, R92.H0_H0 ;  /* 0x2000005cff597230 */ /* 0x000fc40000004100 */
[--C-:B------:R-:W-:Y:S01]  /*9d40*/  HADD2.F32 R95, -RZ, R41.reuse.H0_H0 ;  /* 0x20000029ff5f7230 */ /* 0x100fe20000004100 */
[----:B------:R-:W-:Y:S01]  /*9d50*/  F2FP.SATFINITE.E4M3.F32.PACK_AB_MERGE_C R88, R88, R190, RZ ;  /* 0x000000be5858723e */ /* 0x000fe200048070ff */
[----:B------:R-:W-:Y:S02]  /*9d60*/  HADD2.F32 R93, -RZ, R184.H0_H0 ;  /* 0x200000b8ff5d7230 */ /* 0x000fe40000004100 */
[-C--:B------:R-:W-:Y:S01]  /*9d70*/  FMUL.FTZ R187, R89, R189.reuse ;  /* 0x000000bd59bb7220 */ /* 0x080fe20000410000 */
[----:B------:R-:W-:Y:S02]  /*9d80*/  HADD2.F32 R182, -RZ, R182.H1_H1 ;  /* 0x300000b6ffb67230 */ /* 0x000fe40000004100 */
[C---:B------:R-:W-:Y:S01]  /*9d90*/  FMUL.FTZ R189, R95.reuse, R189 ;  /* 0x000000bd5fbd7220 */ /* 0x040fe20000410000 */
[----:B------:R-:W-:Y:S02]  /*9da0*/  HADD2.F32 R92, -RZ, R92.H1_H1 ;  /* 0x3000005cff5c7230 */ /* 0x000fe40000004100 */
[----:B------:R-:W-:Y:S01]  /*9db0*/  FFMA.FTZ R187, R95, R93, -R187 ;  /* 0x0000005d5fbb7223 */ /* 0x000fe200000108bb */
[----:B------:R-:W-:-:S02]  /*9dc0*/  HADD2.F32 R41, -RZ, R41.H1_H1 ;  /* 0x30000029ff297230 */ /* 0x000fc40000004100 */
[----:B------:R-:W-:Y:S01]  /*9dd0*/  FFMA.FTZ R189, R89, R93, R189 ;  /* 0x0000005d59bd7223 */ /* 0x000fe200000100bd */
[----:B------:R-:W-:Y:S02]  /*9de0*/  HADD2.F32 R184, -RZ, R184.H1_H1 ;  /* 0x300000b8ffb87230 */ /* 0x000fe40000004100 */
[CC--:B------:R-:W-:Y:S01]  /*9df0*/  FMUL.FTZ R89, R92.reuse, R182.reuse ;  /* 0x000000b65c597220 */ /* 0x0c0fe20000410000 */
[-C--:B------:R-:W-:Y:S01]  /*9e00*/  F2FP.F16.E4M3.UNPACK_B R95, R185.reuse.H1 ;  /* 0x000000b9ff5f723e */ /* 0x080fe200030006ff */
[C---:B------:R-:W-:Y:S01]  /*9e10*/  FMUL.FTZ R182, R41.reuse, R182 ;  /* 0x000000b629b67220 */ /* 0x040fe20000410000 */
[----:B------:R-:W-:Y:S01]  /*9e20*/  F2FP.F16.E4M3.UNPACK_B R185, R185 ;  /* 0x000000b9ffb9723e */ /* 0x000fe200020006ff */
[-C--:B------:R-:W-:Y:S02]  /*9e30*/  FFMA.FTZ R89, R41, R184.reuse, -R89 ;  /* 0x000000b829597223 */ /* 0x080fe40000010859 */
[----:B------:R-:W-:Y:S01]  /*9e40*/  FFMA.FTZ R41, R92, R184, R182 ;  /* 0x000000b85c297223 */ /* 0x000fe200000100b6 */
[----:B------:R-:W-:Y:S01]  /*9e50*/  F2FP.F16.E4M3.UNPACK_B R92, R94.H1 ;  /* 0x0000005eff5c723e */ /* 0x000fe200030006ff */
[--C-:B------:R-:W-:Y:S01]  /*9e60*/  HADD2.F32 R184, -RZ, R95.reuse.H0_H0 ;  /* 0x2000005fffb87230 */ /* 0x100fe20000004100 */
[----:B------:R-:W-:Y:S01]  /*9e70*/  F2FP.SATFINITE.E4M3.F32.PACK_AB_MERGE_C R187, R89, R187, R88 ;  /* 0x000000bb59bb723e */ /* 0x000fe20004807058 */
[----:B------:R-:W-:Y:S01]  /*9e80*/  HADD2.F32 R95, -RZ, R95.H1_H1 ;  /* 0x3000005fff5f7230 */ /* 0x000fe20000004100 */
[-C--:B------:R-:W-:Y:S01]  /*9e90*/  F2FP.F16.E4M3.UNPACK_B R88, R183.reuse.H1 ;  /* 0x000000b7ff58723e */ /* 0x080fe200030006ff */
[--C-:B------:R-:W-:Y:S01]  /*9ea0*/  HADD2.F32 R93, -RZ, R92.reuse.H0_H0 ;  /* 0x2000005cff5d7230 */ /* 0x100fe20000004100 */
[----:B------:R-:W-:Y:S01]  /*9eb0*/  F2FP.F16.E4M3.UNPACK_B R89, R90.H1 ;  /* 0x0000005aff59723e */ /* 0x000fe200030006ff */
[----:B------:R-:W-:Y:S01]  /*9ec0*/  HADD2.F32 R92, -RZ, R92.H1_H1 ;  /* 0x3000005cff5c7230 */ /* 0x000fe20000004100 */
[----:B------:R-:W-:Y:S01]  /*9ed0*/  F2FP.F16.E4M3.UNPACK_B R183, R183 ;  /* 0x000000b7ffb7723e */ /* 0x000fe200020006ff */
[--C-:B------:R-:W-:Y:S01]  /*9ee0*/  HADD2.F32 R194, -RZ, R88.reuse.H0_H0 ;  /* 0x20000058ffc27230 */ /* 0x100fe20000004100 */
[----:B------:R-:W-:Y:S01]  /*9ef0*/  F2FP.F16.E4M3.UNPACK_B R94, R94 ;  /* 0x0000005eff5e723e */ /* 0x000fe200020006ff */
[----:B------:R-:W-:Y:S01]  /*9f00*/  HADD2.F32 R182, -RZ, R89.H0_H0 ;  /* 0x20000059ffb67230 */ /* 0x000fe20000004100 */
[----:B------:R-:W-:Y:S01]  /*9f10*/  F2FP.F16.E4M3.UNPACK_B R90, R90 ;  /* 0x0000005aff5a723e */ /* 0x000fe200020006ff */
[----:B------:R-:W-:-:S02]  /*9f20*/  HADD2.F32 R88, -RZ, R88.H1_H1 ;  /* 0x30000058ff587230 */ /* 0x000fc40000004100 */
[-C--:B------:R-:W-:Y:S01]  /*9f30*/  FMUL.FTZ R190, R93, R194.reuse ;  /* 0x000000c25dbe7220 */ /* 0x080fe20000410000 */
[----:B------:R-:W-:Y:S02]  /*9f40*/  HADD2.F32 R89, -RZ, R89.H1_H1 ;  /* 0x30000059ff597230 */ /* 0x000fe40000004100 */
[C---:B------:R-:W-:Y:S01]  /*9f50*/  FMUL.FTZ R194, R182.reuse, R194 ;  /* 0x000000c2b6c27220 */ /* 0x040fe20000410000 */
[----:B------:R-:W-:-:S03]  /*9f60*/  FFMA.FTZ R190, R182, R184, -R190 ;  /* 0x000000b8b6be7223 */ /* 0x000fc600000108be */
[----:B------:R-:W-:Y:S01]  /*9f70*/  FFMA.FTZ R194, R93, R184, R194 ;  /* 0x000000b85dc27223 */ /* 0x000fe200000100c2 */
[CC--:B------:R-:W-:Y:S01]  /*9f80*/  FMUL.FTZ R93, R92.reuse, R88.reuse ;  /* 0x000000585c5d7220 */ /* 0x0c0fe20000410000 */
[C---:B------:R-:W-:Y:S01]  /*9f90*/  FMUL.FTZ R88, R89.reuse, R88 ;  /* 0x0000005859587220 */ /* 0x040fe20000410000 */
[----:B------:R-:W-:Y:S02]  /*9fa0*/  HADD2.F32 R184, -RZ, R183.H0_H0 ;  /* 0x200000b7ffb87230 */ /* 0x000fe40000004100 */
[-C--:B------:R-:W-:Y:S01]  /*9fb0*/  FFMA.FTZ R89, R89, R95.reuse, -R93 ;  /* 0x0000005f59597223 */ /* 0x080fe2000001085d */
[----:B------:R-:W-:Y:S01]  /*9fc0*/  FFMA.FTZ R88, R92, R95, R88 ;  /* 0x0000005f5c587223 */ /* 0x000fe20000010058 */
[----:B------:R-:W-:Y:S02]  /*9fd0*/  HADD2.F32 R92, -RZ, R94.H0_H0 ;  /* 0x2000005eff5c7230 */ /* 0x000fe40000004100 */
[----:B------:R-:W-:Y:S01]  /*9fe0*/  HADD2.F32 R95, -RZ, R90.H0_H0 ;  /* 0x2000005aff5f7230 */ /* 0x000fe20000004100 */
[----:B------:R-:W-:Y:S01]  /*9ff0*/  F2FP.SATFINITE.E4M3.F32.PACK_AB_MERGE_C R89, R89, R190, RZ ;  /* 0x000000be5959723e */ /* 0x000fe200048070ff */
[----:B------:R-:W-:-:S02]  /*a000*/  HADD2.F32 R93, -RZ, R185.H0_H0 ;  /* 0x200000b9ff5d7230 */ /* 0x000fc40000004100 */
[CC--:B------:R-:W-:Y:S01]  /*a010*/  FMUL.FTZ R182, R92.reuse, R184.reuse ;  /* 0x000000b85cb67220 */ /* 0x0c0fe20000410000 */
[----:B------:R-:W-:Y:S02]  /*a020*/  HADD2.F32 R183, -RZ, R183.H1_H1 ;  /* 0x300000b7ffb77230 */ /* 0x000fe40000004100 */
[C---:B------:R-:W-:Y:S01]  /*a030*/  FMUL.FTZ R184, R95.reuse, R184 ;  /* 0x000000b85fb87220 */ /* 0x040fe20000410000 */
[----:B------:R-:W-:Y:S02]  /*a040*/  HADD2.F32 R94, -RZ, R94.H1_H1 ;  /* 0x3000005eff5e7230 */ /* 0x000fe40000004100 */
[-C--:B------:R-:W-:Y:S01]  /*a050*/  FFMA.FTZ R182, R95, R93.reuse, -R182 ;  /* 0x0000005d5fb67223 */ /* 0x080fe200000108b6 */
[----:B------:R-:W-:Y:S02]  /*a060*/  HADD2.F32 R90, -RZ, R90.H1_H1 ;  /* 0x3000005aff5a7230 */ /* 0x000fe40000004100 */
[----:B------:R-:W-:Y:S01]  /*a070*/  FFMA.FTZ R184, R92, R93, R184 ;  /* 0x0000005d5cb87223 */ /* 0x000fe200000100b8 */
[----:B------:R-:W-:-:S02]  /*a080*/  HADD2.F32 R185, -RZ, R185.H1_H1 ;  /* 0x300000b9ffb97230 */ /* 0x000fc40000004100 */
[-C--:B------:R-:W-:Y:S01]  /*a090*/  FMUL.FTZ R92, R94, R183.reuse ;  /* 0x000000b75e5c7220 */ /* 0x080fe20000410000 */
[----:B------:R-:W-:Y:S01]  /*a0a0*/  F2FP.SATFINITE.E4M3.F32.PACK_AB_MERGE_C R88, R88, R194, RZ ;  /* 0x000000c25858723e */ /* 0x000fe200048070ff */
[----:B------:R-:W-:Y:S01]  /*a0b0*/  FMUL.FTZ R183, R90, R183 ;  /* 0x000000b75ab77220 */ /* 0x000fe20000410000 */
[----:B------:R-:W-:Y:S01]  /*a0c0*/  F2FP.SATFINITE.E4M3.F32.PACK_AB_MERGE_C R93, R52, R53, R40 ;  /* 0x00000035345d723e */ /* 0x000fe20004807028 */
[----:B------:R-:W-:Y:S01]  /*a0d0*/  FFMA.FTZ R92, R90, R185, -R92 ;  /* 0x000000b95a5c7223 */ /* 0x000fe2000001085c */
[----:B------:R-:W-:Y:S01]  /*a0e0*/  F2FP.SATFINITE.E4M3.F32.PACK_AB_MERGE_C R90, R55, R193, RZ ;  /* 0x000000c1375a723e */ /* 0x000fe200048070ff */
[----:B------:R-:W-:Y:S01]  /*a0f0*/  FFMA.FTZ R183, R94, R185, R183 ;  /* 0x000000b95eb77223 */ /* 0x000fe200000100b7 */
[----:B------:R-:W-:Y:S02]  /*a100*/  F2FP.SATFINITE.E4M3.F32.PACK_AB_MERGE_C R95, R43, R192, R42 ;  /* 0x000000c02b5f723e */ /* 0x000fe4000480702a */
[----:B------:R-:W-:Y:S02]  /*a110*/  F2FP.SATFINITE.E4M3.F32.PACK_AB_MERGE_C R41, R41, R189, R90 ;  /* 0x000000bd2929723e */ /* 0x000fe4000480705a */
[----:B------:R-:W-:-:S02]  /*a120*/  F2FP.SATFINITE.E4M3.F32.PACK_AB_MERGE_C R90, R92, R182, R89 ;  /* 0x000000b65c5a723e */ /* 0x000fc40004807059 */
[----:B------:R-:W-:Y:S01]  /*a130*/  F2FP.SATFINITE.E4M3.F32.PACK_AB_MERGE_C R94, R183, R184, R88 ;  /* 0x000000b8b75e723e */ /* 0x000fe20004807058 */
[----:B------:R-:W-:Y:S01]  /*a140*/  IMAD.MOV.U32 R88, RZ, RZ, R187 ;  /* 0x000000ffff587224 */ /* 0x000fe200078e00bb */
[----:B------:R-:W-:Y:S01]  /*a150*/  MOV R89, R188 ;  /* 0x000000bc00597202 */ /* 0x000fe20000000f00 */
[----:B------:R-:W-:-:S07]  /*a160*/  IMAD.MOV.U32 R92, RZ, RZ, R41 ;  /* 0x000000ffff5c7224 */ /* 0x000fce00078e0029 */
.L_x_548:
[----:B------:R-:W-:Y:S05]  /*a170*/  BSYNC B3 ;  /* 0x0000000000037941 */ /* 0x000fea0003800000 */
.L_x_547:
[----:B------:R-:W-:-:S13]  /*a180*/  ISETP.GE.AND P4, PT, R186, R150, PT ;  /* 0x00000096ba00720c */ /* 0x000fda0003f86270 */
[--C-:B------:R-:W-:Y:S02]  /*a190*/  @!P4 SHF.R.S32.HI R40, RZ, 0x1f, R186.reuse ;  /* 0x0000001fff28c819 */ /* 0x100fe400000114ba */
[----:B------:R-:W-:-:S04]  /*a1a0*/  @!P4 IADD3 R43, P5, P6, R116, R138, R186 ;  /* 0x0000008a742bc210 */ /* 0x000fc80007ebe0ba */
[----:B------:R-:W-:Y:S02]  /*a1b0*/  @!P4 IADD3.X R52, R4, R177, R40, P5, P6 ;  /* 0x000000b10434c210 */ /* 0x000fe40002fec428 */
[----:B------:R-:W-:-:S04]  /*a1c0*/  IADD3 R41, P5, P6, R116, R138, R25 ;  /* 0x0000008a74297210 */ /* 0x000fc80007ebe019 */
[----:B------:R-:W-:Y:S02]  /*a1d0*/  IADD3.X R42, R4, R177, R30, P5, P6 ;  /* 0x000000b1042a7210 */ /* 0x000fe40002fec41e */
[----:B------:R-:W-:-:S05]  /*a1e0*/  IADD3 R40, P5, R41, R122, RZ ;  /* 0x0000007a29287210 */ /* 0x000fca0007fbe0ff */
[----:B------:R-:W-:Y:S01]  /*a1f0*/  IMAD.X R41, R42, 0x1, R123, P5 ;  /* 0x000000012a297824 */ /* 0x000fe200028e067b */
[----:B------:R-:W-:-:S04]  /*a200*/  @!P4 IADD3 R42, P5, R43, R122, RZ ;  /* 0x0000007a2b2ac210 */ /* 0x000fc80007fbe0ff */
[----:B0-----:R0:W-:Y:S01]  /*a210*/  STG.E.128 desc[UR54][R40.64], R88 ;  /* 0x0000005828007986 */ /* 0x0011e2000c101d36 */
[----:B------:R-:W-:-:S05]  /*a220*/  @!P4 IMAD.X R43, R52, 0x1, R123, P5 ;  /* 0x00000001342bc824 */ /* 0x000fca00028e067b */
[----:B-1----:R0:W-:Y:S03]  /*a230*/  @!P4 STG.E.128 desc[UR54][R42.64], R92 ;  /* 0x0000005c2a00c986 */ /* 0x0021e6000c101d36 */
.L_x_546:
[----:B------:R-:W-:Y:S05]  /*a240*/  BSYNC B2 ;  /* 0x0000000000027941 */ /* 0x000fea0003800000 */
.L_x_545:
[----:B------:R-:W-:Y:S01]  /*a250*/  ISETP.NE.AND P4, PT, R35, RZ, PT ;  /* 0x000000ff2300720c */ /* 0x000fe20003f85270 */
[----:B------:R-:W-:-:S12]  /*a260*/  BSSY B2, `(.L_x_549) ;  /* 0x00000f5000027945 */ /* 0x000fd80003800000 */
[----:B------:R-:W-:Y:S05]  /*a270*/  @!P4 BRA `(.L_x_550) ;  /* 0x0000000c00ccc947 */ /* 0x000fea0003800000 */
[----:B0-----:R-:W-:Y:S01]  /*a280*/  SEL R40, R99, R155, !P3 ;  /* 0x0000009b63287207 */ /* 0x001fe20005800000 */
[----:B------:R-:W-:Y:S01]  /*a290*/  BSSY B3, `(.L_x_551) ;  /* 0x00000e7000037945 */ /* 0x000fe20003800000 */
[----:B------:R-:W-:Y:S02]  /*a2a0*/  IADD3 R89, P4, P5, R116, R138, R27 ;  /* 0x0000008a74597210 */ /* 0x000fe40007d9e01b */
[----:B------:R-:W-:Y:S02]  /*a2b0*/  SHF.R.S32.HI R41, RZ, 0x1f, R40 ;  /* 0x0000001fff297819 */ /* 0x000fe40000011428 */
[----:B------:R-:W-:Y:S02]  /*a2c0*/  IADD3.X R88, R4, R177, R31, P4, P5 ;  /* 0x000000b104587210 */ /* 0x000fe400027ea41f */
[----:B------:R-:W-:Y:S02]  /*a2d0*/  LEA.HI R41, R41, R40, RZ, 0x5 ;  /* 0x0000002829297211 */ /* 0x000fe400078f28ff */
[----:B------:R-:W-:-:S02]  /*a2e0*/  ISETP.GE.AND P4, PT, R0, R131, PT ;  /* 0x000000830000720c */ /* 0x000fc40003f86270 */
[----:B------:R-:W-:-:S04]  /*a2f0*/  LEA.HI.SX32 R41, R41, R26, 0x1b ;  /* 0x0000001a29297211 */ /* 0x000fc800078fdaff */
[----:B------:R-:W-:Y:S02]  /*a300*/  SHF.R.S32.HI R40, RZ, 0x1f, R41 ;  /* 0x0000001fff287819 */ /* 0x000fe40000011429 */
[----:B------:R-:W-:Y:S02]  /*a310*/  SHF.L.U32 R90, R41, 0x4, RZ ;  /* 0x00000004295a7819 */ /* 0x000fe400000006ff */
[----:B------:R-:W-:Y:S02]  /*a320*/  LEA.HI R40, R40, R41, RZ, 0x2 ;  /* 0x0000002928287211 */ /* 0x000fe400078f10ff */
[----:B------:R-:W-:Y:S02]  /*a330*/  LOP3.LUT R41, R175, 0x30, R90, 0xf8, !PT ;  /* 0x00000030af297812 */ /* 0x000fe400078ef85a */
[----:B------:R-:W-:Y:S02]  /*a340*/  SHF.R.S32.HI R40, RZ, 0x2, R40 ;  /* 0x00000002ff287819 */ /* 0x000fe40000011428 */
[----:B------:R-:W-:-:S03]  /*a350*/  LOP3.LUT R41, R41, R196, RZ, 0x3c, !PT ;  /* 0x000000c429297212 */ /* 0x000fc600078e3cff */
[----:B------:R-:W-:-:S04]  /*a360*/  IMAD R40, R40, 0x2800, R197 ;  /* 0x0000280028287824 */ /* 0x000fc800078e02c5 */
[----:B------:R-:W-:Y:S02]  /*a370*/  IMAD.IADD R40, R40, 0x1, R41 ;  /* 0x0000000128287824 */ /* 0x000fe400078e0229 */
[C---:B------:R-:W-:Y:S02]  /*a380*/  IMAD R41, R17.reuse, 0x7800, R142 ;  /* 0x0000780011297824 */ /* 0x040fe400078e028e */
[----:B------:R-:W-:Y:S02]  /*a390*/  IMAD R43, R17, 0x7800, R40 ;  /* 0x00007800112b7824 */ /* 0x000fe400078e0228 */
[C---:B------:R-:W-:Y:S02]  /*a3a0*/  IMAD.IADD R41, R16.reuse, 0x1, R41 ;  /* 0x0000000110297824 */ /* 0x040fe400078e0229 */
[----:B------:R-:W-:-:S04]  /*a3b0*/  IMAD.IADD R52, R16, 0x1, R43 ;  /* 0x0000000110347824 */ /* 0x000fc800078e022b */
[----:B------:R-:W0:Y:S04]  /*a3c0*/  LDS.128 R40, [R41+0x1a400] ;  /* 0x01a4000029287984 */ /* 0x000e280000000c00 */
[----:B------:R-:W1:Y:S01]  /*a3d0*/  LDS.128 R52, [R52+0x1a400] ;  /* 0x01a4000034347984 */ /* 0x000e620000000c00 */
[----:B------:R-:W-:Y:S05]  /*a3e0*/  @P4 BRA `(.L_x_552) ;  /* 0x0000000c00444947 */ /* 0x000fea0003800000 */
[--C-:B------:R-:W-:Y:S02]  /*a3f0*/  SHF.R.U32.HI R91, RZ, 0x8, R57.reuse ;  /* 0x00000008ff5b7819 */ /* 0x100fe40000011639 */
[----:B------:R-:W-:Y:S02]  /*a400*/  LOP3.LUT R44, R57, 0xff0000ff, RZ, 0xc0, !PT ;  /* 0xff0000ff392c7812 */ /* 0x000fe400078ec0ff */
[----:B------:R-:W-:Y:S02]  /*a410*/  SHF.R.U32.HI R58, RZ, 0x10, R57 ;  /* 0x00000010ff3a7819 */ /* 0x000fe40000011639 */
[--C-:B------:R-:W-:Y:S02]  /*a420*/  SHF.R.U32.HI R57, RZ, 0x8, R45.reuse ;  /* 0x00000008ff397819 */ /* 0x100fe4000001162d */
[----:B------:R-:W-:Y:S02]  /*a430*/  LOP3.LUT R46, R45, 0xff0000ff, RZ, 0xc0, !PT ;  /* 0xff0000ff2d2e7812 */ /* 0x000fe400078ec0ff */
[----:B------:R-:W-:Y:S01]  /*a440*/  SHF.R.U32.HI R56, RZ, 0x10, R45 ;  /* 0x00000010ff387819 */ /* 0x000fe2000001162d */
[----:B------:R-:W-:Y:S01]  /*a450*/  IMAD.SHL.U32 R57, R57, 0x100, RZ ;  /* 0x0000010039397824 */ /* 0x000fe200078e00ff */
[----:B------:R-:W-:-:S02]  /*a460*/  SHF.L.U32 R45, R91, 0x8, RZ ;  /* 0x000000085b2d7819 */ /* 0x000fc400000006ff */
[----:B------:R-:W-:Y:S02]  /*a470*/  F2FP.F16.E4M3.UNPACK_B R185, R179.H1 ;  /* 0x000000b3ffb9723e */ /* 0x000fe400030006ff */
[----:B------:R-:W-:Y:S01]  /*a480*/  LOP3.LUT R57, R46, 0xff00, R57, 0xf8, !PT ;  /* 0x0000ff002e397812 */ /* 0x000fe200078ef839 */
[----:B------:R-:W-:Y:S01]  /*a490*/  IMAD.U32 R46, R56, 0x10000, RZ ;  /* 0x00010000382e7824 */ /* 0x000fe200078e00ff */
[----:B------:R-:W-:Y:S01]  /*a4a0*/  LOP3.LUT R44, R44, 0xff00, R45, 0xf8, !PT ;  /* 0x0000ff002c2c7812 */ /* 0x000fe200078ef82d */
[----:B------:R-:W-:Y:S01]  /*a4b0*/  IMAD.U32 R45, R58, 0x10000, RZ ;  /* 0x000100003a2d7824 */ /* 0x000fe200078e00ff */
[----:B-1----:R-:W-:Y:S01]  /*a4c0*/  MOV R58, R53 ;  /* 0x00000035003a7202 */ /* 0x002fe20000000f00 */
[--C-:B------:R-:W-:Y:S01]  /*a4d0*/  HADD2.F32 R187, -RZ, R185.reuse.H0_H0 ;  /* 0x200000b9ffbb7230 */ /* 0x100fe20000004100 */
[----:B------:R-:W-:Y:S01]  /*a4e0*/  LOP3.LUT R57, R57, 0xff0000, R46, 0xf8, !PT ;  /* 0x00ff000039397812 */ /* 0x000fe200078ef82e */
[----:B------:R-:W-:Y:S01]  /*a4f0*/  HADD2.F32 R185, -RZ, R185.H1_H1 ;  /* 0x300000b9ffb97230 */ /* 0x000fe20000004100 */
[----:B------:R-:W-:-:S02]  /*a500*/  F2FP.F16.E4M3.UNPACK_B R91, R58 ;  /* 0x0000003aff5b723e */ /* 0x000fc400020006ff */
[----:B------:R-:W-:Y:S02]  /*a510*/  F2FP.F16.E4M3.UNPACK_B R92, R57 ;  /* 0x00000039ff5c723e */ /* 0x000fe400020006ff */
[----:B0-----:R-:W-:Y:S01]  /*a520*/  F2FP.F16.E4M3.UNPACK_B R53, R41 ;  /* 0x00000029ff35723e */ /* 0x001fe200020006ff */
[--C-:B------:R-:W-:Y:S01]  /*a530*/  HADD2.F32 R46, -RZ, R91.reuse.H0_H0 ;  /* 0x2000005bff2e7230 */ /* 0x100fe20000004100 */
[----:B------:R-:W-:Y:S01]  /*a540*/  LOP3.LUT R44, R44, 0xff0000, R45, 0xf8, !PT ;  /* 0x00ff00002c2c7812 */ /* 0x000fe200078ef82d */
[----:B------:R-:W-:Y:S01]  /*a550*/  HADD2.F32 R91, -RZ, R91.H1_H1 ;  /* 0x3000005bff5b7230 */ /* 0x000fe20000004100 */
[----:B------:R-:W-:Y:S01]  /*a560*/  F2FP.F16.E4M3.UNPACK_B R58, R58.H1 ;  /* 0x0000003aff3a723e */ /* 0x000fe200030006ff */
[--C-:B------:R-:W-:Y:S01]  /*a570*/  HADD2.F32 R56, -RZ, R53.reuse.H0_H0 ;  /* 0x20000035ff387230 */ /* 0x100fe20000004100 */
[----:B------:R-:W-:Y:S01]  /*a580*/  F2FP.F16.E4M3.UNPACK_B R45, R44 ;  /* 0x0000002cff2d723e */ /* 0x000fe200020006ff */
[----:B------:R-:W-:Y:S01]  /*a590*/  HADD2.F32 R94, -RZ, R92.H1_H1 ;  /* 0x3000005cff5e7230 */ /* 0x000fe20000004100 */
[----:B------:R-:W-:Y:S01]  /*a5a0*/  F2FP.F16.E4M3.UNPACK_B R179, R179 ;  /* 0x000000b3ffb3723e */ /* 0x000fe200020006ff */
[----:B------:R-:W-:-:S02]  /*a5b0*/  HADD2.F32 R53, -RZ, R53.H1_H1 ;  /* 0x30000035ff357230 */ /* 0x000fc40000004100 */
[----:B------:R-:W-:Y:S02]  /*a5c0*/  HADD2.F32 R95, -RZ, R92.H0_H0 ;  /* 0x2000005cff5f7230 */ /* 0x000fe40000004100 */
[-C--:B------:R-:W-:Y:S01]  /*a5d0*/  FMUL.FTZ R182, R91, R94.reuse ;  /* 0x0000005e5bb67220 */ /* 0x080fe20000410000 */
[--C-:B------:R-:W-:Y:S02]  /*a5e0*/  HADD2.F32 R92, -RZ, R45.reuse.H1_H1 ;  /* 0x3000002dff5c7230 */ /* 0x100fe40000004100 */
[----:B------:R-:W-:Y:S01]  /*a5f0*/  FMUL.FTZ R94, R53, R94 ;  /* 0x0000005e355e7220 */ /* 0x000fe20000410000 */
[----:B------:R-:W-:Y:S02]  /*a600*/  HADD2.F32 R93, -RZ, R45.H0_H0 ;  /* 0x2000002dff5d7230 */ /* 0x000fe40000004100 */
[-C--:B------:R-:W-:Y:S01]  /*a610*/  FMUL.FTZ R183, R46, R95.reuse ;  /* 0x0000005f2eb77220 */ /* 0x080fe20000410000 */
[----:B------:R-:W-:Y:S01]  /*a620*/  FMUL.FTZ R95, R56, R95 ;  /* 0x0000005f385f7220 */ /* 0x000fe20000410000 */
[-C--:B------:R-:W-:Y:S01]  /*a630*/  FFMA.FTZ R45, R91, R92.reuse, R94 ;  /* 0x0000005c5b2d7223 */ /* 0x080fe2000001005e */
[----:B------:R-:W-:Y:S01]  /*a640*/  F2FP.F16.E4M3.UNPACK_B R91, R57.H1 ;  /* 0x00000039ff5b723e */ /* 0x000fe200030006ff */
[----:B------:R-:W-:Y:S01]  /*a650*/  FFMA.FTZ R53, R53, R92, -R182 ;  /* 0x0000005c35357223 */ /* 0x000fe200000108b6 */
[----:B------:R-:W-:Y:S01]  /*a660*/  F2FP.F16.E4M3.UNPACK_B R57, R41.H1 ;  /* 0x00000029ff39723e */ /* 0x000fe200030006ff */
[----:B------:R-:W-:Y:S01]  /*a670*/  HADD2.F32 R41, -RZ, R58.H0_H0 ;  /* 0x2000003aff297230 */ /* 0x000fe20000004100 */
[----:B------:R-:W-:Y:S01]  /*a680*/  F2FP.F16.E4M3.UNPACK_B R92, R44.H1 ;  /* 0x0000002cff5c723e */ /* 0x000fe200030006ff */
[----:B------:R-:W-:-:S02]  /*a690*/  HADD2.F32 R94, -RZ, R91.H0_H0 ;  /* 0x2000005bff5e7230 */ /* 0x000fc40000004100 */
[-C--:B------:R-:W-:Y:S01]  /*a6a0*/  FFMA.FTZ R56, R56, R93.reuse, -R183 ;  /* 0x0000005d38387223 */ /* 0x080fe200000108b7 */
[--C-:B------:R-:W-:Y:S02]  /*a6b0*/  HADD2.F32 R44, -RZ, R57.reuse.H0_H0 ;  /* 0x20000039ff2c7230 */ /* 0x100fe40000004100 */
[----:B------:R-:W-:Y:S01]  /*a6c0*/  FFMA.FTZ R46, R46, R93, R95 ;  /* 0x0000005d2e2e7223 */ /* 0x000fe2000001005f */
[--C-:B------:R-:W-:Y:S02]  /*a6d0*/  HADD2.F32 R93, -RZ, R92.reuse.H0_H0 ;  /* 0x2000005cff5d7230 */ /* 0x100fe40000004100 */
[-C--:B------:R-:W-:Y:S01]  /*a6e0*/  FMUL.FTZ R95, R41, R94.reuse ;  /* 0x0000005e295f7220 */ /* 0x080fe20000410000 */
[----:B------:R-:W-:Y:S02]  /*a6f0*/  HADD2.F32 R57, -RZ, R57.H1_H1 ;  /* 0x30000039ff397230 */ /* 0x000fe40000004100 */
[----:B------:R-:W-:Y:S01]  /*a700*/  FMUL.FTZ R94, R44, R94 ;  /* 0x0000005e2c5e7220 */ /* 0x000fe20000410000 */
[----:B------:R-:W-:-:S02]  /*a710*/  HADD2.F32 R92, -RZ, R92.H1_H1 ;  /* 0x3000005cff5c7230 */ /* 0x000fc40000004100 */
[-C--:B------:R-:W-:Y:S01]  /*a720*/  FFMA.FTZ R44, R44, R93.reuse, -R95 ;  /* 0x0000005d2c2c7223 */ /* 0x080fe2000001085f */
[----:B------:R-:W-:Y:S01]  /*a730*/  SHF.R.U32.HI R95, RZ, 0x10, R59 ;  /* 0x00000010ff5f7819 */ /* 0x000fe2000001163b */
[----:B------:R-:W-:Y:S01]  /*a740*/  FFMA.FTZ R41, R41, R93, R94 ;  /* 0x0000005d29297223 */ /* 0x000fe2000001005e */
[----:B------:R-:W-:Y:S02]  /*a750*/  HADD2.F32 R93, -RZ, R58.H1_H1 ;  /* 0x3000003aff5d7230 */ /* 0x000fe40000004100 */
[----:B------:R-:W-:Y:S01]  /*a760*/  HADD2.F32 R58, -RZ, R91.H1_H1 ;  /* 0x3000005bff3a7230 */ /* 0x000fe20000004100 */
[----:B------:R-:W-:-:S04]  /*a770*/  LOP3.LUT R91, R59, 0xff0000ff, RZ, 0xc0, !PT ;  /* 0xff0000ff3b5b7812 */ /* 0x000fc800078ec0ff */
[-C--:B------:R-:W-:Y:S01]  /*a780*/  FMUL.FTZ R94, R93, R58.reuse ;  /* 0x0000003a5d5e7220 */ /* 0x080fe20000410000 */
[----:B------:R-:W-:-:S03]  /*a790*/  FMUL.FTZ R182, R57, R58 ;  /* 0x0000003a39b67220 */ /* 0x000fc60000410000 */
[-C--:B------:R-:W-:Y:S01]  /*a7a0*/  FFMA.FTZ R58, R57, R92.reuse, -R94 ;  /* 0x0000005c393a7223 */ /* 0x080fe2000001085e */
[----:B------:R-:W-:Y:S01]  /*a7b0*/  SHF.R.U32.HI R94, RZ, 0x8, R47 ;  /* 0x00000008ff5e7819 */ /* 0x000fe2000001162f */
[----:B------:R-:W-:Y:S01]  /*a7c0*/  FFMA.FTZ R57, R93, R92, R182 ;  /* 0x0000005c5d397223 */ /* 0x000fe200000100b6 */
[----:B------:R-:W-:Y:S02]  /*a7d0*/  SHF.R.U32.HI R92, RZ, 0x8, R59 ;  /* 0x00000008ff5c7819 */ /* 0x000fe4000001163b */
[----:B------:R-:W-:Y:S01]  /*a7e0*/  LOP3.LUT R59, R47, 0xff0000ff, RZ, 0xc0, !PT ;  /* 0xff0000ff2f3b7812 */ /* 0x000fe200078ec0ff */
[----:B------:R-:W-:Y:S01]  /*a7f0*/  IMAD.SHL.U32 R94, R94, 0x100, RZ ;  /* 0x000001005e5e7824 */ /* 0x000fe200078e00ff */
[----:B------:R-:W-:Y:S01]  /*a800*/  SHF.R.U32.HI R93, RZ, 0x10, R47 ;  /* 0x00000010ff5d7819 */ /* 0x000fe2000001162f */
[----:B------:R-:W-:Y:S01]  /*a810*/  IMAD.SHL.U32 R92, R92, 0x100, RZ ;  /* 0x000001005c5c7824 */ /* 0x000fe200078e00ff */
[----:B------:R-:W-:Y:S02]  /*a820*/  F2FP.SATFINITE.E4M3.F32.PACK_AB_MERGE_C R44, R58, R44, RZ ;  /* 0x0000002c3a2c723e */ /* 0x000fe400048070ff */
[----:B------:R-:W-:-:S02]  /*a830*/  LOP3.LUT R59, R59, 0xff00, R94, 0xf8, !PT ;  /* 0x0000ff003b3b7812 */ /* 0x000fc400078ef85e */
[----:B------:R-:W-:Y:S02]  /*a840*/  SHF.L.U32 R94, R93, 0x10, RZ ;  /* 0x000000105d5e7819 */ /* 0x000fe400000006ff */
[----:B------:R-:W-:Y:S01]  /*a850*/  LOP3.LUT R47, R91, 0xff00, R92, 0xf8, !PT ;  /* 0x0000ff005b2f7812 */ /* 0x000fe200078ef85c */
[----:B------:R-:W-:Y:S01]  /*a860*/  IMAD.U32 R92, R95, 0x10000, RZ ;  /* 0x000100005f5c7824 */ /* 0x000fe200078e00ff */
[----:B------:R-:W-:Y:S01]  /*a870*/  LOP3.LUT R93, R59, 0xff0000, R94, 0xf8, !PT ;  /* 0x00ff00003b5d7812 */ /* 0x000fe200078ef85e */
[----:B------:R-:W-:Y:S01]  /*a880*/  IMAD.MOV.U32 R94, RZ, RZ, R55 ;  /* 0x000000ffff5e7224 */ /* 0x000fe200078e0037 */
[----:B------:R-:W-:Y:S02]  /*a890*/  F2FP.F16.E4M3.UNPACK_B R91, R43 ;  /* 0x0000002bff5b723e */ /* 0x000fe400020006ff */
[----:B------:R-:W-:Y:S02]  /*a8a0*/  F2FP.F16.E4M3.UNPACK_B R95, R93 ;  /* 0x0000005dff5f723e */ /* 0x000fe400020006ff */
[-C--:B------:R-:W-:Y:S01]  /*a8b0*/  F2FP.F16.E4M3.UNPACK_B R55, R94.reuse ;  /* 0x0000005eff37723e */ /* 0x080fe200020006ff */
[----:B------:R-:W-:Y:S01]  /*a8c0*/  HADD2.F32 R183, -RZ, R91.H0_H0 ;  /* 0x2000005bffb77230 */ /* 0x000fe20000004100 */
[----:B------:R-:W-:Y:S01]  /*a8d0*/  LOP3.LUT R47, R47, 0xff0000, R92, 0xf8, !PT ;  /* 0x00ff00002f2f7812 */ /* 0x000fe200078ef85c */
[----:B------:R-:W-:Y:S01]  /*a8e0*/  HADD2.F32 R186, -RZ, R95.H0_H0 ;  /* 0x2000005fffba7230 */ /* 0x000fe20000004100 */
[----:B------:R-:W-:Y:S01]  /*a8f0*/  F2FP.F16.E4M3.UNPACK_B R94, R94.H1 ;  /* 0x0000005eff5e723e */ /* 0x000fe200030006ff */
[--C-:B------:R-:W-:Y:S01]  /*a900*/  HADD2.F32 R59, -RZ, R55.reuse.H0_H0 ;  /* 0x20000037ff3b7230 */ /* 0x100fe20000004100 */
[----:B------:R-:W-:Y:S01]  /*a910*/  F2FP.F16.E4M3.UNPACK_B R182, R47 ;  /* 0x0000002fffb6723e */ /* 0x000fe200020006ff */
[----:B------:R-:W-:Y:S01]  /*a920*/  HADD2.F32 R55, -RZ, R55.H1_H1 ;  /* 0x30000037ff377230 */ /* 0x000fe20000004100 */
[----:B------:R-:W-:Y:S01]  /*a930*/  F2FP.F16.E4M3.UNPACK_B R93, R93.H1 ;  /* 0x0000005dff5d723e */ /* 0x000fe200030006ff */
[----:B------:R-:W-:-:S02]  /*a940*/  HADD2.F32 R91, -RZ, R91.H1_H1 ;  /* 0x3000005bff5b7230 */ /* 0x000fc40000004100 */
[-C--:B------:R-:W-:Y:S01]  /*a950*/  FMUL.FTZ R92, R59, R186.reuse ;  /* 0x000000ba3b5c7220 */ /* 0x080fe20000410000 */
[--C-:B------:R-:W-:Y:S02]  /*a960*/  HADD2.F32 R184, -RZ, R182.reuse.H0_H0 ;  /* 0x200000b6ffb87230 */ /* 0x100fe40000004100 */
[----:B------:R-:W-:Y:S01]  /*a970*/  FMUL.FTZ R186, R183, R186 ;  /* 0x000000bab7ba7220 */ /* 0x000fe20000410000 */
[----:B------:R-:W-:Y:S01]  /*a980*/  HADD2.F32 R182, -RZ, R182.H1_H1 ;  /* 0x300000b6ffb67230 */ /* 0x000fe20000004100 */
[----:B------:R-:W-:Y:S01]  /*a990*/  F2FP.SATFINITE.E4M3.F32.PACK_AB_MERGE_C R57, R57, R41, RZ ;  /* 0x000000293939723e */ /* 0x000fe200048070ff */
[-C--:B------:R-:W-:Y:S01]  /*a9a0*/  FFMA.FTZ R92, R183, R184.reuse, -R92 ;  /* 0x000000b8b75c7223 */ /* 0x080fe2000001085c */
[----:B------:R-:W-:Y:S01]  /*a9b0*/  FFMA.FTZ R59, R59, R184, R186 ;  /* 0x000000b83b3b7223 */ /* 0x000fe200000100ba */
[----:B------:R-:W-:Y:S01]  /*a9c0*/  HADD2.F32 R184, -RZ, R95.H1_H1 ;  /* 0x3000005fffb87230 */ /* 0x000fe20000004100 */
[----:B------:R-:W-:Y:S01]  /*a9d0*/  F2FP.F16.E4M3.UNPACK_B R95, R43.H1 ;  /* 0x0000002bff5f723e */ /* 0x000fe200030006ff */
[----:B------:R-:W-:Y:S01]  /*a9e0*/  HADD2.F32 R183, -RZ, R94.H1_H1 ;  /* 0x3000005effb77230 */ /* 0x000fe20000004100 */
[----:B------:R-:W-:-:S02]  /*a9f0*/  F2FP.SATFINITE.E4M3.F32.PACK_AB_MERGE_C R41, R53, R56, R44 ;  /* 0x000000383529723e */ /* 0x000fc4000480702c */
[-C--:B------:R-:W-:Y:S01]  /*aa00*/  FMUL.FTZ R186, R55, R184.reuse ;  /* 0x000000b837ba7220 */ /* 0x080fe20000410000 */
[----:B------:R-:W-:Y:S01]  /*aa10*/  FMUL.FTZ R184, R91, R184 ;  /* 0x000000b85bb87220 */ /* 0x000fe20000410000 */
[----:B------:R-:W-:Y:S01]  /*aa20*/  HADD2.F32 R43, -RZ, R95.H0_H0 ;  /* 0x2000005fff2b7230 */ /* 0x000fe20000004100 */
[----:B------:R-:W-:Y:S01]  /*aa30*/  F2FP.SATFINITE.E4M3.F32.PACK_AB_MERGE_C R53, R45, R46, R57 ;  /* 0x0000002e2d35723e */ /* 0x000fe20004807039 */
[-C--:B------:R-:W-:Y:S01]  /*aa40*/  FFMA.FTZ R91, R91, R182.reuse, -R186 ;  /* 0x000000b65b5b7223 */ /* 0x080fe200000108ba */
[----:B------:R-:W-:Y:S01]  /*aa50*/  FFMA.FTZ R55, R55, R182, R184 ;  /* 0x000000b637377223 */ /* 0x000fe200000100b8 */
[----:B------:R-:W-:Y:S01]  /*aa60*/  F2FP.F16.E4M3.UNPACK_B R182, R47.H1 ;  /* 0x0000002fffb6723e */ /* 0x000fe200030006ff */
[----:B------:R-:W-:Y:S02]  /*aa70*/  HADD2.F32 R47, -RZ, R94.H0_H0 ;  /* 0x2000005eff2f7230 */ /* 0x000fe40000004100 */
[----:B------:R-:W-:Y:S02]  /*aa80*/  HADD2.F32 R186, -RZ, R93.H0_H0 ;  /* 0x2000005dffba7230 */ /* 0x000fe40000004100 */
[----:B------:R-:W-:-:S02]  /*aa90*/  HADD2.F32 R184, -RZ, R182.H0_H0 ;  /* 0x200000b6ffb87230 */ /* 0x000fc40000004100 */
[----:B------:R-:W-:Y:S02]  /*aaa0*/  HADD2.F32 R94, -RZ, R93.H1_H1 ;  /* 0x3000005dff5e7230 */ /* 0x000fe40000004100 */
[-C--:B------:R-:W-:Y:S01]  /*aab0*/  FMUL.FTZ R188, R47, R186.reuse ;  /* 0x000000ba2fbc7220 */ /* 0x080fe20000410000 */
[C---:B------:R-:W-:Y:S01]  /*aac0*/  FMUL.FTZ R186, R43.reuse, R186 ;  /* 0x000000ba2bba7220 */ /* 0x040fe20000410000 */
[----:B------:R-:W-:Y:S02]  /*aad0*/  HADD2.F32 R95, -RZ, R95.H1_H1 ;  /* 0x3000005fff5f7230 */ /* 0x000fe40000004100 */
[-C--:B------:R-:W-:Y:S01]  /*aae0*/  FFMA.FTZ R43, R43, R184.reuse, -R188 ;  /* 0x000000b82b2b7223 */ /* 0x080fe200000108bc */
[----:B------:R-:W-:Y:S01]  /*aaf0*/  FFMA.FTZ R47, R47, R184, R186 ;  /* 0x000000b82f2f7223 */ /* 0x000fe200000100ba */
[----:B------:R-:W-:Y:S02]  /*ab00*/  HADD2.F32 R182, -RZ, R182.H1_H1 ;  /* 0x300000b6ffb67230 */ /* 0x000fe40000004100 */
[-C--:B------:R-:W-:Y:S01]  /*ab10*/  FMUL.FTZ R184, R183, R94.reuse ;  /* 0x0000005eb7b87220 */ /* 0x080fe20000410000 */
[----:B------:R-:W-:-:S03]  /*ab20*/  FMUL.FTZ R186, R95, R94 ;  /* 0x0000005e5fba7220 */ /* 0x000fc60000410000 */
[-C--:B------:R-:W-:Y:S01]  /*ab30*/  FFMA.FTZ R94, R95, R182.reuse, -R184 ;  /* 0x000000b65f5e7223 */ /* 0x080fe200000108b8 */
[----:B------:R-:W-:Y:S02]  /*ab40*/  IMAD.MOV.U32 R95, RZ, RZ, R40 ;  /* 0x000000ffff5f7224 */ /* 0x000fe400078e0028 */
[----:B------:R-:W-:Y:S01]  /*ab50*/  FFMA.FTZ R93, R183, R182, R186 ;  /* 0x000000b6b75d7223 */ /* 0x000fe200000100ba */
[----:B------:R-:W-:Y:S02]  /*ab60*/  F2FP.F16.E4M3.UNPACK_B R40, R181.H1 ;  /* 0x000000b5ff28723e */ /* 0x000fe400030006ff */
[-C--:B------:R-:W-:Y:S02]  /*ab70*/  F2FP.F16.E4M3.UNPACK_B R183, R52.reuse.H1 ;  /* 0x00000034ffb7723e */ /* 0x080fe400030006ff */
[----:B------:R-:W-:Y:S01]  /*ab80*/  F2FP.F16.E4M3.UNPACK_B R182, R95.H1 ;  /* 0x0000005fffb6723e */ /* 0x000fe200030006ff */
[----:B------:R-:W-:Y:S01]  /*ab90*/  HADD2.F32 R189, -RZ, R40.H0_H0 ;  /* 0x20000028ffbd7230 */ /* 0x000fe20000004100 */
[----:B------:R-:W-:Y:S01]  /*aba0*/  F2FP.F16.E4M3.UNPACK_B R181, R181 ;  /* 0x000000b5ffb5723e */ /* 0x000fe200020006ff */
[----:B------:R-:W-:Y:S01]  /*abb0*/  HADD2.F32 R184, -RZ, R183.H0_H0 ;  /* 0x200000b7ffb87230 */ /* 0x000fe20000004100 */
[----:B------:R-:W-:Y:S01]  /*abc0*/  F2FP.F16.E4M3.UNPACK_B R52, R52 ;  /* 0x00000034ff34723e */ /* 0x000fe200020006ff */
[----:B------:R-:W-:Y:S01]  /*abd0*/  HADD2.F32 R186, -RZ, R182.H0_H0 ;  /* 0x200000b6ffba7230 */ /* 0x000fe20000004100 */
[----:B------:R-:W-:Y:S01]  /*abe0*/  F2FP.F16.E4M3.UNPACK_B R95, R95 ;  /* 0x0000005fff5f723e */ /* 0x000fe200020006ff */
[----:B------:R-:W-:-:S02]  /*abf0*/  HADD2.F32 R40, -RZ, R40.H1_H1 ;  /* 0x30000028ff287230 */ /* 0x000fc40000004100 */
[-C--:B------:R-:W-:Y:S01]  /*ac00*/  FMUL.FTZ R188, R184, R189.reuse ;  /* 0x000000bdb8bc7220 */ /* 0x080fe20000410000 */
[----:B------:R-:W-:Y:S02]  /*ac10*/  HADD2.F32 R183, -RZ, R183.H1_H1 ;  /* 0x300000b7ffb77230 */ /* 0x000fe40000004100 */
[C---:B------:R-:W-:Y:S01]  /*ac20*/  FMUL.FTZ R189, R186.reuse, R189 ;  /* 0x000000bdbabd7220 */ /* 0x040fe20000410000 */
[----:B------:R-:W-:Y:S02]  /*ac30*/  HADD2.F32 R182, -RZ, R182.H1_H1 ;  /* 0x300000b6ffb67230 */ /* 0x000fe40000004100 */
[----:B------:R-:W-:Y:S01]  /*ac40*/  FFMA.FTZ R188, R186, R187, -R188 ;  /* 0x000000bbbabc7223 */ /* 0x000fe200000108bc */
[----:B------:R-:W-:Y:S01]  /*ac50*/  F2FP.SATFINITE.E4M3.F32.PACK_AB_MERGE_C R43, R94, R43, RZ ;  /* 0x0000002b5e2b723e */ /* 0x000fe200048070ff */
[----:B------:R-:W-:Y:S01]  /*ac60*/  FFMA.FTZ R189, R184, R187, R189 ;  /* 0x000000bbb8bd7223 */ /* 0x000fe200000100bd */
[-C--:B------:R-:W-:Y:S01]  /*ac70*/  FMUL.FTZ R184, R183, R40.reuse ;  /* 0x00000028b7b87220 */ /* 0x080fe20000410000 */
[C---:B------:R-:W-:Y:S01]  /*ac80*/  FMUL.FTZ R40, R182.reuse, R40 ;  /* 0x00000028b6287220 */ /* 0x040fe20000410000 */
[----:B------:R-:W-:Y:S01]  /*ac90*/  HADD2.F32 R187, -RZ, R181.H0_H0 ;  /* 0x200000b5ffbb7230 */ /* 0x000fe20000004100 */
[----:B------:R-:W-:Y:S01]  /*aca0*/  F2FP.SATFINITE.E4M3.F32.PACK_AB_MERGE_C R43, R91, R92, R43 ;  /* 0x0000005c5b2b723e */ /* 0x000fe2000480702b */
[-C--:B------:R-:W-:Y:S01]  /*acb0*/  FFMA.FTZ R182, R182, R185.reuse, -R184 ;  /* 0x000000b9b6b67223 */ /* 0x080fe200000108b8 */
[----:B------:R-:W-:Y:S01]  /*acc0*/  FFMA.FTZ R40, R183, R185, R40 ;  /* 0x000000b9b7287223 */ /* 0x000fe20000010028 */
[----:B------:R-:W-:-:S02]  /*acd0*/  HADD2.F32 R183, -RZ, R52.H0_H0 ;  /* 0x20000034ffb77230 */ /* 0x000fc40000004100 */
[----:B------:R-:W-:Y:S01]  /*ace0*/  HADD2.F32 R185, -RZ, R95.H0_H0 ;  /* 0x2000005fffb97230 */ /* 0x000fe20000004100 */
        /* <DEDUP_REMOVED lines=10> */
[----:B------:R-:W-:Y:S01]  /*ad90*/  FMUL.FTZ R95, R52, R181 ;  /* 0x000000b5345f7220 */ /* 0x000fe20000410000 */
[-C--:B------:R-:W-:Y:S02]  /*ada0*/  F2FP.F16.E4M3.UNPACK_B R183, R178.reuse.H1 ;  /* 0x000000b2ffb7723e */ /* 0x080fe400030006ff */
[----:B------:R-:W-:Y:S01]  /*adb0*/  F2FP.F16.E4M3.UNPACK_B R178, R178 ;  /* 0x000000b2ffb2723e */ /* 0x000fe200020006ff */
[C---:B------:R-:W-:Y:S01]  /*adc0*/  FFMA.FTZ R95, R184.reuse, R179, -R95 ;  /* 0x000000b3b85f7223 */ /* 0x040fe2000001085f */
[----:B------:R-:W-:Y:S01]  /*add0*/  FMUL.FTZ R181, R184, R181 ;  /* 0x000000b5b8b57220 */ /* 0x000fe20000410000 */
[----:B------:R-:W-:Y:S01]  /*ade0*/  HADD2.F32 R185, -RZ, R183.H0_H0 ;  /* 0x200000b7ffb97230 */ /* 0x000fe20000004100 */
[----:B------:R-:W-:-:S02]  /*adf0*/  F2FP.SATFINITE.E4M3.F32.PACK_AB_MERGE_C R40, R40, R189, RZ ;  /* 0x000000bd2828723e */ /* 0x000fc400048070ff */
[----:B------:R-:W-:Y:S01]  /*ae00*/  F2FP.SATFINITE.E4M3.F32.PACK_AB_MERGE_C R186, R95, R186, R182 ;  /* 0x000000ba5fba723e */ /* 0x000fe200048070b6 */
[----:B------:R-:W-:Y:S02]  /*ae10*/  IMAD.MOV.U32 R95, RZ, RZ, R42 ;  /* 0x000000ffff5f7224 */ /* 0x000fe400078e002a */
[----:B------:R-:W-:Y:S01]  /*ae20*/  FFMA.FTZ R52, R52, R179, R181 ;  /* 0x000000b334347223 */ /* 0x000fe200000100b5 */
[----:B------:R-:W-:Y:S02]  /*ae30*/  F2FP.F16.E4M3.UNPACK_B R42, R180.H1 ;  /* 0x000000b4ff2a723e */ /* 0x000fe400030006ff */
[----:B------:R-:W-:Y:S02]  /*ae40*/  F2FP.F16.E4M3.UNPACK_B R181, R54.H1 ;  /* 0x00000036ffb5723e */ /* 0x000fe400030006ff */
[-C--:B------:R-:W-:Y:S01]  /*ae50*/  F2FP.F16.E4M3.UNPACK_B R179, R95.reuse.H1 ;  /* 0x0000005fffb3723e */ /* 0x080fe200030006ff */
[--C-:B------:R-:W-:Y:S01]  /*ae60*/  HADD2.F32 R190, -RZ, R42.reuse.H0_H0 ;  /* 0x2000002affbe7230 */ /* 0x100fe20000004100 */
        /* <DEDUP_REMOVED lines=11> */
[----:B------:R-:W-:Y:S01]  /*af20*/  F2FP.SATFINITE.E4M3.F32.PACK_AB_MERGE_C R52, R52, R187, R40 ;  /* 0x000000bb3434723e */ /* 0x000fe20004807028 */
[----:B------:R-:W-:Y:S01]  /*af30*/  FFMA.FTZ R190, R182, R185, R190 ;  /* 0x000000b9b6be7223 */ /* 0x000fe200000100be */
[----:B------:R-:W-:Y:S02]  /*af40*/  HADD2.F32 R182, -RZ, R183.H1_H1 ;  /* 0x300000b7ffb67230 */ /* 0x000fe40000004100 */
[-C--:B------:R-:W-:Y:S01]  /*af50*/  FMUL.FTZ R184, R181, R42.reuse ;  /* 0x0000002ab5b87220 */ /* 0x080fe20000410000 */
[----:B------:R-:W-:Y:S01]  /*af60*/  FMUL.FTZ R42, R179, R42 ;  /* 0x0000002ab32a7220 */ /* 0x000fe20000410000 */
[----:B------:R-:W-:Y:S01]  /*af70*/  HADD2.F32 R185, -RZ, R180.H0_H0 ;  /* 0x200000b4ffb97230 */ /* 0x000fe20000004100 */
[----:B------:R-:W-:Y:S01]  /*af80*/  F2FP.SATFINITE.E4M3.F32.PACK_AB_MERGE_C R40, R93, R47, RZ ;  /* 0x0000002f5d28723e */ /* 0x000fe200048070ff */
[----:B------:R-:W-:-:S02]  /*af90*/  HADD2.F32 R183, -RZ, R95.H0_H0 ;  /* 0x2000005fffb77230 */ /* 0x000fc40000004100 */
[-C--:B------:R-:W-:Y:S01]  /*afa0*/  FFMA.FTZ R42, R181, R182.reuse, R42 ;  /* 0x000000b6b52a7223 */ /* 0x080fe2000001002a */
[----:B------:R-:W-:Y:S02]  /*afb0*/  HADD2.F32 R181, -RZ, R54.H0_H0 ;  /* 0x20000036ffb57230 */ /* 0x000fe40000004100 */
[----:B------:R-:W-:Y:S01]  /*afc0*/  FFMA.FTZ R179, R179, R182, -R184 ;  /* 0x000000b6b3b37223 */ /* 0x000fe200000108b8 */
[----:B------:R-:W-:Y:S01]  /*afd0*/  HADD2.F32 R182, -RZ, R178.H0_H0 ;  /* 0x200000b2ffb67230 */ /* 0x000fe20000004100 */
[----:B------:R-:W-:Y:S01]  /*afe0*/  F2FP.SATFINITE.E4M3.F32.PACK_AB_MERGE_C R55, R55, R59, R40 ;  /* 0x0000003b3737723e */ /* 0x000fe20004807028 */
[----:B------:R-:W-:Y:S02]  /*aff0*/  HADD2.F32 R180, -RZ, R180.H1_H1 ;  /* 0x300000b4ffb47230 */ /* 0x000fe40000004100 */
[-C--:B------:R-:W-:Y:S01]  /*b000*/  FMUL.FTZ R184, R181, R185.reuse ;  /* 0x000000b9b5b87220 */ /* 0x080fe20000410000 */
[----:B------:R-:W-:Y:S01]  /*b010*/  FMUL.FTZ R185, R183, R185 ;  /* 0x000000b9b7b97220 */ /* 0x000fe20000410000 */
[----:B------:R-:W-:Y:S01]  /*b020*/  HADD2.F32 R95, -RZ, R95.H1_H1 ;  /* 0x3000005fff5f7230 */ /* 0x000fe20000004100 */
[----:B------:R-:W-:Y:S01]  /*b030*/  F2FP.SATFINITE.E4M3.F32.PACK_AB_MERGE_C R179, R179, R188, RZ ;  /* 0x000000bcb3b3723e */ /* 0x000fe200048070ff */
[----:B------:R-:W-:-:S02]  /*b040*/  HADD2.F32 R178, -RZ, R178.H1_H1 ;  /* 0x300000b2ffb27230 */ /* 0x000fc40000004100 */
[-C--:B------:R-:W-:Y:S01]  /*b050*/  FFMA.FTZ R185, R181, R182.reuse, R185 ;  /* 0x000000b6b5b97223 */ /* 0x080fe200000100b9 */
[----:B------:R-:W-:Y:S02]  /*b060*/  HADD2.F32 R181, -RZ, R54.H1_H1 ;  /* 0x30000036ffb57230 */ /* 0x000fe40000004100 */
[----:B------:R-:W-:Y:S01]  /*b070*/  FFMA.FTZ R184, R183, R182, -R184 ;  /* 0x000000b6b7b87223 */ /* 0x000fe200000108b8 */
[----:B------:R-:W-:Y:S02]  /*b080*/  MOV R40, R186 ;  /* 0x000000ba00287202 */ /* 0x000fe40000000f00 */
[-C--:B------:R-:W-:Y:S01]  /*b090*/  FMUL.FTZ R54, R181, R180.reuse ;  /* 0x000000b4b5367220 */ /* 0x080fe20000410000 */
[----:B------:R-:W-:-:S03]  /*b0a0*/  FMUL.FTZ R180, R95, R180 ;  /* 0x000000b45fb47220 */ /* 0x000fc60000410000 */
[-C--:B------:R-:W-:Y:S01]  /*b0b0*/  FFMA.FTZ R95, R95, R178.reuse, -R54 ;  /* 0x000000b25f5f7223 */ /* 0x080fe20000010836 */
[----:B------:R-:W-:Y:S01]  /*b0c0*/  FFMA.FTZ R178, R181, R178, R180 ;  /* 0x000000b2b5b27223 */ /* 0x000fe200000100b4 */
[----:B------:R-:W-:-:S03]  /*b0d0*/  F2FP.SATFINITE.E4M3.F32.PACK_AB_MERGE_C R54, R42, R190, RZ ;  /* 0x000000be2a36723e */ /* 0x000fc600048070ff */
[----:B------:R-:W-:Y:S02]  /*b0e0*/  F2FP.SATFINITE.E4M3.F32.PACK_AB_MERGE_C R42, R95, R184, R179 ;  /* 0x000000b85f2a723e */ /* 0x000fe400048070b3 */
[----:B------:R-:W-:-:S07]  /*b0f0*/  F2FP.SATFINITE.E4M3.F32.PACK_AB_MERGE_C R54, R178, R185, R54 ;  /* 0x000000b9b236723e */ /* 0x000fce0004807036 */
.L_x_552:
[----:B------:R-:W-:Y:S05]  /*b100*/  BSYNC B3 ;  /* 0x0000000000037941 */ /* 0x000fea0003800000 */
.L_x_551:
[----:B------:R-:W-:-:S13]  /*b110*/  ISETP.GE.AND P4, PT, R90, R150, PT ;  /* 0x000000965a00720c */ /* 0x000fda0003f86270 */
[--C-:B------:R-:W-:Y:S02]  /*b120*/  @!P4 SHF.R.S32.HI R44, RZ, 0x1f, R90.reuse ;  /* 0x0000001fff2cc819 */ /* 0x100fe4000001145a */
[----:B------:R-:W-:-:S04]  /*b130*/  @!P4 IADD3 R47, P5, P6, R116, R138, R90 ;  /* 0x0000008a742fc210 */ /* 0x000fc80007ebe05a */
[----:B------:R-:W-:Y:S02]  /*b140*/  @!P4 IADD3.X R56, R4, R177, R44, P5, P6 ;  /* 0x000000b10438c210 */ /* 0x000fe40002fec42c */
[----:B------:R-:W-:-:S05]  /*b150*/  IADD3 R44, P5, R89, R122, RZ ;  /* 0x0000007a592c7210 */ /* 0x000fca0007fbe0ff */
[----:B------:R-:W-:Y:S01]  /*b160*/  IMAD.X R45, R88, 0x1, R123, P5 ;  /* 0x00000001582d7824 */ /* 0x000fe200028e067b */
[----:B------:R-:W-:-:S04]  /*b170*/  @!P4 IADD3 R46, P5, R47, R122, RZ ;  /* 0x0000007a2f2ec210 */ /* 0x000fc80007fbe0ff */
[----:B0-----:R3:W-:Y:S01]  /*b180*/  STG.E.128 desc[UR54][R44.64], R40 ;  /* 0x000000282c007986 */ /* 0x0017e2000c101d36 */
[----:B------:R-:W-:-:S05]  /*b190*/  @!P4 IMAD.X R47, R56, 0x1, R123, P5 ;  /* 0x00000001382fc824 */ /* 0x000fca00028e067b */
[----:B-1----:R3:W-:Y:S03]  /*b1a0*/  @!P4 STG.E.128 desc[UR54][R46.64], R52 ;  /* 0x000000342e00c986 */ /* 0x0027e6000c101d36 */
.L_x_550:
[----:B------:R-:W-:Y:S05]  /*b1b0*/  BSYNC B2 ;  /* 0x0000000000027941 */ /* 0x000fea0003800000 */
.L_x_549:
[----:B------:R-:W-:-:S13]  /*b1c0*/  ISETP.NE.AND P4, PT, R36, RZ, PT ;  /* 0x000000ff2400720c */ /* 0x000fda0003f85270 */
[----:B------:R-:W-:Y:S05]  /*b1d0*/  @!P4 BRA `(.L_x_544) ;  /* 0x0000000c00e0c947 */ /* 0x000fea0003800000 */
[----:B0--3--:R-:W3:Y:S01]  /*b1e0*/  LDL R40, [R1+0x10] ;  /* 0x0000100001287983 */ /* 0x009ee20000100800 */
[----:B------:R-:W-:Y:S01]  /*b1f0*/  IADD3 R53, P4, P5, R116, R138, R29 ;  /* 0x0000008a74357210 */ /* 0x000fe20007d9e01d */
[----:B------:R-:W-:Y:S03]  /*b200*/  BSSY B2, `(.L_x_553) ;  /* 0x00000eb000027945 */ /* 0x000fe60003800000 */
[----:B------:R-:W-:Y:S02]  /*b210*/  IADD3.X R52, R4, R177, R32, P4, P5 ;  /* 0x000000b104347210 */ /* 0x000fe400027ea420 */
[----:B------:R-:W-:Y:S02]  /*b220*/  ISETP.GE.AND P4, PT, R6, R131, PT ;  /* 0x000000830600720c */ /* 0x000fe40003f86270 */
[----:B---3--:R-:W-:-:S04]  /*b230*/  LOP3.LUT P6, RZ, R40, 0x1, RZ, 0xc0, !PT ;  /* 0x0000000128ff7812 */ /* 0x008fc800078cc0ff */
[----:B------:R-:W-:-:S04]  /*b240*/  SEL R40, R99, R155, !P6 ;  /* 0x0000009b63287207 */ /* 0x000fc80007000000 */
[----:B------:R-:W-:-:S04]  /*b250*/  SHF.R.S32.HI R41, RZ, 0x1f, R40 ;  /* 0x0000001fff297819 */ /* 0x000fc80000011428 */
[----:B------:R-:W-:-:S04]  /*b260*/  LEA.HI R41, R41, R40, RZ, 0x5 ;  /* 0x0000002829297211 */ /* 0x000fc800078f28ff */
[----:B------:R-:W-:-:S04]  /*b270*/  LEA.HI.SX32 R41, R41, R28, 0x1b ;  /* 0x0000001c29297211 */ /* 0x000fc800078fdaff */
[----:B------:R-:W-:Y:S01]  /*b280*/  SHF.R.S32.HI R40, RZ, 0x1f, R41 ;  /* 0x0000001fff287819 */ /* 0x000fe20000011429 */
[----:B------:R-:W-:-:S03]  /*b290*/  IMAD.SHL.U32 R55, R41, 0x10, RZ ;  /* 0x0000001029377824 */ /* 0x000fc600078e00ff */
[----:B------:R-:W-:Y:S02]  /*b2a0*/  LEA.HI R40, R40, R41, RZ, 0x2 ;  /* 0x0000002928287211 */ /* 0x000fe400078f10ff */
[----:B------:R-:W-:Y:S02]  /*b2b0*/  LOP3.LUT R41, R175, 0x30, R55, 0xf8, !PT ;  /* 0x00000030af297812 */ /* 0x000fe400078ef837 */
[----:B------:R-:W-:Y:S02]  /*b2c0*/  SHF.R.S32.HI R40, RZ, 0x2, R40 ;  /* 0x00000002ff287819 */ /* 0x000fe40000011428 */
[----:B------:R-:W-:-:S03]  /*b2d0*/  LOP3.LUT R41, R41, R196, RZ, 0x3c, !PT ;  /* 0x000000c429297212 */ /* 0x000fc600078e3cff */
[----:B------:R-:W-:-:S05]  /*b2e0*/  IMAD R40, R40, 0x2800, R197 ;  /* 0x0000280028287824 */ /* 0x000fca00078e02c5 */
[----:B------:R-:W-:Y:S01]  /*b2f0*/  IADD3 R40, R40, R41, RZ ;  /* 0x0000002928287210 */ /* 0x000fe20007ffe0ff */
[----:B------:R-:W-:-:S04]  /*b300*/  IMAD R41, R17, 0x7800, R140 ;  /* 0x0000780011297824 */ /* 0x000fc800078e028c */
[----:B------:R-:W-:Y:S02]  /*b310*/  IMAD R43, R17, 0x7800, R40 ;  /* 0x00007800112b7824 */ /* 0x000fe400078e0228 */
[C---:B------:R-:W-:Y:S02]  /*b320*/  IMAD.IADD R41, R16.reuse, 0x1, R41 ;  /* 0x0000000110297824 */ /* 0x040fe400078e0229 */
[----:B------:R-:W-:-:S04]  /*b330*/  IMAD.IADD R44, R16, 0x1, R43 ;  /* 0x00000001102c7824 */ /* 0x000fc800078e022b */
[----:B------:R-:W0:Y:S04]  /*b340*/  LDS.128 R40, [R41+0x1a400] ;  /* 0x01a4000029287984 */ /* 0x000e280000000c00 */
[----:B------:R-:W1:Y:S01]  /*b350*/  LDS.128 R44, [R44+0x1a400] ;  /* 0x01a400002c2c7984 */ /* 0x000e620000000c00 */
[----:B------:R-:W-:Y:S05]  /*b360*/  @P4 BRA `(.L_x_554) ;  /* 0x0000000c00504947 */ /* 0x000fea0003800000 */
[--C-:B------:R-:W-:Y:S01]  /*b370*/  SHF.R.U32.HI R48, RZ, 0x8, R61.reuse ;  /* 0x00000008ff307819 */ /* 0x100fe2000001163d */
[----:B0-----:R-:W-:Y:S01]  /*b380*/  IMAD.MOV.U32 R54, RZ, RZ, R40 ;  /* 0x000000ffff367224 */ /* 0x001fe200078e0028 */
[----:B------:R-:W-:Y:S02]  /*b390*/  SHF.R.U32.HI R89, RZ, 0x10, R61 ;  /* 0x00000010ff597819 */ /* 0x000fe4000001163d */
[----:B------:R-:W-:Y:S01]  /*b3a0*/  LOP3.LUT R59, R61, 0xff0000ff, RZ, 0xc0, !PT ;  /* 0xff0000ff3d3b7812 */ /* 0x000fe200078ec0ff */
[----:B------:R-:W-:Y:S01]  /*b3b0*/  IMAD.SHL.U32 R40, R48, 0x100, RZ ;  /* 0x0000010030287824 */ /* 0x000fe200078e00ff */
[----:B------:R-:W-:Y:S01]  /*b3c0*/  SHF.R.U32.HI R88, RZ, 0x8, R63 ;  /* 0x00000008ff587819 */ /* 0x000fe2000001163f */
[----:B------:R-:W-:Y:S01]  /*b3d0*/  IMAD.MOV.U32 R48, RZ, RZ, R42 ;  /* 0x000000ffff307224 */ /* 0x000fe200078e002a */
[----:B-1----:R-:W-:Y:S01]  /*b3e0*/  MOV R56, R44 ;  /* 0x0000002c00387202 */ /* 0x002fe20000000f00 */
[----:B------:R-:W-:Y:S01]  /*b3f0*/  IMAD.U32 R44, R89, 0x10000, RZ ;  /* 0x00010000592c7824 */ /* 0x000fe200078e00ff */
[----:B------:R-:W-:-:S02]  /*b400*/  LOP3.LUT R59, R59, 0xff00, R40, 0xf8, !PT ;  /* 0x0000ff003b3b7812 */ /* 0x000fc400078ef828 */
[----:B------:R-:W-:Y:S02]  /*b410*/  LOP3.LUT R61, R63, 0xff0000ff, RZ, 0xc0, !PT ;  /* 0xff0000ff3f3d7812 */ /* 0x000fe400078ec0ff */
[----:B------:R-:W-:Y:S02]  /*b420*/  SHF.R.U32.HI R62, RZ, 0x8, R49 ;  /* 0x00000008ff3e7819 */ /* 0x000fe40000011631 */
[----:B------:R-:W-:Y:S02]  /*b430*/  SHF.L.U32 R40, R88, 0x8, RZ ;  /* 0x0000000858287819 */ /* 0x000fe400000006ff */
[----:B------:R-:W-:Y:S01]  /*b440*/  SHF.R.U32.HI R58, RZ, 0x10, R63 ;  /* 0x00000010ff3a7819 */ /* 0x000fe2000001163f */
[----:B------:R-:W-:Y:S01]  /*b450*/  IMAD.SHL.U32 R42, R62, 0x100, RZ ;  /* 0x000001003e2a7824 */ /* 0x000fe200078e00ff */
[----:B------:R-:W-:Y:S02]  /*b460*/  SHF.R.U32.HI R60, RZ, 0x8, R51 ;  /* 0x00000008ff3c7819 */ /* 0x000fe40000011633 */
[----:B------:R-:W-:-:S02]  /*b470*/  SHF.R.U32.HI R50, RZ, 0x10, R49 ;  /* 0x00000010ff327819 */ /* 0x000fc40000011631 */
[----:B------:R-:W-:Y:S01]  /*b480*/  LOP3.LUT R63, R49, 0xff0000ff, RZ, 0xc0, !PT ;  /* 0xff0000ff313f7812 */ /* 0x000fe200078ec0ff */
[----:B------:R-:W-:Y:S01]  /*b490*/  IMAD.MOV.U32 R49, RZ, RZ, R46 ;  /* 0x000000ffff317224 */ /* 0x000fe200078e002e */
[----:B------:R-:W-:Y:S01]  /*b4a0*/  LOP3.LUT R61, R61, 0xff00, R40, 0xf8, !PT ;  /* 0x0000ff003d3d7812 */ /* 0x000fe200078ef828 */
[----:B------:R-:W-:Y:S01]  /*b4b0*/  IMAD.SHL.U32 R46, R60, 0x100, RZ ;  /* 0x000001003c2e7824 */ /* 0x000fe200078e00ff */
[----:B------:R-:W-:Y:S02]  /*b4c0*/  LOP3.LUT R44, R59, 0xff0000, R44, 0xf8, !PT ;  /* 0x00ff00003b2c7812 */ /* 0x000fe400078ef82c */
[----:B------:R-:W-:Y:S02]  /*b4d0*/  SHF.L.U32 R40, R58, 0x10, RZ ;  /* 0x000000103a287819 */ /* 0x000fe400000006ff */
[----:B------:R-:W-:Y:S02]  /*b4e0*/  SHF.R.U32.HI R57, RZ, 0x10, R51 ;  /* 0x00000010ff397819 */ /* 0x000fe40000011633 */
[----:B------:R-:W-:-:S02]  /*b4f0*/  F2FP.F16.E4M3.UNPACK_B R62, R165.H1 ;  /* 0x000000a5ff3e723e */ /* 0x000fc400030006ff */
[----:B------:R-:W-:Y:S02]  /*b500*/  F2FP.F16.E4M3.UNPACK_B R59, R56.H1 ;  /* 0x00000038ff3b723e */ /* 0x000fe400030006ff */
[----:B------:R-:W-:Y:S02]  /*b510*/  LOP3.LUT R51, R51, 0xff0000ff, RZ, 0xc0, !PT ;  /* 0xff0000ff33337812 */ /* 0x000fe400078ec0ff */
[----:B------:R-:W-:Y:S01]  /*b520*/  F2FP.F16.E4M3.UNPACK_B R58, R54.H1 ;  /* 0x00000036ff3a723e */ /* 0x000fe200030006ff */
[----:B------:R-:W-:Y:S01]  /*b530*/  HADD2.F32 R60, -RZ, R59.H0_H0 ;  /* 0x2000003bff3c7230 */ /* 0x000fe20000004100 */
[----:B------:R-:W-:Y:S02]  /*b540*/  LOP3.LUT R40, R61, 0xff0000, R40, 0xf8, !PT ;  /* 0x00ff00003d287812 */ /* 0x000fe400078ef828 */
[----:B------:R-:W-:Y:S01]  /*b550*/  LOP3.LUT R63, R63, 0xff00, R42, 0xf8, !PT ;  /* 0x0000ff003f3f7812 */ /* 0x000fe200078ef82a */
[----:B------:R-:W-:Y:S01]  /*b560*/  HADD2.F32 R42, -RZ, R62.H0_H0 ;  /* 0x2000003eff2a7230 */ /* 0x000fe20000004100 */
[----:B------:R-:W-:-:S02]  /*b570*/  F2FP.F16.E4M3.UNPACK_B R61, R167.H1 ;  /* 0x000000a7ff3d723e */ /* 0x000fc400030006ff */
[----:B------:R-:W-:Y:S01]  /*b580*/  LOP3.LUT R89, R51, 0xff00, R46, 0xf8, !PT ;  /* 0x0000ff0033597812 */ /* 0x000fe200078ef82e */
[--C-:B------:R-:W-:Y:S02]  /*b590*/  HADD2.F32 R51, -RZ, R58.reuse.H0_H0 ;  /* 0x2000003aff337230 */ /* 0x100fe40000004100 */
[-C--:B------:R-:W-:Y:S01]  /*b5a0*/  FMUL.FTZ R88, R60, R42.reuse ;  /* 0x0000002a3c587220 */ /* 0x080fe20000410000 */
[----:B------:R-:W-:Y:S01]  /*b5b0*/  IMAD.U32 R46, R50, 0x10000, RZ ;  /* 0x00010000322e7824 */ /* 0x000fe200078e00ff */
[----:B------:R-:W-:Y:S01]  /*b5c0*/  F2FP.F16.E4M3.UNPACK_B R165, R165 ;  /* 0x000000a5ffa5723e */ /* 0x000fe200020006ff */
[----:B------:R-:W-:Y:S02]  /*b5d0*/  IMAD.U32 R50, R57, 0x10000, RZ ;  /* 0x0001000039327824 */ /* 0x000fe400078e00ff */
[----:B------:R-:W-:Y:S01]  /*b5e0*/  FMUL.FTZ R91, R51, R42 ;  /* 0x0000002a335b7220 */ /* 0x000fe20000410000 */
[--C-:B------:R-:W-:Y:S01]  /*b5f0*/  HADD2.F32 R57, -RZ, R61.reuse.H0_H0 ;  /* 0x2000003dff397230 */ /* 0x100fe20000004100 */
[----:B------:R-:W-:Y:S01]  /*b600*/  LOP3.LUT R46, R63, 0xff0000, R46, 0xf8, !PT ;  /* 0x00ff00003f2e7812 */ /* 0x000fe200078ef82e */
[----:B------:R-:W-:Y:S01]  /*b610*/  HADD2.F32 R58, -RZ, R58.H1_H1 ;  /* 0x3000003aff3a7230 */ /* 0x000fe20000004100 */
[----:B------:R-:W-:Y:S01]  /*b620*/  LOP3.LUT R42, R89, 0xff0000, R50, 0xf8, !PT ;  /* 0x00ff0000592a7812 */ /* 0x000fe200078ef832 */
[----:B------:R-:W-:-:S02]  /*b630*/  HADD2.F32 R63, -RZ, R61.H1_H1 ;  /* 0x3000003dff3f7230 */ /* 0x000fc40000004100 */
[-C--:B------:R-:W-:Y:S01]  /*b640*/  FFMA.FTZ R50, R51, R57.reuse, -R88 ;  /* 0x0000003933327223 */ /* 0x080fe20000010858 */
[----:B------:R-:W-:Y:S01]  /*b650*/  FFMA.FTZ R51, R60, R57, R91 ;  /* 0x000000393c337223 */ /* 0x000fe2000001005b */
[----:B------:R-:W-:Y:S01]  /*b660*/  HADD2.F32 R57, -RZ, R62.H1_H1 ;  /* 0x3000003eff397230 */ /* 0x000fe20000004100 */
[----:B------:R-:W-:Y:S01]  /*b670*/  F2FP.F16.E4M3.UNPACK_B R60, R56 ;  /* 0x00000038ff3c723e */ /* 0x000fe200020006ff */
[----:B------:R-:W-:Y:S01]  /*b680*/  HADD2.F32 R62, -RZ, R59.H1_H1 ;  /* 0x3000003bff3e7230 */ /* 0x000fe20000004100 */
[----:B------:R-:W-:Y:S01]  /*b690*/  F2FP.F16.E4M3.UNPACK_B R59, R54 ;  /* 0x00000036ff3b723e */ /* 0x000fe200020006ff */
[----:B------:R-:W-:Y:S02]  /*b6a0*/  HADD2.F32 R88, -RZ, R165.H0_H0 ;  /* 0x200000a5ff587230 */ /* 0x000fe40000004100 */
[----:B------:R-:W-:Y:S01]  /*b6b0*/  FMUL.FTZ R91, R58, R57 ;  /* 0x000000393a5b7220 */ /* 0x000fe20000410000 */
[----:B------:R-:W-:Y:S01]  /*b6c0*/  F2FP.F16.E4M3.UNPACK_B R167, R167 ;  /* 0x000000a7ffa7723e */ /* 0x000fe200020006ff */
[----:B------:R-:W-:Y:S01]  /*b6d0*/  FMUL.FTZ R89, R62, R57 ;  /* 0x000000393e597220 */ /* 0x000fe20000410000 */
[----:B------:R-:W-:-:S02]  /*b6e0*/  HADD2.F32 R61, -RZ, R60.H0_H0 ;  /* 0x2000003cff3d7230 */ /* 0x000fc40000004100 */
[-C--:B------:R-:W-:Y:S01]  /*b6f0*/  FFMA.FTZ R54, R62, R63.reuse, R91 ;  /* 0x0000003f3e367223 */ /* 0x080fe2000001005b */
[----:B------:R-:W-:Y:S02]  /*b700*/  HADD2.F32 R56, -RZ, R59.H0_H0 ;  /* 0x2000003bff387230 */ /* 0x000fe40000004100 */
[----:B------:R-:W-:Y:S01]  /*b710*/  FFMA.FTZ R57, R58, R63, -R89 ;  /* 0x0000003f3a397223 */ /* 0x000fe20000010859 */
[----:B------:R-:W-:Y:S02]  /*b720*/  HADD2.F32 R165, -RZ, R165.H1_H1 ;  /* 0x300000a5ffa57230 */ /* 0x000fe40000004100 */
[-C--:B------:R-:W-:Y:S01]  /*b730*/  FMUL.FTZ R63, R61, R88.reuse ;  /* 0x000000583d3f7220 */ /* 0x080fe20000410000 */
[----:B------:R-:W-:Y:S02]  /*b740*/  HADD2.F32 R62, -RZ, R60.H1_H1 ;  /* 0x3000003cff3e7230 */ /* 0x000fe40000004100 */
[----:B------:R-:W-:Y:S01]  /*b750*/  FMUL.FTZ R88, R56, R88 ;  /* 0x0000005838587220 */ /* 0x000fe20000410000 */
[----:B------:R-:W-:Y:S01]  /*b760*/  HADD2.F32 R58, -RZ, R167.H0_H0 ;  /* 0x200000a7ff3a7230 */ /* 0x000fe20000004100 */
[----:B------:R-:W-:Y:S01]  /*b770*/  F2FP.F16.E4M3.UNPACK_B R89, R166.H1 ;  /* 0x000000a6ff59723e */ /* 0x000fe200030006ff */
[----:B------:R-:W-:-:S02]  /*b780*/  HADD2.F32 R59, -RZ, R59.H1_H1 ;  /* 0x3000003bff3b7230 */ /* 0x000fc40000004100 */
[----:B------:R-:W-:Y:S01]  /*b790*/  FMUL.FTZ R60, R62, R165 ;  /* 0x000000a53e3c7220 */ /* 0x000fe20000410000 */
[----:B------:R-:W-:Y:S02]  /*b7a0*/  HADD2.F32 R167, -RZ, R167.H1_H1 ;  /* 0x300000a7ffa77230 */ /* 0x000fe40000004100 */
[-C--:B------:R-:W-:Y:S01]  /*b7b0*/  FFMA.FTZ R56, R56, R58.reuse, -R63 ;  /* 0x0000003a38387223 */ /* 0x080fe2000001083f */
[----:B------:R-:W-:Y:S01]  /*b7c0*/  FFMA.FTZ R58, R61, R58, R88 ;  /* 0x0000003a3d3a7223 */ /* 0x000fe20000010058 */
[----:B------:R-:W-:Y:S01]  /*b7d0*/  F2FP.F16.E4M3.UNPACK_B R63, R49.H1 ;  /* 0x00000031ff3f723e */ /* 0x000fe200030006ff */
[C---:B------:R-:W-:Y:S01]  /*b7e0*/  FMUL.FTZ R165, R59.reuse, R165 ;  /* 0x000000a53ba57220 */ /* 0x040fe20000410000 */
[----:B------:R-:W-:Y:S01]  /*b7f0*/  FFMA.FTZ R61, R59, R167, -R60 ;  /* 0x000000a73b3d7223 */ /* 0x000fe2000001083c */
[----:B------:R-:W-:Y:S01]  /*b800*/  F2FP.F16.E4M3.UNPACK_B R60, R48.H1 ;  /* 0x00000030ff3c723e */ /* 0x000fe200030006ff */
[----:B------:R-:W-:Y:S01]  /*b810*/  HADD2.F32 R93, -RZ, R89.H0_H0 ;  /* 0x20000059ff5d7230 */ /* 0x000fe20000004100 */
[----:B------:R-:W-:Y:S01]  /*b820*/  F2FP.F16.E4M3.UNPACK_B R90, R176.H1 ;  /* 0x000000b0ff5a723e */ /* 0x000fe200030006ff */
[----:B------:R-:W-:-:S02]  /*b830*/  HADD2.F32 R88, -RZ, R63.H0_H0 ;  /* 0x2000003fff587230 */ /* 0x000fc40000004100 */
[----:B------:R-:W-:Y:S01]  /*b840*/  FFMA.FTZ R59, R62, R167, R165 ;  /* 0x000000a73e3b7223 */ /* 0x000fe200000100a5 */
[----:B------:R-:W-:Y:S01]  /*b850*/  HADD2.F32 R62, -RZ, R60.H0_H0 ;  /* 0x2000003cff3e7230 */ /* 0x000fe20000004100 */
[----:B------:R-:W-:Y:S01]  /*b860*/  F2FP.F16.E4M3.UNPACK_B R166, R166 ;  /* 0x000000a6ffa6723e */ /* 0x000fe200020006ff */
[----:B------:R-:W-:Y:S02]  /*b870*/  HADD2.F32 R92, -RZ, R89.H1_H1 ;  /* 0x30000059ff5c7230 */ /* 0x000fe40000004100 */
[-C--:B------:R-:W-:Y:S01]  /*b880*/  FMUL.FTZ R95, R88, R93.reuse ;  /* 0x0000005d585f7220 */ /* 0x080fe20000410000 */
[----:B------:R-:W-:Y:S02]  /*b890*/  HADD2.F32 R91, -RZ, R90.H0_H0 ;  /* 0x2000005aff5b7230 */ /* 0x000fe40000004100 */
[----:B------:R-:W-:Y:S01]  /*b8a0*/  FMUL.FTZ R93, R62, R93 ;  /* 0x0000005d3e5d7220 */ /* 0x000fe20000410000 */
[----:B------:R-:W-:Y:S01]  /*b8b0*/  HADD2.F32 R89, -RZ, R63.H1_H1 ;  /* 0x3000003fff597230 */ /* 0x000fe20000004100 */
[----:B------:R-:W-:Y:S01]  /*b8c0*/  F2FP.F16.E4M3.UNPACK_B R48, R48 ;  /* 0x00000030ff30723e */ /* 0x000fe200020006ff */
[----:B------:R-:W-:-:S02]  /*b8d0*/  HADD2.F32 R63, -RZ, R60.H1_H1 ;  /* 0x3000003cff3f7230 */ /* 0x000fc40000004100 */
[-C--:B------:R-:W-:Y:S01]  /*b8e0*/  FFMA.FTZ R60, R62, R91.reuse, -R95 ;  /* 0x0000005b3e3c7223 */ /* 0x080fe2000001085f */
[----:B------:R-:W-:Y:S02]  /*b8f0*/  HADD2.F32 R90, -RZ, R90.H1_H1 ;  /* 0x3000005aff5a7230 */ /* 0x000fe40000004100 */
[-C--:B------:R-:W-:Y:S01]  /*b900*/  FMUL.FTZ R94, R89, R92.reuse ;  /* 0x0000005c595e7220 */ /* 0x080fe20000410000 */
[----:B------:R-:W-:Y:S01]  /*b910*/  FFMA.FTZ R62, R88, R91, R93 ;  /* 0x0000005b583e7223 */ /* 0x000fe2000001005d */
[C---:B------:R-:W-:Y:S01]  /*b920*/  FMUL.FTZ R92, R63.reuse, R92 ;  /* 0x0000005c3f5c7220 */ /* 0x040fe20000410000 */
[----:B------:R-:W-:Y:S01]  /*b930*/  F2FP.F16.E4M3.UNPACK_B R88, R49 ;  /* 0x00000031ff58723e */ /* 0x000fe200020006ff */
[----:B------:R-:W-:Y:S01]  /*b940*/  FFMA.FTZ R63, R63, R90, -R94 ;  /* 0x0000005a3f3f7223 */ /* 0x000fe2000001085e */
[----:B------:R-:W-:Y:S01]  /*b950*/  F2FP.F16.E4M3.UNPACK_B R176, R176 ;  /* 0x000000b0ffb0723e */ /* 0x000fe200020006ff */
[----:B------:R-:W-:Y:S01]  /*b960*/  FFMA.FTZ R89, R89, R90, R92 ;  /* 0x0000005a59597223 */ /* 0x000fe2000001005c */
[----:B------:R-:W-:Y:S01]  /*b970*/  HADD2.F32 R92, -RZ, R166.H0_H0 ;  /* 0x200000a6ff5c7230 */ /* 0x000fe20000004100 */
[----:B------:R-:W-:Y:S01]  /*b980*/  F2FP.SATFINITE.E4M3.F32.PACK_AB_MERGE_C R50, R57, R50, RZ ;  /* 0x000000323932723e */ /* 0x000fe200048070ff */
[----:B------:R-:W-:Y:S01]  /*b990*/  HADD2.F32 R90, -RZ, R88.H0_H0 ;  /* 0x20000058ff5a7230 */ /* 0x000fe20000004100 */
[----:B------:R-:W-:Y:S01]  /*b9a0*/  F2FP.SATFINITE.E4M3.F32.PACK_AB_MERGE_C R54, R54, R51, RZ ;  /* 0x000000333636723e */ /* 0x000fe200048070ff */
[----:B------:R-:W-:Y:S01]  /*b9b0*/  HADD2.F32 R95, -RZ, R166.H1_H1 ;  /* 0x300000a6ff5f7230 */ /* 0x000fe20000004100 */
[----:B------:R-:W-:Y:S01]  /*b9c0*/  F2FP.SATFINITE.E4M3.F32.PACK_AB_MERGE_C R60, R63, R60, RZ ;  /* 0x0000003c3f3c723e */ /* 0x000fe200048070ff */
[----:B------:R-:W-:-:S02]  /*b9d0*/  HADD2.F32 R49, -RZ, R48.H0_H0 ;  /* 0x20000030ff317230 */ /* 0x000fc40000004100 */
[----:B------:R-:W-:Y:S01]  /*b9e0*/  FMUL.FTZ R94, R90, R92 ;  /* 0x0000005c5a5e7220 */ /* 0x000fe20000410000 */
[----:B------:R-:W-:Y:S01]  /*b9f0*/  HADD2.F32 R88, -RZ, R88.H1_H1 ;  /* 0x30000058ff587230 */ /* 0x000fe20000004100 */
[----:B------:R-:W-:Y:S01]  /*ba00*/  F2FP.SATFINITE.E4M3.F32.PACK_AB_MERGE_C R51, R61, R56, R50 ;  /* 0x000000383d33723e */ /* 0x000fe20004807032 */
[----:B------:R-:W-:Y:S02]  /*ba10*/  HADD2.F32 R48, -RZ, R48.H1_H1 ;  /* 0x30000030ff307230 */ /* 0x000fe40000004100 */
[C---:B------:R-:W-:Y:S01]  /*ba20*/  FMUL.FTZ R165, R49.reuse, R92 ;  /* 0x0000005c31a57220 */ /* 0x040fe20000410000 */
[--C-:B------:R-:W-:Y:S02]  /*ba30*/  HADD2.F32 R91, -RZ, R176.reuse.H0_H0 ;  /* 0x200000b0ff5b7230 */ /* 0x100fe40000004100 */
[-C--:B------:R-:W-:Y:S01]  /*ba40*/  FMUL.FTZ R167, R88, R95.reuse ;  /* 0x0000005f58a77220 */ /* 0x080fe20000410000 */
[----:B------:R-:W-:Y:S02]  /*ba50*/  HADD2.F32 R93, -RZ, R176.H1_H1 ;  /* 0x300000b0ff5d7230 */ /* 0x000fe40000004100 */
[C---:B------:R-:W-:Y:S01]  /*ba60*/  FMUL.FTZ R95, R48.reuse, R95 ;  /* 0x0000005f305f7220 */ /* 0x040fe20000410000 */
[----:B------:R-:W-:Y:S01]  /*ba70*/  F2FP.F16.E4M3.UNPACK_B R57, R45 ;  /* 0x0000002dff39723e */ /* 0x000fe200020006ff */
[----:B------:R-:W-:Y:S01]  /*ba80*/  FFMA.FTZ R49, R49, R91, -R94 ;  /* 0x0000005b31317223 */ /* 0x000fe2000001085e */
[----:B------:R-:W-:Y:S01]  /*ba90*/  F2FP.F16.E4M3.UNPACK_B R63, R46 ;  /* 0x0000002eff3f723e */ /* 0x000fe200020006ff */
[----:B------:R-:W-:Y:S01]  /*baa0*/  FFMA.FTZ R48, R48, R93, -R167 ;  /* 0x0000005d30307223 */ /* 0x000fe200000108a7 */
[----:B------:R-:W-:Y:S01]  /*bab0*/  F2FP.F16.E4M3.UNPACK_B R56, R41 ;  /* 0x00000029ff38723e */ /* 0x000fe200020006ff */
[----:B------:R-:W-:Y:S01]  /*bac0*/  FFMA.FTZ R165, R90, R91, R165 ;  /* 0x0000005b5aa57223 */ /* 0x000fe200000100a5 */
[----:B------:R-:W-:Y:S01]  /*bad0*/  FFMA.FTZ R88, R88, R93, R95 ;  /* 0x0000005d58587223 */ /* 0x000fe2000001005f */
[----:B------:R-:W-:-:S02]  /*bae0*/  F2FP.SATFINITE.E4M3.F32.PACK_AB_MERGE_C R62, R89, R62, RZ ;  /* 0x0000003e593e723e */ /* 0x000fc400048070ff */
[----:B------:R-:W-:Y:S01]  /*baf0*/  F2FP.SATFINITE.E4M3.F32.PACK_AB_MERGE_C R50, R59, R58, R54 ;  /* 0x0000003a3b32723e */ /* 0x000fe20004807036 */
[----:B------:R-:W-:Y:S01]  /*bb00*/  HADD2.F32 R59, -RZ, R57.H0_H0 ;  /* 0x20000039ff3b7230 */ /* 0x000fe20000004100 */
[----:B------:R-:W-:Y:S01]  /*bb10*/  F2FP.F16.E4M3.UNPACK_B R61, R44 ;  /* 0x0000002cff3d723e */ /* 0x000fe200020006ff */
[----:B------:R-:W-:Y:S01]  /*bb20*/  HADD2.F32 R58, -RZ, R63.H0_H0 ;  /* 0x2000003fff3a7230 */ /* 0x000fe20000004100 */
[----:B------:R-:W-:Y:S01]  /*bb30*/  F2FP.SATFINITE.E4M3.F32.PACK_AB_MERGE_C R49, R48, R49, R60 ;  /* 0x000000313031723e */ /* 0x000fe2000480703c */
[----:B------:R-:W-:Y:S01]  /*bb40*/  HADD2.F32 R54, -RZ, R56.H0_H0 ;  /* 0x20000038ff367230 */ /* 0x000fe20000004100 */
[----:B------:R-:W-:Y:S01]  /*bb50*/  F2FP.SATFINITE.E4M3.F32.PACK_AB_MERGE_C R48, R88, R165, R62 ;  /* 0x000000a55830723e */ /* 0x000fe2000480703e */
[----:B------:R-:W-:Y:S02]  /*bb60*/  HADD2.F32 R62, -RZ, R61.H0_H0 ;  /* 0x2000003dff3e7230 */ /* 0x000fe40000004100 */
[----:B------:R-:W-:Y:S01]  /*bb70*/  FMUL.FTZ R89, R59, R58 ;  /* 0x0000003a3b597220 */ /* 0x000fe20000410000 */
[----:B------:R-:W-:-:S02]  /*bb80*/  HADD2.F32 R60, -RZ, R57.H1_H1 ;  /* 0x30000039ff3c7230 */ /* 0x000fc40000004100 */
[C---:B------:R-:W-:Y:S01]  /*bb90*/  FMUL.FTZ R88, R54.reuse, R58 ;  /* 0x0000003a36587220 */ /* 0x040fe20000410000 */
[----:B------:R-:W-:Y:S02]  /*bba0*/  HADD2.F32 R63, -RZ, R63.H1_H1 ;  /* 0x3000003fff3f7230 */ /* 0x000fe40000004100 */
[-C--:B------:R-:W-:Y:S01]  /*bbb0*/  FFMA.FTZ R54, R54, R62.reuse, -R89 ;  /* 0x0000003e36367223 */ /* 0x080fe20000010859 */
[----:B------:R-:W-:Y:S02]  /*bbc0*/  HADD2.F32 R58, -RZ, R56.H1_H1 ;  /* 0x30000038ff3a7230 */ /* 0x000fe40000004100 */
[----:B------:R-:W-:Y:S01]  /*bbd0*/  FFMA.FTZ R56, R59, R62, R88 ;  /* 0x0000003e3b387223 */ /* 0x000fe20000010058 */
[----:B------:R-:W-:Y:S02]  /*bbe0*/  HADD2.F32 R61, -RZ, R61.H1_H1 ;  /* 0x3000003dff3d7230 */ /* 0x000fe40000004100 */
[----:B------:R-:W-:Y:S01]  /*bbf0*/  FMUL.FTZ R89, R60, R63 ;  /* 0x0000003f3c597220 */ /* 0x000fe20000410000 */
[----:B------:R-:W-:Y:S01]  /*bc00*/  F2FP.F16.E4M3.UNPACK_B R59, R45.H1 ;  /* 0x0000002dff3b723e */ /* 0x000fe200030006ff */
[----:B------:R-:W-:Y:S01]  /*bc10*/  FMUL.FTZ R63, R58, R63 ;  /* 0x0000003f3a3f7220 */ /* 0x000fe20000410000 */
[----:B------:R-:W-:-:S02]  /*bc20*/  F2FP.F16.E4M3.UNPACK_B R62, R46.H1 ;  /* 0x0000002eff3e723e */ /* 0x000fc400030006ff */
[----:B------:R-:W-:Y:S01]  /*bc30*/  F2FP.F16.E4M3.UNPACK_B R57, R41.H1 ;  /* 0x00000029ff39723e */ /* 0x000fe200030006ff */
[-C--:B------:R-:W-:Y:S01]  /*bc40*/  FFMA.FTZ R41, R58, R61.reuse, -R89 ;  /* 0x0000003d3a297223 */ /* 0x080fe20000010859 */
[----:B------:R-:W-:Y:S01]  /*bc50*/  FFMA.FTZ R45, R60, R61, R63 ;  /* 0x0000003d3c2d7223 */ /* 0x000fe2000001003f */
[----:B------:R-:W-:Y:S01]  /*bc60*/  HADD2.F32 R58, -RZ, R59.H0_H0 ;  /* 0x2000003bff3a7230 */ /* 0x000fe20000004100 */
[----:B------:R-:W-:Y:S01]  /*bc70*/  F2FP.F16.E4M3.UNPACK_B R44, R44.H1 ;  /* 0x0000002cff2c723e */ /* 0x000fe200030006ff */
[--C-:B------:R-:W-:Y:S01]  /*bc80*/  HADD2.F32 R63, -RZ, R62.reuse.H0_H0 ;  /* 0x2000003eff3f7230 */ /* 0x100fe20000004100 */
[-C--:B------:R-:W-:Y:S01]  /*bc90*/  F2FP.F16.E4M3.UNPACK_B R93, R42.reuse.H1 ;  /* 0x0000002aff5d723e */ /* 0x080fe200030006ff */
[----:B------:R-:W-:Y:S01]  /*bca0*/  HADD2.F32 R46, -RZ, R57.H0_H0 ;  /* 0x20000039ff2e7230 */ /* 0x000fe20000004100 */
[----:B------:R-:W-:Y:S01]  /*bcb0*/  F2FP.F16.E4M3.UNPACK_B R92, R42 ;  /* 0x0000002aff5c723e */ /* 0x000fe200020006ff */
[----:B------:R-:W-:Y:S02]  /*bcc0*/  HADD2.F32 R59, -RZ, R59.H1_H1 ;  /* 0x3000003bff3b7230 */ /* 0x000fe40000004100 */
[----:B------:R-:W-:Y:S01]  /*bcd0*/  FMUL.FTZ R89, R58, R63 ;  /* 0x0000003f3a597220 */ /* 0x000fe20000410000 */
[----:B------:R-:W-:-:S02]  /*bce0*/  HADD2.F32 R62, -RZ, R62.H1_H1 ;  /* 0x3000003eff3e7230 */ /* 0x000fc40000004100 */
[----:B------:R-:W-:Y:S01]  /*bcf0*/  FMUL.FTZ R63, R46, R63 ;  /* 0x0000003f2e3f7220 */ /* 0x000fe20000410000 */
[----:B------:R-:W-:Y:S01]  /*bd00*/  HADD2.F32 R57, -RZ, R57.H1_H1 ;  /* 0x30000039ff397230 */ /* 0x000fe20000004100 */
[----:B------:R-:W-:Y:S01]  /*bd10*/  F2FP.F16.E4M3.UNPACK_B R90, R40.H1 ;  /* 0x00000028ff5a723e */ /* 0x000fe200030006ff */
[--C-:B------:R-:W-:Y:S02]  /*bd20*/  HADD2.F32 R60, -RZ, R44.reuse.H1_H1 ;  /* 0x3000002cff3c7230 */ /* 0x100fe40000004100 */
[-C--:B------:R-:W-:Y:S01]  /*bd30*/  FMUL.FTZ R88, R59, R62.reuse ;  /* 0x0000003e3b587220 */ /* 0x080fe20000410000 */
[----:B------:R-:W-:Y:S02]  /*bd40*/  HADD2.F32 R61, -RZ, R44.H0_H0 ;  /* 0x2000002cff3d7230 */ /* 0x000fe40000004100 */
[C---:B------:R-:W-:Y:S01]  /*bd50*/  FMUL.FTZ R62, R57.reuse, R62 ;  /* 0x0000003e393e7220 */ /* 0x040fe20000410000 */
[----:B------:R-:W-:Y:S02]  /*bd60*/  HADD2.F32 R95, -RZ, R93.H0_H0 ;  /* 0x2000005dff5f7230 */ /* 0x000fe40000004100 */
[----:B------:R-:W-:Y:S01]  /*bd70*/  FFMA.FTZ R57, R57, R60, -R88 ;  /* 0x0000003c39397223 */ /* 0x000fe20000010858 */
[----:B------:R-:W-:-:S02]  /*bd80*/  HADD2.F32 R91, -RZ, R90.H0_H0 ;  /* 0x2000005aff5b7230 */ /* 0x000fc40000004100 */
[----:B------:R-:W-:Y:S01]  /*bd90*/  FFMA.FTZ R59, R59, R60, R62 ;  /* 0x0000003c3b3b7223 */ /* 0x000fe2000001003e */
[----:B------:R-:W-:Y:S01]  /*bda0*/  F2FP.F16.E4M3.UNPACK_B R62, R47.H1 ;  /* 0x0000002fff3e723e */ /* 0x000fe200030006ff */
[-C--:B------:R-:W-:Y:S01]  /*bdb0*/  FFMA.FTZ R44, R46, R61.reuse, -R89 ;  /* 0x0000003d2e2c7223 */ /* 0x080fe20000010859 */
[----:B------:R-:W-:Y:S01]  /*bdc0*/  FFMA.FTZ R46, R58, R61, R63 ;  /* 0x0000003d3a2e7223 */ /* 0x000fe2000001003f */
[----:B------:R-:W-:Y:S01]  /*bdd0*/  F2FP.F16.E4M3.UNPACK_B R58, R43 ;  /* 0x0000002bff3a723e */ /* 0x000fe200020006ff */
[----:B------:R-:W-:Y:S01]  /*bde0*/  HADD2.F32 R93, -RZ, R93.H1_H1 ;  /* 0x3000005dff5d7230 */ /* 0x000fe20000004100 */
[----:B------:R-:W-:Y:S01]  /*bdf0*/  F2FP.F16.E4M3.UNPACK_B R61, R47 ;  /* 0x0000002fff3d723e */ /* 0x000fe200020006ff */
[--C-:B------:R-:W-:Y:S01]  /*be00*/  HADD2.F32 R88, -RZ, R62.reuse.H0_H0 ;  /* 0x2000003eff587230 */ /* 0x100fe20000004100 */
[----:B------:R-:W-:Y:S01]  /*be10*/  F2FP.F16.E4M3.UNPACK_B R43, R43.H1 ;  /* 0x0000002bff2b723e */ /* 0x000fe200030006ff */
[----:B------:R-:W-:Y:S01]  /*be20*/  HADD2.F32 R62, -RZ, R62.H1_H1 ;  /* 0x3000003eff3e7230 */ /* 0x000fe20000004100 */
[----:B------:R-:W-:Y:S01]  /*be30*/  F2FP.F16.E4M3.UNPACK_B R89, R40 ;  /* 0x00000028ff59723e */ /* 0x000fe200020006ff */
[----:B------:R-:W-:-:S02]  /*be40*/  HADD2.F32 R63, -RZ, R61.H0_H0 ;  /* 0x2000003dff3f7230 */ /* 0x000fc40000004100 */
[-C--:B------:R-:W-:Y:S01]  /*be50*/  FMUL.FTZ R165, R88, R95.reuse ;  /* 0x0000005f58a57220 */ /* 0x080fe20000410000 */
[--C-:B------:R-:W-:Y:S01]  /*be60*/  HADD2.F32 R60, -RZ, R43.reuse.H0_H0 ;  /* 0x2000002bff3c7230 */ /* 0x100fe20000004100 */
[----:B------:R-:W-:Y:S01]  /*be70*/  F2FP.SATFINITE.E4M3.F32.PACK_AB_MERGE_C R44, R57, R44, RZ ;  /* 0x0000002c392c723e */ /* 0x000fe200048070ff */
[----:B------:R-:W-:Y:S01]  /*be80*/  HADD2.F32 R40, -RZ, R92.H0_H0 ;  /* 0x2000005cff287230 */ /* 0x000fe20000004100 */
[----:B------:R-:W-:Y:S01]  /*be90*/  F2FP.SATFINITE.E4M3.F32.PACK_AB_MERGE_C R46, R59, R46, RZ ;  /* 0x0000002e3b2e723e */ /* 0x000fe200048070ff */
[----:B------:R-:W-:Y:S02]  /*bea0*/  HADD2.F32 R43, -RZ, R43.H1_H1 ;  /* 0x3000002bff2b7230 */ /* 0x000fe40000004100 */
[----:B------:R-:W-:Y:S01]  /*beb0*/  FMUL.FTZ R95, R60, R95 ;  /* 0x0000005f3c5f7220 */ /* 0x000fe20000410000 */
[----:B------:R-:W-:Y:S02]  /*bec0*/  HADD2.F32 R47, -RZ, R58.H0_H0 ;  /* 0x2000003aff2f7230 */ /* 0x000fe40000004100 */
[----:B------:R-:W-:Y:S01]  /*bed0*/  FMUL.FTZ R94, R63, R40 ;  /* 0x000000283f5e7220 */ /* 0x000fe20000410000 */
[----:B------:R-:W-:-:S02]  /*bee0*/  HADD2.F32 R42, -RZ, R89.H0_H0 ;  /* 0x20000059ff2a7230 */ /* 0x000fc40000004100 */
[----:B------:R-:W-:Y:S01]  /*bef0*/  FFMA.FTZ R165, R60, R91, -R165 ;  /* 0x0000005b3ca57223 */ /* 0x000fe200000108a5 */
[----:B------:R-:W-:Y:S02]  /*bf00*/  HADD2.F32 R61, -RZ, R61.H1_H1 ;  /* 0x3000003dff3d7230 */ /* 0x000fe40000004100 */
[-C--:B------:R-:W-:Y:S01]  /*bf10*/  FMUL.FTZ R60, R62, R93.reuse ;  /* 0x0000005d3e3c7220 */ /* 0x080fe20000410000 */
[----:B------:R-:W-:Y:S02]  /*bf20*/  HADD2.F32 R92, -RZ, R92.H1_H1 ;  /* 0x3000005cff5c7230 */ /* 0x000fe40000004100 */
[----:B------:R-:W-:Y:S01]  /*bf30*/  FMUL.FTZ R93, R43, R93 ;  /* 0x0000005d2b5d7220 */ /* 0x000fe20000410000 */
[----:B------:R-:W-:Y:S02]  /*bf40*/  HADD2.F32 R90, -RZ, R90.H1_H1 ;  /* 0x3000005aff5a7230 */ /* 0x000fe40000004100 */
[----:B------:R-:W-:Y:S01]  /*bf50*/  FMUL.FTZ R166, R47, R40 ;  /* 0x000000282fa67220 */ /* 0x000fe20000410000 */
[----:B------:R-:W-:-:S02]  /*bf60*/  HADD2.F32 R58, -RZ, R58.H1_H1 ;  /* 0x3000003aff3a7230 */ /* 0x000fc40000004100 */
[----:B------:R-:W-:Y:S01]  /*bf70*/  FFMA.FTZ R40, R47, R42, -R94 ;  /* 0x0000002a2f287223 */ /* 0x000fe2000001085e */
[----:B------:R-:W-:Y:S02]  /*bf80*/  HADD2.F32 R89, -RZ, R89.H1_H1 ;  /* 0x30000059ff597230 */ /* 0x000fe40000004100 */
[----:B------:R-:W-:Y:S01]  /*bf90*/  FMUL.FTZ R47, R61, R92 ;  /* 0x0000005c3d2f7220 */ /* 0x000fe20000410000 */
[----:B------:R-:W-:Y:S01]  /*bfa0*/  FFMA.FTZ R60, R43, R90, -R60 ;  /* 0x0000005a2b3c7223 */ /* 0x000fe2000001083c */
[----:B------:R-:W-:Y:S01]  /*bfb0*/  FFMA.FTZ R95, R88, R91, R95 ;  /* 0x0000005b585f7223 */ /* 0x000fe2000001005f */
[----:B------:R-:W-:Y:S01]  /*bfc0*/  FMUL.FTZ R92, R58, R92 ;  /* 0x0000005c3a5c7220 */ /* 0x000fe20000410000 */
[----:B------:R-:W-:Y:S01]  /*bfd0*/  FFMA.FTZ R62, R62, R90, R93 ;  /* 0x0000005a3e3e7223 */ /* 0x000fe2000001005d */
[-C--:B------:R-:W-:Y:S01]  /*bfe0*/  FFMA.FTZ R47, R58, R89.reuse, -R47 ;  /* 0x000000593a2f7223 */ /* 0x080fe2000001082f */
[----:B------:R-:W-:Y:S01]  /*bff0*/  FFMA.FTZ R42, R63, R42, R166 ;  /* 0x0000002a3f2a7223 */ /* 0x000fe200000100a6 */
[----:B------:R-:W-:Y:S01]  /*c000*/  FFMA.FTZ R61, R61, R89, R92 ;  /* 0x000000593d3d7223 */ /* 0x000fe2000001005c */
[----:B------:R-:W-:-:S02]  /*c010*/  F2FP.SATFINITE.E4M3.F32.PACK_AB_MERGE_C R60, R60, R165, RZ ;  /* 0x000000a53c3c723e */ /* 0x000fc400048070ff */
[----:B------:R-:W-:Y:S02]  /*c020*/  F2FP.SATFINITE.E4M3.F32.PACK_AB_MERGE_C R62, R62, R95, RZ ;  /* 0x0000005f3e3e723e */ /* 0x000fe400048070ff */
[----:B------:R-:W-:Y:S01]  /*c030*/  F2FP.SATFINITE.E4M3.F32.PACK_AB_MERGE_C R43, R47, R40, R60 ;  /* 0x000000282f2b723e */ /* 0x000fe2000480703c */
[----:B------:R-:W-:Y:S01]  /*c040*/  IMAD.MOV.U32 R40, RZ, RZ, R51 ;  /* 0x000000ffff287224 */ /* 0x000fe200078e0033 */
[----:B------:R-:W-:Y:S02]  /*c050*/  F2FP.SATFINITE.E4M3.F32.PACK_AB_MERGE_C R41, R41, R54, R44 ;  /* 0x000000362929723e */ /* 0x000fe4000480702c */
[----:B------:R-:W-:Y:S01]  /*c060*/  F2FP.SATFINITE.E4M3.F32.PACK_AB_MERGE_C R45, R45, R56, R46 ;  /* 0x000000382d2d723e */ /* 0x000fe2000480702e */
[----:B------:R-:W-:Y:S01]  /*c070*/  IMAD.MOV.U32 R46, RZ, RZ, R48 ;  /* 0x000000ffff2e7224 */ /* 0x000fe200078e0030 */
[----:B------:R-:W-:Y:S01]  /*c080*/  F2FP.SATFINITE.E4M3.F32.PACK_AB_MERGE_C R47, R61, R42, R62 ;  /* 0x0000002a3d2f723e */ /* 0x000fe2000480703e */
[----:B------:R-:W-:Y:S01]  /*c090*/  IMAD.MOV.U32 R42, RZ, RZ, R49 ;  /* 0x000000ffff2a7224 */ /* 0x000fe200078e0031 */
[----:B------:R-:W-:-:S07]  /*c0a0*/  MOV R44, R50 ;  /* 0x00000032002c7202 */ /* 0x000fce0000000f00 */
.L_x_554:
[----:B------:R-:W-:Y:S05]  /*c0b0*/  BSYNC B2 ;  /* 0x0000000000027941 */ /* 0x000fea0003800000 */
.L_x_553:
[----:B------:R-:W-:-:S13]  /*c0c0*/  ISETP.GE.AND P4, PT, R55, R150, PT ;  /* 0x000000963700720c */ /* 0x000fda0003f86270 */
[--C-:B------:R-:W-:Y:S02]  /*c0d0*/  @!P4 SHF.R.S32.HI R48, RZ, 0x1f, R55.reuse ;  /* 0x0000001fff30c819 */ /* 0x100fe40000011437 */
[----:B------:R-:W-:-:S04]  /*c0e0*/  @!P4 IADD3 R51, P5, P6, R116, R138, R55 ;  /* 0x0000008a7433c210 */ /* 0x000fc80007ebe037 */
[----:B------:R-:W-:Y:S02]  /*c0f0*/  @!P4 IADD3.X R54, R4, R177, R48, P5, P6 ;  /* 0x000000b10436c210 */ /* 0x000fe40002fec430 */
[----:B------:R-:W-:-:S05]  /*c100*/  IADD3 R48, P5, R53, R122, RZ ;  /* 0x0000007a35307210 */ /* 0x000fca0007fbe0ff */
[----:B------:R-:W-:Y:S01]  /*c110*/  IMAD.X R49, R52, 0x1, R123, P5 ;  /* 0x0000000134317824 */ /* 0x000fe200028e067b */
[----:B------:R-:W-:-:S04]  /*c120*/  @!P4 IADD3 R50, P5, R51, R122, RZ ;  /* 0x0000007a3332c210 */ /* 0x000fc80007fbe0ff */
[----:B------:R-:W-:Y:S01]  /*c130*/  @!P4 IADD3.X R51, R54, R123, RZ, P5, !PT ;  /* 0x0000007b3633c210 */ /* 0x000fe20002ffe4ff */
[----:B0-----:R4:W-:Y:S04]  /*c140*/  STG.E.128 desc[UR54][R48.64], R40 ;  /* 0x0000002830007986 */ /* 0x0019e8000c101d36 */
[----:B-1----:R4:W-:Y:S04]  /*c150*/  @!P4 STG.E.128 desc[UR54][R50.64], R44 ;  /* 0x0000002c3200c986 */ /* 0x0029e8000c101d36 */
.L_x_544:
[----:B------:R-:W-:Y:S05]  /*c160*/  BSYNC B1 ;  /* 0x0000000000017941 */ /* 0x000fea0003800000 */
.L_x_543:
[-C--:B0--34-:R-:W-:Y:S02]  /*c170*/  IMAD R40, R145, R134.reuse, RZ ;  /* 0x0000008691287224 */ /* 0x099fe400078e02ff */
[----:B------:R-:W-:-:S04]  /*c180*/  IMAD.WIDE.U32 R136, R218, R134, R136 ;  /* 0x00000086da887225 */ /* 0x000fc800078e0088 */
[----:B------:R-:W-:Y:S01]  /*c190*/  IMAD R53, R218, R135, R40 ;  /* 0x00000087da357224 */ /* 0x000fe200078e0228 */
[----:B------:R-:W-:Y:S06]  /*c1a0*/  @P2 BRA `(.L_x_513) ;  /* 0x0000003000982947 */ /* 0x000fec0003800000 */
[----:B------:R-:W-:Y:S01]  /*c1b0*/  ISETP.NE.AND P2, PT, R34, RZ, PT ;  /* 0x000000ff2200720c */ /* 0x000fe20003f45270 */
[----:B------:R-:W-:Y:S01]  /*c1c0*/  BSSY B1, `(.L_x_555) ;  /* 0x00000f8000017945 */ /* 0x000fe20003800000 */
[----:B------:R-:W-:-:S11]  /*c1d0*/  IMAD.IADD R53, R137, 0x1, R53 ;  /* 0x0000000189357824 */ /* 0x000fd600078e0235 */
[----:B------:R-:W-:Y:S05]  /*c1e0*/  @!P2 BRA `(.L_x_556) ;  /* 0x0000000c00d4a947 */ /* 0x000fea0003800000 */
[----:B------:R-:W-:Y:S01]  /*c1f0*/  SEL R40, R99, R155, !P0 ;  /* 0x0000009b63287207 */ /* 0x000fe20004000000 */
[----:B------:R-:W-:Y:S01]  /*c200*/  BSSY B2, `(.L_x_557) ;  /* 0x00000f1000027945 */ /* 0x000fe20003800000 */
[----:B------:R-:W-:Y:S02]  /*c210*/  IADD3 R49, P2, P4, R116, R136, R25 ;  /* 0x0000008874317210 */ /* 0x000fe40007c5e019 */
[----:B------:R-:W-:Y:S02]  /*c220*/  SHF.R.S32.HI R41, RZ, 0x1f, R40 ;  /* 0x0000001fff297819 */ /* 0x000fe40000011428 */
[----:B------:R-:W-:Y:S02]  /*c230*/  IADD3.X R42, R4, R53, R30, P2, P4 ;  /* 0x00000035042a7210 */ /* 0x000fe400017e841e */
[----:B------:R-:W-:-:S04]  /*c240*/  LEA.HI R40, R41, R40, RZ, 0x5 ;  /* 0x0000002829287211 */ /* 0x000fc800078f28ff */
[----:B------:R-:W-:-:S05]  /*c250*/  LEA.HI.SX32 R41, R40, R21, 0x1b ;  /* 0x0000001528297211 */ /* 0x000fca00078fdaff */
[----:B------:R-:W-:-:S05]  /*c260*/  IMAD.SHL.U32 R43, R41, 0x10, RZ ;  /* 0x00000010292b7824 */ /* 0x000fca00078e00ff */
[----:B------:R-:W-:-:S13]  /*c270*/  ISETP.GE.AND P2, PT, R43, R150, PT ;  /* 0x000000962b00720c */ /* 0x000fda0003f46270 */
[--C-:B------:R-:W-:Y:S02]  /*c280*/  @!P2 SHF.R.S32.HI R40, RZ, 0x1f, R43.reuse ;  /* 0x0000001fff28a819 */ /* 0x100fe4000001142b */
[----:B------:R-:W-:-:S04]  /*c290*/  @!P2 IADD3 R51, P4, P5, R116, R136, R43 ;  /* 0x000000887433a210 */ /* 0x000fc80007d9e02b */
[----:B------:R-:W-:Y:S02]  /*c2a0*/  @!P2 IADD3.X R40, R4, R53, R40, P4, P5 ;  /* 0x000000350428a210 */ /* 0x000fe400027ea428 */
[----:B------:R-:W-:-:S05]  /*c2b0*/  IADD3 R48, P4, R49, R122, RZ ;  /* 0x0000007a31307210 */ /* 0x000fca0007f9e0ff */
[----:B------:R-:W-:Y:S01]  /*c2c0*/  IMAD.X R49, R42, 0x1, R123, P4 ;  /* 0x000000012a317824 */ /* 0x000fe200020e067b */
[----:B------:R-:W-:-:S04]  /*c2d0*/  @!P2 IADD3 R50, P4, R51, R122, RZ ;  /* 0x0000007a3332a210 */ /* 0x000fc80007f9e0ff */
[----:B------:R-:W-:Y:S02]  /*c2e0*/  @!P2 IADD3.X R51, R40, R123, RZ, P4, !PT ;  /* 0x0000007b2833a210 */ /* 0x000fe400027fe4ff */
[----:B------:R-:W-:Y:S02]  /*c2f0*/  SHF.R.S32.HI R40, RZ, 0x1f, R41 ;  /* 0x0000001fff287819 */ /* 0x000fe40000011429 */
[----:B------:R-:W-:Y:S02]  /*c300*/  ISETP.GE.AND P4, PT, R18, R131, PT ;  /* 0x000000831200720c */ /* 0x000fe40003f86270 */
[----:B------:R-:W-:Y:S02]  /*c310*/  LEA.HI R40, R40, R41, RZ, 0x2 ;  /* 0x0000002928287211 */ /* 0x000fe400078f10ff */
[----:B------:R-:W-:Y:S02]  /*c320*/  LOP3.LUT R41, R199, 0x30, R43, 0xf8, !PT ;  /* 0x00000030c7297812 */ /* 0x000fe400078ef82b */
[----:B------:R-:W-:-:S02]  /*c330*/  SHF.R.S32.HI R45, RZ, 0x2, R40 ;  /* 0x00000002ff2d7819 */ /* 0x000fc40000011428 */
        /* <DEDUP_REMOVED lines=10> */
[----:B------:R-:W-:Y:S01]  /*c3e0*/  SHF.R.U32.HI R54, RZ, 0x8, R77 ;  /* 0x00000008ff367819 */ /* 0x000fe2000001164d */
[----:B0-----:R-:W-:Y:S01]  /*c3f0*/  IMAD.MOV.U32 R57, RZ, RZ, R40 ;  /* 0x000000ffff397224 */ /* 0x001fe200078e0028 */
[----:B------:R-:W-:Y:S01]  /*c400*/  SHF.R.U32.HI R62, RZ, 0x8, R65 ;  /* 0x00000008ff3e7819 */ /* 0x000fe20000011641 */
[----:B-1----:R-:W-:Y:S01]  /*c410*/  IMAD.MOV.U32 R58, RZ, RZ, R44 ;  /* 0x000000ffff3a7224 */ /* 0x002fe200078e002c */
[----:B------:R-:W-:Y:S01]  /*c420*/  SHF.R.U32.HI R61, RZ, 0x8, R67 ;  /* 0x00000008ff3d7819 */ /* 0x000fe20000011643 */
[----:B------:R-:W-:Y:S01]  /*c430*/  IMAD.SHL.U32 R40, R54, 0x100, RZ ;  /* 0x0000010036287824 */ /* 0x000fe200078e00ff */
[----:B------:R-:W-:Y:S02]  /*c440*/  LOP3.LUT R55, R77, 0xff0000ff, RZ, 0xc0, !PT ;  /* 0xff0000ff4d377812 */ /* 0x000fe400078ec0ff */
[----:B------:R-:W-:Y:S01]  /*c450*/  SHF.R.U32.HI R66, RZ, 0x10, R77 ;  /* 0x00000010ff427819 */ /* 0x000fe2000001164d */
[----:B------:R-:W-:Y:S01]  /*c460*/  IMAD.SHL.U32 R61, R61, 0x100, RZ ;  /* 0x000001003d3d7824 */ /* 0x000fe200078e00ff */
[----:B------:R-:W-:-:S02]  /*c470*/  SHF.R.U32.HI R64, RZ, 0x8, R79 ;  /* 0x00000008ff407819 */ /* 0x000fc4000001164f */
[----:B------:R-:W-:Y:S01]  /*c480*/  MOV R54, R42 ;  /* 0x0000002a00367202 */ /* 0x000fe20000000f00 */
[----:B------:R-:W-:Y:S01]  /*c490*/  IMAD.SHL.U32 R42, R62, 0x100, RZ ;  /* 0x000001003e2a7824 */ /* 0x000fe200078e00ff */
[----:B------:R-:W-:Y:S02]  /*c4a0*/  LOP3.LUT R59, R65, 0xff0000ff, RZ, 0xc0, !PT ;  /* 0xff0000ff413b7812 */ /* 0x000fe400078ec0ff */
[----:B------:R-:W-:Y:S02]  /*c4b0*/  MOV R52, R41 ;  /* 0x0000002900347202 */ /* 0x000fe40000000f00 */
[----:B------:R-:W-:Y:S02]  /*c4c0*/  SHF.R.U32.HI R63, RZ, 0x10, R79 ;  /* 0x00000010ff3f7819 */ /* 0x000fe4000001164f */
[----:B------:R-:W-:Y:S01]  /*c4d0*/  LOP3.LUT R40, R55, 0xff00, R40, 0xf8, !PT ;  /* 0x0000ff0037287812 */ /* 0x000fe200078ef828 */
[----:B------:R-:W-:Y:S01]  /*c4e0*/  IMAD.SHL.U32 R55, R64, 0x100, RZ ;  /* 0x0000010040377824 */ /* 0x000fe200078e00ff */
[----:B------:R-:W-:-:S02]  /*c4f0*/  SHF.L.U32 R41, R66, 0x10, RZ ;  /* 0x0000001042297819 */ /* 0x000fc400000006ff */
[----:B------:R-:W-:Y:S02]  /*c500*/  LOP3.LUT R60, R67, 0xff0000ff, RZ, 0xc0, !PT ;  /* 0xff0000ff433c7812 */ /* 0x000fe400078ec0ff */
[----:B------:R-:W-:Y:S02]  /*c510*/  LOP3.LUT R56, R79, 0xff0000ff, RZ, 0xc0, !PT ;  /* 0xff0000ff4f387812 */ /* 0x000fe400078ec0ff */
[----:B------:R-:W-:Y:S02]  /*c520*/  LOP3.LUT R44, R59, 0xff00, R42, 0xf8, !PT ;  /* 0x0000ff003b2c7812 */ /* 0x000fe400078ef82a */
[----:B------:R-:W-:Y:S01]  /*c530*/  LOP3.LUT R42, R40, 0xff0000, R41, 0xf8, !PT ;  /* 0x00ff0000282a7812 */ /* 0x000fe200078ef829 */
[----:B------:R-:W-:Y:S01]  /*c540*/  IMAD.U32 R40, R63, 0x10000, RZ ;  /* 0x000100003f287824 */ /* 0x000fe200078e00ff */
[----:B------:R-:W-:Y:S02]  /*c550*/  LOP3.LUT R64, R60, 0xff00, R61, 0xf8, !PT ;  /* 0x0000ff003c407812 */ /* 0x000fe400078ef83d */
[----:B------:R-:W-:-:S02]  /*c560*/  LOP3.LUT R55, R56, 0xff00, R55, 0xf8, !PT ;  /* 0x0000ff0038377812 */ /* 0x000fc400078ef837 */
[----:B------:R-:W-:Y:S02]  /*c570*/  F2FP.F16.E4M3.UNPACK_B R63, R159.H1 ;  /* 0x0000009fff3f723e */ /* 0x000fe400030006ff */
[----:B------:R-:W-:Y:S02]  /*c580*/  F2FP.F16.E4M3.UNPACK_B R61, R58.H1 ;  /* 0x0000003aff3d723e */ /* 0x000fe400030006ff */
[----:B------:R-:W-:Y:S01]  /*c590*/  F2FP.F16.E4M3.UNPACK_B R59, R57.H1 ;  /* 0x00000039ff3b723e */ /* 0x000fe200030006ff */
[----:B------:R-:W-:Y:S01]  /*c5a0*/  HADD2.F32 R41, -RZ, R63.H0_H0 ;  /* 0x2000003fff297230 */ /* 0x000fe20000004100 */
[----:B------:R-:W-:Y:S01]  /*c5b0*/  SHF.R.U32.HI R65, RZ, 0x10, R65 ;  /* 0x00000010ff417819 */ /* 0x000fe20000011641 */
[----:B------:R-:W-:Y:S01]  /*c5c0*/  HADD2.F32 R56, -RZ, R61.H0_H0 ;  /* 0x2000003dff387230 */ /* 0x000fe20000004100 */
[----:B------:R-:W-:Y:S01]  /*c5d0*/  SHF.R.U32.HI R67, RZ, 0x10, R67 ;  /* 0x00000010ff437819 */ /* 0x000fe20000011643 */
[----:B------:R-:W-:Y:S01]  /*c5e0*/  HADD2.F32 R63, -RZ, R63.H1_H1 ;  /* 0x3000003fff3f7230 */ /* 0x000fe20000004100 */
[----:B------:R-:W-:Y:S01]  /*c5f0*/  LOP3.LUT R40, R55, 0xff0000, R40, 0xf8, !PT ;  /* 0x00ff000037287812 */ /* 0x000fe200078ef828 */
[----:B------:R-:W-:Y:S01]  /*c600*/  HADD2.F32 R55, -RZ, R59.H0_H0 ;  /* 0x2000003bff377230 */ /* 0x000fe20000004100 */
[----:B------:R-:W-:Y:S01]  /*c610*/  F2FP.F16.E4M3.UNPACK_B R60, R161.H1 ;  /* 0x000000a1ff3c723e */ /* 0x000fe200030006ff */
[----:B------:R-:W-:-:S02]  /*c620*/  IMAD.U32 R65, R65, 0x10000, RZ ;  /* 0x0001000041417824 */ /* 0x000fc400078e00ff */
[-C--:B------:R-:W-:Y:S01]  /*c630*/  FMUL.FTZ R66, R56, R41.reuse ;  /* 0x0000002938427220 */ /* 0x080fe20000410000 */
[----:B------:R-:W-:Y:S02]  /*c640*/  IMAD.U32 R67, R67, 0x10000, RZ ;  /* 0x0001000043437824 */ /* 0x000fe400078e00ff */
[C---:B------:R-:W-:Y:S01]  /*c650*/  FMUL.FTZ R77, R55.reuse, R41 ;  /* 0x00000029374d7220 */ /* 0x040fe20000410000 */
[--C-:B------:R-:W-:Y:S01]  /*c660*/  HADD2.F32 R62, -RZ, R60.reuse.H0_H0 ;  /* 0x2000003cff3e7230 */ /* 0x100fe20000004100 */
[----:B------:R-:W-:Y:S01]  /*c670*/  LOP3.LUT R44, R44, 0xff0000, R65, 0xf8, !PT ;  /* 0x00ff00002c2c7812 */ /* 0x000fe200078ef841 */
[----:B------:R-:W-:Y:S01]  /*c680*/  HADD2.F32 R65, -RZ, R60.H1_H1 ;  /* 0x3000003cff417230 */ /* 0x000fe20000004100 */
[----:B------:R-:W-:Y:S01]  /*c690*/  LOP3.LUT R41, R64, 0xff0000, R67, 0xf8, !PT ;  /* 0x00ff000040297812 */ /* 0x000fe200078ef843 */
[----:B------:R-:W-:Y:S02]  /*c6a0*/  HADD2.F32 R60, -RZ, R59.H1_H1 ;  /* 0x3000003bff3c7230 */ /* 0x000fe40000004100 */
[-C--:B------:R-:W-:Y:S01]  /*c6b0*/  FFMA.FTZ R55, R55, R62.reuse, -R66 ;  /* 0x0000003e37377223 */ /* 0x080fe20000010842 */
[----:B------:R-:W-:Y:S01]  /*c6c0*/  FFMA.FTZ R56, R56, R62, R77 ;  /* 0x0000003e38387223 */ /* 0x000fe2000001004d */
[----:B------:R-:W-:Y:S01]  /*c6d0*/  HADD2.F32 R64, -RZ, R61.H1_H1 ;  /* 0x3000003dff407230 */ /* 0x000fe20000004100 */
[----:B------:R-:W-:Y:S01]  /*c6e0*/  F2FP.F16.E4M3.UNPACK_B R159, R159 ;  /* 0x0000009fff9f723e */ /* 0x000fe200020006ff */
[----:B------:R-:W-:Y:S01]  /*c6f0*/  FMUL.FTZ R67, R60, R63 ;  /* 0x0000003f3c437220 */ /* 0x000fe20000410000 */
[----:B------:R-:W-:-:S02]  /*c700*/  F2FP.F16.E4M3.UNPACK_B R62, R58 ;  /* 0x0000003aff3e723e */ /* 0x000fc400020006ff */
[----:B------:R-:W-:Y:S01]  /*c710*/  F2FP.F16.E4M3.UNPACK_B R61, R57 ;  /* 0x00000039ff3d723e */ /* 0x000fe200020006ff */
[----:B------:R-:W-:Y:S01]  /*c720*/  FMUL.FTZ R57, R64, R63 ;  /* 0x0000003f40397220 */ /* 0x000fe20000410000 */
[----:B------:R-:W-:Y:S01]  /*c730*/  F2FP.F16.E4M3.UNPACK_B R161, R161 ;  /* 0x000000a1ffa1723e */ /* 0x000fe200020006ff */
[----:B------:R-:W-:Y:S02]  /*c740*/  HADD2.F32 R66, -RZ, R159.H0_H0 ;  /* 0x2000009fff427230 */ /* 0x000fe40000004100 */
[----:B------:R-:W-:Y:S02]  /*c750*/  HADD2.F32 R63, -RZ, R62.H0_H0 ;  /* 0x2000003eff3f7230 */ /* 0x000fe40000004100 */
[-C--:B------:R-:W-:Y:S01]  /*c760*/  FFMA.FTZ R58, R60, R65.reuse, -R57 ;  /* 0x000000413c3a7223 */ /* 0x080fe20000010839 */
[----:B------:R-:W-:Y:S02]  /*c770*/  HADD2.F32 R59, -RZ, R61.H0_H0 ;  /* 0x2000003dff3b7230 */ /* 0x000fe40000004100 */
[----:B------:R-:W-:Y:S01]  /*c780*/  FFMA.FTZ R57, R64, R65, R67 ;  /* 0x0000004140397223 */ /* 0x000fe20000010043 */
[----:B------:R-:W-:-:S02]  /*c790*/  HADD2.F32 R60, -RZ, R161.H0_H0 ;  /* 0x200000a1ff3c7230 */ /* 0x000fc40000004100 */
[-C--:B------:R-:W-:Y:S01]  /*c7a0*/  FMUL.FTZ R76, R63, R66.reuse ;  /* 0x000000423f4c7220 */ /* 0x080fe20000410000 */
[----:B------:R-:W-:Y:S02]  /*c7b0*/  HADD2.F32 R159, -RZ, R159.H1_H1 ;  /* 0x3000009fff9f7230 */ /* 0x000fe40000004100 */
[C---:B------:R-:W-:Y:S01]  /*c7c0*/  FMUL.FTZ R66, R59.reuse, R66 ;  /* 0x000000423b427220 */ /* 0x040fe20000410000 */
[----:B------:R-:W-:Y:S02]  /*c7d0*/  HADD2.F32 R64, -RZ, R62.H1_H1 ;  /* 0x3000003eff407230 */ /* 0x000fe40000004100 */
[----:B------:R-:W-:Y:S01]  /*c7e0*/  FFMA.FTZ R59, R59, R60, -R76 ;  /* 0x0000003c3b3b7223 */ /* 0x000fe2000001084c */
[----:B------:R-:W-:Y:S01]  /*c7f0*/  HADD2.F32 R61, -RZ, R61.H1_H1 ;  /* 0x3000003dff3d7230 */ /* 0x000fe20000004100 */
[----:B------:R-:W-:Y:S01]  /*c800*/  F2FP.F16.E4M3.UNPACK_B R76, R160.H1 ;  /* 0x000000a0ff4c723e */ /* 0x000fe200030006ff */
[----:B------:R-:W-:Y:S01]  /*c810*/  HADD2.F32 R161, -RZ, R161.H1_H1 ;  /* 0x300000a1ffa17230 */ /* 0x000fe20000004100 */
[----:B------:R-:W-:Y:S01]  /*c820*/  F2FP.F16.E4M3.UNPACK_B R65, R46.H1 ;  /* 0x0000002eff41723e */ /* 0x000fe200030006ff */
[----:B------:R-:W-:Y:S01]  /*c830*/  FFMA.FTZ R60, R63, R60, R66 ;  /* 0x0000003c3f3c7223 */ /* 0x000fe20000010042 */
[-C--:B------:R-:W-:Y:S01]  /*c840*/  FMUL.FTZ R62, R64, R159.reuse ;  /* 0x0000009f403e7220 */ /* 0x080fe20000410000 */
[----:B------:R-:W-:Y:S01]  /*c850*/  FMUL.FTZ R159, R61, R159 ;  /* 0x0000009f3d9f7220 */ /* 0x000fe20000410000 */
[----:B------:R-:W-:Y:S01]  /*c860*/  F2FP.F16.E4M3.UNPACK_B R67, R162.H1 ;  /* 0x000000a2ff43723e */ /* 0x000fe200030006ff */
[----:B------:R-:W-:Y:S01]  /*c870*/  HADD2.F32 R79, -RZ, R76.H0_H0 ;  /* 0x2000004cff4f7230 */ /* 0x000fe20000004100 */
[----:B------:R-:W-:Y:S01]  /*c880*/  F2FP.F16.E4M3.UNPACK_B R63, R54.H1 ;  /* 0x00000036ff3f723e */ /* 0x000fe200030006ff */
[----:B------:R-:W-:-:S02]  /*c890*/  HADD2.F32 R66, -RZ, R65.H0_H0 ;  /* 0x20000041ff427230 */ /* 0x000fc40000004100 */
[-C--:B------:R-:W-:Y:S01]  /*c8a0*/  FFMA.FTZ R62, R61, R161.reuse, -R62 ;  /* 0x000000a13d3e7223 */ /* 0x080fe2000001083e */
[----:B------:R-:W-:Y:S01]  /*c8b0*/  FFMA.FTZ R61, R64, R161, R159 ;  /* 0x000000a1403d7223 */ /* 0x000fe2000001009f */
[----:B------:R-:W-:Y:S01]  /*c8c0*/  HADD2.F32 R77, -RZ, R67.H0_H0 ;  /* 0x20000043ff4d7230 */ /* 0x000fe20000004100 */
[----:B------:R-:W-:Y:S01]  /*c8d0*/  F2FP.F16.E4M3.UNPACK_B R160, R160 ;  /* 0x000000a0ffa0723e */ /* 0x000fe200020006ff */
[----:B------:R-:W-:Y:S02]  /*c8e0*/  HADD2.F32 R64, -RZ, R63.H0_H0 ;  /* 0x2000003fff407230 */ /* 0x000fe40000004100 */
[-C--:B------:R-:W-:Y:S01]  /*c8f0*/  FMUL.FTZ R89, R66, R79.reuse ;  /* 0x0000004f42597220 */ /* 0x080fe20000410000 */
[----:B------:R-:W-:Y:S01]  /*c900*/  HADD2.F32 R76, -RZ, R76.H1_H1 ;  /* 0x3000004cff4c7230 */ /* 0x000fe20000004100 */
[----:B------:R-:W-:Y:S01]  /*c910*/  F2FP.F16.E4M3.UNPACK_B R54, R54 ;  /* 0x00000036ff36723e */ /* 0x000fe200020006ff */
[----:B------:R-:W-:Y:S02]  /*c920*/  HADD2.F32 R65, -RZ, R65.H1_H1 ;  /* 0x30000041ff417230 */ /* 0x000fe40000004100 */
[C---:B------:R-:W-:Y:S01]  /*c930*/  FMUL.FTZ R79, R64.reuse, R79 ;  /* 0x0000004f404f7220 */ /* 0x040fe20000410000 */
[----:B------:R-:W-:Y:S01]  /*c940*/  FFMA.FTZ R89, R64, R77, -R89 ;  /* 0x0000004d40597223 */ /* 0x000fe20000010859 */
[----:B------:R-:W-:Y:S01]  /*c950*/  HADD2.F32 R63, -RZ, R63.H1_H1 ;  /* 0x3000003fff3f7230 */ /* 0x000fe20000004100 */
[----:B------:R-:W-:Y:S01]  /*c960*/  F2FP.F16.E4M3.UNPACK_B R162, R162 ;  /* 0x000000a2ffa2723e */ /* 0x000fe200020006ff */
[----:B------:R-:W-:-:S02]  /*c970*/  HADD2.F32 R64, -RZ, R67.H1_H1 ;  /* 0x30000043ff407230 */ /* 0x000fc40000004100 */
[-C--:B------:R-:W-:Y:S01]  /*c980*/  FMUL.FTZ R78, R65, R76.reuse ;  /* 0x0000004c414e7220 */ /* 0x080fe20000410000 */
[--C-:B------:R-:W-:Y:S02]  /*c990*/  HADD2.F32 R67, -RZ, R160.reuse.H0_H0 ;  /* 0x200000a0ff437230 */ /* 0x100fe40000004100 */
[C---:B------:R-:W-:Y:S01]  /*c9a0*/  FMUL.FTZ R76, R63.reuse, R76 ;  /* 0x0000004c3f4c7220 */ /* 0x040fe20000410000 */
[----:B------:R-:W-:Y:S02]  /*c9b0*/  HADD2.F32 R160, -RZ, R160.H1_H1 ;  /* 0x300000a0ffa07230 */ /* 0x000fe40000004100 */
[----:B------:R-:W-:Y:S01]  /*c9c0*/  FFMA.FTZ R78, R63, R64, -R78 ;  /* 0x000000403f4e7223 */ /* 0x000fe2000001084e */
[----:B------:R-:W-:Y:S01]  /*c9d0*/  F2FP.F16.E4M3.UNPACK_B R63, R46 ;  /* 0x0000002eff3f723e */ /* 0x000fe200020006ff */
[----:B------:R-:W-:Y:S01]  /*c9e0*/  FFMA.FTZ R91, R65, R64, R76 ;  /* 0x00000040415b7223 */ /* 0x000fe2000001004c */
[--C-:B------:R-:W-:Y:S02]  /*c9f0*/  HADD2.F32 R46, -RZ, R54.reuse.H0_H0 ;  /* 0x20000036ff2e7230 */ /* 0x100fe40000004100 */
[----:B------:R-:W-:Y:S01]  /*ca00*/  FFMA.FTZ R66, R66, R77, R79 ;  /* 0x0000004d42427223 */ /* 0x000fe2000001004f */
[----:B------:R-:W-:Y:S01]  /*ca10*/  HADD2.F32 R54, -RZ, R54.H1_H1 ;  /* 0x30000036ff367230 */ /* 0x000fe20000004100 */
[----:B------:R-:W-:Y:S01]  /*ca20*/  F2FP.SATFINITE.E4M3.F32.PACK_AB_MERGE_C R55, R58, R55, RZ ;  /* 0x000000373a37723e */ /* 0x000fe200048070ff */
[--C-:B------:R-:W-:Y:S01]  /*ca30*/  HADD2.F32 R64, -RZ, R63.reuse.H0_H0 ;  /* 0x2000003fff407230 */ /* 0x100fe20000004100 */
[----:B------:R-:W-:Y:S01]  /*ca40*/  F2FP.SATFINITE.E4M3.F32.PACK_AB_MERGE_C R57, R57, R56, RZ ;  /* 0x000000383939723e */ /* 0x000fe200048070ff */
[----:B------:R-:W-:Y:S01]  /*ca50*/  HADD2.F32 R63, -RZ, R63.H1_H1 ;  /* 0x3000003fff3f7230 */ /* 0x000fe20000004100 */
[----:B------:R-:W-:Y:S01]  /*ca60*/  F2FP.F16.E4M3.UNPACK_B R58, R52 ;  /* 0x00000034ff3a723e */ /* 0x000fe200020006ff */
[----:B------:R-:W-:-:S02]  /*ca70*/  HADD2.F32 R65, -RZ, R162.H0_H0 ;  /* 0x200000a2ff417230 */ /* 0x000fc40000004100 */
[-C--:B------:R-:W-:Y:S01]  /*ca80*/  FMUL.FTZ R77, R64, R67.reuse ;  /* 0x00000043404d7220 */ /* 0x080fe20000410000 */
[----:B------:R-:W-:Y:S02]  /*ca90*/  HADD2.F32 R162, -RZ, R162.H1_H1 ;  /* 0x300000a2ffa27230 */ /* 0x000fe40000004100 */
[----:B------:R-:W-:Y:S01]  /*caa0*/  FMUL.FTZ R67, R46, R67 ;  /* 0x000000432e437220 */ /* 0x000fe20000410000 */
[CC--:B------:R-:W-:Y:S01]  /*cab0*/  FMUL.FTZ R79, R63.reuse, R160.reuse ;  /* 0x000000a03f4f7220 */ /* 0x0c0fe20000410000 */
[----:B------:R-:W-:Y:S01]  /*cac0*/  FMUL.FTZ R160, R54, R160 ;  /* 0x000000a036a07220 */ /* 0x000fe20000410000 */
[-C--:B------:R-:W-:Y:S01]  /*cad0*/  FFMA.FTZ R77, R46, R65.reuse, -R77 ;  /* 0x000000412e4d7223 */ /* 0x080fe2000001084d */
[----:B------:R-:W-:Y:S01]  /*cae0*/  FFMA.FTZ R46, R64, R65, R67 ;  /* 0x00000041402e7223 */ /* 0x000fe20000010043 */
[----:B------:R-:W-:Y:S01]  /*caf0*/  F2FP.F16.E4M3.UNPACK_B R64, R44 ;  /* 0x0000002cff40723e */ /* 0x000fe200020006ff */
[-C--:B------:R-:W-:Y:S01]  /*cb00*/  FFMA.FTZ R65, R63, R162.reuse, R160 ;  /* 0x000000a23f417223 */ /* 0x080fe200000100a0 */
[----:B------:R-:W-:Y:S01]  /*cb10*/  F2FP.F16.E4M3.UNPACK_B R63, R45 ;  /* 0x0000002dff3f723e */ /* 0x000fe200020006ff */
[----:B------:R-:W-:Y:S01]  /*cb20*/  FFMA.FTZ R54, R54, R162, -R79 ;  /* 0x000000a236367223 */ /* 0x000fe2000001084f */
[----:B------:R-:W-:-:S02]  /*cb30*/  F2FP.SATFINITE.E4M3.F32.PACK_AB_MERGE_C R56, R62, R59, R55 ;  /* 0x0000003b3e38723e */ /* 0x000fc40004807037 */
[----:B------:R-:W-:Y:S01]  /*cb40*/  F2FP.SATFINITE.E4M3.F32.PACK_AB_MERGE_C R55, R61, R60, R57 ;  /* 0x0000003c3d37723e */ /* 0x000fe20004807039 */
[--C-:B------:R-:W-:Y:S01]  /*cb50*/  HADD2.F32 R59, -RZ, R63.reuse.H0_H0 ;  /* 0x2000003fff3b7230 */ /* 0x100fe20000004100 */
[----:B------:R-:W-:Y:S01]  /*cb60*/  F2FP.SATFINITE.E4M3.F32.PACK_AB_MERGE_C R66, R91, R66, RZ ;  /* 0x000000425b42723e */ /* 0x000fe200048070ff */
[----:B------:R-:W-:Y:S01]  /*cb70*/  HADD2.F32 R60, -RZ, R64.H0_H0 ;  /* 0x20000040ff3c7230 */ /* 0x000fe20000004100 */
[----:B------:R-:W-:Y:S01]  /*cb80*/  F2FP.F16.E4M3.UNPACK_B R61, R42 ;  /* 0x0000002aff3d723e */ /* 0x000fe200020006ff */
[----:B------:R-:W-:Y:S01]  /*cb90*/  HADD2.F32 R57, -RZ, R58.H0_H0 ;  /* 0x2000003aff397230 */ /* 0x000fe20000004100 */
[----:B------:R-:W-:Y:S01]  /*cba0*/  F2FP.SATFINITE.E4M3.F32.PACK_AB_MERGE_C R46, R65, R46, R66 ;  /* 0x0000002e412e723e */ /* 0x000fe20004807042 */
[----:B------:R-:W-:Y:S02]  /*cbb0*/  HADD2.F32 R63, -RZ, R63.H1_H1 ;  /* 0x3000003fff3f7230 */ /* 0x000fe40000004100 */
[----:B------:R-:W-:Y:S01]  /*cbc0*/  FMUL.FTZ R66, R59, R60 ;  /* 0x0000003c3b427220 */ /* 0x000fe20000410000 */
[----:B------:R-:W-:-:S02]  /*cbd0*/  HADD2.F32 R62, -RZ, R61.H0_H0 ;  /* 0x2000003dff3e7230 */ /* 0x000fc40000004100 */
[C---:B------:R-:W-:Y:S01]  /*cbe0*/  FMUL.FTZ R76, R57.reuse, R60 ;  /* 0x0000003c394c7220 */ /* 0x040fe20000410000 */
[----:B------:R-:W-:Y:S01]  /*cbf0*/  HADD2.F32 R64, -RZ, R64.H1_H1 ;  /* 0x30000040ff407230 */ /* 0x000fe20000004100 */
[----:B------:R-:W-:Y:S01]  /*cc00*/  F2FP.F16.E4M3.UNPACK_B R42, R42.H1 ;  /* 0x0000002aff2a723e */ /* 0x000fe200030006ff */
[----:B------:R-:W-:Y:S02]  /*cc10*/  HADD2.F32 R60, -RZ, R58.H1_H1 ;  /* 0x3000003aff3c7230 */ /* 0x000fe40000004100 */
[-C--:B------:R-:W-:Y:S01]  /*cc20*/  FFMA.FTZ R57, R57, R62.reuse, -R66 ;  /* 0x0000003e39397223 */ /* 0x080fe20000010842 */
[----:B------:R-:W-:Y:S01]  /*cc30*/  FFMA.FTZ R58, R59, R62, R76 ;  /* 0x0000003e3b3a7223 */ /* 0x000fe2000001004c */
[----:B------:R-:W-:Y:S02]  /*cc40*/  HADD2.F32 R62, -RZ, R61.H1_H1 ;  /* 0x3000003dff3e7230 */ /* 0x000fe40000004100 */
[-C--:B------:R-:W-:Y:S01]  /*cc50*/  FMUL.FTZ R65, R63, R64.reuse ;  /* 0x000000403f417220 */ /* 0x080fe20000410000 */
[----:B------:R-:W-:Y:S01]  /*cc60*/  FMUL.FTZ R66, R60, R64 ;  /* 0x000000403c427220 */ /* 0x000fe20000410000 */
[----:B------:R-:W-:-:S02]  /*cc70*/  F2FP.F16.E4M3.UNPACK_B R61, R45.H1 ;  /* 0x0000002dff3d723e */ /* 0x000fc400030006ff */
[----:B------:R-:W-:Y:S01]  /*cc80*/  F2FP.F16.E4M3.UNPACK_B R64, R44.H1 ;  /* 0x0000002cff40723e */ /* 0x000fe200030006ff */
[----:B------:R-:W-:Y:S01]  /*cc90*/  FFMA.FTZ R45, R63, R62, R66 ;  /* 0x0000003e3f2d7223 */ /* 0x000fe20000010042 */
[----:B------:R-:W-:Y:S01]  /*cca0*/  F2FP.F16.E4M3.UNPACK_B R59, R52.H1 ;  /* 0x00000034ff3b723e */ /* 0x000fe200030006ff */
[----:B------:R-:W-:Y:S01]  /*ccb0*/  FFMA.FTZ R52, R60, R62, -R65 ;  /* 0x0000003e3c347223 */ /* 0x000fe20000010841 */
[----:B------:R-:W-:Y:S01]  /*ccc0*/  HADD2.F32 R60, -RZ, R61.H0_H0 ;  /* 0x2000003dff3c7230 */ /* 0x000fe20000004100 */
[----:B------:R-:W-:Y:S01]  /*ccd0*/  F2FP.SATFINITE.E4M3.F32.PACK_AB_MERGE_C R78, R78, R89, RZ ;  /* 0x000000594e4e723e */ /* 0x000fe200048070ff */
[----:B------:R-:W-:Y:S01]  /*cce0*/  HADD2.F32 R65, -RZ, R64.H0_H0 ;  /* 0x20000040ff417230 */ /* 0x000fe20000004100 */
[----:B------:R-:W-:Y:S01]  /*ccf0*/  F2FP.F16.E4M3.UNPACK_B R76, R41.H1 ;  /* 0x00000029ff4c723e */ /* 0x000fe200030006ff */
[----:B------:R-:W-:Y:S01]  /*cd00*/  HADD2.F32 R44, -RZ, R59.H0_H0 ;  /* 0x2000003bff2c7230 */ /* 0x000fe20000004100 */
[----:B------:R-:W-:Y:S01]  /*cd10*/  F2FP.SATFINITE.E4M3.F32.PACK_AB_MERGE_C R54, R54, R77, R78 ;  /* 0x0000004d3636723e */ /* 0x000fe2000480704e */
[----:B------:R-:W-:-:S02]  /*cd20*/  HADD2.F32 R63, -RZ, R42.H0_H0 ;  /* 0x2000002aff3f7230 */ /* 0x000fc40000004100 */
[-C--:B------:R-:W-:Y:S01]  /*cd30*/  FMUL.FTZ R67, R60, R65.reuse ;  /* 0x000000413c437220 */ /* 0x080fe20000410000 */
[----:B------:R-:W-:Y:S02]  /*cd40*/  HADD2.F32 R59, -RZ, R59.H1_H1 ;  /* 0x3000003bff3b7230 */ /* 0x000fe40000004100 */
[C---:B------:R-:W-:Y:S01]  /*cd50*/  FMUL.FTZ R65, R44.reuse, R65 ;  /* 0x000000412c417220 */ /* 0x040fe20000410000 */
[----:B------:R-:W-:Y:S02]  /*cd60*/  HADD2.F32 R62, -RZ, R64.H1_H1 ;  /* 0x30000040ff3e7230 */ /* 0x000fe40000004100 */
[----:B------:R-:W-:Y:S02]  /*cd70*/  HADD2.F32 R64, -RZ, R42.H1_H1 ;  /* 0x3000002aff407230 */ /* 0x000fe40000004100 */
[-C--:B------:R-:W-:Y:S01]  /*cd80*/  FFMA.FTZ R42, R44, R63.reuse, -R67 ;  /* 0x0000003f2c2a7223 */ /* 0x080fe20000010843 */
[----:B------:R-:W-:Y:S02]  /*cd90*/  HADD2.F32 R61, -RZ, R61.H1_H1 ;  /* 0x3000003dff3d7230 */ /* 0x000fe40000004100 */
[----:B------:R-:W-:Y:S01]  /*cda0*/  FFMA.FTZ R44, R60, R63, R65 ;  /* 0x0000003f3c2c7223 */ /* 0x000fe20000010041 */
[----:B------:R-:W-:Y:S01]  /*cdb0*/  FMUL.FTZ R60, R59, R62 ;  /* 0x0000003e3b3c7220 */ /* 0x000fe20000410000 */
[----:B------:R-:W-:Y:S01]  /*cdc0*/  F2FP.F16.E4M3.UNPACK_B R67, R41 ;  /* 0x00000029ff43723e */ /* 0x000fe200020006ff */
[----:B------:R-:W-:-:S02]  /*cdd0*/  HADD2.F32 R77, -RZ, R76.H0_H0 ;  /* 0x2000004cff4d7230 */ /* 0x000fc40000004100 */
[C---:B------:R-:W-:Y:S01]  /*cde0*/  FMUL.FTZ R66, R61.reuse, R62 ;  /* 0x0000003e3d427220 */ /* 0x040fe20000410000 */
[-C--:B------:R-:W-:Y:S01]  /*cdf0*/  FFMA.FTZ R89, R61, R64.reuse, R60 ;  /* 0x000000403d597223 */ /* 0x080fe2000001003c */
[----:B------:R-:W-:Y:S01]  /*ce00*/  F2FP.F16.E4M3.UNPACK_B R61, R47.H1 ;  /* 0x0000002fff3d723e */ /* 0x000fe200030006ff */
[----:B------:R-:W-:Y:S02]  /*ce10*/  HADD2.F32 R76, -RZ, R76.H1_H1 ;  /* 0x3000004cff4c7230 */ /* 0x000fe40000004100 */
[----:B------:R-:W-:Y:S01]  /*ce20*/  FFMA.FTZ R79, R59, R64, -R66 ;  /* 0x000000403b4f7223 */ /* 0x000fe20000010842 */
[-C--:B------:R-:W-:Y:S01]  /*ce30*/  F2FP.F16.E4M3.UNPACK_B R59, R43.reuse ;  /* 0x0000002bff3b723e */ /* 0x080fe200020006ff */
[--C-:B------:R-:W-:Y:S01]  /*ce40*/  HADD2.F32 R78, -RZ, R67.reuse.H0_H0 ;  /* 0x20000043ff4e7230 */ /* 0x100fe20000004100 */
[----:B------:R-:W-:Y:S01]  /*ce50*/  F2FP.F16.E4M3.UNPACK_B R43, R43.H1 ;  /* 0x0000002bff2b723e */ /* 0x000fe200030006ff */
[----:B------:R-:W-:Y:S01]  /*ce60*/  HADD2.F32 R67, -RZ, R67.H1_H1 ;  /* 0x30000043ff437230 */ /* 0x000fe20000004100 */
[----:B------:R-:W-:-:S02]  /*ce70*/  F2FP.F16.E4M3.UNPACK_B R41, R40 ;  /* 0x00000028ff29723e */ /* 0x000fc400020006ff */
[----:B------:R-:W-:Y:S01]  /*ce80*/  F2FP.F16.E4M3.UNPACK_B R64, R40.H1 ;  /* 0x00000028ff40723e */ /* 0x000fe200030006ff */
[----:B------:R-:W-:Y:S01]  /*ce90*/  HADD2.F32 R40, -RZ, R61.H0_H0 ;  /* 0x2000003dff287230 */ /* 0x000fe20000004100 */
[----:B------:R-:W-:Y:S01]  /*cea0*/  F2FP.F16.E4M3.UNPACK_B R62, R47 ;  /* 0x0000002fff3e723e */ /* 0x000fe200020006ff */
[----:B------:R-:W-:Y:S01]  /*ceb0*/  HADD2.F32 R60, -RZ, R43.H0_H0 ;  /* 0x2000002bff3c7230 */ /* 0x000fe20000004100 */
[----:B------:R-:W-:Y:S01]  /*cec0*/  F2FP.SATFINITE.E4M3.F32.PACK_AB_MERGE_C R42, R79, R42, RZ ;  /* 0x0000002a4f2a723e */ /* 0x000fe200048070ff */
[----:B------:R-:W-:Y:S02]  /*ced0*/  HADD2.F32 R65, -RZ, R64.H0_H0 ;  /* 0x20000040ff417230 */ /* 0x000fe40000004100 */
[-C--:B------:R-:W-:Y:S01]  /*cee0*/  FMUL.FTZ R91, R40, R77.reuse ;  /* 0x0000004d285b7220 */ /* 0x080fe20000410000 */
[----:B------:R-:W-:Y:S02]  /*cef0*/  HADD2.F32 R61, -RZ, R61.H1_H1 ;  /* 0x3000003dff3d7230 */ /* 0x000fe40000004100 */
[----:B------:R-:W-:Y:S01]  /*cf00*/  FMUL.FTZ R77, R60, R77 ;  /* 0x0000004d3c4d7220 */ /* 0x000fe20000410000 */
[----:B------:R-:W-:-:S02]  /*cf10*/  HADD2.F32 R43, -RZ, R43.H1_H1 ;  /* 0x3000002bff2b7230 */ /* 0x000fc40000004100 */
[-C--:B------:R-:W-:Y:S01]  /*cf20*/  FFMA.FTZ R91, R60, R65.reuse, -R91 ;  /* 0x000000413c5b7223 */ /* 0x080fe2000001085b */
[--C-:B------:R-:W-:Y:S02]  /*cf30*/  HADD2.F32 R63, -RZ, R62.reuse.H0_H0 ;  /* 0x2000003eff3f7230 */ /* 0x100fe40000004100 */
[-C--:B------:R-:W-:Y:S01]  /*cf40*/  FMUL.FTZ R60, R61, R76.reuse ;  /* 0x0000004c3d3c7220 */ /* 0x080fe20000410000 */
[--C-:B------:R-:W-:Y:S02]  /*cf50*/  HADD2.F32 R47, -RZ, R59.reuse.H0_H0 ;  /* 0x2000003bff2f7230 */ /* 0x100fe40000004100 */
[----:B------:R-:W-:Y:S01]  /*cf60*/  FMUL.FTZ R76, R43, R76 ;  /* 0x0000004c2b4c7220 */ /* 0x000fe20000410000 */
[----:B------:R-:W-:Y:S02]  /*cf70*/  HADD2.F32 R62, -RZ, R62.H1_H1 ;  /* 0x3000003eff3e7230 */ /* 0x000fe40000004100 */
[----:B------:R-:W-:Y:S01]  /*cf80*/  FFMA.FTZ R77, R40, R65, R77 ;  /* 0x00000041284d7223 */ /* 0x000fe2000001004d */
[----:B------:R-:W-:-:S02]  /*cf90*/  HADD2.F32 R59, -RZ, R59.H1_H1 ;  /* 0x3000003bff3b7230 */ /* 0x000fc40000004100 */
[-C--:B------:R-:W-:Y:S01]  /*cfa0*/  FMUL.FTZ R88, R63, R78.reuse ;  /* 0x0000004e3f587220 */ /* 0x080fe20000410000 */
[----:B------:R-:W-:Y:S02]  /*cfb0*/  HADD2.F32 R64, -RZ, R64.H1_H1 ;  /* 0x30000040ff407230 */ /* 0x000fe40000004100 */
[CC--:B------:R-:W-:Y:S01]  /*cfc0*/  FMUL.FTZ R40, R62.reuse, R67.reuse ;  /* 0x000000433e287220 */ /* 0x0c0fe20000410000 */
[--C-:B------:R-:W-:Y:S02]  /*cfd0*/  HADD2.F32 R66, -RZ, R41.reuse.H0_H0 ;  /* 0x20000029ff427230 */ /* 0x100fe40000004100 */
[----:B------:R-:W-:Y:S01]  /*cfe0*/  FMUL.FTZ R78, R47, R78 ;  /* 0x0000004e2f4e7220 */ /* 0x000fe20000410000 */
[----:B------:R-:W-:Y:S02]  /*cff0*/  HADD2.F32 R41, -RZ, R41.H1_H1 ;  /* 0x30000029ff297230 */ /* 0x000fe40000004100 */
[----:B------:R-:W-:Y:S01]  /*d000*/  FMUL.FTZ R67, R59, R67 ;  /* 0x000000433b437220 */ /* 0x000fe20000410000 */
[-C--:B------:R-:W-:Y:S01]  /*d010*/  FFMA.FTZ R60, R43, R64.reuse, -R60 ;  /* 0x000000402b3c7223 */ /* 0x080fe2000001083c */
[----:B------:R-:W-:Y:S01]  /*d020*/  FFMA.FTZ R76, R61, R64, R76 ;  /* 0x000000403d4c7223 */ /* 0x000fe2000001004c */
[-C--:B------:R-:W-:Y:S01]  /*d030*/  FFMA.FTZ R88, R47, R66.reuse, -R88 ;  /* 0x000000422f587223 */ /* 0x080fe20000010858 */
[----:B------:R-:W-:Y:S01]  /*d040*/  FFMA.FTZ R78, R63, R66, R78 ;  /* 0x000000423f4e7223 */ /* 0x000fe2000001004e */
[-C--:B------:R-:W-:Y:S01]  /*d050*/  FFMA.FTZ R59, R59, R41.reuse, -R40 ;  /* 0x000000293b3b7223 */ /* 0x080fe20000010828 */
[----:B------:R-:W-:Y:S01]  /*d060*/  FFMA.FTZ R67, R62, R41, R67 ;  /* 0x000000293e437223 */ /* 0x000fe20000010043 */
[----:B------:R-:W-:-:S02]  /*d070*/  F2FP.SATFINITE.E4M3.F32.PACK_AB_MERGE_C R44, R89, R44, RZ ;  /* 0x0000002c592c723e */ /* 0x000fc400048070ff */
[----:B------:R-:W-:Y:S02]  /*d080*/  F2FP.SATFINITE.E4M3.F32.PACK_AB_MERGE_C R60, R60, R91, RZ ;  /* 0x0000005b3c3c723e */ /* 0x000fe400048070ff */
[----:B------:R-:W-:Y:S02]  /*d090*/  F2FP.SATFINITE.E4M3.F32.PACK_AB_MERGE_C R76, R76, R77, RZ ;  /* 0x0000004d4c4c723e */ /* 0x000fe400048070ff */
[----:B------:R-:W-:Y:S01]  /*d0a0*/  F2FP.SATFINITE.E4M3.F32.PACK_AB_MERGE_C R41, R52, R57, R42 ;  /* 0x000000393429723e */ /* 0x000fe2000480702a */
[----:B------:R-:W-:Y:S01]  /*d0b0*/  IMAD.MOV.U32 R42, RZ, RZ, R54 ;  /* 0x000000ffff2a7224 */ /* 0x000fe200078e0036 */
[----:B------:R-:W-:Y:S01]  /*d0c0*/  F2FP.SATFINITE.E4M3.F32.PACK_AB_MERGE_C R45, R45, R58, R44 ;  /* 0x0000003a2d2d723e */ /* 0x000fe2000480702c */
[----:B------:R-:W-:Y:S01]  /*d0d0*/  IMAD.MOV.U32 R44, RZ, RZ, R55 ;  /* 0x000000ffff2c7224 */ /* 0x000fe200078e0037 */
[----:B------:R-:W-:Y:S02]  /*d0e0*/  F2FP.SATFINITE.E4M3.F32.PACK_AB_MERGE_C R43, R59, R88, R60 ;  /* 0x000000583b2b723e */ /* 0x000fe4000480703c */
[----:B------:R-:W-:-:S02]  /*d0f0*/  F2FP.SATFINITE.E4M3.F32.PACK_AB_MERGE_C R47, R67, R78, R76 ;  /* 0x0000004e432f723e */ /* 0x000fc4000480704c */
[----:B------:R-:W-:-:S07]  /*d100*/  MOV R40, R56 ;  /* 0x0000003800287202 */ /* 0x000fce0000000f00 */
.L_x_558:
[----:B------:R-:W-:Y:S05]  /*d110*/  BSYNC B2 ;  /* 0x0000000000027941 */ /* 0x000fea0003800000 */
.L_x_557:
[----:B0-----:R0:W-:Y:S04]  /*d120*/  STG.E.128 desc[UR54][R48.64], R40 ;  /* 0x0000002830007986 */ /* 0x0011e8000c101d36 */
[----:B-1----:R0:W-:Y:S02]  /*d130*/  @!P2 STG.E.128 desc[UR54][R50.64], R44 ;  /* 0x0000002c3200a986 */ /* 0x0021e4000c101d36 */
.L_x_556:
[----:B------:R-:W-:Y:S05]  /*d140*/  BSYNC B1 ;  /* 0x0000000000017941 */ /* 0x000fea0003800000 */
.L_x_555:
        /* <DEDUP_REMOVED lines=15> */
[----:B------:R-:W-:-:S04]  /*d240*/  IADD3 R48, P4, R49, R122, RZ ;  /* 0x0000007a31307210 */ /* 0x000fc80007f9e0ff */
[----:B------:R-:W-:Y:S02]  /*d250*/  IADD3.X R49, R42, R123, RZ, P4, !PT ;  /* 0x0000007b2a317210 */ /* 0x000fe400027fe4ff */
[----:B------:R-:W-:-:S05]  /*d260*/  @!P2 IADD3 R50, P4, R51, R122, RZ ;  /* 0x0000007a3332a210 */ /* 0x000fca0007f9e0ff */
[----:B------:R-:W-:Y:S01]  /*d270*/  @!P2 IMAD.X R51, R40, 0x1, R123, P4 ;  /* 0x000000012833a824 */ /* 0x000fe200020e067b */
[----:B------:R-:W-:Y:S02]  /*d280*/  SHF.R.S32.HI R40, RZ, 0x1f, R41 ;  /* 0x0000001fff287819 */ /* 0x000fe40000011429 */
[----:B------:R-:W-:Y:S02]  /*d290*/  ISETP.GE.AND P4, PT, R0, R131, PT ;  /* 0x000000830000720c */ /* 0x000fe40003f86270 */
        /* <DEDUP_REMOVED lines=13> */
[----:B------:R-:W-:Y:S01]  /*d370*/  SHF.R.U32.HI R54, RZ, 0x8, R81 ;  /* 0x00000008ff367819 */ /* 0x000fe20000011651 */
[----:B0-----:R-:W-:Y:S01]  /*d380*/  IMAD.MOV.U32 R57, RZ, RZ, R40 ;  /* 0x000000ffff397224 */ /* 0x001fe200078e0028 */
[----:B------:R-:W-:Y:S01]  /*d390*/  LOP3.LUT R55, R81, 0xff0000ff, RZ, 0xc0, !PT ;  /* 0xff0000ff51377812 */ /* 0x000fe200078ec0ff */
[----:B-1----:R-:W-:Y:S01]  /*d3a0*/  IMAD.MOV.U32 R59, RZ, RZ, R44 ;  /* 0x000000ffff3b7224 */ /* 0x002fe200078e002c */
[----:B------:R-:W-:Y:S01]  /*d3b0*/  SHF.R.U32.HI R65, RZ, 0x8, R83 ;  /* 0x00000008ff417819 */ /* 0x000fe20000011653 */
[----:B------:R-:W-:Y:S01]  /*d3c0*/  IMAD.MOV.U32 R52, RZ, RZ, R41 ;  /* 0x000000ffff347224 */ /* 0x000fe200078e0029 */
[----:B------:R-:W-:Y:S01]  /*d3d0*/  SHF.L.U32 R40, R54, 0x8, RZ ;  /* 0x0000000836287819 */ /* 0x000fe200000006ff */
[----:B------:R-:W-:Y:S01]  /*d3e0*/  IMAD.MOV.U32 R54, RZ, RZ, R42 ;  /* 0x000000ffff367224 */ /* 0x000fe200078e002a */
[----:B------:R-:W-:Y:S02]  /*d3f0*/  SHF.R.U32.HI R58, RZ, 0x8, R71 ;  /* 0x00000008ff3a7819 */ /* 0x000fe40000011647 */
[----:B------:R-:W-:Y:S01]  /*d400*/  LOP3.LUT R55, R55, 0xff00, R40, 0xf8, !PT ;  /* 0x0000ff0037377812 */ /* 0x000fe200078ef828 */
[----:B------:R-:W-:Y:S01]  /*d410*/  IMAD.SHL.U32 R40, R65, 0x100, RZ ;  /* 0x0000010041287824 */ /* 0x000fe200078e00ff */
[----:B------:R-:W-:-:S02]  /*d420*/  SHF.R.U32.HI R67, RZ, 0x10, R81 ;  /* 0x00000010ff437819 */ /* 0x000fc40000011651 */
[----:B------:R-:W-:Y:S02]  /*d430*/  SHF.R.U32.HI R66, RZ, 0x10, R83 ;  /* 0x00000010ff427819 */ /* 0x000fe40000011653 */
[----:B------:R-:W-:Y:S01]  /*d440*/  LOP3.LUT R61, R83, 0xff0000ff, RZ, 0xc0, !PT ;  /* 0xff0000ff533d7812 */ /* 0x000fe200078ec0ff */
[----:B------:R-:W-:Y:S01]  /*d450*/  IMAD.U32 R42, R67, 0x10000, RZ ;  /* 0x00010000432a7824 */ /* 0x000fe200078e00ff */
[----:B------:R-:W-:Y:S02]  /*d460*/  SHF.R.U32.HI R60, RZ, 0x8, R69 ;  /* 0x00000008ff3c7819 */ /* 0x000fe40000011645 */
[----:B------:R-:W-:Y:S02]  /*d470*/  LOP3.LUT R63, R71, 0xff0000ff, RZ, 0xc0, !PT ;  /* 0xff0000ff473f7812 */ /* 0x000fe400078ec0ff */
[----:B------:R-:W-:Y:S01]  /*d480*/  SHF.L.U32 R44, R58, 0x8, RZ ;  /* 0x000000083a2c7819 */ /* 0x000fe200000006ff */
[----:B------:R-:W-:Y:S01]  /*d490*/  IMAD.SHL.U32 R41, R60, 0x100, RZ ;  /* 0x000001003c297824 */ /* 0x000fe200078e00ff */
[----:B------:R-:W-:Y:S01]  /*d4a0*/  LOP3.LUT R61, R61, 0xff00, R40, 0xf8, !PT ;  /* 0x0000ff003d3d7812 */ /* 0x000fe200078ef828 */
[----:B------:R-:W-:Y:S01]  /*d4b0*/  IMAD.U32 R40, R66, 0x10000, RZ ;  /* 0x0001000042287824 */ /* 0x000fe200078e00ff */
[----:B------:R-:W-:-:S02]  /*d4c0*/  LOP3.LUT R67, R63, 0xff00, R44, 0xf8, !PT ;  /* 0x0000ff003f437812 */ /* 0x000fc400078ef82c */
[----:B------:R-:W-:Y:S02]  /*d4d0*/  LOP3.LUT R56, R69, 0xff0000ff, RZ, 0xc0, !PT ;  /* 0xff0000ff45387812 */ /* 0x000fe400078ec0ff */
[----:B------:R-:W-:Y:S02]  /*d4e0*/  F2FP.F16.E4M3.UNPACK_B R63, R151.H1 ;  /* 0x00000097ff3f723e */ /* 0x000fe400030006ff */
[----:B------:R-:W-:Y:S02]  /*d4f0*/  F2FP.F16.E4M3.UNPACK_B R60, R59.H1 ;  /* 0x0000003bff3c723e */ /* 0x000fe400030006ff */
[----:B------:R-:W-:Y:S02]  /*d500*/  F2FP.F16.E4M3.UNPACK_B R58, R57.H1 ;  /* 0x00000039ff3a723e */ /* 0x000fe400030006ff */
[----:B------:R-:W-:Y:S02]  /*d510*/  SHF.R.U32.HI R62, RZ, 0x10, R69 ;  /* 0x00000010ff3e7819 */ /* 0x000fe40000011645 */
[----:B------:R-:W-:-:S02]  /*d520*/  LOP3.LUT R40, R61, 0xff0000, R40, 0xf8, !PT ;  /* 0x00ff00003d287812 */ /* 0x000fc400078ef828 */
[----:B------:R-:W-:Y:S01]  /*d530*/  LOP3.LUT R65, R56, 0xff00, R41, 0xf8, !PT ;  /* 0x0000ff0038417812 */ /* 0x000fe200078ef829 */
[----:B------:R-:W-:Y:S01]  /*d540*/  HADD2.F32 R41, -RZ, R63.H0_H0 ;  /* 0x2000003fff297230 */ /* 0x000fe20000004100 */
[----:B------:R-:W-:Y:S01]  /*d550*/  LOP3.LUT R42, R55, 0xff0000, R42, 0xf8, !PT ;  /* 0x00ff0000372a7812 */ /* 0x000fe200078ef82a */
[----:B------:R-:W-:Y:S01]  /*d560*/  HADD2.F32 R56, -RZ, R60.H0_H0 ;  /* 0x2000003cff387230 */ /* 0x000fe20000004100 */
[----:B------:R-:W-:Y:S01]  /*d570*/  F2FP.F16.E4M3.UNPACK_B R61, R153.H1 ;  /* 0x00000099ff3d723e */ /* 0x000fe200030006ff */
[----:B------:R-:W-:Y:S01]  /*d580*/  HADD2.F32 R55, -RZ, R58.H0_H0 ;  /* 0x2000003aff377230 */ /* 0x000fe20000004100 */
[----:B------:R-:W-:Y:S01]  /*d590*/  SHF.R.U32.HI R64, RZ, 0x10, R71 ;  /* 0x00000010ff407819 */ /* 0x000fe20000011647 */
[----:B------:R-:W-:Y:S02]  /*d5a0*/  IMAD.U32 R44, R62, 0x10000, RZ ;  /* 0x000100003e2c7824 */ /* 0x000fe400078e00ff */
[----:B------:R-:W-:Y:S01]  /*d5b0*/  FMUL.FTZ R66, R56, R41 ;  /* 0x0000002938427220 */ /* 0x000fe20000410000 */
[----:B------:R-:W-:-:S02]  /*d5c0*/  HADD2.F32 R62, -RZ, R61.H0_H0 ;  /* 0x2000003dff3e7230 */ /* 0x000fc40000004100 */
[C---:B------:R-:W-:Y:S01]  /*d5d0*/  FMUL.FTZ R69, R55.reuse, R41 ;  /* 0x0000002937457220 */ /* 0x040fe20000410000 */
[----:B------:R-:W-:Y:S01]  /*d5e0*/  SHF.L.U32 R64, R64, 0x10, RZ ;  /* 0x0000001040407819 */ /* 0x000fe200000006ff */
[----:B------:R-:W-:Y:S01]  /*d5f0*/  HADD2.F32 R58, -RZ, R58.H1_H1 ;  /* 0x3000003aff3a7230 */ /* 0x000fe20000004100 */
[----:B------:R-:W-:Y:S01]  /*d600*/  F2FP.F16.E4M3.UNPACK_B R151, R151 ;  /* 0x00000097ff97723e */ /* 0x000fe200020006ff */
[-C--:B------:R-:W-:Y:S01]  /*d610*/  FFMA.FTZ R55, R55, R62.reuse, -R66 ;  /* 0x0000003e37377223 */ /* 0x080fe20000010842 */
[----:B------:R-:W-:Y:S01]  /*d620*/  FFMA.FTZ R56, R56, R62, R69 ;  /* 0x0000003e38387223 */ /* 0x000fe20000010045 */
[----:B------:R-:W-:Y:S01]  /*d630*/  HADD2.F32 R62, -RZ, R63.H1_H1 ;  /* 0x3000003fff3e7230 */ /* 0x000fe20000004100 */
[----:B------:R-:W-:Y:S01]  /*d640*/  LOP3.LUT R41, R67, 0xff0000, R64, 0xf8, !PT ;  /* 0x00ff000043297812 */ /* 0x000fe200078ef840 */
[----:B------:R-:W-:Y:S01]  /*d650*/  HADD2.F32 R63, -RZ, R60.H1_H1 ;  /* 0x3000003cff3f7230 */ /* 0x000fe20000004100 */
[----:B------:R-:W-:Y:S01]  /*d660*/  F2FP.F16.E4M3.UNPACK_B R60, R59 ;  /* 0x0000003bff3c723e */ /* 0x000fe200020006ff */
[----:B------:R-:W-:Y:S01]  /*d670*/  HADD2.F32 R64, -RZ, R61.H1_H1 ;  /* 0x3000003dff407230 */ /* 0x000fe20000004100 */
[----:B------:R-:W-:Y:S01]  /*d680*/  F2FP.F16.E4M3.UNPACK_B R61, R57 ;  /* 0x00000039ff3d723e */ /* 0x000fe200020006ff */
[-C--:B------:R-:W-:Y:S01]  /*d690*/  FMUL.FTZ R66, R58, R62.reuse ;  /* 0x0000003e3a427220 */ /* 0x080fe20000410000 */
[----:B------:R-:W-:Y:S01]  /*d6a0*/  LOP3.LUT R44, R65, 0xff0000, R44, 0xf8, !PT ;  /* 0x00ff0000412c7812 */ /* 0x000fe200078ef82c */
[----:B------:R-:W-:Y:S01]  /*d6b0*/  FMUL.FTZ R57, R63, R62 ;  /* 0x0000003e3f397220 */ /* 0x000fe20000410000 */
[----:B------:R-:W-:Y:S01]  /*d6c0*/  F2FP.F16.E4M3.UNPACK_B R153, R153 ;  /* 0x00000099ff99723e */ /* 0x000fe200020006ff */
[----:B------:R-:W-:Y:S01]  /*d6d0*/  HADD2.F32 R65, -RZ, R151.H0_H0 ;  /* 0x20000097ff417230 */ /* 0x000fe20000004100 */
[----:B------:R-:W-:Y:S01]  /*d6e0*/  F2FP.F16.E4M3.UNPACK_B R67, R152.H1 ;  /* 0x00000098ff43723e */ /* 0x000fe200030006ff */
[----:B------:R-:W-:-:S02]  /*d6f0*/  HADD2.F32 R62, -RZ, R60.H0_H0 ;  /* 0x2000003cff3e7230 */ /* 0x000fc40000004100 */
[-C--:B------:R-:W-:Y:S01]  /*d700*/  FFMA.FTZ R58, R58, R64.reuse, -R57 ;  /* 0x000000403a3a7223 */ /* 0x080fe20000010839 */
[----:B------:R-:W-:Y:S02]  /*d710*/  HADD2.F32 R59, -RZ, R61.H0_H0 ;  /* 0x2000003dff3b7230 */ /* 0x000fe40000004100 */
[----:B------:R-:W-:Y:S01]  /*d720*/  FFMA.FTZ R57, R63, R64, R66 ;  /* 0x000000403f397223 */ /* 0x000fe20000010042 */
[----:B------:R-:W-:Y:S02]  /*d730*/  HADD2.F32 R64, -RZ, R153.H0_H0 ;  /* 0x20000099ff407230 */ /* 0x000fe40000004100 */
[-C--:B------:R-:W-:Y:S01]  /*d740*/  FMUL.FTZ R68, R62, R65.reuse ;  /* 0x000000413e447220 */ /* 0x080fe20000410000 */
[----:B------:R-:W-:Y:S02]  /*d750*/  HADD2.F32 R66, -RZ, R151.H1_H1 ;  /* 0x30000097ff427230 */ /* 0x000fe40000004100 */
[----:B------:R-:W-:Y:S01]  /*d760*/  FMUL.FTZ R65, R59, R65 ;  /* 0x000000413b417220 */ /* 0x000fe20000410000 */
[----:B------:R-:W-:-:S02]  /*d770*/  HADD2.F32 R63, -RZ, R60.H1_H1 ;  /* 0x3000003cff3f7230 */ /* 0x000fc40000004100 */
[-C--:B------:R-:W-:Y:S01]  /*d780*/  FFMA.FTZ R59, R59, R64.reuse, -R68 ;  /* 0x000000403b3b7223 */ /* 0x080fe20000010844 */
[----:B------:R-:W-:Y:S02]  /*d790*/  HADD2.F32 R61, -RZ, R61.H1_H1 ;  /* 0x3000003dff3d7230 */ /* 0x000fe40000004100 */
[----:B------:R-:W-:Y:S01]  /*d7a0*/  FFMA.FTZ R60, R62, R64, R65 ;  /* 0x000000403e3c7223 */ /* 0x000fe20000010041 */
[----:B------:R-:W-:Y:S02]  /*d7b0*/  HADD2.F32 R62, -RZ, R153.H1_H1 ;  /* 0x30000099ff3e7230 */ /* 0x000fe40000004100 */
[----:B------:R-:W-:Y:S01]  /*d7c0*/  FMUL.FTZ R68, R63, R66 ;  /* 0x000000423f447220 */ /* 0x000fe20000410000 */
[----:B------:R-:W-:Y:S01]  /*d7d0*/  F2FP.F16.E4M3.UNPACK_B R64, R46.H1 ;  /* 0x0000002eff40723e */ /* 0x000fe200030006ff */
[C---:B------:R-:W-:Y:S01]  /*d7e0*/  FMUL.FTZ R76, R61.reuse, R66 ;  /* 0x000000423d4c7220 */ /* 0x040fe20000410000 */
[----:B------:R-:W-:Y:S01]  /*d7f0*/  F2FP.F16.E4M3.UNPACK_B R66, R154.H1 ;  /* 0x0000009aff42723e */ /* 0x000fe200030006ff */
[----:B------:R-:W-:Y:S01]  /*d800*/  FFMA.FTZ R70, R61, R62, -R68 ;  /* 0x0000003e3d467223 */ /* 0x000fe20000010844 */
[----:B------:R-:W-:Y:S01]  /*d810*/  F2FP.F16.E4M3.UNPACK_B R61, R54.H1 ;  /* 0x00000036ff3d723e */ /* 0x000fe200030006ff */
[----:B------:R-:W-:-:S02]  /*d820*/  HADD2.F32 R68, -RZ, R67.H0_H0 ;  /* 0x20000043ff447230 */ /* 0x000fc40000004100 */
[----:B------:R-:W-:Y:S01]  /*d830*/  FFMA.FTZ R69, R63, R62, R76 ;  /* 0x0000003e3f457223 */ /* 0x000fe2000001004c */
[----:B------:R-:W-:Y:S01]  /*d840*/  HADD2.F32 R65, -RZ, R64.H0_H0 ;  /* 0x20000040ff417230 */ /* 0x000fe20000004100 */
[----:B------:R-:W-:Y:S01]  /*d850*/  F2FP.F16.E4M3.UNPACK_B R152, R152 ;  /* 0x00000098ff98723e */ /* 0x000fe200020006ff */
[----:B------:R-:W-:Y:S01]  /*d860*/  HADD2.F32 R62, -RZ, R61.H0_H0 ;  /* 0x2000003dff3e7230 */ /* 0x000fe20000004100 */
[----:B------:R-:W-:Y:S01]  /*d870*/  F2FP.F16.E4M3.UNPACK_B R54, R54 ;  /* 0x00000036ff36723e */ /* 0x000fe200020006ff */
        /* <DEDUP_REMOVED lines=9> */
[-C--:B------:R-:W-:Y:S01]  /*d910*/  FMUL.FTZ R62, R64, R67.reuse ;  /* 0x00000043403e7220 */ /* 0x080fe20000410000 */
[----:B------:R-:W-:Y:S01]  /*d920*/  F2FP.F16.E4M3.UNPACK_B R154, R154 ;  /* 0x0000009aff9a723e */ /* 0x000fe200020006ff */
[C---:B------:R-:W-:Y:S01]  /*d930*/  FMUL.FTZ R67, R61.reuse, R67 ;  /* 0x000000433d437220 */ /* 0x040fe20000410000 */
[--C-:B------:R-:W-:Y:S02]  /*d940*/  HADD2.F32 R65, -RZ, R152.reuse.H0_H0 ;  /* 0x20000098ff417230 */ /* 0x100fe40000004100 */
[----:B------:R-:W-:Y:S01]  /*d950*/  FFMA.FTZ R77, R61, R66, -R62 ;  /* 0x000000423d4d7223 */ /* 0x000fe2000001083e */
[----:B------:R-:W-:Y:S01]  /*d960*/  F2FP.F16.E4M3.UNPACK_B R61, R46 ;  /* 0x0000002eff3d723e */ /* 0x000fe200020006ff */
[----:B------:R-:W-:-:S02]  /*d970*/  HADD2.F32 R152, -RZ, R152.H1_H1 ;  /* 0x30000098ff987230 */ /* 0x000fc40000004100 */
[----:B------:R-:W-:Y:S01]  /*d980*/  FFMA.FTZ R79, R64, R66, R67 ;  /* 0x00000042404f7223 */ /* 0x000fe20000010043 */
[--C-:B------:R-:W-:Y:S01]  /*d990*/  HADD2.F32 R46, -RZ, R54.reuse.H0_H0 ;  /* 0x20000036ff2e7230 */ /* 0x100fe20000004100 */
[----:B------:R-:W-:Y:S01]  /*d9a0*/  F2FP.SATFINITE.E4M3.F32.PACK_AB_MERGE_C R55, R58, R55, RZ ;  /* 0x000000373a37723e */ /* 0x000fe200048070ff */
[--C-:B------:R-:W-:Y:S01]  /*d9b0*/  HADD2.F32 R62, -RZ, R61.reuse.H0_H0 ;  /* 0x2000003dff3e7230 */ /* 0x100fe20000004100 */
[----:B------:R-:W-:Y:S01]  /*d9c0*/  F2FP.SATFINITE.E4M3.F32.PACK_AB_MERGE_C R57, R57, R56, RZ ;  /* 0x000000383939723e */ /* 0x000fe200048070ff */
[----:B------:R-:W-:Y:S01]  /*d9d0*/  HADD2.F32 R61, -RZ, R61.H1_H1 ;  /* 0x3000003dff3d7230 */ /* 0x000fe20000004100 */
[----:B------:R-:W-:Y:S01]  /*d9e0*/  F2FP.F16.E4M3.UNPACK_B R58, R52 ;  /* 0x00000034ff3a723e */ /* 0x000fe200020006ff */
[----:B------:R-:W-:Y:S02]  /*d9f0*/  HADD2.F32 R54, -RZ, R54.H1_H1 ;  /* 0x30000036ff367230 */ /* 0x000fe40000004100 */
[----:B------:R-:W-:Y:S01]  /*da00*/  FMUL.FTZ R67, R62, R65 ;  /* 0x000000413e437220 */ /* 0x000fe20000410000 */
[----:B------:R-:W-:-:S02]  /*da10*/  HADD2.F32 R63, -RZ, R154.H0_H0 ;  /* 0x2000009aff3f7230 */ /* 0x000fc40000004100 */
[CC--:B------:R-:W-:Y:S01]  /*da20*/  FMUL.FTZ R71, R61.reuse, R152.reuse ;  /* 0x000000983d477220 */ /* 0x0c0fe20000410000 */
[----:B------:R-:W-:Y:S02]  /*da30*/  HADD2.F32 R154, -RZ, R154.H1_H1 ;  /* 0x3000009aff9a7230 */ /* 0x000fe40000004100 */
[----:B------:R-:W-:Y:S01]  /*da40*/  FMUL.FTZ R65, R46, R65 ;  /* 0x000000412e417220 */ /* 0x000fe20000410000 */
[----:B------:R-:W-:Y:S01]  /*da50*/  FMUL.FTZ R152, R54, R152 ;  /* 0x0000009836987220 */ /* 0x000fe20000410000 */
[----:B------:R-:W-:Y:S01]  /*da60*/  FFMA.FTZ R67, R46, R63, -R67 ;  /* 0x0000003f2e437223 */ /* 0x000fe20000010843 */
[----:B------:R-:W-:Y:S01]  /*da70*/  F2FP.SATFINITE.E4M3.F32.PACK_AB_MERGE_C R56, R70, R59, R55 ;  /* 0x0000003b4638723e */ /* 0x000fe20004807037 */
[-C--:B------:R-:W-:Y:S01]  /*da80*/  FFMA.FTZ R54, R54, R154.reuse, -R71 ;  /* 0x0000009a36367223 */ /* 0x080fe20000010847 */
[----:B------:R-:W-:Y:S01]  /*da90*/  FFMA.FTZ R46, R62, R63, R65 ;  /* 0x0000003f3e2e7223 */ /* 0x000fe20000010041 */
[----:B------:R-:W-:Y:S01]  /*daa0*/  FFMA.FTZ R71, R61, R154, R152 ;  /* 0x0000009a3d477223 */ /* 0x000fe20000010098 */
[----:B------:R-:W-:-:S02]  /*dab0*/  F2FP.F16.E4M3.UNPACK_B R61, R45 ;  /* 0x0000002dff3d723e */ /* 0x000fc400020006ff */
[----:B------:R-:W-:Y:S02]  /*dac0*/  F2FP.F16.E4M3.UNPACK_B R65, R44 ;  /* 0x0000002cff41723e */ /* 0x000fe400020006ff */
[----:B------:R-:W-:Y:S01]  /*dad0*/  F2FP.SATFINITE.E4M3.F32.PACK_AB_MERGE_C R55, R69, R60, R57 ;  /* 0x0000003c4537723e */ /* 0x000fe20004807039 */
[----:B------:R-:W-:Y:S01]  /*dae0*/  HADD2.F32 R59, -RZ, R61.H0_H0 ;  /* 0x2000003dff3b7230 */ /* 0x000fe20000004100 */
        /* <DEDUP_REMOVED lines=24> */
[----:B------:R-:W-:Y:S01]  /*dc70*/  F2FP.SATFINITE.E4M3.F32.PACK_AB_MERGE_C R76, R79, R76, RZ ;  /* 0x0000004c4f4c723e */ /* 0x000fe200048070ff */
[----:B------:R-:W-:Y:S01]  /*dc80*/  HADD2.F32 R44, -RZ, R59.H0_H0 ;  /* 0x2000003bff2c7230 */ /* 0x000fe20000004100 */
[----:B------:R-:W-:Y:S01]  /*dc90*/  F2FP.F16.E4M3.UNPACK_B R66, R41.H1 ;  /* 0x00000029ff42723e */ /* 0x000fe200030006ff */
[----:B------:R-:W-:Y:S02]  /*dca0*/  HADD2.F32 R61, -RZ, R61.H1_H1 ;  /* 0x3000003dff3d7230 */ /* 0x000fe40000004100 */
[----:B------:R-:W-:Y:S01]  /*dcb0*/  FMUL.FTZ R67, R60, R65 ;  /* 0x000000413c437220 */ /* 0x000fe20000410000 */
[----:B------:R-:W-:-:S02]  /*dcc0*/  HADD2.F32 R64, -RZ, R64.H1_H1 ;  /* 0x30000040ff407230 */ /* 0x000fc40000004100 */
[----:B------:R-:W-:Y:S01]  /*dcd0*/  FMUL.FTZ R65, R44, R65 ;  /* 0x000000412c417220 */ /* 0x000fe20000410000 */
[----:B------:R-:W-:Y:S01]  /*dce0*/  HADD2.F32 R59, -RZ, R59.H1_H1 ;  /* 0x3000003bff3b7230 */ /* 0x000fe20000004100 */
[----:B------:R-:W-:Y:S01]  /*dcf0*/  F2FP.SATFINITE.E4M3.F32.PACK_AB_MERGE_C R46, R71, R46, R76 ;  /* 0x0000002e472e723e */ /* 0x000fe2000480704c */
[--C-:B------:R-:W-:Y:S02]  /*dd00*/  HADD2.F32 R63, -RZ, R42.reuse.H0_H0 ;  /* 0x2000002aff3f7230 */ /* 0x100fe40000004100 */
[----:B------:R-:W-:Y:S02]  /*dd10*/  HADD2.F32 R62, -RZ, R42.H1_H1 ;  /* 0x3000002aff3e7230 */ /* 0x000fe40000004100 */
[-C--:B------:R-:W-:Y:S01]  /*dd20*/  FMUL.FTZ R42, R61, R64.reuse ;  /* 0x000000403d2a7220 */ /* 0x080fe20000410000 */
[C---:B------:R-:W-:Y:S01]  /*dd30*/  FMUL.FTZ R64, R59.reuse, R64 ;  /* 0x000000403b407220 */ /* 0x040fe20000410000 */
[----:B------:R-:W-:Y:S01]  /*dd40*/  FFMA.FTZ R70, R60, R63, R65 ;  /* 0x0000003f3c467223 */ /* 0x000fe20000010041 */
[----:B------:R-:W-:Y:S01]  /*dd50*/  F2FP.F16.E4M3.UNPACK_B R65, R41 ;  /* 0x00000029ff41723e */ /* 0x000fe200020006ff */
[-C--:B------:R-:W-:Y:S01]  /*dd60*/  FFMA.FTZ R76, R59, R62.reuse, -R42 ;  /* 0x0000003e3b4c7223 */ /* 0x080fe2000001082a */
[----:B------:R-:W-:Y:S01]  /*dd70*/  F2FP.F16.E4M3.UNPACK_B R42, R43 ;  /* 0x0000002bff2a723e */ /* 0x000fe200020006ff */
[----:B------:R-:W-:Y:S01]  /*dd80*/  FFMA.FTZ R69, R44, R63, -R67 ;  /* 0x0000003f2c457223 */ /* 0x000fe20000010843 */
[-C--:B------:R-:W-:Y:S01]  /*dd90*/  F2FP.F16.E4M3.UNPACK_B R59, R47.reuse ;  /* 0x0000002fff3b723e */ /* 0x080fe200020006ff */
[----:B------:R-:W-:Y:S01]  /*dda0*/  FFMA.FTZ R71, R61, R62, R64 ;  /* 0x0000003e3d477223 */ /* 0x000fe20000010040 */
[----:B------:R-:W-:Y:S01]  /*ddb0*/  F2FP.F16.E4M3.UNPACK_B R60, R47.H1 ;  /* 0x0000002fff3c723e */ /* 0x000fe200030006ff */
[----:B------:R-:W-:Y:S01]  /*ddc0*/  HADD2.F32 R44, -RZ, R42.H0_H0 ;  /* 0x2000002aff2c7230 */ /* 0x000fe20000004100 */
[----:B------:R-:W-:Y:S01]  /*ddd0*/  F2FP.F16.E4M3.UNPACK_B R43, R43.H1 ;  /* 0x0000002bff2b723e */ /* 0x000fe200030006ff */
[----:B------:R-:W-:Y:S01]  /*dde0*/  HADD2.F32 R61, -RZ, R59.H0_H0 ;  /* 0x2000003bff3d7230 */ /* 0x000fe20000004100 */
[-C--:B------:R-:W-:Y:S01]  /*ddf0*/  F2FP.F16.E4M3.UNPACK_B R41, R40.reuse ;  /* 0x00000028ff29723e */ /* 0x080fe200020006ff */
[----:B------:R-:W-:Y:S01]  /*de00*/  HADD2.F32 R67, -RZ, R65.H0_H0 ;  /* 0x20000041ff437230 */ /* 0x000fe20000004100 */
[----:B------:R-:W-:Y:S01]  /*de10*/  F2FP.F16.E4M3.UNPACK_B R62, R40.H1 ;  /* 0x00000028ff3e723e */ /* 0x000fe200030006ff */
[----:B------:R-:W-:Y:S01]  /*de20*/  HADD2.F32 R40, -RZ, R60.H0_H0 ;  /* 0x2000003cff287230 */ /* 0x000fe20000004100 */
[----:B------:R-:W-:Y:S01]  /*de30*/  F2FP.SATFINITE.E4M3.F32.PACK_AB_MERGE_C R69, R76, R69, RZ ;  /* 0x000000454c45723e */ /* 0x000fe200048070ff */
[----:B------:R-:W-:-:S02]  /*de40*/  HADD2.F32 R68, -RZ, R66.H0_H0 ;  /* 0x20000042ff447230 */ /* 0x000fc40000004100 */
[-C--:B------:R-:W-:Y:S01]  /*de50*/  FMUL.FTZ R77, R61, R67.reuse ;  /* 0x000000433d4d7220 */ /* 0x080fe20000410000 */
[----:B------:R-:W-:Y:S02]  /*de60*/  HADD2.F32 R47, -RZ, R43.H0_H0 ;  /* 0x2000002bff2f7230 */ /* 0x000fe40000004100 */
[----:B------:R-:W-:Y:S01]  /*de70*/  FMUL.FTZ R78, R44, R67 ;  /* 0x000000432c4e7220 */ /* 0x000fe20000410000 */
        /* <DEDUP_REMOVED lines=18> */
[----:B------:R-:W-:Y:S02]  /*dfa0*/  HADD2.F32 R41, -RZ, R41.H1_H1 ;  /* 0x30000029ff297230 */ /* 0x000fe40000004100 */
[----:B------:R-:W-:Y:S01]  /*dfb0*/  FMUL.FTZ R40, R42, R65 ;  /* 0x000000412a287220 */ /* 0x000fe20000410000 */
[----:B------:R-:W-:Y:S01]  /*dfc0*/  F2FP.SATFINITE.E4M3.F32.PACK_AB_MERGE_C R57, R52, R57, R69 ;  /* 0x000000393439723e */ /* 0x000fe20004807045 */
[-C--:B------:R-:W-:Y:S01]  /*dfd0*/  FFMA.FTZ R43, R43, R62.reuse, -R44 ;  /* 0x0000003e2b2b7223 */ /* 0x080fe2000001082c */
[----:B------:R-:W-:Y:S01]  /*dfe0*/  FFMA.FTZ R60, R60, R62, R61 ;  /* 0x0000003e3c3c7223 */ /* 0x000fe2000001003d */
[-C--:B------:R-:W-:Y:S01]  /*dff0*/  FFMA.FTZ R42, R42, R41.reuse, -R47 ;  /* 0x000000292a2a7223 */ /* 0x080fe2000001082f */
[----:B------:R-:W-:Y:S01]  /*e000*/  FFMA.FTZ R41, R59, R41, R40 ;  /* 0x000000293b297223 */ /* 0x000fe20000010028 */
[----:B------:R-:W-:Y:S01]  /*e010*/  F2FP.SATFINITE.E4M3.F32.PACK_AB_MERGE_C R70, R71, R70, RZ ;  /* 0x000000464746723e */ /* 0x000fe200048070ff */
[----:B------:R-:W-:Y:S01]  /*e020*/  IMAD.MOV.U32 R40, RZ, RZ, R56 ;  /* 0x000000ffff287224 */ /* 0x000fe200078e0038 */
[----:B------:R-:W-:Y:S01]  /*e030*/  F2FP.SATFINITE.E4M3.F32.PACK_AB_MERGE_C R43, R43, R80, RZ ;  /* 0x000000502b2b723e */ /* 0x000fe200048070ff */
[----:B------:R-:W-:Y:S01]  /*e040*/  IMAD.MOV.U32 R44, RZ, RZ, R55 ;  /* 0x000000ffff2c7224 */ /* 0x000fe200078e0037 */
[----:B------:R-:W-:-:S02]  /*e050*/  F2FP.SATFINITE.E4M3.F32.PACK_AB_MERGE_C R60, R60, R67, RZ ;  /* 0x000000433c3c723e */ /* 0x000fc400048070ff */
[----:B------:R-:W-:Y:S02]  /*e060*/  F2FP.SATFINITE.E4M3.F32.PACK_AB_MERGE_C R43, R42, R77, R43 ;  /* 0x0000004d2a2b723e */ /* 0x000fe4000480702b */
[----:B------:R-:W-:Y:S01]  /*e070*/  F2FP.SATFINITE.E4M3.F32.PACK_AB_MERGE_C R47, R41, R78, R60 ;  /* 0x0000004e292f723e */ /* 0x000fe2000480703c */
[----:B------:R-:W-:Y:S01]  /*e080*/  IMAD.MOV.U32 R41, RZ, RZ, R57 ;  /* 0x000000ffff297224 */ /* 0x000fe200078e0039 */
[----:B------:R-:W-:Y:S02]  /*e090*/  F2FP.SATFINITE.E4M3.F32.PACK_AB_MERGE_C R45, R45, R58, R70 ;  /* 0x0000003a2d2d723e */ /* 0x000fe40004807046 */
[----:B------:R-:W-:-:S07]  /*e0a0*/  MOV R42, R54 ;  /* 0x00000036002a7202 */ /* 0x000fce0000000f00 */
.L_x_562:
[----:B------:R-:W-:Y:S05]  /*e0b0*/  BSYNC B2 ;  /* 0x0000000000027941 */ /* 0x000fea0003800000 */
.L_x_561:
[----:B0-----:R3:W-:Y:S04]  /*e0c0*/  STG.E.128 desc[UR54][R48.64], R40 ;  /* 0x0000002830007986 */ /* 0x0017e8000c101d36 */
[----:B-1----:R3:W-:Y:S02]  /*e0d0*/  @!P2 STG.E.128 desc[UR54][R50.64], R44 ;  /* 0x0000002c3200a986 */ /* 0x0027e4000c101d36 */
.L_x_560:
[----:B------:R-:W-:Y:S05]  /*e0e0*/  BSYNC B1 ;  /* 0x0000000000017941 */ /* 0x000fea0003800000 */
.L_x_559:
[----:B------:R-:W-:-:S13]  /*e0f0*/  ISETP.NE.AND P2, PT, R36, RZ, PT ;  /* 0x000000ff2400720c */ /* 0x000fda0003f45270 */
[----:B------:R-:W-:Y:S05]  /*e100*/  @!P2 BRA `(.L_x_513) ;  /* 0x0000001000c0a947 */ /* 0x000fea0003800000 */
[----:B0--3--:R-:W3:Y:S01]  /*e110*/  LDL R40, [R1+0x10] ;  /* 0x0000100001287983 */ /* 0x009ee20000100800 */
[----:B------:R-:W-:Y:S01]  /*e120*/  IADD3 R49, P2, P4, R116, R136, R29 ;  /* 0x0000008874317210 */ /* 0x000fe20007c5e01d */
[----:B------:R-:W-:Y:S03]  /*e130*/  BSSY B1, `(.L_x_563) ;  /* 0x00000ed000017945 */ /* 0x000fe60003800000 */
[----:B------:R-:W-:Y:S02]  /*e140*/  IADD3.X R42, R4, R53, R32, P2, P4 ;  /* 0x00000035042a7210 */ /* 0x000fe400017e8420 */
[----:B------:R-:W-:-:S05]  /*e150*/  IADD3 R48, P2, R49, R122, RZ ;  /* 0x0000007a31307210 */ /* 0x000fca0007f5e0ff */
[----:B------:R-:W-:Y:S01]  /*e160*/  IMAD.X R49, R42, 0x1, R123, P2 ;  /* 0x000000012a317824 */ /* 0x000fe200010e067b */
        /* <DEDUP_REMOVED lines=21> */
[--C-:B------:R-:W-:Y:S01]  /*e2c0*/  SHF.R.U32.HI R55, RZ, 0x8, R85.reuse ;  /* 0x00000008ff377819 */ /* 0x100fe20000011655 */
[----:B-1----:R-:W-:Y:S01]  /*e2d0*/  IMAD.MOV.U32 R59, RZ, RZ, R44 ;  /* 0x000000ffff3b7224 */ /* 0x002fe200078e002c */
[----:B------:R-:W-:Y:S01]  /*e2e0*/  LOP3.LUT R54, R85, 0xff0000ff, RZ, 0xc0, !PT ;  /* 0xff0000ff55367812 */ /* 0x000fe200078ec0ff */
[----:B0-----:R-:W-:Y:S01]  /*e2f0*/  IMAD.MOV.U32 R56, RZ, RZ, R40 ;  /* 0x000000ffff387224 */ /* 0x001fe200078e0028 */
[----:B------:R-:W-:Y:S01]  /*e300*/  SHF.R.U32.HI R66, RZ, 0x10, R85 ;  /* 0x00000010ff427819 */ /* 0x000fe20000011655 */
[----:B------:R-:W-:Y:S01]  /*e310*/  IMAD.MOV.U32 R52, RZ, RZ, R46 ;  /* 0x000000ffff347224 */ /* 0x000fe200078e002e */
[----:B------:R-:W-:Y:S01]  /*e320*/  SHF.L.U32 R55, R55, 0x8, RZ ;  /* 0x0000000837377819 */ /* 0x000fe200000006ff */
[----:B------:R-:W-:Y:S01]  /*e330*/  IMAD.MOV.U32 R50, RZ, RZ, R42 ;  /* 0x000000ffff327224 */ /* 0x000fe200078e002a */
[----:B------:R-:W-:Y:S02]  /*e340*/  SHF.R.U32.HI R62, RZ, 0x8, R87 ;  /* 0x00000008ff3e7819 */ /* 0x000fe40000011657 */
[----:B------:R-:W-:-:S02]  /*e350*/  SHF.R.U32.HI R63, RZ, 0x8, R75 ;  /* 0x00000008ff3f7819 */ /* 0x000fc4000001164b */
[----:B------:R-:W-:Y:S01]  /*e360*/  LOP3.LUT R44, R54, 0xff00, R55, 0xf8, !PT ;  /* 0x0000ff00362c7812 */ /* 0x000fe200078ef837 */
[----:B------:R-:W-:Y:S01]  /*e370*/  IMAD.U32 R55, R66, 0x10000, RZ ;  /* 0x0001000042377824 */ /* 0x000fe200078e00ff */
[----:B------:R-:W-:Y:S01]  /*e380*/  SHF.R.U32.HI R64, RZ, 0x10, R87 ;  /* 0x00000010ff407819 */ /* 0x000fe20000011657 */
[----:B------:R-:W-:Y:S01]  /*e390*/  IMAD.SHL.U32 R40, R62, 0x100, RZ ;  /* 0x000001003e287824 */ /* 0x000fe200078e00ff */
[----:B------:R-:W-:Y:S01]  /*e3a0*/  LOP3.LUT R57, R87, 0xff0000ff, RZ, 0xc0, !PT ;  /* 0xff0000ff57397812 */ /* 0x000fe200078ec0ff */
[----:B------:R-:W-:Y:S01]  /*e3b0*/  IMAD.SHL.U32 R63, R63, 0x100, RZ ;  /* 0x000001003f3f7824 */ /* 0x000fe200078e00ff */
[----:B------:R-:W-:Y:S02]  /*e3c0*/  SHF.R.U32.HI R61, RZ, 0x8, R73 ;  /* 0x00000008ff3d7819 */ /* 0x000fe40000011649 */
[----:B------:R-:W-:Y:S02]  /*e3d0*/  LOP3.LUT R60, R75, 0xff0000ff, RZ, 0xc0, !PT ;  /* 0xff0000ff4b3c7812 */ /* 0x000fe400078ec0ff */
[----:B------:R-:W-:Y:S01]  /*e3e0*/  LOP3.LUT R44, R44, 0xff0000, R55, 0xf8, !PT ;  /* 0x00ff00002c2c7812 */ /* 0x000fe200078ef837 */
[----:B------:R-:W-:Y:S01]  /*e3f0*/  IMAD.U32 R55, R64, 0x10000, RZ ;  /* 0x0001000040377824 */ /* 0x000fe200078e00ff */
[----:B------:R-:W-:-:S02]  /*e400*/  LOP3.LUT R58, R73, 0xff0000ff, RZ, 0xc0, !PT ;  /* 0xff0000ff493a7812 */ /* 0x000fc400078ec0ff */
[----:B------:R-:W-:Y:S02]  /*e410*/  SHF.L.U32 R61, R61, 0x8, RZ ;  /* 0x000000083d3d7819 */ /* 0x000fe400000006ff */
[----:B------:R-:W-:Y:S02]  /*e420*/  LOP3.LUT R40, R57, 0xff00, R40, 0xf8, !PT ;  /* 0x0000ff0039287812 */ /* 0x000fe400078ef828 */
[----:B------:R-:W-:Y:S02]  /*e430*/  LOP3.LUT R62, R60, 0xff00, R63, 0xf8, !PT ;  /* 0x0000ff003c3e7812 */ /* 0x000fe400078ef83f */
[----:B------:R-:W-:Y:S02]  /*e440*/  F2FP.F16.E4M3.UNPACK_B R63, R146.H1 ;  /* 0x00000092ff3f723e */ /* 0x000fe400030006ff */
[----:B------:R-:W-:Y:S02]  /*e450*/  F2FP.F16.E4M3.UNPACK_B R60, R59.H1 ;  /* 0x0000003bff3c723e */ /* 0x000fe400030006ff */
[----:B------:R-:W-:Y:S01]  /*e460*/  F2FP.F16.E4M3.UNPACK_B R57, R56.H1 ;  /* 0x00000038ff39723e */ /* 0x000fe200030006ff */
[----:B------:R-:W-:Y:S01]  /*e470*/  HADD2.F32 R42, -RZ, R63.H0_H0 ;  /* 0x2000003fff2a7230 */ /* 0x000fe20000004100 */
[----:B------:R-:W-:-:S02]  /*e480*/  LOP3.LUT R46, R58, 0xff00, R61, 0xf8, !PT ;  /* 0x0000ff003a2e7812 */ /* 0x000fc400078ef83d */
[----:B------:R-:W-:Y:S01]  /*e490*/  SHF.R.U32.HI R67, RZ, 0x10, R75 ;  /* 0x00000010ff437819 */ /* 0x000fe2000001164b */
[--C-:B------:R-:W-:Y:S01]  /*e4a0*/  HADD2.F32 R54, -RZ, R57.reuse.H0_H0 ;  /* 0x20000039ff367230 */ /* 0x100fe20000004100 */
[----:B------:R-:W-:Y:S01]  /*e4b0*/  LOP3.LUT R40, R40, 0xff0000, R55, 0xf8, !PT ;  /* 0x00ff000028287812 */ /* 0x000fe200078ef837 */
[----:B------:R-:W-:Y:S01]  /*e4c0*/  HADD2.F32 R55, -RZ, R60.H0_H0 ;  /* 0x2000003cff377230 */ /* 0x000fe20000004100 */
[----:B------:R-:W-:Y:S01]  /*e4d0*/  F2FP.F16.E4M3.UNPACK_B R58, R148.H1 ;  /* 0x00000094ff3a723e */ /* 0x000fe200030006ff */
[----:B------:R-:W-:Y:S02]  /*e4e0*/  IMAD.U32 R67, R67, 0x10000, RZ ;  /* 0x0001000043437824 */ /* 0x000fe400078e00ff */
[-C--:B------:R-:W-:Y:S01]  /*e4f0*/  FMUL.FTZ R64, R54, R42.reuse ;  /* 0x0000002a36407220 */ /* 0x080fe20000410000 */
[----:B------:R-:W-:Y:S01]  /*e500*/  SHF.R.U32.HI R65, RZ, 0x10, R73 ;  /* 0x00000010ff417819 */ /* 0x000fe20000011649 */
[----:B------:R-:W-:Y:S01]  /*e510*/  FMUL.FTZ R69, R55, R42 ;  /* 0x0000002a37457220 */ /* 0x000fe20000410000 */
[--C-:B------:R-:W-:Y:S01]  /*e520*/  HADD2.F32 R61, -RZ, R58.reuse.H0_H0 ;  /* 0x2000003aff3d7230 */ /* 0x100fe20000004100 */
[----:B------:R-:W-:Y:S01]  /*e530*/  LOP3.LUT R42, R62, 0xff0000, R67, 0xf8, !PT ;  /* 0x00ff00003e2a7812 */ /* 0x000fe200078ef843 */
[----:B------:R-:W-:Y:S01]  /*e540*/  HADD2.F32 R62, -RZ, R58.H1_H1 ;  /* 0x3000003aff3e7230 */ /* 0x000fe20000004100 */
[----:B------:R-:W-:Y:S01]  /*e550*/  SHF.L.U32 R65, R65, 0x10, RZ ;  /* 0x0000001041417819 */ /* 0x000fe200000006ff */
[----:B------:R-:W-:-:S02]  /*e560*/  HADD2.F32 R58, -RZ, R57.H1_H1 ;  /* 0x30000039ff3a7230 */ /* 0x000fc40000004100 */
[-C--:B------:R-:W-:Y:S01]  /*e570*/  FFMA.FTZ R54, R54, R61.reuse, -R69 ;  /* 0x0000003d36367223 */ /* 0x080fe20000010845 */
[----:B------:R-:W-:Y:S01]  /*e580*/  FFMA.FTZ R55, R55, R61, R64 ;  /* 0x0000003d37377223 */ /* 0x000fe20000010040 */
[----:B------:R-:W-:Y:S01]  /*e590*/  HADD2.F32 R64, -RZ, R63.H1_H1 ;  /* 0x3000003fff407230 */ /* 0x000fe20000004100 */
[----:B------:R-:W-:Y:S01]  /*e5a0*/  F2FP.F16.E4M3.UNPACK_B R146, R146 ;  /* 0x00000092ff92723e */ /* 0x000fe200020006ff */
[----:B------:R-:W-:Y:S01]  /*e5b0*/  HADD2.F32 R61, -RZ, R60.H1_H1 ;  /* 0x3000003cff3d7230 */ /* 0x000fe20000004100 */
[----:B------:R-:W-:Y:S02]  /*e5c0*/  F2FP.F16.E4M3.UNPACK_B R59, R59 ;  /* 0x0000003bff3b723e */ /* 0x000fe400020006ff */
[----:B------:R-:W-:Y:S01]  /*e5d0*/  F2FP.F16.E4M3.UNPACK_B R56, R56 ;  /* 0x00000038ff38723e */ /* 0x000fe200020006ff */
[----:B------:R-:W-:Y:S01]  /*e5e0*/  HADD2.F32 R63, -RZ, R146.H0_H0 ;  /* 0x20000092ff3f7230 */ /* 0x000fe20000004100 */
[----:B------:R-:W-:Y:S01]  /*e5f0*/  LOP3.LUT R46, R46, 0xff0000, R65, 0xf8, !PT ;  /* 0x00ff00002e2e7812 */ /* 0x000fe200078ef841 */
[----:B------:R-:W-:Y:S01]  /*e600*/  FMUL.FTZ R65, R61, R64 ;  /* 0x000000403d417220 */ /* 0x000fe20000410000 */
[----:B------:R-:W-:Y:S01]  /*e610*/  F2FP.F16.E4M3.UNPACK_B R148, R148 ;  /* 0x00000094ff94723e */ /* 0x000fe200020006ff */
[----:B------:R-:W-:Y:S01]  /*e620*/  FMUL.FTZ R64, R58, R64 ;  /* 0x000000403a407220 */ /* 0x000fe20000410000 */
        /* <DEDUP_REMOVED lines=14> */
[----:B------:R-:W-:Y:S01]  /*e710*/  F2FP.F16.E4M3.UNPACK_B R57, R147.H1 ;  /* 0x00000093ff39723e */ /* 0x000fe200030006ff */
[C---:B------:R-:W-:Y:S01]  /*e720*/  FMUL.FTZ R146, R56.reuse, R146 ;  /* 0x0000009238927220 */ /* 0x040fe20000410000 */
[----:B------:R-:W-:Y:S01]  /*e730*/  F2FP.F16.E4M3.UNPACK_B R58, R52.H1 ;  /* 0x00000034ff3a723e */ /* 0x000fe200030006ff */
[----:B------:R-:W-:Y:S01]  /*e740*/  FFMA.FTZ R67, R56, R148, -R61 ;  /* 0x0000009438437223 */ /* 0x000fe2000001083d */
[----:B------:R-:W-:Y:S01]  /*e750*/  F2FP.F16.E4M3.UNPACK_B R61, R149.H1 ;  /* 0x00000095ff3d723e */ /* 0x000fe200030006ff */
[----:B------:R-:W-:Y:S01]  /*e760*/  HADD2.F32 R62, -RZ, R57.H0_H0 ;  /* 0x20000039ff3e7230 */ /* 0x000fe20000004100 */
[----:B------:R-:W-:Y:S01]  /*e770*/  F2FP.F16.E4M3.UNPACK_B R56, R50.H1 ;  /* 0x00000032ff38723e */ /* 0x000fe200030006ff */
[----:B------:R-:W-:-:S02]  /*e780*/  HADD2.F32 R60, -RZ, R58.H0_H0 ;  /* 0x2000003aff3c7230 */ /* 0x000fc40000004100 */
[----:B------:R-:W-:Y:S01]  /*e790*/  FFMA.FTZ R146, R59, R148, R146 ;  /* 0x000000943b927223 */ /* 0x000fe20000010092 */
[----:B------:R-:W-:Y:S01]  /*e7a0*/  HADD2.F32 R63, -RZ, R57.H1_H1 ;  /* 0x30000039ff3f7230 */ /* 0x000fe20000004100 */
[----:B------:R-:W-:Y:S01]  /*e7b0*/  F2FP.F16.E4M3.UNPACK_B R147, R147 ;  /* 0x00000093ff93723e */ /* 0x000fe200020006ff */
[----:B------:R-:W-:Y:S02]  /*e7c0*/  HADD2.F32 R57, -RZ, R56.H0_H0 ;  /* 0x20000038ff397230 */ /* 0x000fe40000004100 */
[----:B------:R-:W-:Y:S01]  /*e7d0*/  FMUL.FTZ R68, R60, R62 ;  /* 0x0000003e3c447220 */ /* 0x000fe20000410000 */
[----:B------:R-:W-:Y:S01]  /*e7e0*/  HADD2.F32 R59, -RZ, R61.H0_H0 ;  /* 0x2000003dff3b7230 */ /* 0x000fe20000004100 */
[----:B------:R-:W-:Y:S01]  /*e7f0*/  F2FP.F16.E4M3.UNPACK_B R50, R50 ;  /* 0x00000032ff32723e */ /* 0x000fe200020006ff */
[----:B------:R-:W-:Y:S02]  /*e800*/  HADD2.F32 R58, -RZ, R58.H1_H1 ;  /* 0x3000003aff3a7230 */ /* 0x000fe40000004100 */
[----:B------:R-:W-:Y:S01]  /*e810*/  FMUL.FTZ R71, R57, R62 ;  /* 0x0000003e39477220 */ /* 0x000fe20000410000 */
[----:B------:R-:W-:-:S02]  /*e820*/  HADD2.F32 R56, -RZ, R56.H1_H1 ;  /* 0x30000038ff387230 */ /* 0x000fc40000004100 */
[----:B------:R-:W-:Y:S01]  /*e830*/  FFMA.FTZ R68, R57, R59, -R68 ;  /* 0x0000003b39447223 */ /* 0x000fe20000010844 */
[----:B------:R-:W-:Y:S02]  /*e840*/  HADD2.F32 R61, -RZ, R61.H1_H1 ;  /* 0x3000003dff3d7230 */ /* 0x000fe40000004100 */
[----:B------:R-:W-:Y:S01]  /*e850*/  FMUL.FTZ R57, R58, R63 ;  /* 0x0000003f3a397220 */ /* 0x000fe20000410000 */
[----:B------:R-:W-:Y:S01]  /*e860*/  FFMA.FTZ R62, R60, R59, R71 ;  /* 0x0000003b3c3e7223 */ /* 0x000fe20000010047 */
[C---:B------:R-:W-:Y:S01]  /*e870*/  FMUL.FTZ R73, R56.reuse, R63 ;  /* 0x0000003f38497220 */ /* 0x040fe20000410000 */
[----:B------:R-:W-:Y:S01]  /*e880*/  F2FP.F16.E4M3.UNPACK_B R149, R149 ;  /* 0x00000095ff95723e */ /* 0x000fe200020006ff */
[-C--:B------:R-:W-:Y:S01]  /*e890*/  FFMA.FTZ R63, R56, R61.reuse, -R57 ;  /* 0x0000003d383f7223 */ /* 0x080fe20000010839 */
[----:B------:R-:W-:Y:S01]  /*e8a0*/  F2FP.F16.E4M3.UNPACK_B R56, R52 ;  /* 0x00000034ff38723e */ /* 0x000fe200020006ff */
[--C-:B------:R-:W-:Y:S02]  /*e8b0*/  HADD2.F32 R59, -RZ, R147.reuse.H0_H0 ;  /* 0x20000093ff3b7230 */ /* 0x100fe40000004100 */
[----:B------:R-:W-:Y:S01]  /*e8c0*/  FFMA.FTZ R73, R58, R61, R73 ;  /* 0x0000003d3a497223 */ /* 0x000fe20000010049 */
[----:B------:R-:W-:Y:S01]  /*e8d0*/  HADD2.F32 R52, -RZ, R50.H0_H0 ;  /* 0x20000032ff347230 */ /* 0x000fe20000004100 */
[----:B------:R-:W-:Y:S01]  /*e8e0*/  F2FP.SATFINITE.E4M3.F32.PACK_AB_MERGE_C R68, R63, R68, RZ ;  /* 0x000000443f44723e */ /* 0x000fe200048070ff */
[----:B------:R-:W-:Y:S01]  /*e8f0*/  HADD2.F32 R57, -RZ, R56.H0_H0 ;  /* 0x20000038ff397230 */ /* 0x000fe20000004100 */
[----:B------:R-:W-:Y:S01]  /*e900*/  F2FP.SATFINITE.E4M3.F32.PACK_AB_MERGE_C R54, R69, R54, RZ ;  /* 0x000000364536723e */ /* 0x000fe200048070ff */
[----:B------:R-:W-:-:S02]  /*e910*/  HADD2.F32 R147, -RZ, R147.H1_H1 ;  /* 0x30000093ff937230 */ /* 0x000fc40000004100 */
[-C--:B------:R-:W-:Y:S01]  /*e920*/  FMUL.FTZ R60, R52, R59.reuse ;  /* 0x0000003b343c7220 */ /* 0x080fe20000410000 */
[----:B------:R-:W-:Y:S02]  /*e930*/  HADD2.F32 R56, -RZ, R56.H1_H1 ;  /* 0x30000038ff387230 */ /* 0x000fe40000004100 */
[C---:B------:R-:W-:Y:S01]  /*e940*/  FMUL.FTZ R61, R57.reuse, R59 ;  /* 0x0000003b393d7220 */ /* 0x040fe20000410000 */
[--C-:B------:R-:W-:Y:S01]  /*e950*/  HADD2.F32 R58, -RZ, R149.reuse.H0_H0 ;  /* 0x20000095ff3a7230 */ /* 0x100fe20000004100 */
[----:B------:R-:W-:Y:S01]  /*e960*/  F2FP.F16.E4M3.UNPACK_B R63, R46 ;  /* 0x0000002eff3f723e */ /* 0x000fe200020006ff */
[----:B------:R-:W-:Y:S02]  /*e970*/  HADD2.F32 R50, -RZ, R50.H1_H1 ;  /* 0x30000032ff327230 */ /* 0x000fe40000004100 */
[-C--:B------:R-:W-:Y:S01]  /*e980*/  FMUL.FTZ R59, R56, R147.reuse ;  /* 0x00000093383b7220 */ /* 0x080fe20000410000 */
[----:B------:R-:W-:Y:S02]  /*e990*/  HADD2.F32 R149, -RZ, R149.H1_H1 ;  /* 0x30000095ff957230 */ /* 0x000fe40000004100 */
[-C--:B------:R-:W-:Y:S01]  /*e9a0*/  FFMA.FTZ R52, R52, R58.reuse, -R61 ;  /* 0x0000003a34347223 */ /* 0x080fe2000001083d */
[----:B------:R-:W-:Y:S01]  /*e9b0*/  FFMA.FTZ R60, R57, R58, R60 ;  /* 0x0000003a393c7223 */ /* 0x000fe2000001003c */
[C---:B------:R-:W-:Y:S01]  /*e9c0*/  FMUL.FTZ R147, R50.reuse, R147 ;  /* 0x0000009332937220 */ /* 0x040fe20000410000 */
[----:B------:R-:W-:Y:S01]  /*e9d0*/  F2FP.F16.E4M3.UNPACK_B R58, R45 ;  /* 0x0000002dff3a723e */ /* 0x000fe200020006ff */
[----:B------:R-:W-:Y:S01]  /*e9e0*/  FFMA.FTZ R71, R50, R149, -R59 ;  /* 0x0000009532477223 */ /* 0x000fe2000001083b */
[----:B------:R-:W-:Y:S01]  /*e9f0*/  F2FP.SATFINITE.E4M3.F32.PACK_AB_MERGE_C R66, R66, R55, RZ ;  /* 0x000000374242723e */ /* 0x000fe200048070ff */
[----:B------:R-:W-:Y:S01]  /*ea00*/  FFMA.FTZ R147, R56, R149, R147 ;  /* 0x0000009538937223 */ /* 0x000fe20000010093 */
[----:B------:R-:W-:Y:S01]  /*ea10*/  F2FP.F16.E4M3.UNPACK_B R57, R41 ;  /* 0x00000029ff39723e */ /* 0x000fe200020006ff */
[--C-:B------:R-:W-:Y:S01]  /*ea20*/  HADD2.F32 R59, -RZ, R58.reuse.H0_H0 ;  /* 0x2000003aff3b7230 */ /* 0x100fe20000004100 */
[----:B------:R-:W-:Y:S01]  /*ea30*/  F2FP.SATFINITE.E4M3.F32.PACK_AB_MERGE_C R55, R67, R64, R54 ;  /* 0x000000404337723e */ /* 0x000fe20004807036 */
[----:B------:R-:W-:Y:S01]  /*ea40*/  HADD2.F32 R64, -RZ, R63.H0_H0 ;  /* 0x2000003fff407230 */ /* 0x000fe20000004100 */
[----:B------:R-:W-:Y:S01]  /*ea50*/  F2FP.F16.E4M3.UNPACK_B R61, R44 ;  /* 0x0000002cff3d723e */ /* 0x000fe200020006ff */
[----:B------:R-:W-:Y:S01]  /*ea60*/  HADD2.F32 R56, -RZ, R57.H0_H0 ;  /* 0x20000039ff387230 */ /* 0x000fe20000004100 */
[----:B------:R-:W-:Y:S01]  /*ea70*/  F2FP.SATFINITE.E4M3.F32.PACK_AB_MERGE_C R50, R73, R62, RZ ;  /* 0x0000003e4932723e */ /* 0x000fe200048070ff */
[----:B------:R-:W-:Y:S01]  /*ea80*/  HADD2.F32 R63, -RZ, R63.H1_H1 ;  /* 0x3000003fff3f7230 */ /* 0x000fe20000004100 */
[----:B------:R-:W-:Y:S01]  /*ea90*/  F2FP.SATFINITE.E4M3.F32.PACK_AB_MERGE_C R54, R146, R65, R66 ;  /* 0x000000419236723e */ /* 0x000fe20004807042 */
[----:B------:R-:W-:Y:S01]  /*eaa0*/  HADD2.F32 R62, -RZ, R61.H0_H0 ;  /* 0x2000003dff3e7230 */ /* 0x000fe20000004100 */
[----:B------:R-:W-:Y:S01]  /*eab0*/  F2FP.SATFINITE.E4M3.F32.PACK_AB_MERGE_C R50, R147, R60, R50 ;  /* 0x0000003c9332723e */ /* 0x000fe20004807032 */
[----:B------:R-:W-:Y:S01]  /*eac0*/  FMUL.FTZ R65, R59, R64 ;  /* 0x000000403b417220 */ /* 0x000fe20000410000 */
[----:B------:R-:W-:-:S02]  /*ead0*/  HADD2.F32 R60, -RZ, R58.H1_H1 ;  /* 0x3000003aff3c7230 */ /* 0x000fc40000004100 */
[C---:B------:R-:W-:Y:S01]  /*eae0*/  FMUL.FTZ R64, R56.reuse, R64 ;  /* 0x0000004038407220 */ /* 0x040fe20000410000 */
[----:B------:R-:W-:Y:S02]  /*eaf0*/  HADD2.F32 R58, -RZ, R57.H1_H1 ;  /* 0x30000039ff3a7230 */ /* 0x000fe40000004100 */
[-C--:B------:R-:W-:Y:S01]  /*eb00*/  FFMA.FTZ R56, R56, R62.reuse, -R65 ;  /* 0x0000003e38387223 */ /* 0x080fe20000010841 */
[----:B------:R-:W-:Y:S02]  /*eb10*/  HADD2.F32 R61, -RZ, R61.H1_H1 ;  /* 0x3000003dff3d7230 */ /* 0x000fe40000004100 */
[-C--:B------:R-:W-:Y:S01]  /*eb20*/  FMUL.FTZ R65, R60, R63.reuse ;  /* 0x0000003f3c417220 */ /* 0x080fe20000410000 */
[----:B------:R-:W-:Y:S01]  /*eb30*/  FFMA.FTZ R57, R59, R62, R64 ;  /* 0x0000003e3b397223 */ /* 0x000fe20000010040 */
[C---:B------:R-:W-:Y:S01]  /*eb40*/  FMUL.FTZ R63, R58.reuse, R63 ;  /* 0x0000003f3a3f7220 */ /* 0x040fe20000410000 */
[----:B------:R-:W-:Y:S01]  /*eb50*/  F2FP.F16.E4M3.UNPACK_B R41, R41.H1 ;  /* 0x00000029ff29723e */ /* 0x000fe200030006ff */
[----:B------:R-:W-:Y:S01]  /*eb60*/  FFMA.FTZ R67, R58, R61, -R65 ;  /* 0x0000003d3a437223 */ /* 0x000fe20000010841 */
[----:B------:R-:W-:Y:S01]  /*eb70*/  F2FP.F16.E4M3.UNPACK_B R59, R45.H1 ;  /* 0x0000002dff3b723e */ /* 0x000fe200030006ff */
[----:B------:R-:W-:Y:S01]  /*eb80*/  FFMA.FTZ R66, R60, R61, R63 ;  /* 0x0000003d3c427223 */ /* 0x000fe2000001003f */
[----:B------:R-:W-:Y:S01]  /*eb90*/  F2FP.F16.E4M3.UNPACK_B R58, R46.H1 ;  /* 0x0000002eff3a723e */ /* 0x000fe200030006ff */
[----:B------:R-:W-:Y:S01]  /*eba0*/  HADD2.F32 R45, -RZ, R41.H0_H0 ;  /* 0x20000029ff2d7230 */ /* 0x000fe20000004100 */
[----:B------:R-:W-:Y:S01]  /*ebb0*/  F2FP.F16.E4M3.UNPACK_B R44, R44.H1 ;  /* 0x0000002cff2c723e */ /* 0x000fe200030006ff */
[--C-:B------:R-:W-:Y:S01]  /*ebc0*/  HADD2.F32 R46, -RZ, R59.reuse.H0_H0 ;  /* 0x2000003bff2e7230 */ /* 0x100fe20000004100 */
[----:B------:R-:W-:Y:S01]  /*ebd0*/  F2FP.SATFINITE.E4M3.F32.PACK_AB_MERGE_C R52, R71, R52, R68 ;  /* 0x000000344734723e */ /* 0x000fe20004807044 */
[----:B------:R-:W-:Y:S01]  /*ebe0*/  HADD2.F32 R60, -RZ, R58.H0_H0 ;  /* 0x2000003aff3c7230 */ /* 0x000fe20000004100 */
[----:B------:R-:W-:Y:S01]  /*ebf0*/  F2FP.F16.E4M3.UNPACK_B R63, R42.H1 ;  /* 0x0000002aff3f723e */ /* 0x000fe200030006ff */
[----:B------:R-:W-:-:S02]  /*ec00*/  HADD2.F32 R59, -RZ, R59.H1_H1 ;  /* 0x3000003bff3b7230 */ /* 0x000fc40000004100 */
[----:B------:R-:W-:Y:S02]  /*ec10*/  HADD2.F32 R62, -RZ, R58.H1_H1 ;  /* 0x3000003aff3e7230 */ /* 0x000fe40000004100 */
[CC--:B------:R-:W-:Y:S01]  /*ec20*/  FMUL.FTZ R64, R46.reuse, R60.reuse ;  /* 0x0000003c2e407220 */ /* 0x0c0fe20000410000 */
[----:B------:R-:W-:Y:S02]  /*ec30*/  HADD2.F32 R41, -RZ, R41.H1_H1 ;  /* 0x30000029ff297230 */ /* 0x000fe40000004100 */
[----:B------:R-:W-:Y:S01]  /*ec40*/  FMUL.FTZ R61, R45, R60 ;  /* 0x0000003c2d3d7220 */ /* 0x000fe20000410000 */
[--C-:B------:R-:W-:Y:S02]  /*ec50*/  HADD2.F32 R58, -RZ, R44.reuse.H0_H0 ;  /* 0x2000002cff3a7230 */ /* 0x100fe40000004100 */
[-C--:B------:R-:W-:Y:S01]  /*ec60*/  FMUL.FTZ R60, R59, R62.reuse ;  /* 0x0000003e3b3c7220 */ /* 0x080fe20000410000 */
[----:B------:R-:W-:Y:S02]  /*ec70*/  HADD2.F32 R44, -RZ, R44.H1_H1 ;  /* 0x3000002cff2c7230 */ /* 0x000fe40000004100 */
[----:B------:R-:W-:Y:S01]  /*ec80*/  FMUL.FTZ R62, R41, R62 ;  /* 0x0000003e293e7220 */ /* 0x000fe20000410000 */
[----:B------:R-:W-:Y:S01]  /*ec90*/  FFMA.FTZ R69, R46, R58, R61 ;  /* 0x0000003a2e457223 */ /* 0x000fe2000001003d */
[----:B------:R-:W-:-:S02]  /*eca0*/  F2FP.F16.E4M3.UNPACK_B R46, R47 ;  /* 0x0000002fff2e723e */ /* 0x000fc400020006ff */
[----:B------:R-:W-:Y:S01]  /*ecb0*/  FFMA.FTZ R70, R59, R44, R62 ;  /* 0x0000002c3b467223 */ /* 0x000fe2000001003e */
[----:B------:R-:W-:Y:S01]  /*ecc0*/  F2FP.F16.E4M3.UNPACK_B R62, R42 ;  /* 0x0000002aff3e723e */ /* 0x000fe200020006ff */
[----:B------:R-:W-:Y:S01]  /*ecd0*/  FFMA.FTZ R71, R41, R44, -R60 ;  /* 0x0000002c29477223 */ /* 0x000fe2000001083c */
[-C--:B------:R-:W-:Y:S01]  /*ece0*/  F2FP.F16.E4M3.UNPACK_B R41, R43.reuse ;  /* 0x0000002bff29723e */ /* 0x080fe200020006ff */
[----:B------:R-:W-:Y:S01]  /*ecf0*/  FFMA.FTZ R68, R45, R58, -R64 ;  /* 0x0000003a2d447223 */ /* 0x000fe20000010840 */
[----:B------:R-:W-:Y:S01]  /*ed00*/  F2FP.F16.E4M3.UNPACK_B R43, R43.H1 ;  /* 0x0000002bff2b723e */ /* 0x000fe200030006ff */
[----:B------:R-:W-:Y:S01]  /*ed10*/  HADD2.F32 R58, -RZ, R46.H0_H0 ;  /* 0x2000002eff3a7230 */ /* 0x000fe20000004100 */
[-C--:B------:R-:W-:Y:S01]  /*ed20*/  F2FP.F16.E4M3.UNPACK_B R42, R40.reuse ;  /* 0x00000028ff2a723e */ /* 0x080fe200020006ff */
[----:B------:R-:W-:Y:S01]  /*ed30*/  HADD2.F32 R65, -RZ, R62.H0_H0 ;  /* 0x2000003eff417230 */ /* 0x000fe20000004100 */
[----:B------:R-:W-:Y:S01]  /*ed40*/  F2FP.F16.E4M3.UNPACK_B R47, R47.H1 ;  /* 0x0000002fff2f723e */ /* 0x000fe200030006ff */
[----:B------:R-:W-:Y:S01]  /*ed50*/  HADD2.F32 R44, -RZ, R41.H0_H0 ;  /* 0x20000029ff2c7230 */ /* 0x000fe20000004100 */
[----:B------:R-:W-:Y:S01]  /*ed60*/  F2FP.F16.E4M3.UNPACK_B R59, R40.H1 ;  /* 0x00000028ff3b723e */ /* 0x000fe200030006ff */
[----:B------:R-:W-:-:S02]  /*ed70*/  HADD2.F32 R45, -RZ, R43.H0_H0 ;  /* 0x2000002bff2d7230 */ /* 0x000fc40000004100 */
[-C--:B------:R-:W-:Y:S01]  /*ed80*/  FMUL.FTZ R73, R58, R65.reuse ;  /* 0x000000413a497220 */ /* 0x080fe20000410000 */
[----:B------:R-:W-:Y:S02]  /*ed90*/  HADD2.F32 R64, -RZ, R63.H0_H0 ;  /* 0x2000003fff407230 */ /* 0x000fe40000004100 */
[C---:B------:R-:W-:Y:S01]  /*eda0*/  FMUL.FTZ R65, R44.reuse, R65 ;  /* 0x000000412c417220 */ /* 0x040fe20000410000 */
[----:B------:R-:W-:Y:S01]  /*edb0*/  HADD2.F32 R61, -RZ, R42.H0_H0 ;  /* 0x2000002aff3d7230 */ /* 0x000fe20000004100 */
[----:B------:R-:W-:Y:S01]  /*edc0*/  F2FP.SATFINITE.E4M3.F32.PACK_AB_MERGE_C R68, R71, R68, RZ ;  /* 0x000000444744723e */ /* 0x000fe200048070ff */
[----:B------:R-:W-:Y:S02]  /*edd0*/  HADD2.F32 R40, -RZ, R47.H0_H0 ;  /* 0x2000002fff287230 */ /* 0x000fe40000004100 */
[----:B------:R-:W-:Y:S01]  /*ede0*/  FMUL.FTZ R75, R45, R64 ;  /* 0x000000402d4b7220 */ /* 0x000fe20000410000 */
[----:B------:R-:W-:Y:S02]  /*edf0*/  HADD2.F32 R60, -RZ, R59.H0_H0 ;  /* 0x2000003bff3c7230 */ /* 0x000fe40000004100 */
[----:B------:R-:W-:Y:S01]  /*ee00*/  FFMA.FTZ R73, R44, R61, -R73 ;  /* 0x0000003d2c497223 */ /* 0x000fe20000010849 */
[----:B------:R-:W-:-:S02]  /*ee10*/  HADD2.F32 R47, -RZ, R47.H1_H1 ;  /* 0x3000002fff2f7230 */ /* 0x000fc40000004100 */
[C---:B------:R-:W-:Y:S01]  /*ee20*/  FMUL.FTZ R72, R40.reuse, R64 ;  /* 0x0000004028487220 */ /* 0x040fe20000410000 */
[----:B------:R-:W-:Y:S02]  /*ee30*/  HADD2.F32 R44, -RZ, R63.H1_H1 ;  /* 0x3000003fff2c7230 */ /* 0x000fe40000004100 */
[-C--:B------:R-:W-:Y:S01]  /*ee40*/  FFMA.FTZ R75, R40, R60.reuse, R75 ;  /* 0x0000003c284b7223 */ /* 0x080fe2000001004b */
[----:B------:R-:W-:Y:S02]  /*ee50*/  HADD2.F32 R43, -RZ, R43.H1_H1 ;  /* 0x3000002bff2b7230 */ /* 0x000fe40000004100 */
[----:B------:R-:W-:Y:S01]  /*ee60*/  FFMA.FTZ R65, R58, R61, R65 ;  /* 0x0000003d3a417223 */ /* 0x000fe20000010041 */
[----:B------:R-:W-:Y:S02]  /*ee70*/  HADD2.F32 R46, -RZ, R46.H1_H1 ;  /* 0x3000002eff2e7230 */ /* 0x000fe40000004100 */
[----:B------:R-:W-:Y:S01]  /*ee80*/  FFMA.FTZ R72, R45, R60, -R72 ;  /* 0x0000003c2d487223 */ /* 0x000fe20000010848 */
[----:B------:R-:W-:-:S02]  /*ee90*/  HADD2.F32 R62, -RZ, R62.H1_H1 ;  /* 0x3000003eff3e7230 */ /* 0x000fc40000004100 */
[-C--:B------:R-:W-:Y:S01]  /*eea0*/  FMUL.FTZ R58, R47, R44.reuse ;  /* 0x0000002c2f3a7220 */ /* 0x080fe20000410000 */
[----:B------:R-:W-:Y:S02]  /*eeb0*/  HADD2.F32 R41, -RZ, R41.H1_H1 ;  /* 0x30000029ff297230 */ /* 0x000fe40000004100 */
[----:B------:R-:W-:Y:S01]  /*eec0*/  FMUL.FTZ R60, R43, R44 ;  /* 0x0000002c2b3c7220 */ /* 0x000fe20000410000 */
[----:B------:R-:W-:Y:S02]  /*eed0*/  HADD2.F32 R40, -RZ, R59.H1_H1 ;  /* 0x3000003bff287230 */ /* 0x000fe40000004100 */
[-C--:B------:R-:W-:Y:S01]  /*eee0*/  FMUL.FTZ R44, R46, R62.reuse ;  /* 0x0000003e2e2c7220 */ /* 0x080fe20000410000 */
[----:B------:R-:W-:Y:S02]  /*eef0*/  HADD2.F32 R42, -RZ, R42.H1_H1 ;  /* 0x3000002aff2a7230 */ /* 0x000fe40000004100 */
[----:B------:R-:W-:Y:S01]  /*ef00*/  FMUL.FTZ R45, R41, R62 ;  /* 0x0000003e292d7220 */ /* 0x000fe20000410000 */
[----:B------:R-:W-:Y:S01]  /*ef10*/  F2FP.SATFINITE.E4M3.F32.PACK_AB_MERGE_C R69, R70, R69, RZ ;  /* 0x000000454645723e */ /* 0x000fe200048070ff */
[-C--:B------:R-:W-:Y:S01]  /*ef20*/  FFMA.FTZ R43, R43, R40.reuse, -R58 ;  /* 0x000000282b2b7223 */ /* 0x080fe2000001083a */
[----:B------:R-:W-:Y:S01]  /*ef30*/  FFMA.FTZ R60, R47, R40, R60 ;  /* 0x000000282f3c7223 */ /* 0x000fe2000001003c */
[-C--:B------:R-:W-:Y:S01]  /*ef40*/  FFMA.FTZ R44, R41, R42.reuse, -R44 ;  /* 0x0000002a292c7223 */ /* 0x080fe2000001082c */
[----:B------:R-:W-:Y:S01]  /*ef50*/  FFMA.FTZ R42, R46, R42, R45 ;  /* 0x0000002a2e2a7223 */ /* 0x000fe2000001002d */
[----:B------:R-:W-:Y:S01]  /*ef60*/  F2FP.SATFINITE.E4M3.F32.PACK_AB_MERGE_C R41, R67, R56, R68 ;  /* 0x000000384329723e */ /* 0x000fe20004807044 */
[----:B------:R-:W-:Y:S01]  /*ef70*/  IMAD.MOV.U32 R40, RZ, RZ, R55 ;  /* 0x000000ffff287224 */ /* 0x000fe200078e0037 */
[----:B------:R-:W-:Y:S01]  /*ef80*/  F2FP.SATFINITE.E4M3.F32.PACK_AB_MERGE_C R43, R43, R72, RZ ;  /* 0x000000482b2b723e */ /* 0x000fe200048070ff */
[----:B------:R-:W-:Y:S01]  /*ef90*/  IMAD.MOV.U32 R46, RZ, RZ, R50 ;  /* 0x000000ffff2e7224 */ /* 0x000fe200078e0032 */
[----:B------:R-:W-:-:S02]  /*efa0*/  F2FP.SATFINITE.E4M3.F32.PACK_AB_MERGE_C R60, R60, R75, RZ ;  /* 0x0000004b3c3c723e */ /* 0x000fc400048070ff */
[----:B------:R-:W-:Y:S01]  /*efb0*/  F2FP.SATFINITE.E4M3.F32.PACK_AB_MERGE_C R43, R44, R73, R43 ;  /* 0x000000492c2b723e */ /* 0x000fe2000480702b */
[----:B------:R-:W-:Y:S01]  /*efc0*/  IMAD.MOV.U32 R44, RZ, RZ, R54 ;  /* 0x000000ffff2c7224 */ /* 0x000fe200078e0036 */
[----:B------:R-:W-:Y:S02]  /*efd0*/  F2FP.SATFINITE.E4M3.F32.PACK_AB_MERGE_C R47, R42, R65, R60 ;  /* 0x000000412a2f723e */ /* 0x000fe4000480703c */
[----:B------:R-:W-:Y:S02]  /*efe0*/  F2FP.SATFINITE.E4M3.F32.PACK_AB_MERGE_C R45, R66, R57, R69 ;  /* 0x00000039422d723e */ /* 0x000fe40004807045 */
[----:B------:R-:W-:-:S07]  /*eff0*/  MOV R42, R52 ;  /* 0x00000034002a7202 */ /* 0x000fce0000000f00 */
.L_x_564:
[----:B------:R-:W-:Y:S05]  /*f000*/  BSYNC B1 ;  /* 0x0000000000017941 */ /* 0x000fea0003800000 */
.L_x_563:
[----:B0-----:R4:W-:Y:S01]  /*f010*/  STG.E.128 desc[UR54][R48.64], R40 ;  /* 0x0000002830007986 */ /* 0x0019e2000c101d36 */
[----:B------:R-:W-:-:S13]  /*f020*/  ISETP.GE.AND P2, PT, R51, R150, PT ;  /* 0x000000963300720c */ /* 0x000fda0003f46270 */
[----:B------:R-:W-:Y:S05]  /*f030*/  @P2 BRA `(.L_x_513) ;  /* 0x0000000000f42947 */ /* 0x000fea0003800000 */
[--C-:B----4-:R-:W-:Y:S02]  /*f040*/  SHF.R.S32.HI R40, RZ, 0x1f, R51.reuse ;  /* 0x0000001fff287819 */ /* 0x110fe40000011433 */
[----:B------:R-:W-:-:S04]  /*f050*/  IADD3 R51, P2, P4, R116, R136, R51 ;  /* 0x0000008874337210 */ /* 0x000fc80007c5e033 */
[----:B------:R-:W-:Y:S02]  /*f060*/  IADD3.X R40, R4, R53, R40, P2, P4 ;  /* 0x0000003504287210 */ /* 0x000fe400017e8428 */
[----:B------:R-:W-:-:S05]  /*f070*/  IADD3 R122, P2, R51, R122, RZ ;  /* 0x0000007a337a7210 */ /* 0x000fca0007f5e0ff */
[----:B------:R-:W-:-:S05]  /*f080*/  IMAD.X R123, R40, 0x1, R123, P2 ;  /* 0x00000001287b7824 */ /* 0x000fca00010e067b */
[----:B-1----:R0:W-:Y:S01]  /*f090*/  STG.E.128 desc[UR54][R122.64], R44 ;  /* 0x0000002c7a007986 */ /* 0x0021e2000c101d36 */
[----:B------:R-:W-:Y:S05]  /*f0a0*/  BRA `(.L_x_513) ;  /* 0x0000000000d87947 */ /* 0x000fea0003800000 */
.L_x_480:
[----:B------:R-:W-:-:S06]  /*f0b0*/  UISETP.NE.AND UP0, UPT, UR53, 0x3, UPT ;  /* 0x000000033500788c */ /* 0x000fcc000bf05270 */
[----:B------:R-:W-:-:S13]  /*f0c0*/  PLOP3.LUT P1, PT, PT, PT, UP0, 0x80, 0x0 ;  /* 0x000000000000781c */ /* 0x000fda0003f2f008 */
[----:B------:R-:W-:Y:S05]  /*f0d0*/  @!P1 BRA `(.L_x_565) ;  /* 0x0000000000049947 */ /* 0x000fea0003800000 */
[----:B------:R-:W-:Y:S01]  /*f0e0*/  BPT.TRAP 0x1 ;  /* 0x000000040000795c */ /* 0x000fe20000300000 */
.L_x_565:
[----:B------:R-:W-:Y:S01]  /*f0f0*/  IMAD R97, R17, 0x8, R16 ;  /* 0x0000000811617824 */ /* 0x000fe200078e0210 */
[----:B------:R-:W-:Y:S01]  /*f100*/  SHF.L.U32 R98, R169, 0x1f, RZ ;  /* 0x0000001fa9627819 */ /* 0x000fe200000006ff */
[----:B------:R-:W-:Y:S01]  /*f110*/  IMAD R96, R24, -0xa0, R2 ;  /* 0xffffff6018607824 */ /* 0x000fe200078e0202 */
[----:B------:R-:W-:Y:S02]  /*f120*/  BSSY B1, `(.L_x_566) ;  /* 0x0000004000017945 */ /* 0x000fe40003800000 */
[----:B------:R-:W1:Y:S02]  /*f130*/  SYNCS.PHASECHK.TRANS64.TRYWAIT P2, [R97+URZ+0x29890], R98 ;  /* 0x02989062610075a7 */ /* 0x000e64000804017f */
[----:B------:R-:W-:Y:S01]  /*f140*/  VIMNMX R96, R96, 0xa0, PT ;  /* 0x000000a060607848 */ /* 0x000fe20003fe0100 */
[----:B-1----:R-:W-:Y:S06]  /*f150*/  @!P2 BRA `(.L_x_567) ;  /* 0x000001940060a947 */ /* 0x002fec0003800000 */
.L_x_798:
[----:B------:R-:W-:Y:S05]  /*f160*/  BSYNC B1 ;  /* 0x0000000000017941 */ /* 0x000fea0003800000 */
.L_x_566:
[----:B------:R-:W-:Y:S01]  /*f170*/  ISETP.GE.AND P2, PT, R168, R96, PT ;  /* 0x00000060a800720c */ /* 0x000fe20003f46270 */
[----:B------:R-:W-:-:S12]  /*f180*/  BSSY B1, `(.L_x_568) ;  /* 0x0000014000017945 */ /* 0x000fd80003800000 */
[----:B------:R-:W-:Y:S05]  /*f190*/  @P2 BRA `(.L_x_569) ;  /* 0x0000000000482947 */ /* 0x000fea0003800000 */
[----:B------:R-:W-:-:S13]  /*f1a0*/  ISETP.NE.AND P2, PT, R34, RZ, PT ;  /* 0x000000ff2200720c */ /* 0x000fda0003f45270 */
[----:B0-----:R-:W0:Y:S04]  /*f1b0*/  @P2 LDS.128 R40, [R47+0x1a400] ;  /* 0x01a400002f282984 */ /* 0x001e280000000c00 */
[----:B0-----:R-:W-:Y:S01]  /*f1c0*/  @P2 STG.E.128 desc[UR54][R48.64], R40 ;  /* 0x0000002830002986 */ /* 0x001fe2000c101d36 */
[----:B------:R-:W-:-:S13]  /*f1d0*/  ISETP.NE.AND P2, PT, R35, RZ, PT ;  /* 0x000000ff2300720c */ /* 0x000fda0003f45270 */
[----:B------:R-:W0:Y:S04]  /*f1e0*/  @P2 LDS.128 R40, [R46+0x1a400] ;  /* 0x01a400002e282984 */ /* 0x000e280000000c00 */
        /* <DEDUP_REMOVED lines=12> */
[----:B0-----:R2:W-:Y:S02]  /*f2b0*/  @P2 STG.E.128 desc[UR54][R48.64+0xa0], R40 ;  /* 0x0000a02830002986 */ /* 0x0015e4000c101d36 */
.L_x_569:
[----:B------:R-:W-:Y:S05]  /*f2c0*/  BSYNC B1 ;  /* 0x0000000000017941 */ /* 0x000fea0003800000 */
.L_x_568:
[----:B------:R-:W-:-:S13]  /*f2d0*/  ISETP.GE.AND P2, PT, R218, R96, PT ;  /* 0x00000060da00720c */ /* 0x000fda0003f46270 */
[----:B------:R-:W-:Y:S05]  /*f2e0*/  @P2 BRA `(.L_x_513) ;  /* 0x0000000000482947 */ /* 0x000fea0003800000 */
[----:B------:R-:W-:-:S13]  /*f2f0*/  ISETP.NE.AND P2, PT, R34, RZ, PT ;  /* 0x000000ff2200720c */ /* 0x000fda0003f45270 */
[----:B0-2---:R-:W0:Y:S04]  /*f300*/  @P2 LDS.128 R40, [R47+0x1c400] ;  /* 0x01c400002f282984 */ /* 0x005e280000000c00 */
        /* <DEDUP_REMOVED lines=16> */
.L_x_513:
[----:B------:R-:W-:Y:S05]  /*f410*/  BSYNC B0 ;  /* 0x0000000000007941 */ /* 0x000fea0003800000 */
.L_x_479:
[----:B01234-:R-:W0:Y:S01]  /*f420*/  S2R R40, SR_TID.X ;  /* 0x0000000000287919 */ /* 0x01fe220000002100 */
[----:B------:R-:W-:Y:S01]  /*f430*/  @!PT LDS RZ, [RZ] ;  /* 0x00000000fffff984 */ /* 0x000fe20000000800 */
[----:B------:R-:W-:Y:S01]  /*f440*/  @!PT LDS RZ, [RZ] ;  /* 0x00000000fffff984 */ /* 0x000fe20000000800 */
[----:B------:R-:W-:Y:S01]  /*f450*/  @!PT LDS RZ, [RZ] ;  /* 0x00000000fffff984 */ /* 0x000fe20000000800 */
[----:B------:R-:W-:Y:S01]  /*f460*/  @!PT LDS RZ, [RZ] ;  /* 0x00000000fffff984 */ /* 0x000fe20000000800 */
[----:B------:R1:W-:Y:S06]  /*f470*/  MEMBAR.ALL.CTA ;  /* 0x0000000000007992 */ /* 0x0003ec0000008000 */
[----:B-1----:R-:W1:Y:S01]  /*f480*/  FENCE.VIEW.ASYNC.S ;  /* 0x00000000000073c6 */ /* 0x002e620000000000 */
[----:B------:R-:W-:Y:S05]  /*f490*/  WARPSYNC.ALL ;  /* 0x0000000000007948 */ /* 0x000fea0003800000 */
[----:B------:R-:W-:Y:S01]  /*f4a0*/  BSSY B0, `(.L_x_570) ;  /* 0x0000009000007945 */ /* 0x000fe20003800000 */
[----:B0-----:R-:W-:Y:S01]  /*f4b0*/  LOP3.LUT R40, R40, 0x7f, RZ, 0xc0, !PT ;  /* 0x0000007f28287812 */ /* 0x001fe200078ec0ff */
[----:B-1----:R0:W-:Y:S03]  /*f4c0*/  BAR.SYNC.DEFER_BLOCKING R163, 0x80 ;  /* 0x000200a30000751d */ /* 0x0021e60000010000 */
[----:B------:R-:W-:-:S13]  /*f4d0*/  ISETP.NE.AND P2, PT, R40, RZ, PT ;  /* 0x000000ff2800720c */ /* 0x000fda0003f45270 */
[----:B------:R-:W-:-:S04]  /*f4e0*/  @!P2 IADD3 R40, R97, 0x298a0, RZ ;  /* 0x000298a06128a810 */ /* 0x000fc80007ffe0ff */
[----:B------:R-:W-:-:S04]  /*f4f0*/  @!P2 PRMT R40, RZ, 0x654, R40 ;  /* 0x00000654ff28a816 */ /* 0x000fc80000000028 */
[----:B------:R0:W-:Y:S01]  /*f500*/  @!P2 SYNCS.ARRIVE.TRANS64.RED.A1T0 RZ, [R40+URZ], RZ ;  /* 0x000000ff28ffa9a7 */ /* 0x0001e2000810043f */
[----:B------:R-:W-:Y:S05]  /*f510*/  @!P1 BRA `(.L_x_571) ;  /* 0x0000000000049947 */ /* 0x000fea0003800000 */
[----:B------:R-:W-:Y:S01]  /*f520*/  BPT.TRAP 0x1 ;  /* 0x000000040000795c */ /* 0x000fe20000300000 */
.L_x_571:
[----:B------:R-:W-:Y:S05]  /*f530*/  BSYNC B0 ;  /* 0x0000000000007941 */ /* 0x000fea0003800000 */
.L_x_570:
[----:B------:R-:W1:Y:S01]  /*f540*/  SYNCS.PHASECHK.TRANS64.TRYWAIT P1, [R97+URZ+0x298b0], R98 ;  /* 0x0298b062610075a7 */ /* 0x000e62000802017f */
[----:B------:R-:W-:Y:S01]  /*f550*/  ULDC UR42, c[0x0][0x320] ;  /* 0x0000c800002a7ab9 */ /* 0x000fe20000000800 */
[----:B------:R-:W-:Y:S01]  /*f560*/  ULDC.64 UR40, c[0x0][0x328] ;  /* 0x0000ca0000287ab9 */ /* 0x000fe20000000a00 */
[----:B------:R-:W-:Y:S01]  /*f570*/  ULDC.64 UR38, c[0x0][0x318] ;  /* 0x0000c60000267ab9 */ /* 0x000fe20000000a00 */
[----:B------:R-:W-:Y:S01]  /*f580*/  BSSY B0, `(.L_x_572) ;  /* 0x0000003000007945 */ /* 0x000fe20003800000 */
[----:B------:R-:W-:-:S03]  /*f590*/  IMAD R41, R17, 0x5000, R209 ;  /* 0x0000500011297824 */ /* 0x000fc600078e02d1 */
[----:B-1----:R-:W-:Y:S05]  /*f5a0*/  @!P1 BRA `(.L_x_573) ;  /* 0x0000019000609947 */ /* 0x002fea0003800000 */
.L_x_799:
[----:B------:R-:W-:Y:S05]  /*f5b0*/  BSYNC B0 ;  /* 0x0000000000007941 */ /* 0x000fea0003800000 */
.L_x_572:
[----:B------:R-:W-:Y:S01]  /*f5c0*/  ISETP.GE.AND P1, PT, R168, R96, PT ;  /* 0x00000060a800720c */ /* 0x000fe20003f26270 */
[----:B------:R-:W-:Y:S01]  /*f5d0*/  BSSY B0, `(.L_x_574) ;  /* 0x000001a000007945 */ /* 0x000fe20003800000 */
[C---:B------:R-:W-:Y:S01]  /*f5e0*/  IMAD.IADD R48, R16.reuse, 0x1, R41 ;  /* 0x0000000110307824 */ /* 0x040fe200078e0229 */
[-C--:B------:R-:W-:Y:S01]  /*f5f0*/  IADD3 R49, R16, R41.reuse, R124 ;  /* 0x0000002910317210 */ /* 0x080fe20007ffe07c */
[----:B------:R-:W-:Y:S01]  /*f600*/  IMAD.WIDE R44, R24, 0xa0, R118 ;  /* 0x000000a0182c7825 */ /* 0x000fe200078e0276 */
[CC--:B------:R-:W-:Y:S02]  /*f610*/  IADD3 R50, R16.reuse, R41.reuse, R121 ;  /* 0x0000002910327210 */ /* 0x0c0fe40007ffe079 */
[----:B------:R-:W-:-:S06]  /*f620*/  IADD3 R51, R16, R41, R130 ;  /* 0x0000002910337210 */ /* 0x000fcc0007ffe082 */
[----:B------:R-:W-:Y:S05]  /*f630*/  @P1 BRA `(.L_x_575) ;  /* 0x00000000004c1947 */ /* 0x000fea0003800000 */
[----:B0-----:R-:W-:Y:S02]  /*f640*/  IMAD.MOV.U32 R40, RZ, RZ, R114 ;  /* 0x000000ffff287224 */ /* 0x001fe400078e0072 */
[----:B------:R-:W-:Y:S02]  /*f650*/  IMAD.MOV.U32 R41, RZ, RZ, R33 ;  /* 0x000000ffff297224 */ /* 0x000fe400078e0021 */
[----:B------:R-:W-:Y:S02]  /*f660*/  IMAD R43, R45, UR40, RZ ;  /* 0x000000282d2b7c24 */ /* 0x000fe4000f8e02ff */
[----:B------:R-:W-:-:S04]  /*f670*/  IMAD.WIDE.U32 R40, R44, UR40, R40 ;  /* 0x000000282c287c25 */ /* 0x000fc8000f8e0028 */
[----:B------:R-:W-:Y:S01]  /*f680*/  IMAD R43, R44, UR41, R43 ;  /* 0x000000292c2b7c24 */ /* 0x000fe2000f8e022b */
[----:B------:R-:W-:-:S04]  /*f690*/  IADD3 R46, P1, R40, UR38, RZ ;  /* 0x00000026282e7c10 */ /* 0x000fc8000ff3e0ff */
[----:B------:R-:W-:Y:S02]  /*f6a0*/  IADD3.X R47, R41, UR39, R43, P1, !PT ;  /* 0x00000027292f7c10 */ /* 0x000fe40008ffe42b */
[----:B------:R-:W-:-:S13]  /*f6b0*/  ISETP.GE.AND P1, PT, R18, UR42, PT ;  /* 0x0000002a12007c0c */ /* 0x000fda000bf26270 */
[----:B------:R-:W0:Y:S04]  /*f6c0*/  @!P1 LDS.128 R40, [R48+0xa400] ;  /* 0x00a4000030289984 */ /* 0x000e280000000c00 */
[----:B0-----:R-:W-:Y:S01]  /*f6d0*/  @!P1 STG.E.128 desc[UR54][R46.64], R40 ;  /* 0x000000282e009986 */ /* 0x001fe2000c101d36 */
        /* <DEDUP_REMOVED lines=8> */
[----:B0-----:R2:W-:Y:S02]  /*f760*/  @!P1 STG.E.128 desc[UR54][R46.64+0x60], R40 ;  /* 0x000060282e009986 */ /* 0x0015e4000c101d36 */
.L_x_575:
[----:B------:R-:W-:Y:S05]  /*f770*/  BSYNC B0 ;  /* 0x0000000000007941 */ /* 0x000fea0003800000 */
.L_x_574:
[----:B------:R-:W-:Y:S01]  /*f780*/  ISETP.GE.AND P1, PT, R218, R96, PT ;  /* 0x00000060da00720c */ /* 0x000fe20003f26270 */
[----:B------:R-:W-:-:S12]  /*f790*/  BSSY B0, `(.L_x_576) ;  /* 0x0000017000007945 */ /* 0x000fd80003800000 */
[----:B------:R-:W-:Y:S05]  /*f7a0*/  @P1 BRA `(.L_x_577) ;  /* 0x0000000000541947 */ /* 0x000fea0003800000 */
[----:B--2---:R-:W-:Y:S01]  /*f7b0*/  IADD3 R43, P1, R44, 0x80, RZ ;  /* 0x000000802c2b7810 */ /* 0x004fe20007f3e0ff */
[----:B0-----:R-:W-:Y:S02]  /*f7c0*/  IMAD.MOV.U32 R40, RZ, RZ, R114 ;  /* 0x000000ffff287224 */ /* 0x001fe400078e0072 */
[----:B------:R-:W-:Y:S01]  /*f7d0*/  IMAD.MOV.U32 R41, RZ, RZ, R33 ;  /* 0x000000ffff297224 */ /* 0x000fe200078e0021 */
[----:B------:R-:W-:Y:S01]  /*f7e0*/  IADD3.X R44, RZ, R45, RZ, P1, !PT ;  /* 0x0000002dff2c7210 */ /* 0x000fe20000ffe4ff */
[----:B------:R-:W-:-:S04]  /*f7f0*/  IMAD.WIDE.U32 R40, R43, UR40, R40 ;  /* 0x000000282b287c25 */ /* 0x000fc8000f8e0028 */
[----:B------:R-:W-:-:S04]  /*f800*/  IMAD R44, R44, UR40, RZ ;  /* 0x000000282c2c7c24 */ /* 0x000fc8000f8e02ff */
        /* <DEDUP_REMOVED lines=15> */
.L_x_577:
[----:B------:R-:W-:Y:S05]  /*f900*/  BSYNC B0 ;  /* 0x0000000000007941 */ /* 0x000fea0003800000 */
.L_x_576:
[----:B0-23--:R-:W2:Y:S01]  /*f910*/  LDL R40, [R1+0x10] ;  /* 0x0000100001287983 */ /* 0x00dea20000100800 */
[----:B-1----:R-:W-:Y:S01]  /*f920*/  @!P2 VIADD R97, R97, 0x298c0 ;  /* 0x000298c06161a836 */ /* 0x002fe20000000000 */
[----:B------:R-:W-:Y:S01]  /*f930*/  IADD3 R17, R17, 0x1, RZ ;  /* 0x0000000111117810 */ /* 0x000fe20007ffe0ff */
[----:B------:R-:W-:Y:S01]  /*f940*/  @!PT LDS RZ, [RZ] ;  /* 0x00000000fffff984 */ /* 0x000fe20000000800 */
[----:B------:R-:W-:Y:S01]  /*f950*/  @!PT LDS RZ, [RZ] ;  /* 0x00000000fffff984 */ /* 0x000fe20000000800 */
[----:B------:R-:W-:Y:S01]  /*f960*/  @!PT LDS RZ, [RZ] ;  /* 0x00000000fffff984 */ /* 0x000fe20000000800 */
[----:B------:R-:W-:Y:S01]  /*f970*/  @!PT LDS RZ, [RZ] ;  /* 0x00000000fffff984 */ /* 0x000fe20000000800 */
[----:B------:R0:W-:Y:S06]  /*f980*/  MEMBAR.ALL.CTA ;  /* 0x0000000000007992 */ /* 0x0001ec0000008000 */
[----:B0-----:R-:W0:Y:S02]  /*f990*/  FENCE.VIEW.ASYNC.S ;  /* 0x00000000000073c6 */ /* 0x001e240000000000 */
[----:B0-----:R0:W-:Y:S01]  /*f9a0*/  BAR.SYNC.DEFER_BLOCKING R163, 0x80 ;  /* 0x000200a30000751d */ /* 0x0011e20000010000 */
[----:B------:R-:W-:-:S02]  /*f9b0*/  ISETP.NE.AND P1, PT, R17, 0x2, PT ;  /* 0x000000021100780c */ /* 0x000fc40003f25270 */
[----:B------:R-:W-:Y:S02]  /*f9c0*/  @!P2 PRMT R97, RZ, 0x654, R97 ;  /* 0x00000654ff61a816 */ /* 0x000fe40000000061 */
[----:B------:R-:W-:Y:S02]  /*f9d0*/  SEL R17, R17, RZ, P1 ;  /* 0x000000ff11117207 */ /* 0x000fe40000800000 */
[----:B------:R0:W-:Y:S01]  /*f9e0*/  @!P2 SYNCS.ARRIVE.TRANS64.RED.A1T0 RZ, [R97+URZ], RZ ;  /* 0x000000ff61ffa9a7 */ /* 0x0001e2000810043f */
[----:B--2---:R-:W-:Y:S02]  /*f9f0*/  LOP3.LUT P4, RZ, R40, 0x2, RZ, 0xc0, !PT ;  /* 0x0000000228ff7812 */ /* 0x004fe4000788c0ff */
[----:B------:R-:W-:-:S04]  /*fa00*/  SEL R40, RZ, 0x1, P1 ;  /* 0x00000001ff287807 */ /* 0x000fc80000800000 */
[----:B------:R-:W-:-:S07]  /*fa10*/  LOP3.LUT R169, R169, R40, RZ, 0x3c, !PT ;  /* 0x00000028a9a97212 */ /* 0x000fce00078e3cff */
[----:B0-----:R-:W-:Y:S05]  /*fa20*/  @P4 BRA `(.L_x_578) ;  /* 0xffffff2c00d84947 */ /* 0x001fea000383ffff */
[----:B------:R-:W0:Y:S01]  /*fa30*/  S2R R41, SR_TID.X ;  /* 0x0000000000297919 */ /* 0x000e220000002100 */
[----:B------:R-:W-:Y:S02]  /*fa40*/  PLOP3.LUT P0, PT, PT, PT, PT, 0x8, 0x0 ;  /* 0x000000000000781c */ /* 0x000fe40003f0e170 */
[----:B0-----:R-:W-:-:S04]  /*fa50*/  SHF.R.U32.HI R41, RZ, 0x7, R41 ;  /* 0x00000007ff297819 */ /* 0x001fc80000011629 */
[----:B------:R-:W-:-:S13]  /*fa60*/  ISETP.NE.AND P4, PT, R41, 0x1, PT ;  /* 0x000000012900780c */ /* 0x000fda0003f85270 */
[----:B------:R-:W-:Y:S06]  /*fa70*/  @!P4 BAR.ARV 0x9, 0x100 ;  /* 0x024400000000cb1d */ /* 0x000fec0000002000 */
.L_x_474:
[----:B------:R-:W-:Y:S02]  /*fa80*/  ISETP.GE.AND P2, PT, R158, 0x1, PT ;  /* 0x000000019e00780c */ /* 0x000fe40003f46270 */
[----:B------:R-:W-:Y:S02]  /*fa90*/  CS2R R88, SRZ ;  /* 0x0000000000587805 */ /* 0x000fe4000001ff00 */
[----:B------:R-:W-:Y:S01]  /*faa0*/  PLOP3.LUT P1, PT, PT, PT, PT, 0x80, 0x0 ;  /* 0x000000000000781c */ /* 0x000fe20003f2f070 */
[----:B------:R-:W-:Y:S01]  /*fab0*/  IMAD.MOV.U32 R87, RZ, RZ, RZ ;  /* 0x000000ffff577224 */ /* 0x000fe200078e00ff */
        /* <DEDUP_REMOVED lines=30> */
[----:B------:R-:W-:Y:S01]  /*fca0*/  MOV R72, RZ ;  /* 0x000000ff00487202 */ /* 0x000fe20000000f00 */
[----:B------:R-:W-:Y:S01]  /*fcb0*/  IMAD.MOV.U32 R101, RZ, RZ, RZ ;  /* 0x000000ffff657224 */ /* 0x000fe200078e00ff */
[----:B------:R-:W-:Y:S06]  /*fcc0*/  @P0 BRA `(.L_x_579) ;  /* 0x00000000000c0947 */ /* 0x000fec0003800000 */
[----:B------:R-:W0:Y:S01]  /*fcd0*/  FENCE.VIEW.ASYNC.G ;  /* 0x00000000000073c6 */ /* 0x000e220000000100 */
[----:B------:R-:W-:Y:S05]  /*fce0*/  WARPSYNC.ALL ;  /* 0x0000000000007948 */ /* 0x000fea0003800000 */
[----:B0-----:R-:W-:Y:S06]  /*fcf0*/  BAR.ARV 0xc, 0x180 ;  /* 0x0306000000007b1d */ /* 0x001fec0000002000 */
.L_x_579:
[----:B------:R-:W-:Y:S02]  /*fd00*/  IMAD.MOV.U32 R100, RZ, RZ, RZ ;  /* 0x000000ffff647224 */ /* 0x000fe400078e00ff */
[----:B------:R-:W-:Y:S01]  /*fd10*/  IMAD.MOV.U32 R103, RZ, RZ, RZ ;  /* 0x000000ffff677224 */ /* 0x000fe200078e00ff */
[----:B------:R-:W-:Y:S06]  /*fd20*/  @!P2 BRA `(.L_x_580) ;  /* 0x000000f8003ca947 */ /* 0x000fec0003800000 */
[----:B------:R-:W-:-:S03]  /*fd30*/  UMOV UR4, 0xffffffff ;  /* 0xffffffff00047882 */ /* 0x000fc60000000000 */
[----:B------:R-:W-:Y:S05]  /*fd40*/  BRA.DIV UR4, `(.L_x_581) ;  /* 0x0000018a048c7947 */ /* 0x000fea000b800000 */
[----:B------:R0:W1:Y:S02]  /*fd50*/  SHFL.IDX PT, R201, R234, RZ, 0x1f ;  /* 0x00001fffeac97589 */ /* 0x00006400000e0000 */
.L_x_802:
[----:B-1----:R-:W-:Y:S01]  /*fd60*/  LEA.HI R0, R201, R201, RZ, 0x1 ;  /* 0x000000c9c9007211 */ /* 0x002fe200078f08ff */
[----:B------:R-:W-:-:S03]  /*fd70*/  ULOP3.LUT UP0, URZ, UR52, 0x9f, URZ, 0xc0, !UPT ;  /* 0x0000009f343f7892 */ /* 0x000fc6000f80c03f */
[----:B------:R-:W-:-:S03]  /*fd80*/  LOP3.LUT R0, R0, 0x3e, RZ, 0xc0, !PT ;  /* 0x0000003e00007812 */ /* 0x000fc600078ec0ff */
[----:B------:R-:W-:Y:S02]  /*fd90*/  PLOP3.LUT P0, PT, PT, PT, UP0, 0x80, 0x0 ;  /* 0x000000000000781c */ /* 0x000fe40003f0f008 */
[----:B------:R-:W-:-:S05]  /*fda0*/  IMAD.IADD R0, R201, 0x1, -R0 ;  /* 0x00000001c9007824 */ /* 0x000fca00078e0a00 */
[----:B------:R-:W-:-:S04]  /*fdb0*/  LEA R0, R0, UR52, 0xc ;  /* 0x0000003400007c11 */ /* 0x000fc8000f8e60ff */
[----:B------:R-:W-:-:S04]  /*fdc0*/  SHF.R.U32.HI R0, RZ, 0x4, R0 ;  /* 0x00000004ff007819 */ /* 0x000fc80000011600 */
[----:B------:R-:W-:Y:S01]  /*fdd0*/  LOP3.LUT R44, R0, 0x3fff, RZ, 0xc0, !PT ;  /* 0x00003fff002c7812 */ /* 0x000fe200078ec0ff */
[----:B------:R-:W-:Y:S06]  /*fde0*/  @!P0 BRA `(.L_x_582) ;  /* 0x0000000000408947 */ /* 0x000fec0003800000 */
[----:B------:R-:W-:Y:S01]  /*fdf0*/  MOV R0, 0x0 ;  /* 0x0000000000007802 */ /* 0x000fe20000000f00 */
[----:B------:R-:W-:Y:S01]  /*fe00*/  ULDC.64 UR4, c[0x4][0xc8] ;  /* 0x0100320000047ab9 */ /* 0x000fe20000000a00 */
[----:B------:R-:W-:Y:S01]  /*fe10*/  ULDC.64 UR6, c[0x4][0xd0] ;  /* 0x0100340000067ab9 */ /* 0x000fe20000000a00 */
[----:B------:R-:W-:Y:S01]  /*fe20*/  MOV R4, UR4 ;  /* 0x0000000400047c02 */ /* 0x000fe20008000f00 */
[----:B------:R1:W2:Y:S01]  /*fe30*/  LDC.64 R2, c[0x4][R0] ;  /* 0x0100000000027b82 */ /* 0x0002a20000000a00 */
[----:B------:R-:W-:Y:S01]  /*fe40*/  IMAD.U32 R5, RZ, RZ, UR5 ;  /* 0x00000005ff057e24 */ /* 0x000fe2000f8e00ff */
[----:B------:R-:W-:Y:S01]  /*fe50*/  ULDC.64 UR4, c[0x4][0x38] ;  /* 0x01000e0000047ab9 */ /* 0x000fe20000000a00 */
[----:B------:R-:W-:Y:S01]  /*fe60*/  IMAD.U32 R6, RZ, RZ, UR6 ;  /* 0x00000006ff067e24 */ /* 0x000fe2000f8e00ff */
[----:B------:R-:W-:Y:S01]  /*fe70*/  MOV R10, UR4 ;  /* 0x00000004000a7c02 */ /* 0x000fe20008000f00 */
[----:B------:R-:W-:Y:S01]  /*fe80*/  IMAD.U32 R7, RZ, RZ, UR7 ;  /* 0x00000007ff077e24 */ /* 0x000fe2000f8e00ff */
[----:B------:R-:W-:Y:S01]  /*fe90*/  MOV R13, RZ ;  /* 0x000000ff000d7202 */ /* 0x000fe20000000f00 */
[----:B------:R-:W-:-:S02]  /*fea0*/  IMAD.U32 R11, RZ, RZ, UR5 ;  /* 0x00000005ff0b7e24 */ /* 0x000fc4000f8e00ff */
[----:B------:R-:W-:Y:S02]  /*feb0*/  IMAD.MOV.U32 R8, RZ, RZ, 0x70 ;  /* 0x00000070ff087424 */ /* 0x000fe400078e00ff */
[----:B-1----:R-:W-:-:S07]  /*fec0*/  IMAD.MOV.U32 R12, RZ, RZ, 0x1 ;  /* 0x00000001ff0c7424 */ /* 0x002fce00078e00ff */
[----:B------:R-:W-:-:S07]  /*fed0*/  LEPC R20, `(.L_x_582) ;  /* 0x000000001014794e */ /* 0x000fce0000000000 */
[----:B0-2--5:R-:W-:Y:S05]  /*fee0*/  CALL.ABS.NOINC R2 ;  /* 0x0000000002007343 */ /* 0x025fea0003c00000 */
.L_x_582:
[----:B------:R-:W-:Y:S01]  /*fef0*/  ULDC.64 UR4, c[0x0][0x990] ;  /* 0x0002640000047ab9 */ /* 0x000fe20000000a00 */
[----:B------:R-:W-:Y:S01]  /*ff00*/  ULDC.64 UR6, c[0x0][0x998] ;  /* 0x0002660000067ab9 */ /* 0x000fe20000000a00 */
[----:B------:R-:W-:Y:S02]  /*ff10*/  ISETP.NE.U32.AND P0, PT, RZ, UR4, PT ;  /* 0x00000004ff007c0c */ /* 0x000fe4000bf05070 */
[----:B------:R-:W-:Y:S02]  /*ff20*/  ISETP.NE.U32.AND P1, PT, RZ, UR6, PT ;  /* 0x00000006ff007c0c */ /* 0x000fe4000bf25070 */
[----:B------:R-:W-:Y:S02]  /*ff30*/  ISETP.NE.AND.EX P0, PT, RZ, UR5, PT, P0 ;  /* 0x00000005ff007c0c */ /* 0x000fe4000bf05300 */
[----:B------:R-:W-:-:S11]  /*ff40*/  ISETP.NE.AND.EX P1, PT, RZ, UR7, PT, P1 ;  /* 0x00000007ff007c0c */ /* 0x000fd6000bf25310 */
[----:B------:R-:W1:Y:S01]  /*ff50*/  @P0 LDC.64 R6, c[0x0][0x9a8] ;  /* 0x00026a00ff060b82 */ /* 0x000e620000000a00 */
[----:B------:R-:W-:-:S07]  /*ff60*/  @P0 SHF.R.S32.HI R15, RZ, 0x1f, R206 ;  /* 0x0000001fff0f0819 */ /* 0x000fce00000114ce */
[----:B------:R-:W2:Y:S08]  /*ff70*/  @P1 LDC.64 R8, c[0x0][0x9b8] ;  /* 0x00026e00ff081b82 */ /* 0x000eb00000000a00 */
[----:B------:R-:W3:Y:S08]  /*ff80*/  @P0 LDC.64 R10, c[0x0][0x9b0] ;  /* 0x00026c00ff0a0b82 */ /* 0x000ef00000000a00 */
[----:B------:R-:W4:Y:S01]  /*ff90*/  @P1 LDC.64 R12, c[0x0][0x9c0] ;  /* 0x00027000ff0c1b82 */ /* 0x000f220000000a00 */
[----:B-1----:R-:W-:-:S02]  /*ffa0*/  @P0 IMAD R0, R216, R6, RZ ;  /* 0x00000006d8000224 */ /* 0x002fc400078e02ff */
[----:B------:R-:W-:-:S04]  /*ffb0*/  @P0 IMAD.WIDE.U32 R2, R210, R6, RZ ;  /* 0x00000006d2020225 */ /* 0x000fc800078e00ff */
[----:B------:R-:W-:Y:S02]  /*ffc0*/  @P0 IMAD R7, R210, R7, R0 ;  /* 0x00000007d2070224 */ /* 0x000fe400078e0200 */
[-C--:B--2---:R-:W-:Y:S02]  /*ffd0*/  @P1 IMAD R4, R216, R8.reuse, RZ ;  /* 0x00000008d8041224 */ /* 0x084fe400078e02ff */
[----:B------:R-:W-:Y:S01]  /*ffe0*/  @P0 IMAD.IADD R3, R3, 0x1, R7 ;  /* 0x0000000103030824 */ /* 0x000fe200078e0207 */
[----:B------:R-:W-:Y:S01]  /*fff0*/  @P1 SHF.R.S32.HI R7, RZ, 0x1f, R206 ;  /* 0x0000001fff071819 */ /* 0x000fe200000114ce */
[C---:B------:R-:W-:Y:S02]  /*10000*/  @P1 IMAD R9, R210.reuse, R9, R4 ;  /* 0x00000009d2091224 */ /* 0x040fe400078e0204 */
[----:B------:R-:W-:-:S04]  /*10010*/  @P1 IMAD.WIDE.U32 R4, R210, R8, RZ ;  /* 0x00000008d2041225 */ /* 0x000fc800078e00ff */
[----:B---3--:R-:W-:Y:S02]  /*10020*/  @P0 IMAD R0, R15, R10, RZ ;  /* 0x0000000a0f000224 */ /* 0x008fe400078e02ff */
[----:B------:R-:W-:Y:S02]  /*10030*/  @P1 IMAD.IADD R5, R5, 0x1, R9 ;  /* 0x0000000105051824 */ /* 0x000fe400078e0209 */
[C---:B------:R-:W-:Y:S02]  /*10040*/  @P0 IMAD R9, R206.reuse, R11, R0 ;  /* 0x0000000bce090224 */ /* 0x040fe400078e0200 */
[----:B----4-:R-:W-:Y:S02]  /*10050*/  @P1 IMAD R6, R7, R12, RZ ;  /* 0x0000000c07061224 */ /* 0x010fe400078e02ff */
[----:B------:R-:W-:-:S04]  /*10060*/  @P0 IMAD.WIDE.U32 R2, R206, R10, R2 ;  /* 0x0000000ace020225 */ /* 0x000fc800078e0002 */
[C---:B------:R-:W-:Y:S02]  /*10070*/  @P1 IMAD R11, R206.reuse, R13, R6 ;  /* 0x0000000dce0b1224 */ /* 0x040fe400078e0206 */
[----:B------:R-:W-:Y:S01]  /*10080*/  @P1 IMAD.WIDE.U32 R6, R206, R12, R4 ;  /* 0x0000000cce061225 */ /* 0x000fe200078e0004 */
[----:B------:R-:W-:Y:S01]  /*10090*/  @P0 LEA R4, P2, R2, UR4, 0x2 ;  /* 0x0000000402040c11 */ /* 0x000fe2000f8410ff */
[----:B------:R-:W-:Y:S02]  /*100a0*/  ULDC UR4, c[0x0][0x3f4] ;  /* 0x0000fd0000047ab9 */ /* 0x000fe40000000800 */
[----:B------:R-:W-:Y:S01]  /*100b0*/  @P0 IMAD.IADD R5, R3, 0x1, R9 ;  /* 0x0000000103050824 */ /* 0x000fe200078e0209 */
[----:B------:R-:W-:Y:S01]  /*100c0*/  @P1 IADD3 R3, R7, R11, RZ ;  /* 0x0000000b07031210 */ /* 0x000fe20007ffe0ff */
[----:B------:R-:W-:Y:S01]  /*100d0*/  IMAD.MOV.U32 R0, RZ, RZ, 0x3f800000 ;  /* 0x3f800000ff007424 */ /* 0x000fe200078e00ff */
[----:B------:R-:W-:Y:S02]  /*100e0*/  @P1 LEA R8, P3, R6, UR6, 0x2 ;  /* 0x0000000606081c11 */ /* 0x000fe4000f8610ff */
[----:B------:R-:W-:-:S02]  /*100f0*/  @P0 LEA.HI.X R5, R2, UR5, R5, 0x2, P2 ;  /* 0x0000000502050c11 */ /* 0x000fc400090f1405 */
[----:B------:R-:W-:Y:S01]  /*10100*/  @P1 LEA.HI.X R9, R6, UR7, R3, 0x2, P3 ;  /* 0x0000000706091c11 */ /* 0x000fe200098f1403 */
[----:B------:R-:W-:-:S04]  /*10110*/  IMAD.MOV.U32 R3, RZ, RZ, 0x3f800000 ;  /* 0x3f800000ff037424 */ /* 0x000fc800078e00ff */
[----:B------:R-:W2:Y:S04]  /*10120*/  @P1 LDG.E R0, desc[UR54][R8.64] ;  /* 0x0000003608001981 */ /* 0x000ea8000c1e1900 */
[----:B------:R-:W2:Y:S01]  /*10130*/  @P0 LDG.E R3, desc[UR54][R4.64] ;  /* 0x0000003604030981 */ /* 0x000ea2000c1e1900 */
[----:B------:R-:W-:Y:S01]  /*10140*/  ISETP.LT.AND P0, PT, RZ, UR4, PT ;  /* 0x00000004ff007c0c */ /* 0x000fe2000bf01270 */
[----:B------:R-:W-:Y:S01]  /*10150*/  ULDC UR4, c[0x0][0x9d8] ;  /* 0x0002760000047ab9 */ /* 0x000fe20000000800 */
[----:B--2---:R-:W-:-:S04]  /*10160*/  FMUL.FTZ R0, R3, R0 ;  /* 0x0000000003007220 */ /* 0x004fc80000410000 */
[----:B------:R-:W-:-:S07]  /*10170*/  FMUL.FTZ R2, R0, UR4 ;  /* 0x0000000400027c20 */ /* 0x000fce0008410000 */
[----:B------:R-:W-:Y:S05]  /*10180*/  @P0 BRA `(.L_x_583) ;  /* 0x0000000000400947 */ /* 0x000fea0003800000 */
[----:B------:R-:W-:-:S04]  /*10190*/  ULEA.HI UR4, UR43, UR43, URZ, 0x1 ;  /* 0x0000002b2b047291 */ /* 0x000fc8000f8f083f */
[----:B------:R-:W-:-:S04]  /*101a0*/  ULOP3.LUT UR4, UR4, 0xfffffffe, URZ, 0xc0, !UPT ;  /* 0xfffffffe04047892 */ /* 0x000fc8000f8ec03f */
[----:B------:R-:W-:-:S06]  /*101b0*/  UIADD3 UR4, UR43, -UR4, URZ ;  /* 0x800000042b047290 */ /* 0x000fcc000fffe03f */
[----:B------:R-:W-:-:S05]  /*101c0*/  IMAD.U32 R3, RZ, RZ, UR4 ;  /* 0x00000004ff037e24 */ /* 0x000fca000f8e00ff */
[----:B------:R-:W-:-:S04]  /*101d0*/  SHF.L.U32 R3, R3, 0x1f, RZ ;  /* 0x0000001f03037819 */ /* 0x000fc800000006ff */
[----:B------:R1:W2:Y:S03]  /*101e0*/  SYNCS.PHASECHK.TRANS64.TRYWAIT P0, [R16+URZ+0x29800], R3 ;  /* 0x02980003100075a7 */ /* 0x0002a6000800017f */
[----:B--2---:R-:W-:Y:S05]  /*101f0*/  @!P0 NANOSLEEP.SYNCS 0x989680 ;  /* 0x009896800000895d */ /* 0x004fea0003900000 */
[----:B------:R-:W2:Y:S01]  /*10200*/  @!P0 SYNCS.PHASECHK.TRANS64 P0, [R16+URZ+0x29800], R3 ;  /* 0x02980003100085a7 */ /* 0x000ea2000800007f */
[----:B------:R-:W-:Y:S04]  /*10210*/  BSSY B0, `(.L_x_584) ;  /* 0x0000006000007945 */ /* 0x000fe80003800000 */
[----:B--2---:R-:W-:Y:S05]  /*10220*/  @P0 BRA `(.L_x_585) ;  /* 0x0000000000100947 */ /* 0x004fea0003800000 */
.L_x_586:
[----:B--2---:R2:W3:Y:S02]  /*10230*/  SYNCS.PHASECHK.TRANS64.TRYWAIT P0, [R16+URZ+0x29800], R3 ;  /* 0x02980003100075a7 */ /* 0x0044e4000800017f */
[----:B---3--:R-:W-:Y:S05]  /*10240*/  @!P0 NANOSLEEP.SYNCS 0x989680 ;  /* 0x009896800000895d */ /* 0x008fea0003900000 */
[----:B------:R-:W3:Y:S02]  /*10250*/  @!P0 SYNCS.PHASECHK.TRANS64 P0, [R16+URZ+0x29800], R3 ;  /* 0x02980003100085a7 */ /* 0x000ee4000800007f */
[----:B---3--:R-:W-:Y:S05]  /*10260*/  @!P0 BRA `(.L_x_586) ;  /* 0xfffffffc00f08947 */ /* 0x008fea000383ffff */
.L_x_585:
[----:B------:R-:W-:Y:S05]  /*10270*/  BSYNC B0 ;  /* 0x0000000000007941 */ /* 0x000fea0003800000 */
.L_x_584:
[----:B------:R-:W-:Y:S05]  /*10280*/  BRA `(.L_x_587) ;  /* 0x0000006800e47947 */ /* 0x000fea0003800000 */
.L_x_583:
[----:B------:R-:W1:Y:S01]  /*10290*/  LDC.64 R24, c[0x0][0x3e8] ;  /* 0x0000fa00ff187b82 */ /* 0x000e620000000a00 */
[----:B------:R-:W-:Y:S01]  /*102a0*/  ULOP3.LUT UP0, URZ, UR52, 0x1bf, URZ, 0xc0, !UPT ;  /* 0x000001bf343f7892 */ /* 0x000fe2000f80c03f */
[----:B-----5:R-:W-:Y:S01]  /*102b0*/  SHF.R.S32.HI R0, RZ, 0x1f, R144 ;  /* 0x0000001fff007819 */ /* 0x020fe20000011490 */
[----:B------:R-:W-:Y:S01]  /*102c0*/  ULDC.64 UR4, c[0x0][0x3f8] ;  /* 0x0000fe0000047ab9 */ /* 0x000fe20000000a00 */
[----:B------:R-:W-:-:S03]  /*102d0*/  ULDC.64 UR6, c[0x0][0x408] ;  /* 0x0001020000067ab9 */ /* 0x000fc60000000a00 */
[----:B------:R-:W-:Y:S01]  /*102e0*/  PLOP3.LUT P0, PT, PT, PT, UP0, 0x80, 0x0 ;  /* 0x000000000000781c */ /* 0x000fe20003f0f008 */
[----:B------:R-:W2:Y:S01]  /*102f0*/  LDC.64 R4, c[0x0][0x400] ;  /* 0x00010000ff047b82 */ /* 0x000ea20000000a00 */
[C---:B------:R-:W-:Y:S02]  /*10300*/  IMAD R3, R0.reuse, UR4, RZ ;  /* 0x0000000400037c24 */ /* 0x040fe4000f8e02ff */
[----:B------:R-:W-:Y:S02]  /*10310*/  IMAD R7, R0, UR6, RZ ;  /* 0x0000000600077c24 */ /* 0x000fe4000f8e02ff */
[C---:B------:R-:W-:Y:S02]  /*10320*/  IMAD R3, R144.reuse, UR5, R3 ;  /* 0x0000000590037c24 */ /* 0x040fe4000f8e0203 */
[C---:B------:R-:W-:Y:S02]  /*10330*/  IMAD R7, R144.reuse, UR7, R7 ;  /* 0x0000000790077c24 */ /* 0x040fe4000f8e0207 */
[----:B-1----:R-:W-:-:S05]  /*10340*/  IMAD.WIDE.U32 R24, R144, UR4, R24 ;  /* 0x0000000490187c25 */ /* 0x002fca000f8e0018 */
[----:B------:R-:W-:Y:S01]  /*10350*/  IADD3 R26, R3, R25, RZ ;  /* 0x00000019031a7210 */ /* 0x000fe20007ffe0ff */
[----:B--2---:R-:W-:-:S04]  /*10360*/  IMAD.WIDE.U32 R144, R144, UR6, R4 ;  /* 0x0000000690907c25 */ /* 0x004fc8000f8e0004 */
[----:B------:R-:W-:Y:S01]  /*10370*/  IMAD.IADD R27, R7, 0x1, R145 ;  /* 0x00000001071b7824 */ /* 0x000fe200078e0291 */
[----:B------:R-:W-:Y:S06]  /*10380*/  @!P0 BRA `(.L_x_588) ;  /* 0x0000000000408947 */ /* 0x000fec0003800000 */
[----:B------:R-:W-:Y:S01]  /*10390*/  MOV R0, 0x0 ;  /* 0x0000000000007802 */ /* 0x000fe20000000f00 */
[----:B------:R-:W-:Y:S01]  /*103a0*/  ULDC.64 UR4, c[0x4][0xc8] ;  /* 0x0100320000047ab9 */ /* 0x000fe20000000a00 */
[----:B------:R-:W-:Y:S01]  /*103b0*/  ULDC.64 UR6, c[0x4][0xd0] ;  /* 0x0100340000067ab9 */ /* 0x000fe20000000a00 */
[----:B------:R-:W-:Y:S01]  /*103c0*/  IMAD.U32 R4, RZ, RZ, UR4 ;  /* 0x00000004ff047e24 */ /* 0x000fe2000f8e00ff */
[----:B------:R1:W2:Y:S01]  /*103d0*/  LDC.64 R14, c[0x4][R0] ;  /* 0x01000000000e7b82 */ /* 0x0002a20000000a00 */
        /* <DEDUP_REMOVED lines=8> */
[----:B-1----:R-:W-:-:S07]  /*10460*/  IMAD.MOV.U32 R13, RZ, RZ, RZ ;  /* 0x000000ffff0d7224 */ /* 0x002fce00078e00ff */
[----:B------:R-:W-:-:S07]  /*10470*/  LEPC R20, `(.L_x_588) ;  /* 0x000000001014794e */ /* 0x000fce0000000000 */
[----:B0-2---:R-:W-:Y:S05]  /*10480*/  CALL.ABS.NOINC R14 ;  /* 0x000000000e007343 */ /* 0x005fea0003c00000 */
.L_x_588:
[----:B------:R-:W-:Y:S01]  /*10490*/  ULDC.U8 UR4, c[0x0][0x410] ;  /* 0x0001040000047ab9 */ /* 0x000fe20000000000 */
[----:B------:R-:W-:Y:S01]  /*104a0*/  BSSY B0, `(.L_x_589) ;  /* 0x000068f000007945 */ /* 0x000fe20003800000 */
[----:B------:R-:W-:Y:S01]  /*104b0*/  ISETP.NE.AND P0, PT, RZ, UR4, PT ;  /* 0x00000004ff007c0c */ /* 0x000fe2000bf05270 */
[----:B------:R-:W-:-:S12]  /*104c0*/  IMAD R8, R205, 0x80, R168 ;  /* 0x00000080cd087824 */ /* 0x000fd800078e02a8 */
[----:B------:R-:W-:Y:S05]  /*104d0*/  @!P0 BRA `(.L_x_590) ;  /* 0x0000003400188947 */ /* 0x000fea0003800000 */
[----:B------:R-:W-:-:S03]  /*104e0*/  UMOV UR4, 0xffffffff ;  /* 0xffffffff00047882 */ /* 0x000fc60000000000 */
[----:B------:R-:W-:Y:S05]  /*104f0*/  BRA.DIV UR4, `(.L_x_591) ;  /* 0x0000018204cc7947 */ /* 0x000fea000b800000 */
[----:B------:R1:W2:Y:S04]  /*10500*/  SHFL.IDX PT, R5, R24, RZ, 0x1e1f ;  /* 0x001e1fff18057589 */ /* 0x0002a800000e0000 */
[----:B------:R1:W3:Y:S04]  /*10510*/  SHFL.IDX PT, R14, R144, RZ, 0x1e1f ;  /* 0x001e1fff900e7589 */ /* 0x0002e800000e0000 */
[----:B------:R1:W4:Y:S04]  /*10520*/  SHFL.IDX PT, R3, R26, RZ, 0x1e1f ;  /* 0x001e1fff1a037589 */ /* 0x00032800000e0000 */
[----:B------:R1:W0:Y:S02]  /*10530*/  SHFL.IDX PT, R7, R27, RZ, 0x1e1f ;  /* 0x001e1fff1b077589 */ /* 0x00022400000e0000 */
.L_x_808:
[----:B------:R-:W-:Y:S01]  /*10540*/  ULDC UR4, c[0x0][0x448] ;  /* 0x0001120000047ab9 */ /* 0x000fe20000000800 */
[----:B------:R-:W-:Y:S01]  /*10550*/  BSSY B1, `(.L_x_592) ;  /* 0x0000048000017945 */ /* 0x000fe20003800000 */
[----:B------:R-:W-:Y:S01]  /*10560*/  IMAD R0, R157, UR4, RZ ;  /* 0x000000049d007c24 */ /* 0x000fe2000f8e02ff */
[----:B------:R-:W-:Y:S02]  /*10570*/  CS2R R36, SRZ ;  /* 0x0000000000247805 */ /* 0x000fe4000001ff00 */
[----:B------:R-:W-:Y:S02]  /*10580*/  CS2R R34, SRZ ;  /* 0x0000000000227805 */ /* 0x000fe4000001ff00 */
[----:B------:R-:W-:Y:S02]  /*10590*/  CS2R R28, SRZ ;  /* 0x00000000001c7805 */ /* 0x000fe4000001ff00 */
[----:B-1----:R-:W-:Y:S02]  /*105a0*/  CS2R R24, SRZ ;  /* 0x0000000000187805 */ /* 0x002fe4000001ff00 */
[----:B------:R-:W-:-:S02]  /*105b0*/  ISETP.GE.AND P0, PT, R8, R0, PT ;  /* 0x000000000800720c */ /* 0x000fc40003f06270 */
        /* <DEDUP_REMOVED lines=9> */
[----:B------:R-:W-:Y:S01]  /*10650*/  ULDC UR4, c[0x0][0x3f4] ;  /* 0x0000fd0000047ab9 */ /* 0x000fe20000000800 */
[----:B------:R-:W-:Y:S02]  /*10660*/  CS2R R38, SRZ ;  /* 0x0000000000267805 */ /* 0x000fe4000001ff00 */
[----:B------:R-:W-:Y:S02]  /*10670*/  ISETP.GE.AND P5, PT, R22, UR4, PT ;  /* 0x0000000416007c0c */ /* 0x000fe4000bfa6270 */
[----:B------:R-:W-:Y:S02]  /*10680*/  CS2R R36, SRZ ;  /* 0x0000000000247805 */ /* 0x000fe4000001ff00 */
[----:B------:R-:W-:Y:S02]  /*10690*/  ISETP.GE.AND P2, PT, R171, UR4, PT ;  /* 0x00000004ab007c0c */ /* 0x000fe4000bf46270 */
[----:B------:R-:W-:Y:S02]  /*106a0*/  CS2R R32, SRZ ;  /* 0x0000000000207805 */ /* 0x000fe4000001ff00 */
[----:B------:R-:W-:-:S05]  /*106b0*/  ISETP.GE.AND P3, PT, R170, UR4, PT ;  /* 0x00000004aa007c0c */ /* 0x000fca000bf66270 */
[----:B------:R-:W-:Y:S02]  /*106c0*/  @!P5 SHF.R.S32.HI R4, RZ, 0x1f, R22 ;  /* 0x0000001fff04d819 */ /* 0x000fe40000011416 */
[C---:B---3--:R-:W-:Y:S02]  /*106d0*/  @!P5 IADD3 R10, P1, R22.reuse, R14, RZ ;  /* 0x0000000e160ad210 */ /* 0x048fe40007f3e0ff */
[-C--:B--2---:R-:W-:Y:S02]  /*106e0*/  @!P5 IADD3 R8, P0, R22, R5.reuse, RZ ;  /* 0x000000051608d210 */ /* 0x084fe40007f1e0ff */
[----:B------:R-:W-:Y:S01]  /*106f0*/  @!P2 IADD3 R12, P4, R171, R5, RZ ;  /* 0x00000005ab0ca210 */ /* 0x000fe20007f9e0ff */
[----:B0-----:R-:W-:Y:S01]  /*10700*/  @!P5 IMAD.X R11, R7, 0x1, R4, P1 ;  /* 0x00000001070bd824 */ /* 0x001fe200008e0604 */
[----:B----4-:R-:W-:Y:S02]  /*10710*/  @!P5 IADD3.X R9, R3, R4, RZ, P0, !PT ;  /* 0x000000040309d210 */ /* 0x010fe400007fe4ff */
[----:B------:R-:W-:Y:S01]  /*10720*/  ISETP.GE.AND P1, PT, R173, UR4, PT ;  /* 0x00000004ad007c0c */ /* 0x000fe2000bf26270 */
[----:B------:R-:W-:Y:S01]  /*10730*/  @!P2 IMAD.X R13, R3, 0x1, R230, P4 ;  /* 0x00000001030da824 */ /* 0x000fe200020e06e6 */
[----:B------:R-:W5:Y:S01]  /*10740*/  @!P5 LD.E.64 R36, desc[UR54][R10.64] ;  /* 0x000000360a24d980 */ /* 0x000f62000c101b00 */
[----:B------:R-:W-:-:S03]  /*10750*/  @!P2 IADD3 R20, P0, R171, R14, RZ ;  /* 0x0000000eab14a210 */ /* 0x000fc60007f1e0ff */
[----:B------:R-:W5:Y:S01]  /*10760*/  @!P5 LD.E.64 R38, desc[UR54][R8.64] ;  /* 0x000000360826d980 */ /* 0x000f62000c101b00 */
[C---:B------:R-:W-:Y:S02]  /*10770*/  @!P3 IADD3 R42, P5, R170.reuse, R14, RZ ;  /* 0x0000000eaa2ab210 */ /* 0x040fe40007fbe0ff */
[----:B------:R-:W-:Y:S02]  /*10780*/  @!P3 IADD3 R40, P4, R170, R5, RZ ;  /* 0x00000005aa28b210 */ /* 0x000fe40007f9e0ff */
[----:B------:R-:W-:Y:S02]  /*10790*/  CS2R R34, SRZ ;  /* 0x0000000000227805 */ /* 0x000fe4000001ff00 */
[----:B------:R-:W-:Y:S01]  /*107a0*/  CS2R R30, SRZ ;  /* 0x00000000001e7805 */ /* 0x000fe2000001ff00 */
[----:B------:R-:W-:Y:S01]  /*107b0*/  @!P2 IMAD.X R21, R7, 0x1, R230, P0 ;  /* 0x000000010715a824 */ /* 0x000fe200000e06e6 */
[----:B------:R-:W-:Y:S02]  /*107c0*/  CS2R R28, SRZ ;  /* 0x00000000001c7805 */ /* 0x000fe4000001ff00 */
[----:B------:R-:W-:Y:S01]  /*107d0*/  @!P3 IADD3.X R41, R3, R229, RZ, P4, !PT ;  /* 0x000000e50329b210 */ /* 0x000fe200027fe4ff */
[----:B------:R-:W-:Y:S01]  /*107e0*/  @!P3 IMAD.X R43, R7, 0x1, R229, P5 ;  /* 0x00000001072bb824 */ /* 0x000fe200028e06e5 */
[----:B------:R-:W5:Y:S01]  /*107f0*/  @!P2 LD.E.64 R32, desc[UR54][R12.64] ;  /* 0x000000360c20a980 */ /* 0x000f62000c101b00 */
[----:B------:R-:W-:-:S03]  /*10800*/  ISETP.GE.AND P0, PT, R172, UR4, PT ;  /* 0x00000004ac007c0c */ /* 0x000fc6000bf06270 */
[----:B------:R-:W5:Y:S01]  /*10810*/  @!P2 LD.E.64 R34, desc[UR54][R20.64] ;  /* 0x000000361422a980 */ /* 0x000f62000c101b00 */
[----:B------:R-:W-:Y:S02]  /*10820*/  ISETP.GE.AND P2, PT, R174, UR4, PT ;  /* 0x00000004ae007c0c */ /* 0x000fe4000bf46270 */
[C---:B------:R-:W-:Y:S01]  /*10830*/  @!P1 IADD3 R48, P4, R173.reuse, R14, RZ ;  /* 0x0000000ead309210 */ /* 0x040fe20007f9e0ff */
[----:B------:R0:W5:Y:S04]  /*10840*/  @!P3 LD.E.64 R30, desc[UR54][R40.64] ;  /* 0x00000036281eb980 */ /* 0x000168000c101b00 */
[----:B------:R1:W5:Y:S01]  /*10850*/  @!P3 LD.E.64 R28, desc[UR54][R42.64] ;  /* 0x000000362a1cb980 */ /* 0x000362000c101b00 */
[----:B------:R-:W-:Y:S02]  /*10860*/  @!P1 IADD3 R46, P3, R173, R5, RZ ;  /* 0x00000005ad2e9210 */ /* 0x000fe40007f7e0ff */
[----:B------:R-:W-:-:S02]  /*10870*/  CS2R R26, SRZ ;  /* 0x00000000001a7805 */ /* 0x000fc4000001ff00 */
[----:B------:R-:W-:Y:S01]  /*10880*/  CS2R R24, SRZ ;  /* 0x0000000000187805 */ /* 0x000fe2000001ff00 */
[--C-:B------:R-:W-:Y:S02]  /*10890*/  @!P1 IMAD.X R49, R7, 0x1, R228.reuse, P4 ;  /* 0x0000000107319824 */ /* 0x100fe400020e06e4 */
[----:B------:R-:W-:Y:S01]  /*108a0*/  @!P1 IMAD.X R47, R3, 0x1, R228, P3 ;  /* 0x00000001032f9824 */ /* 0x000fe200018e06e4 */
[-C--:B0-----:R-:W-:Y:S02]  /*108b0*/  @!P2 IADD3 R40, P3, R174, R5.reuse, RZ ;  /* 0x00000005ae28a210 */ /* 0x081fe40007f7e0ff */
[----:B------:R1:W5:Y:S01]  /*108c0*/  @!P1 LD.E.64 R24, desc[UR54][R48.64] ;  /* 0x0000003630189980 */ /* 0x000362000c101b00 */
[----:B------:R-:W-:-:S03]  /*108d0*/  @!P0 IADD3 R50, P5, R172, R5, RZ ;  /* 0x00000005ac328210 */ /* 0x000fc60007fbe0ff */
[----:B------:R1:W5:Y:S01]  /*108e0*/  @!P1 LD.E.64 R26, desc[UR54][R46.64] ;  /* 0x000000362e1a9980 */ /* 0x000362000c101b00 */
[-C--:B------:R-:W-:Y:S02]  /*108f0*/  @!P0 IADD3 R4, P1, R172, R14.reuse, RZ ;  /* 0x0000000eac048210 */ /* 0x080fe40007f3e0ff */
[----:B------:R-:W-:Y:S02]  /*10900*/  @!P2 IADD3 R14, P4, R174, R14, RZ ;  /* 0x0000000eae0ea210 */ /* 0x000fe40007f9e0ff */
[----:B------:R-:W-:Y:S02]  /*10910*/  CS2R R12, SRZ ;  /* 0x00000000000c7805 */ /* 0x000fe4000001ff00 */
[----:B------:R-:W-:Y:S02]  /*10920*/  CS2R R20, SRZ ;  /* 0x0000000000147805 */ /* 0x000fe4000001ff00 */
[----:B------:R-:W-:Y:S02]  /*10930*/  CS2R R10, SRZ ;  /* 0x00000000000a7805 */ /* 0x000fe4000001ff00 */
[----:B------:R-:W-:-:S02]  /*10940*/  CS2R R8, SRZ ;  /* 0x0000000000087805 */ /* 0x000fc4000001ff00 */
[----:B------:R-:W-:Y:S01]  /*10950*/  @!P0 IADD3.X R51, R3, R227, RZ, P5, !PT ;  /* 0x000000e303338210 */ /* 0x000fe20002ffe4ff */
[----:B------:R-:W-:Y:S02]  /*10960*/  @!P0 IMAD.X R5, R7, 0x1, R227, P1 ;  /* 0x0000000107058824 */ /* 0x000fe400008e06e3 */
[--C-:B------:R-:W-:Y:S02]  /*10970*/  @!P2 IMAD.X R41, R3, 0x1, R226.reuse, P3 ;  /* 0x000000010329a824 */ /* 0x100fe400018e06e2 */
[----:B------:R-:W-:Y:S01]  /*10980*/  @!P2 IMAD.X R15, R7, 0x1, R226, P4 ;  /* 0x00000001070fa824 */ /* 0x000fe200020e06e2 */
[----:B------:R1:W5:Y:S04]  /*10990*/  @!P0 LD.E.64 R12, desc[UR54][R50.64] ;  /* 0x00000036320c8980 */ /* 0x000368000c101b00 */
[----:B------:R1:W5:Y:S04]  /*109a0*/  @!P0 LD.E.64 R20, desc[UR54][R4.64] ;  /* 0x0000003604148980 */ /* 0x000368000c101b00 */
[----:B------:R1:W5:Y:S04]  /*109b0*/  @!P2 LD.E.64 R10, desc[UR54][R40.64] ;  /* 0x00000036280aa980 */ /* 0x000368000c101b00 */
[----:B------:R1:W5:Y:S02]  /*109c0*/  @!P2 LD.E.64 R8, desc[UR54][R14.64] ;  /* 0x000000360e08a980 */ /* 0x000364000c101b00 */
.L_x_593:
[----:B------:R-:W-:Y:S05]  /*109d0*/  BSYNC B1 ;  /* 0x0000000000017941 */ /* 0x000fea0003800000 */
.L_x_592:
[----:B------:R-:W-:Y:S01]  /*109e0*/  ULEA.HI UR4, UR43, UR43, URZ, 0x1 ;  /* 0x0000002b2b047291 */ /* 0x000fe2000f8f083f */
[----:B------:R-:W-:Y:S01]  /*109f0*/  IMAD R0, R205, -0x80, R0 ;  /* 0xffffff80cd007824 */ /* 0x000fe200078e0200 */
[----:B------:R-:W-:Y:S02]  /*10a00*/  BSSY B1, `(.L_x_594) ;  /* 0x0000009000017945 */ /* 0x000fe40003800000 */
[----:B------:R-:W-:Y:S02]  /*10a10*/  ULOP3.LUT UR4, UR4, 0xfffffffe, URZ, 0xc0, !UPT ;  /* 0xfffffffe04047892 */ /* 0x000fe4000f8ec03f */
[----:B----4-:R-:W-:Y:S02]  /*10a20*/  VIMNMX R3, R0, 0x80, PT ;  /* 0x0000008000037848 */ /* 0x010fe40003fe0100 */
[----:B------:R-:W-:Y:S02]  /*10a30*/  UIADD3 UR4, UR43, -UR4, URZ ;  /* 0x800000042b047290 */ /* 0x000fe4000fffe03f */
[----:B------:R-:W-:-:S04]  /*10a40*/  ISETP.GE.AND P1, PT, R168, R3, PT ;  /* 0x00000003a800720c */ /* 0x000fc80003f26270 */
[----:B-12---:R-:W-:-:S04]  /*10a50*/  MOV R5, UR4 ;  /* 0x0000000400057c02 */ /* 0x006fc80008000f00 */
[----:B------:R-:W-:-:S04]  /*10a60*/  SHF.L.U32 R5, R5, 0x1f, RZ ;  /* 0x0000001f05057819 */ /* 0x000fc800000006ff */
[----:B------:R-:W1:Y:S02]  /*10a70*/  SYNCS.PHASECHK.TRANS64.TRYWAIT P0, [R16+URZ+0x29800], R5 ;  /* 0x02980005100075a7 */ /* 0x000e64000800017f */
[----:B-1----:R-:W-:Y:S05]  /*10a80*/  @!P0 BRA `(.L_x_595) ;  /* 0x0000017c00d88947 */ /* 0x002fea0003800000 */
.L_x_809:
[----:B------:R-:W-:Y:S05]  /*10a90*/  BSYNC B1 ;  /* 0x0000000000017941 */ /* 0x000fea0003800000 */
.L_x_594:
[----:B------:R-:W-:Y:S05]  /*10aa0*/  @P1 BRA `(.L_x_596) ;  /* 0x0000006000b81947 */ /* 0x000fea0003800000 */
[----:B------:R-:W2:Y:S01]  /*10ab0*/  LDC R3, c[0x0][0x3f4] ;  /* 0x0000fd00ff037b82 */ /* 0x000ea20000000800 */
[----:B------:R-:W-:Y:S01]  /*10ac0*/  BSSY B1, `(.L_x_597) ;  /* 0x000007f000017945 */ /* 0x000fe20003800000 */
[----:B------:R-:W-:Y:S01]  /*10ad0*/  IMAD.IADD R0, R16, 0x1, R203 ;  /* 0x0000000110007824 */ /* 0x000fe200078e02cb */
[-C--:B--2---:R-:W-:Y:S02]  /*10ae0*/  ISETP.GE.AND P0, PT, R22, R3.reuse, PT ;  /* 0x000000031600720c */ /* 0x084fe40003f06270 */
[-C--:B------:R-:W-:Y:S02]  /*10af0*/  ISETP.GE.AND P1, PT, R171, R3.reuse, PT ;  /* 0x00000003ab00720c */ /* 0x080fe40003f26270 */
[-C--:B------:R-:W-:Y:S02]  /*10b00*/  ISETP.GE.AND P2, PT, R170, R3.reuse, PT ;  /* 0x00000003aa00720c */ /* 0x080fe40003f46270 */
[-C--:B------:R-:W-:Y:S02]  /*10b10*/  ISETP.GE.AND P3, PT, R173, R3.reuse, PT ;  /* 0x00000003ad00720c */ /* 0x080fe40003f66270 */
[----:B------:R-:W-:-:S02]  /*10b20*/  ISETP.GE.AND P4, PT, R172, R3, PT ;  /* 0x00000003ac00720c */ /* 0x000fc40003f86270 */
[----:B------:R-:W-:-:S03]  /*10b30*/  ISETP.GE.AND P5, PT, R174, R3, PT ;  /* 0x00000003ae00720c */ /* 0x000fc60003fa6270 */
[----:B------:R-:W-:Y:S10]  /*10b40*/  @P0 BRA `(.L_x_598) ;  /* 0x0000000400d80947 */ /* 0x000ff40003800000 */
[----:B01----:R-:W0:Y:S01]  /*10b50*/  LDS.128 R4, [R0+0x14400] ;  /* 0x0144000000047984 */ /* 0x003e220000000c00 */
[----:B---3-5:R-:W-:Y:S02]  /*10b60*/  SHF.R.U32.HI R14, RZ, 0x8, R38 ;  /* 0x00000008ff0e7819 */ /* 0x028fe40000011626 */
[----:B------:R-:W-:Y:S02]  /*10b70*/  LOP3.LUT R3, R38, 0xff, RZ, 0xc0, !PT ;  /* 0x000000ff26037812 */ /* 0x000fe400078ec0ff */
[----:B------:R-:W-:Y:S02]  /*10b80*/  LOP3.LUT R14, R14, 0xff, RZ, 0xc0, !PT ;  /* 0x000000ff0e0e7812 */ /* 0x000fe400078ec0ff */
[----:B------:R-:W-:Y:S02]  /*10b90*/  SHF.R.U32.HI R40, RZ, 0x8, R39 ;  /* 0x00000008ff287819 */ /* 0x000fe40000011627 */
[----:B------:R-:W-:Y:S02]  /*10ba0*/  SHF.R.U32.HI R43, RZ, 0x8, R37 ;  /* 0x00000008ff2b7819 */ /* 0x000fe40000011625 */
[----:B------:R-:W-:-:S02]  /*10bb0*/  PRMT R3, R14, 0x7604, R3 ;  /* 0x000076040e037816 */ /* 0x000fc40000000003 */
[----:B------:R-:W-:Y:S02]  /*10bc0*/  LOP3.LUT R15, R39, 0xff, RZ, 0xc0, !PT ;  /* 0x000000ff270f7812 */ /* 0x000fe400078ec0ff */
[----:B------:R-:W-:Y:S02]  /*10bd0*/  LOP3.LUT R40, R40, 0xff, RZ, 0xc0, !PT ;  /* 0x000000ff28287812 */ /* 0x000fe400078ec0ff */
[----:B------:R-:W-:Y:S02]  /*10be0*/  SHF.R.U32.HI R46, RZ, 0x10, R39 ;  /* 0x00000010ff2e7819 */ /* 0x000fe40000011627 */
[----:B------:R-:W-:Y:S02]  /*10bf0*/  SHF.R.U32.HI R14, RZ, 0x8, R36 ;  /* 0x00000008ff0e7819 */ /* 0x000fe40000011624 */
[----:B------:R-:W-:Y:S02]  /*10c00*/  SHF.R.U32.HI R45, RZ, 0x10, R37 ;  /* 0x00000010ff2d7819 */ /* 0x000fe40000011625 */
[----:B------:R-:W-:-:S02]  /*10c10*/  LOP3.LUT R42, R37, 0xff, RZ, 0xc0, !PT ;  /* 0x000000ff252a7812 */ /* 0x000fc400078ec0ff */
[----:B------:R-:W-:Y:S01]  /*10c20*/  LOP3.LUT R43, R43, 0xff, RZ, 0xc0, !PT ;  /* 0x000000ff2b2b7812 */ /* 0x000fe200078ec0ff */
[----:B------:R-:W-:Y:S01]  /*10c30*/  IMAD.U32 R45, R45, 0x10000, RZ ;  /* 0x000100002d2d7824 */ /* 0x000fe200078e00ff */
[----:B------:R-:W-:Y:S02]  /*10c40*/  PRMT R15, R40, 0x7604, R15 ;  /* 0x00007604280f7816 */ /* 0x000fe4000000000f */
[----:B------:R-:W-:Y:S01]  /*10c50*/  LOP3.LUT R41, R14, 0xff, RZ, 0xc0, !PT ;  /* 0x000000ff0e297812 */ /* 0x000fe200078ec0ff */
[----:B------:R-:W-:Y:S01]  /*10c60*/  IMAD.U32 R14, R46, 0x10000, RZ ;  /* 0x000100002e0e7824 */ /* 0x000fe200078e00ff */
[----:B------:R-:W-:Y:S02]  /*10c70*/  LOP3.LUT R40, R36, 0xff, RZ, 0xc0, !PT ;  /* 0x000000ff24287812 */ /* 0x000fe400078ec0ff */
[----:B------:R-:W-:Y:S02]  /*10c80*/  PRMT R42, R43, 0x7604, R42 ;  /* 0x000076042b2a7816 */ /* 0x000fe4000000002a */
[----:B------:R-:W-:-:S02]  /*10c90*/  PRMT R43, R41, 0x7604, R40 ;  /* 0x00007604292b7816 */ /* 0x000fc40000000028 */
[----:B------:R-:W-:Y:S02]  /*10ca0*/  LOP3.LUT R41, R15, 0xff0000, R14, 0xf8, !PT ;  /* 0x00ff00000f297812 */ /* 0x000fe400078ef80e */
[----:B------:R-:W-:Y:S02]  /*10cb0*/  LOP3.LUT R45, R42, 0xff0000, R45, 0xf8, !PT ;  /* 0x00ff00002a2d7812 */ /* 0x000fe400078ef82d */
[----:B------:R-:W-:Y:S02]  /*10cc0*/  LOP3.LUT R41, R41, 0xff000000, R39, 0xf8, !PT ;  /* 0xff00000029297812 */ /* 0x000fe400078ef827 */
[----:B------:R-:W-:Y:S02]  /*10cd0*/  LOP3.LUT R45, R45, 0xff000000, R37, 0xf8, !PT ;  /* 0xff0000002d2d7812 */ /* 0x000fe400078ef825 */
[----:B------:R-:W-:Y:S02]  /*10ce0*/  LOP3.LUT R15, R3, 0xff0000, R38, 0xf8, !PT ;  /* 0x00ff0000030f7812 */ /* 0x000fe400078ef826 */
[----:B0-----:R-:W-:-:S02]  /*10cf0*/  F2FP.F16.E4M3.UNPACK_B R3, R6.H1 ;  /* 0x00000006ff03723e */ /* 0x001fc400030006ff */
[----:B------:R-:W-:Y:S02]  /*10d00*/  F2FP.F16.E4M3.UNPACK_B R42, R45 ;  /* 0x0000002dff2a723e */ /* 0x000fe400020006ff */
[----:B------:R-:W-:Y:S01]  /*10d10*/  F2FP.F16.E4M3.UNPACK_B R39, R41 ;  /* 0x00000029ff27723e */ /* 0x000fe200020006ff */
[----:B------:R-:W-:Y:S01]  /*10d20*/  HADD2.F32 R14, -RZ, R3.H1_H1 ;  /* 0x30000003ff0e7230 */ /* 0x000fe20000004100 */
[--C-:B------:R-:W-:Y:S01]  /*10d30*/  LOP3.LUT R43, R43, 0xff0000, R36.reuse, 0xf8, !PT ;  /* 0x00ff00002b2b7812 */ /* 0x100fe200078ef824 */
[--C-:B------:R-:W-:Y:S01]  /*10d40*/  HADD2.F32 R46, -RZ, R42.reuse.H1_H1 ;  /* 0x3000002aff2e7230 */ /* 0x100fe20000004100 */
[----:B------:R-:W-:Y:S01]  /*10d50*/  F2FP.F16.E4M3.UNPACK_B R6, R6 ;  /* 0x00000006ff06723e */ /* 0x000fe200020006ff */
[----:B------:R-:W-:Y:S01]  /*10d60*/  HADD2.F32 R40, -RZ, R39.H1_H1 ;  /* 0x30000027ff287230 */ /* 0x000fe20000004100 */
[----:B------:R-:W-:Y:S01]  /*10d70*/  LOP3.LUT R43, R43, 0xff000000, R36, 0xf8, !PT ;  /* 0xff0000002b2b7812 */ /* 0x000fe200078ef824 */
[----:B------:R-:W-:Y:S01]  /*10d80*/  HADD2.F32 R42, -RZ, R42.H0_H0 ;  /* 0x2000002aff2a7230 */ /* 0x000fe20000004100 */
[----:B------:R-:W-:Y:S01]  /*10d90*/  LOP3.LUT R38, R15, 0xff000000, R38, 0xf8, !PT ;  /* 0xff0000000f267812 */ /* 0x000fe200078ef826 */
[C---:B------:R-:W-:Y:S01]  /*10da0*/  FMUL.FTZ R48, R14.reuse, R46 ;  /* 0x0000002e0e307220 */ /* 0x040fe20000410000 */
[-C--:B------:R-:W-:Y:S01]  /*10db0*/  F2FP.F16.E4M3.UNPACK_B R36, R7.reuse ;  /* 0x00000007ff24723e */ /* 0x080fe200020006ff */
[----:B------:R-:W-:Y:S01]  /*10dc0*/  FMUL.FTZ R47, R14, R40 ;  /* 0x000000280e2f7220 */ /* 0x000fe20000410000 */
[----:B------:R-:W-:Y:S01]  /*10dd0*/  F2FP.F16.E4M3.UNPACK_B R37, R7.H1 ;  /* 0x00000007ff25723e */ /* 0x000fe200030006ff */
[----:B------:R-:W-:Y:S01]  /*10de0*/  HADD2.F32 R15, -RZ, R3.H0_H0 ;  /* 0x20000003ff0f7230 */ /* 0x000fe20000004100 */
[-C--:B------:R-:W-:Y:S01]  /*10df0*/  F2FP.F16.E4M3.UNPACK_B R7, R5.reuse ;  /* 0x00000005ff07723e */ /* 0x080fe200020006ff */
[----:B------:R-:W-:Y:S01]  /*10e00*/  HADD2.F32 R39, -RZ, R39.H0_H0 ;  /* 0x20000027ff277230 */ /* 0x000fe20000004100 */
[----:B------:R-:W-:Y:S01]  /*10e10*/  F2FP.F16.E4M3.UNPACK_B R14, R5.H1 ;  /* 0x00000005ff0e723e */ /* 0x000fe200030006ff */
[----:B------:R-:W-:-:S02]  /*10e20*/  HADD2.F32 R5, -RZ, R6.H1_H1 ;  /* 0x30000006ff057230 */ /* 0x000fc40000004100 */
[C---:B------:R-:W-:Y:S01]  /*10e30*/  FFMA.FTZ R48, R15.reuse, R40, -R48 ;  /* 0x000000280f307223 */ /* 0x040fe20000010830 */
[----:B------:R-:W-:Y:S01]  /*10e40*/  FFMA.FTZ R49, R15, R46, R47 ;  /* 0x0000002e0f317223 */ /* 0x000fe2000001002f */
[----:B------:R-:W-:Y:S01]  /*10e50*/  HADD2.F32 R6, -RZ, R6.H0_H0 ;  /* 0x20000006ff067230 */ /* 0x000fe20000004100 */
[----:B------:R-:W-:Y:S01]  /*10e60*/  F2FP.F16.E4M3.UNPACK_B R45, R45.H1 ;  /* 0x0000002dff2d723e */ /* 0x000fe200030006ff */
[C---:B------:R-:W-:Y:S01]  /*10e70*/  FMUL.FTZ R15, R5.reuse, R42 ;  /* 0x0000002a050f7220 */ /* 0x040fe20000410000 */
[----:B------:R-:W-:Y:S01]  /*10e80*/  F2FP.F16.E4M3.UNPACK_B R41, R41.H1 ;  /* 0x00000029ff29723e */ /* 0x000fe200030006ff */
[-C--:B------:R-:W-:Y:S01]  /*10e90*/  FMUL.FTZ R47, R5, R39.reuse ;  /* 0x00000027052f7220 */ /* 0x080fe20000410000 */
[----:B------:R-:W-:Y:S02]  /*10ea0*/  HADD2.F32 R5, -RZ, R36.H1_H1 ;  /* 0x30000024ff057230 */ /* 0x000fe40000004100 */
[----:B------:R-:W-:Y:S01]  /*10eb0*/  FFMA.FTZ R46, R6, R39, -R15 ;  /* 0x00000027062e7223 */ /* 0x000fe2000001080f */
[----:B------:R-:W-:-:S02]  /*10ec0*/  HADD2.F32 R40, -RZ, R45.H0_H0 ;  /* 0x2000002dff287230 */ /* 0x000fc40000004100 */
[----:B------:R-:W-:Y:S01]  /*10ed0*/  FFMA.FTZ R47, R6, R42, R47 ;  /* 0x0000002a062f7223 */ /* 0x000fe2000001002f */
[----:B------:R-:W-:Y:S01]  /*10ee0*/  HADD2.F32 R15, -RZ, R41.H0_H0 ;  /* 0x20000029ff0f7230 */ /* 0x000fe20000004100 */
[----:B------:R-:W-:Y:S01]  /*10ef0*/  F2FP.F16.E4M3.UNPACK_B R3, R4 ;  /* 0x00000004ff03723e */ /* 0x000fe200020006ff */
[----:B------:R-:W-:Y:S02]  /*10f00*/  HADD2.F32 R36, -RZ, R36.H0_H0 ;  /* 0x20000024ff247230 */ /* 0x000fe40000004100 */
[C---:B------:R-:W-:Y:S01]  /*10f10*/  FMUL.FTZ R39, R5.reuse, R40 ;  /* 0x0000002805277220 */ /* 0x040fe20000410000 */
[----:B------:R-:W-:Y:S02]  /*10f20*/  HADD2.F32 R45, -RZ, R45.H1_H1 ;  /* 0x3000002dff2d7230 */ /* 0x000fe40000004100 */
[-C--:B------:R-:W-:Y:S01]  /*10f30*/  FMUL.FTZ R5, R5, R15.reuse ;  /* 0x0000000f05057220 */ /* 0x080fe20000410000 */
[----:B------:R-:W-:Y:S02]  /*10f40*/  HADD2.F32 R6, -RZ, R37.H1_H1 ;  /* 0x30000025ff067230 */ /* 0x000fe40000004100 */
[----:B------:R-:W-:Y:S01]  /*10f50*/  FFMA.FTZ R50, R36, R15, -R39 ;  /* 0x0000000f24327223 */ /* 0x000fe20000010827 */
[----:B------:R-:W-:-:S02]  /*10f60*/  HADD2.F32 R41, -RZ, R41.H1_H1 ;  /* 0x30000029ff297230 */ /* 0x000fc40000004100 */
[----:B------:R-:W-:Y:S01]  /*10f70*/  FFMA.FTZ R51, R36, R40, R5 ;  /* 0x0000002824337223 */ /* 0x000fe20000010005 */
[----:B------:R-:W-:Y:S02]  /*10f80*/  HADD2.F32 R37, -RZ, R37.H0_H0 ;  /* 0x20000025ff257230 */ /* 0x000fe40000004100 */
[C---:B------:R-:W-:Y:S01]  /*10f90*/  FMUL.FTZ R42, R6.reuse, R45 ;  /* 0x0000002d062a7220 */ /* 0x040fe20000410000 */
[----:B------:R-:W-:Y:S01]  /*10fa0*/  F2FP.F16.E4M3.UNPACK_B R5, R43 ;  /* 0x0000002bff05723e */ /* 0x000fe200020006ff */
[-C--:B------:R-:W-:Y:S01]  /*10fb0*/  FMUL.FTZ R36, R6, R41.reuse ;  /* 0x0000002906247220 */ /* 0x080fe20000410000 */
[----:B------:R-:W-:Y:S01]  /*10fc0*/  F2FP.F16.E4M3.UNPACK_B R4, R4.H1 ;  /* 0x00000004ff04723e */ /* 0x000fe200030006ff */
[C---:B------:R-:W-:Y:S01]  /*10fd0*/  FFMA.FTZ R52, R37.reuse, R41, -R42 ;  /* 0x0000002925347223 */ /* 0x040fe2000001082a */
[-C--:B------:R-:W-:Y:S01]  /*10fe0*/  F2FP.F16.E4M3.UNPACK_B R15, R38.reuse ;  /* 0x00000026ff0f723e */ /* 0x080fe200020006ff */
[----:B------:R-:W-:Y:S01]  /*10ff0*/  FFMA.FTZ R45, R37, R45, R36 ;  /* 0x0000002d252d7223 */ /* 0x000fe20000010024 */
[--C-:B------:R-:W-:Y:S01]  /*11000*/  HADD2.F32 R39, -RZ, R5.reuse.H1_H1 ;  /* 0x30000005ff277230 */ /* 0x100fe20000004100 */
[----:B------:R-:W-:Y:S01]  /*11010*/  F2FP.F16.E4M3.UNPACK_B R38, R38.H1 ;  /* 0x00000026ff26723e */ /* 0x000fe200030006ff */
[----:B------:R-:W-:Y:S01]  /*11020*/  HADD2.F32 R37, -RZ, R5.H0_H0 ;  /* 0x20000005ff257230 */ /* 0x000fe20000004100 */
[----:B------:R-:W-:Y:S01]  /*11030*/  F2FP.F16.E4M3.UNPACK_B R43, R43.H1 ;  /* 0x0000002bff2b723e */ /* 0x000fe200030006ff */
[----:B------:R-:W-:-:S02]  /*11040*/  HADD2.F32 R6, -RZ, R4.H1_H1 ;  /* 0x30000004ff067230 */ /* 0x000fc40000004100 */
[----:B------:R-:W-:Y:S02]  /*11050*/  HADD2.F32 R36, -RZ, R15.H1_H1 ;  /* 0x3000000fff247230 */ /* 0x000fe40000004100 */
[----:B------:R-:W-:Y:S02]  /*11060*/  HADD2.F32 R5, -RZ, R4.H0_H0 ;  /* 0x20000004ff057230 */ /* 0x000fe40000004100 */
[C---:B------:R-:W-:Y:S01]  /*11070*/  FMUL.FTZ R40, R6.reuse, R39 ;  /* 0x0000002706287220 */ /* 0x040fe20000410000 */
[----:B------:R-:W-:Y:S02]  /*11080*/  HADD2.F32 R4, -RZ, R3.H1_H1 ;  /* 0x30000003ff047230 */ /* 0x000fe40000004100 */
[-C--:B------:R-:W-:Y:S01]  /*11090*/  FMUL.FTZ R42, R6, R36.reuse ;  /* 0x00000024062a7220 */ /* 0x080fe20000410000 */
[----:B------:R-:W-:Y:S02]  /*110a0*/  HADD2.F32 R15, -RZ, R15.H0_H0 ;  /* 0x2000000fff0f7230 */ /* 0x000fe40000004100 */
[----:B------:R-:W-:Y:S01]  /*110b0*/  FFMA.FTZ R40, R5, R36, -R40 ;  /* 0x0000002405287223 */ /* 0x000fe20000010828 */
[----:B------:R-:W-:-:S02]  /*110c0*/  HADD2.F32 R3, -RZ, R3.H0_H0 ;  /* 0x20000003ff037230 */ /* 0x000fc40000004100 */
[C---:B------:R-:W-:Y:S01]  /*110d0*/  FMUL.FTZ R6, R4.reuse, R37 ;  /* 0x0000002504067220 */ /* 0x040fe20000410000 */
[----:B------:R-:W-:Y:S01]  /*110e0*/  FFMA.FTZ R39, R5, R39, R42 ;  /* 0x0000002705277223 */ /* 0x000fe2000001002a */
[-C--:B------:R-:W-:Y:S01]  /*110f0*/  FMUL.FTZ R4, R4, R15.reuse ;  /* 0x0000000f04047220 */ /* 0x080fe20000410000 */
[----:B------:R-:W-:Y:S02]  /*11100*/  HADD2.F32 R5, -RZ, R38.H1_H1 ;  /* 0x30000026ff057230 */ /* 0x000fe40000004100 */
[C---:B------:R-:W-:Y:S01]  /*11110*/  FFMA.FTZ R36, R3.reuse, R15, -R6 ;  /* 0x0000000f03247223 */ /* 0x040fe20000010806 */
[--C-:B------:R-:W-:Y:S02]  /*11120*/  HADD2.F32 R15, -RZ, R43.reuse.H1_H1 ;  /* 0x3000002bff0f7230 */ /* 0x100fe40000004100 */
[----:B------:R-:W-:Y:S01]  /*11130*/  FFMA.FTZ R37, R3, R37, R4 ;  /* 0x0000002503257223 */ /* 0x000fe20000010004 */
[----:B------:R-:W-:Y:S02]  /*11140*/  HADD2.F32 R4, -RZ, R14.H1_H1 ;  /* 0x3000000eff047230 */ /* 0x000fe40000004100 */
[----:B------:R-:W-:-:S02]  /*11150*/  HADD2.F32 R6, -RZ, R43.H0_H0 ;  /* 0x2000002bff067230 */ /* 0x000fc40000004100 */
[--C-:B------:R-:W-:Y:S02]  /*11160*/  HADD2.F32 R3, -RZ, R7.reuse.H1_H1 ;  /* 0x30000007ff037230 */ /* 0x100fe40000004100 */
[C---:B------:R-:W-:Y:S01]  /*11170*/  FMUL.FTZ R41, R4.reuse, R15 ;  /* 0x0000000f04297220 */ /* 0x040fe20000410000 */
[----:B------:R-:W-:Y:S02]  /*11180*/  HADD2.F32 R38, -RZ, R38.H0_H0 ;  /* 0x20000026ff267230 */ /* 0x000fe40000004100 */
[-C--:B------:R-:W-:Y:S01]  /*11190*/  FMUL.FTZ R42, R4, R5.reuse ;  /* 0x00000005042a7220 */ /* 0x080fe20000410000 */
[----:B------:R-:W-:Y:S02]  /*111a0*/  HADD2.F32 R14, -RZ, R14.H0_H0 ;  /* 0x2000000eff0e7230 */ /* 0x000fe40000004100 */
[C---:B------:R-:W-:Y:S01]  /*111b0*/  FMUL.FTZ R4, R3.reuse, R6 ;  /* 0x0000000603047220 */ /* 0x040fe20000410000 */
[----:B------:R-:W-:Y:S02]  /*111c0*/  HADD2.F32 R7, -RZ, R7.H0_H0 ;  /* 0x20000007ff077230 */ /* 0x000fe40000004100 */
[-C--:B------:R-:W-:Y:S01]  /*111d0*/  FMUL.FTZ R3, R3, R38.reuse ;  /* 0x0000002603037220 */ /* 0x080fe20000410000 */
[C---:B------:R-:W-:Y:S01]  /*111e0*/  FFMA.FTZ R41, R14.reuse, R5, -R41 ;  /* 0x000000050e297223 */ /* 0x040fe20000010829 */
[----:B------:R-:W-:Y:S01]  /*111f0*/  FFMA.FTZ R42, R14, R15, R42 ;  /* 0x0000000f0e2a7223 */ /* 0x000fe2000001002a */
[C---:B------:R-:W-:Y:S01]  /*11200*/  FFMA.FTZ R5, R7.reuse, R38, -R4 ;  /* 0x0000002607057223 */ /* 0x040fe20000010804 */
[----:B------:R-:W-:Y:S01]  /*11210*/  FFMA.FTZ R14, R7, R6, R3 ;  /* 0x00000006070e7223 */ /* 0x000fe20000010003 */
[----:B------:R-:W-:-:S02]  /*11220*/  F2FP.SATFINITE.E4M3.F32.PACK_AB_MERGE_C R6, R49, R48, RZ ;  /* 0x000000303106723e */ /* 0x000fc400048070ff */
[----:B------:R-:W-:Y:S02]  /*11230*/  F2FP.SATFINITE.E4M3.F32.PACK_AB_MERGE_C R7, R45, R52, RZ ;  /* 0x000000342d07723e */ /* 0x000fe400048070ff */
[----:B------:R-:W-:Y:S02]  /*11240*/  F2FP.SATFINITE.E4M3.F32.PACK_AB_MERGE_C R4, R39, R40, RZ ;  /* 0x000000282704723e */ /* 0x000fe400048070ff */
[----:B------:R-:W-:Y:S02]  /*11250*/  F2FP.SATFINITE.E4M3.F32.PACK_AB_MERGE_C R41, R42, R41, RZ ;  /* 0x000000292a29723e */ /* 0x000fe400048070ff */
[----:B------:R-:W-:Y:S02]  /*11260*/  F2FP.SATFINITE.E4M3.F32.PACK_AB_MERGE_C R6, R47, R46, R6 ;  /* 0x0000002e2f06723e */ /* 0x000fe40004807006 */
[----:B------:R-:W-:Y:S02]  /*11270*/  F2FP.SATFINITE.E4M3.F32.PACK_AB_MERGE_C R7, R51, R50, R7 ;  /* 0x000000323307723e */ /* 0x000fe40004807007 */
[----:B------:R-:W-:-:S02]  /*11280*/  F2FP.SATFINITE.E4M3.F32.PACK_AB_MERGE_C R4, R37, R36, R4 ;  /* 0x000000242504723e */ /* 0x000fc40004807004 */
[----:B------:R-:W-:-:S05]  /*11290*/  F2FP.SATFINITE.E4M3.F32.PACK_AB_MERGE_C R5, R14, R5, R41 ;  /* 0x000000050e05723e */ /* 0x000fca0004807029 */
[----:B------:R2:W-:Y:S02]  /*112a0*/  STS.128 [R0+0x14400], R4 ;  /* 0x0144000400007388 */ /* 0x0005e40000000c00 */
.L_x_598:
[----:B------:R-:W-:Y:S05]  /*112b0*/  BSYNC B1 ;  /* 0x0000000000017941 */ /* 0x000fea0003800000 */
.L_x_597:
[----:B------:R-:W-:Y:S04]  /*112c0*/  BSSY B1, `(.L_x_599) ;  /* 0x000007c000017945 */ /* 0x000fe80003800000 */
[----:B------:R-:W-:Y:S05]  /*112d0*/  @P1 BRA `(.L_x_600) ;  /* 0x0000000400e81947 */ /* 0x000fea0003800000 */
[----:B012---:R-:W0:Y:S01]  /*112e0*/  LDS.128 R4, [R220] ;  /* 0x00000000dc047984 */ /* 0x007e220000000c00 */
[----:B-----5:R-:W-:Y:S02]  /*112f0*/  SHF.R.U32.HI R15, RZ, 0x8, R33 ;  /* 0x00000008ff0f7819 */ /* 0x020fe40000011621 */
[----:B------:R-:W-:Y:S02]  /*11300*/  SHF.R.U32.HI R40, RZ, 0x8, R35 ;  /* 0x00000008ff287819 */ /* 0x000fe40000011623 */
[----:B------:R-:W-:Y:S02]  /*11310*/  SHF.R.U32.HI R37, RZ, 0x8, R34 ;  /* 0x00000008ff257819 */ /* 0x000fe40000011622 */
[----:B------:R-:W-:Y:S02]  /*11320*/  LOP3.LUT R36, R33, 0xff, RZ, 0xc0, !PT ;  /* 0x000000ff21247812 */ /* 0x000fe400078ec0ff */
[----:B------:R-:W-:Y:S02]  /*11330*/  LOP3.LUT R41, R35, 0xff, RZ, 0xc0, !PT ;  /* 0x000000ff23297812 */ /* 0x000fe400078ec0ff */
[----:B------:R-:W-:-:S02]  /*11340*/  LOP3.LUT R15, R15, 0xff, RZ, 0xc0, !PT ;  /* 0x000000ff0f0f7812 */ /* 0x000fc400078ec0ff */
[----:B------:R-:W-:Y:S02]  /*11350*/  LOP3.LUT R40, R40, 0xff, RZ, 0xc0, !PT ;  /* 0x000000ff28287812 */ /* 0x000fe400078ec0ff */
[----:B------:R-:W-:Y:S02]  /*11360*/  SHF.R.U32.HI R3, RZ, 0x8, R32 ;  /* 0x00000008ff037819 */ /* 0x000fe40000011620 */
[----:B------:R-:W-:Y:S02]  /*11370*/  LOP3.LUT R38, R37, 0xff, RZ, 0xc0, !PT ;  /* 0x000000ff25267812 */ /* 0x000fe400078ec0ff */
[----:B------:R-:W-:Y:S02]  /*11380*/  PRMT R37, R15, 0x7604, R36 ;  /* 0x000076040f257816 */ /* 0x000fe40000000024 */
[----:B------:R-:W-:Y:S02]  /*11390*/  PRMT R41, R40, 0x7604, R41 ;  /* 0x0000760428297816 */ /* 0x000fe40000000029 */
[----:B------:R-:W-:-:S02]  /*113a0*/  SHF.R.U32.HI R36, RZ, 0x10, R33 ;  /* 0x00000010ff247819 */ /* 0x000fc40000011621 */
[----:B------:R-:W-:Y:S02]  /*113b0*/  SHF.R.U32.HI R40, RZ, 0x10, R35 ;  /* 0x00000010ff287819 */ /* 0x000fe40000011623 */
[----:B---3--:R-:W-:Y:S02]  /*113c0*/  LOP3.LUT R14, R32, 0xff, RZ, 0xc0, !PT ;  /* 0x000000ff200e7812 */ /* 0x008fe400078ec0ff */
[----:B------:R-:W-:Y:S02]  /*113d0*/  LOP3.LUT R39, R34, 0xff, RZ, 0xc0, !PT ;  /* 0x000000ff22277812 */ /* 0x000fe400078ec0ff */
[----:B------:R-:W-:Y:S02]  /*113e0*/  LOP3.LUT R3, R3, 0xff, RZ, 0xc0, !PT ;  /* 0x000000ff03037812 */ /* 0x000fe400078ec0ff */
[----:B------:R-:W-:Y:S02]  /*113f0*/  SHF.R.U32.HI R15, RZ, 0x10, R34 ;  /* 0x00000010ff0f7819 */ /* 0x000fe40000011622 */
[----:B------:R-:W-:-:S02]  /*11400*/  LOP3.LUT R36, R36, 0xff, RZ, 0xc0, !PT ;  /* 0x000000ff24247812 */ /* 0x000fc400078ec0ff */
[----:B------:R-:W-:Y:S02]  /*11410*/  LOP3.LUT R40, R40, 0xff, RZ, 0xc0, !PT ;  /* 0x000000ff28287812 */ /* 0x000fe400078ec0ff */
[----:B------:R-:W-:Y:S02]  /*11420*/  PRMT R14, R3, 0x7604, R14 ;  /* 0x00007604030e7816 */ /* 0x000fe4000000000e */
[----:B------:R-:W-:Y:S02]  /*11430*/  PRMT R39, R38, 0x7604, R39 ;  /* 0x0000760426277816 */ /* 0x000fe40000000027 */
[----:B------:R-:W-:Y:S02]  /*11440*/  SHF.R.U32.HI R3, RZ, 0x10, R32 ;  /* 0x00000010ff037819 */ /* 0x000fe40000011620 */
[----:B------:R-:W-:Y:S02]  /*11450*/  LOP3.LUT R38, R15, 0xff, RZ, 0xc0, !PT ;  /* 0x000000ff0f267812 */ /* 0x000fe400078ec0ff */
[----:B------:R-:W-:-:S02]  /*11460*/  PRMT R37, R36, 0x7054, R37 ;  /* 0x0000705424257816 */ /* 0x000fc40000000025 */
[----:B------:R-:W-:Y:S02]  /*11470*/  PRMT R41, R40, 0x7054, R41 ;  /* 0x0000705428297816 */ /* 0x000fe40000000029 */
[----:B------:R-:W-:Y:S02]  /*11480*/  LOP3.LUT R3, R3, 0xff, RZ, 0xc0, !PT ;  /* 0x000000ff03037812 */ /* 0x000fe400078ec0ff */
[----:B------:R-:W-:Y:S02]  /*11490*/  PRMT R39, R38, 0x7054, R39 ;  /* 0x0000705426277816 */ /* 0x000fe40000000027 */
[----:B------:R-:W-:Y:S02]  /*114a0*/  LOP3.LUT R41, R41, 0xff000000, R35, 0xf8, !PT ;  /* 0xff00000029297812 */ /* 0x000fe400078ef823 */
[----:B------:R-:W-:Y:S02]  /*114b0*/  LOP3.LUT R37, R37, 0xff000000, R33, 0xf8, !PT ;  /* 0xff00000025257812 */ /* 0x000fe400078ef821 */
[----:B------:R-:W-:-:S02]  /*114c0*/  PRMT R15, R3, 0x7054, R14 ;  /* 0x00007054030f7816 */ /* 0x000fc4000000000e */
[----:B------:R-:W-:Y:S02]  /*114d0*/  LOP3.LUT R39, R39, 0xff000000, R34, 0xf8, !PT ;  /* 0xff00000027277812 */ /* 0x000fe400078ef822 */
[-C--:B0-----:R-:W-:Y:S02]  /*114e0*/  F2FP.F16.E4M3.UNPACK_B R3, R6.reuse.H1 ;  /* 0x00000006ff03723e */ /* 0x081fe400030006ff */
[----:B------:R-:W-:Y:S02]  /*114f0*/  F2FP.F16.E4M3.UNPACK_B R38, R41 ;  /* 0x00000029ff26723e */ /* 0x000fe400020006ff */
[----:B------:R-:W-:Y:S01]  /*11500*/  F2FP.F16.E4M3.UNPACK_B R34, R37 ;  /* 0x00000025ff22723e */ /* 0x000fe200020006ff */
[--C-:B------:R-:W-:Y:S01]  /*11510*/  HADD2.F32 R14, -RZ, R3.reuse.H1_H1 ;  /* 0x30000003ff0e7230 */ /* 0x100fe20000004100 */
[----:B------:R-:W-:Y:S01]  /*11520*/  F2FP.F16.E4M3.UNPACK_B R6, R6 ;  /* 0x00000006ff06723e */ /* 0x000fe200020006ff */
[----:B------:R-:W-:Y:S01]  /*11530*/  HADD2.F32 R40, -RZ, R38.H1_H1 ;  /* 0x30000026ff287230 */ /* 0x000fe20000004100 */
[----:B------:R-:W-:Y:S01]  /*11540*/  LOP3.LUT R36, R15, 0xff000000, R32, 0xf8, !PT ;  /* 0xff0000000f247812 */ /* 0x000fe200078ef820 */
[----:B------:R-:W-:Y:S01]  /*11550*/  HADD2.F32 R35, -RZ, R34.H1_H1 ;  /* 0x30000022ff237230 */ /* 0x000fe20000004100 */
[-C--:B------:R-:W-:Y:S01]  /*11560*/  F2FP.F16.E4M3.UNPACK_B R32, R7.reuse ;  /* 0x00000007ff20723e */ /* 0x080fe200020006ff */
[----:B------:R-:W-:Y:S01]  /*11570*/  HADD2.F32 R15, -RZ, R3.H0_H0 ;  /* 0x20000003ff0f7230 */ /* 0x000fe20000004100 */
[----:B------:R-:W-:Y:S01]  /*11580*/  F2FP.F16.E4M3.UNPACK_B R33, R7.H1 ;  /* 0x00000007ff21723e */ /* 0x000fe200030006ff */
[C---:B------:R-:W-:Y:S01]  /*11590*/  FMUL.FTZ R42, R14.reuse, R40 ;  /* 0x000000280e2a7220 */ /* 0x040fe20000410000 */
[----:B------:R-:W-:Y:S01]  /*115a0*/  FMUL.FTZ R43, R14, R35 ;  /* 0x000000230e2b7220 */ /* 0x000fe20000410000 */
[-C--:B------:R-:W-:Y:S01]  /*115b0*/  F2FP.F16.E4M3.UNPACK_B R7, R5.reuse ;  /* 0x00000005ff07723e */ /* 0x080fe200020006ff */
[----:B------:R-:W-:Y:S01]  /*115c0*/  HADD2.F32 R38, -RZ, R38.H0_H0 ;  /* 0x20000026ff267230 */ /* 0x000fe20000004100 */
[----:B------:R-:W-:Y:S01]  /*115d0*/  F2FP.F16.E4M3.UNPACK_B R14, R5.H1 ;  /* 0x00000005ff0e723e */ /* 0x000fe200030006ff */
[----:B------:R-:W-:-:S02]  /*115e0*/  HADD2.F32 R5, -RZ, R6.H1_H1 ;  /* 0x30000006ff057230 */ /* 0x000fc40000004100 */
[C---:B------:R-:W-:Y:S01]  /*115f0*/  FFMA.FTZ R45, R15.reuse, R35, -R42 ;  /* 0x000000230f2d7223 */ /* 0x040fe2000001082a */
[----:B------:R-:W-:Y:S02]  /*11600*/  HADD2.F32 R34, -RZ, R34.H0_H0 ;  /* 0x20000022ff227230 */ /* 0x000fe40000004100 */
        /* <DEDUP_REMOVED lines=70> */
[----:B------:R4:W-:Y:S02]  /*11a70*/  STS.128 [R220], R4 ;  /* 0x00000004dc007388 */ /* 0x0009e40000000c00 */
.L_x_600:
[----:B------:R-:W-:Y:S05]  /*11a80*/  BSYNC B1 ;  /* 0x0000000000017941 */ /* 0x000fea0003800000 */
.L_x_599:
[----:B------:R-:W-:Y:S04]  /*11a90*/  BSSY B1, `(.L_x_601) ;  /* 0x0000078000017945 */ /* 0x000fe80003800000 */
[----:B------:R-:W-:Y:S05]  /*11aa0*/  @P2 BRA `(.L_x_602) ;  /* 0x0000000400d82947 */ /* 0x000fea0003800000 */
[----:B012-4-:R-:W0:Y:S01]  /*11ab0*/  LDS.128 R4, [R0+0x16400] ;  /* 0x0164000000047984 */ /* 0x017e220000000c00 */
[----:B---3-5:R-:W-:Y:S02]  /*11ac0*/  SHF.R.U32.HI R14, RZ, 0x8, R30 ;  /* 0x00000008ff0e7819 */ /* 0x028fe4000001161e */
[----:B------:R-:W-:Y:S02]  /*11ad0*/  SHF.R.U32.HI R32, RZ, 0x8, R31 ;  /* 0x00000008ff207819 */ /* 0x000fe4000001161f */
[----:B------:R-:W-:Y:S02]  /*11ae0*/  LOP3.LUT R3, R30, 0xff, RZ, 0xc0, !PT ;  /* 0x000000ff1e037812 */ /* 0x000fe400078ec0ff */
[----:B------:R-:W-:Y:S02]  /*11af0*/  LOP3.LUT R14, R14, 0xff, RZ, 0xc0, !PT ;  /* 0x000000ff0e0e7812 */ /* 0x000fe400078ec0ff */
[----:B------:R-:W-:Y:S02]  /*11b00*/  SHF.R.U32.HI R35, RZ, 0x8, R29 ;  /* 0x00000008ff237819 */ /* 0x000fe4000001161d */
[----:B------:R-:W-:-:S02]  /*11b10*/  LOP3.LUT R15, R31, 0xff, RZ, 0xc0, !PT ;  /* 0x000000ff1f0f7812 */ /* 0x000fc400078ec0ff */
[----:B------:R-:W-:Y:S02]  /*11b20*/  LOP3.LUT R32, R32, 0xff, RZ, 0xc0, !PT ;  /* 0x000000ff20207812 */ /* 0x000fe400078ec0ff */
[----:B------:R-:W-:Y:S02]  /*11b30*/  PRMT R3, R14, 0x7604, R3 ;  /* 0x000076040e037816 */ /* 0x000fe40000000003 */
[----:B------:R-:W-:Y:S02]  /*11b40*/  SHF.R.U32.HI R37, RZ, 0x10, R29 ;  /* 0x00000010ff257819 */ /* 0x000fe4000001161d */
[----:B------:R-:W-:Y:S02]  /*11b50*/  SHF.R.U32.HI R14, RZ, 0x8, R28 ;  /* 0x00000008ff0e7819 */ /* 0x000fe4000001161c */
[----:B------:R-:W-:Y:S01]  /*11b60*/  SHF.R.U32.HI R36, RZ, 0x10, R31 ;  /* 0x00000010ff247819 */ /* 0x000fe2000001161f */
[----:B------:R-:W-:Y:S01]  /*11b70*/  IMAD.U32 R37, R37, 0x10000, RZ ;  /* 0x0001000025257824 */ /* 0x000fe200078e00ff */
[----:B------:R-:W-:-:S02]  /*11b80*/  LOP3.LUT R34, R29, 0xff, RZ, 0xc0, !PT ;  /* 0x000000ff1d227812 */ /* 0x000fc400078ec0ff */
[----:B------:R-:W-:Y:S02]  /*11b90*/  LOP3.LUT R35, R35, 0xff, RZ, 0xc0, !PT ;  /* 0x000000ff23237812 */ /* 0x000fe400078ec0ff */
[----:B------:R-:W-:Y:S02]  /*11ba0*/  PRMT R15, R32, 0x7604, R15 ;  /* 0x00007604200f7816 */ /* 0x000fe4000000000f */
[----:B------:R-:W-:Y:S02]  /*11bb0*/  LOP3.LUT R32, R28, 0xff, RZ, 0xc0, !PT ;  /* 0x000000ff1c207812 */ /* 0x000fe400078ec0ff */
[----:B------:R-:W-:Y:S02]  /*11bc0*/  LOP3.LUT R33, R14, 0xff, RZ, 0xc0, !PT ;  /* 0x000000ff0e217812 */ /* 0x000fe400078ec0ff */
[----:B------:R-:W-:Y:S02]  /*11bd0*/  SHF.L.U32 R14, R36, 0x10, RZ ;  /* 0x00000010240e7819 */ /* 0x000fe400000006ff */
[----:B------:R-:W-:-:S02]  /*11be0*/  PRMT R34, R35, 0x7604, R34 ;  /* 0x0000760423227816 */ /* 0x000fc40000000022 */
[----:B------:R-:W-:Y:S02]  /*11bf0*/  PRMT R35, R33, 0x7604, R32 ;  /* 0x0000760421237816 */ /* 0x000fe40000000020 */
[----:B------:R-:W-:Y:S02]  /*11c00*/  LOP3.LUT R33, R15, 0xff0000, R14, 0xf8, !PT ;  /* 0x00ff00000f217812 */ /* 0x000fe400078ef80e */
[----:B------:R-:W-:Y:S02]  /*11c10*/  LOP3.LUT R37, R34, 0xff0000, R37, 0xf8, !PT ;  /* 0x00ff000022257812 */ /* 0x000fe400078ef825 */
[----:B------:R-:W-:Y:S02]  /*11c20*/  LOP3.LUT R33, R33, 0xff000000, R31, 0xf8, !PT ;  /* 0xff00000021217812 */ /* 0x000fe400078ef81f */
[----:B------:R-:W-:Y:S02]  /*11c30*/  LOP3.LUT R37, R37, 0xff000000, R29, 0xf8, !PT ;  /* 0xff00000025257812 */ /* 0x000fe400078ef81d */
[----:B------:R-:W-:-:S02]  /*11c40*/  LOP3.LUT R15, R3, 0xff0000, R30, 0xf8, !PT ;  /* 0x00ff0000030f7812 */ /* 0x000fc400078ef81e */
[-C--:B0-----:R-:W-:Y:S02]  /*11c50*/  F2FP.F16.E4M3.UNPACK_B R3, R6.reuse.H1 ;  /* 0x00000006ff03723e */ /* 0x081fe400030006ff */
        /* <DEDUP_REMOVED lines=91> */
.L_x_602:
[----:B------:R-:W-:Y:S05]  /*12210*/  BSYNC B1 ;  /* 0x0000000000017941 */ /* 0x000fea0003800000 */
.L_x_601:
[----:B------:R-:W-:Y:S04]  /*12220*/  BSSY B1, `(.L_x_603) ;  /* 0x000007c000017945 */ /* 0x000fe80003800000 */
[----:B------:R-:W-:Y:S05]  /*12230*/  @P3 BRA `(.L_x_604) ;  /* 0x0000000400e83947 */ /* 0x000fea0003800000 */
[----:B012-4-:R-:W0:Y:S01]  /*12240*/  LDS.128 R4, [R220+0x2000] ;  /* 0x00200000dc047984 */ /* 0x017e220000000c00 */
        /* <DEDUP_REMOVED lines=16> */
[----:B------:R-:W-:Y:S02]  /*12350*/  LOP3.LUT R32, R32, 0xff, RZ, 0xc0, !PT ;  /* 0x000000ff20207812 */ /* 0x000fe400078ec0ff */
[----:B------:R-:W-:-:S02]  /*12360*/  LOP3.LUT R31, R24, 0xff, RZ, 0xc0, !PT ;  /* 0x000000ff181f7812 */ /* 0x000fc400078ec0ff */
[----:B------:R-:W-:Y:S02]  /*12370*/  PRMT R14, R3, 0x7604, R14 ;  /* 0x00007604030e7816 */ /* 0x000fe4000000000e */
[----:B------:R-:W-:Y:S02]  /*12380*/  SHF.R.U32.HI R3, RZ, 0x10, R26 ;  /* 0x00000010ff037819 */ /* 0x000fe4000001161a */
[----:B------:R-:W-:Y:S02]  /*12390*/  SHF.R.U32.HI R15, RZ, 0x10, R24 ;  /* 0x00000010ff0f7819 */ /* 0x000fe40000011618 */
[----:B------:R-:W-:Y:S02]  /*123a0*/  PRMT R29, R28, 0x7054, R29 ;  /* 0x000070541c1d7816 */ /* 0x000fe4000000001d */
[----:B------:R-:W-:Y:S02]  /*123b0*/  PRMT R33, R32, 0x7054, R33 ;  /* 0x0000705420217816 */ /* 0x000fe40000000021 */
[----:B------:R-:W-:-:S02]  /*123c0*/  PRMT R31, R30, 0x7604, R31 ;  /* 0x000076041e1f7816 */ /* 0x000fc4000000001f */
[----:B------:R-:W-:Y:S02]  /*123d0*/  LOP3.LUT R3, R3, 0xff, RZ, 0xc0, !PT ;  /* 0x000000ff03037812 */ /* 0x000fe400078ec0ff */
[----:B------:R-:W-:Y:S02]  /*123e0*/  LOP3.LUT R30, R15, 0xff, RZ, 0xc0, !PT ;  /* 0x000000ff0f1e7812 */ /* 0x000fe400078ec0ff */
[----:B------:R-:W-:Y:S02]  /*123f0*/  LOP3.LUT R33, R33, 0xff000000, R25, 0xf8, !PT ;  /* 0xff00000021217812 */ /* 0x000fe400078ef819 */
[----:B------:R-:W-:Y:S02]  /*12400*/  LOP3.LUT R29, R29, 0xff000000, R27, 0xf8, !PT ;  /* 0xff0000001d1d7812 */ /* 0x000fe400078ef81b */
[----:B------:R-:W-:Y:S02]  /*12410*/  PRMT R15, R3, 0x7054, R14 ;  /* 0x00007054030f7816 */ /* 0x000fe4000000000e */
[----:B------:R-:W-:-:S02]  /*12420*/  PRMT R31, R30, 0x7054, R31 ;  /* 0x000070541e1f7816 */ /* 0x000fc4000000001f */
[-C--:B0-----:R-:W-:Y:S02]  /*12430*/  F2FP.F16.E4M3.UNPACK_B R3, R6.reuse.H1 ;  /* 0x00000006ff03723e */ /* 0x081fe400030006ff */
[----:B------:R-:W-:Y:S02]  /*12440*/  F2FP.F16.E4M3.UNPACK_B R30, R33 ;  /* 0x00000021ff1e723e */ /* 0x000fe400020006ff */
[----:B------:R-:W-:Y:S01]  /*12450*/  F2FP.F16.E4M3.UNPACK_B R27, R29 ;  /* 0x0000001dff1b723e */ /* 0x000fe200020006ff */
[----:B------:R-:W-:Y:S01]  /*12460*/  HADD2.F32 R14, -RZ, R3.H1_H1 ;  /* 0x30000003ff0e7230 */ /* 0x000fe20000004100 */
[----:B------:R-:W-:Y:S01]  /*12470*/  F2FP.F16.E4M3.UNPACK_B R6, R6 ;  /* 0x00000006ff06723e */ /* 0x000fe200020006ff */
[--C-:B------:R-:W-:Y:S01]  /*12480*/  HADD2.F32 R32, -RZ, R30.reuse.H1_H1 ;  /* 0x3000001eff207230 */ /* 0x100fe20000004100 */
[----:B------:R-:W-:Y:S01]  /*12490*/  LOP3.LUT R31, R31, 0xff000000, R24, 0xf8, !PT ;  /* 0xff0000001f1f7812 */ /* 0x000fe200078ef818 */
[----:B------:R-:W-:Y:S01]  /*124a0*/  HADD2.F32 R28, -RZ, R27.H1_H1 ;  /* 0x3000001bff1c7230 */ /* 0x000fe20000004100 */
[----:B------:R-:W-:Y:S01]  /*124b0*/  LOP3.LUT R26, R15, 0xff000000, R26, 0xf8, !PT ;  /* 0xff0000000f1a7812 */ /* 0x000fe200078ef81a */
[----:B------:R-:W-:Y:S01]  /*124c0*/  HADD2.F32 R15, -RZ, R3.H0_H0 ;  /* 0x20000003ff0f7230 */ /* 0x000fe20000004100 */
[-C--:B------:R-:W-:Y:S01]  /*124d0*/  F2FP.F16.E4M3.UNPACK_B R24, R7.reuse ;  /* 0x00000007ff18723e */ /* 0x080fe200020006ff */
[C---:B------:R-:W-:Y:S01]  /*124e0*/  FMUL.FTZ R34, R14.reuse, R32 ;  /* 0x000000200e227220 */ /* 0x040fe20000410000 */
[----:B------:R-:W-:Y:S01]  /*124f0*/  F2FP.F16.E4M3.UNPACK_B R25, R7.H1 ;  /* 0x00000007ff19723e */ /* 0x000fe200030006ff */
        /* <DEDUP_REMOVED lines=78> */
.L_x_604:
[----:B------:R-:W-:Y:S05]  /*129e0*/  BSYNC B1 ;  /* 0x0000000000017941 */ /* 0x000fea0003800000 */
.L_x_603:
[----:B------:R-:W-:Y:S04]  /*129f0*/  BSSY B1, `(.L_x_605) ;  /* 0x0000078000017945 */ /* 0x000fe80003800000 */
[----:B------:R-:W-:Y:S05]  /*12a00*/  @P4 BRA `(.L_x_606) ;  /* 0x0000000400d84947 */ /* 0x000fea0003800000 */
[----:B012-4-:R-:W0:Y:S01]  /*12a10*/  LDS.128 R4, [R0+0x18400] ;  /* 0x0184000000047984 */ /* 0x017e220000000c00 */
        /* <DEDUP_REMOVED lines=25> */
[----:B------:R-:W-:-:S02]  /*12bb0*/  LOP3.LUT R15, R3, 0xff0000, R12, 0xf8, !PT ;  /* 0x00ff0000030f7812 */ /* 0x000fc400078ef80c */
[----:B------:R-:W-:Y:S02]  /*12bc0*/  LOP3.LUT R27, R27, 0xff000000, R20, 0xf8, !PT ;  /* 0xff0000001b1b7812 */ /* 0x000fe400078ef814 */
[-C--:B0-----:R-:W-:Y:S02]  /*12bd0*/  F2FP.F16.E4M3.UNPACK_B R3, R6.reuse.H1 ;  /* 0x00000006ff03723e */ /* 0x081fe400030006ff */
[----:B------:R-:W-:Y:S02]  /*12be0*/  F2FP.F16.E4M3.UNPACK_B R26, R29 ;  /* 0x0000001dff1a723e */ /* 0x000fe400020006ff */
[----:B------:R-:W-:Y:S01]  /*12bf0*/  F2FP.F16.E4M3.UNPACK_B R20, R25 ;  /* 0x00000019ff14723e */ /* 0x000fe200020006ff */
[--C-:B------:R-:W-:Y:S01]  /*12c00*/  HADD2.F32 R13, -RZ, R3.reuse.H0_H0 ;  /* 0x20000003ff0d7230 */ /* 0x100fe20000004100 */
[----:B------:R-:W-:Y:S01]  /*12c10*/  LOP3.LUT R24, R15, 0xff000000, R12, 0xf8, !PT ;  /* 0xff0000000f187812 */ /* 0x000fe200078ef80c */
[----:B------:R-:W-:Y:S01]  /*12c20*/  HADD2.F32 R12, -RZ, R3.H1_H1 ;  /* 0x30000003ff0c7230 */ /* 0x000fe20000004100 */
[----:B------:R-:W-:Y:S01]  /*12c30*/  F2FP.F16.E4M3.UNPACK_B R6, R6 ;  /* 0x00000006ff06723e */ /* 0x000fe200020006ff */
[----:B------:R-:W-:Y:S01]  /*12c40*/  HADD2.F32 R28, -RZ, R26.H1_H1 ;  /* 0x3000001aff1c7230 */ /* 0x000fe20000004100 */
[-C--:B------:R-:W-:Y:S01]  /*12c50*/  F2FP.F16.E4M3.UNPACK_B R14, R7.reuse ;  /* 0x00000007ff0e723e */ /* 0x080fe200020006ff */
[----:B------:R-:W-:Y:S01]  /*12c60*/  HADD2.F32 R21, -RZ, R20.H1_H1 ;  /* 0x30000014ff157230 */ /* 0x000fe20000004100 */
[----:B------:R-:W-:Y:S01]  /*12c70*/  F2FP.F16.E4M3.UNPACK_B R15, R7.H1 ;  /* 0x00000007ff0f723e */ /* 0x000fe200030006ff */
[----:B------:R-:W-:-:S02]  /*12c80*/  HADD2.F32 R26, -RZ, R26.H0_H0 ;  /* 0x2000001aff1a7230 */ /* 0x000fc40000004100 */
[CC--:B------:R-:W-:Y:S01]  /*12c90*/  FMUL.FTZ R30, R12.reuse, R28.reuse ;  /* 0x0000001c0c1e7220 */ /* 0x0c0fe20000410000 */
[----:B------:R-:W-:Y:S01]  /*12ca0*/  F2FP.F16.E4M3.UNPACK_B R7, R5 ;  /* 0x00000005ff07723e */ /* 0x000fe200020006ff */
[----:B------:R-:W-:Y:S01]  /*12cb0*/  FMUL.FTZ R31, R12, R21 ;  /* 0x000000150c1f7220 */ /* 0x000fe20000410000 */
[----:B------:R-:W-:Y:S01]  /*12cc0*/  F2FP.F16.E4M3.UNPACK_B R12, R5.H1 ;  /* 0x00000005ff0c723e */ /* 0x000fe200030006ff */
[----:B------:R-:W-:Y:S02]  /*12cd0*/  HADD2.F32 R5, -RZ, R6.H1_H1 ;  /* 0x30000006ff057230 */ /* 0x000fe40000004100 */
[C---:B------:R-:W-:Y:S01]  /*12ce0*/  FFMA.FTZ R32, R13.reuse, R21, -R30 ;  /* 0x000000150d207223 */ /* 0x040fe2000001081e */
[----:B------:R-:W-:Y:S02]  /*12cf0*/  HADD2.F32 R20, -RZ, R20.H0_H0 ;  /* 0x20000014ff147230 */ /* 0x000fe40000004100 */
[----:B------:R-:W-:Y:S01]  /*12d00*/  FFMA.FTZ R33, R13, R28, R31 ;  /* 0x0000001c0d217223 */ /* 0x000fe2000001001f */
[----:B------:R-:W-:Y:S01]  /*12d10*/  HADD2.F32 R6, -RZ, R6.H0_H0 ;  /* 0x20000006ff067230 */ /* 0x000fe20000004100 */
[----:B------:R-:W-:Y:S01]  /*12d20*/  F2FP.F16.E4M3.UNPACK_B R29, R29.H1 ;  /* 0x0000001dff1d723e */ /* 0x000fe200030006ff */
[C---:B------:R-:W-:Y:S01]  /*12d30*/  FMUL.FTZ R13, R5.reuse, R26 ;  /* 0x0000001a050d7220 */ /* 0x040fe20000410000 */
[----:B------:R-:W-:Y:S01]  /*12d40*/  F2FP.F16.E4M3.UNPACK_B R25, R25.H1 ;  /* 0x00000019ff19723e */ /* 0x000fe200030006ff */
[----:B------:R-:W-:Y:S01]  /*12d50*/  FMUL.FTZ R31, R5, R20 ;  /* 0x00000014051f7220 */ /* 0x000fe20000410000 */
[----:B------:R-:W-:-:S02]  /*12d60*/  HADD2.F32 R5, -RZ, R14.H1_H1 ;  /* 0x3000000eff057230 */ /* 0x000fc40000004100 */
[C---:B------:R-:W-:Y:S01]  /*12d70*/  FFMA.FTZ R30, R6.reuse, R20, -R13 ;  /* 0x00000014061e7223 */ /* 0x040fe2000001080d */
[----:B------:R-:W-:Y:S02]  /*12d80*/  HADD2.F32 R21, -RZ, R29.H0_H0 ;  /* 0x2000001dff157230 */ /* 0x000fe40000004100 */
[----:B------:R-:W-:Y:S01]  /*12d90*/  FFMA.FTZ R31, R6, R26, R31 ;  /* 0x0000001a061f7223 */ /* 0x000fe2000001001f */
[----:B------:R-:W-:Y:S01]  /*12da0*/  HADD2.F32 R13, -RZ, R25.H0_H0 ;  /* 0x20000019ff0d7230 */ /* 0x000fe20000004100 */
[----:B------:R-:W-:Y:S01]  /*12db0*/  F2FP.F16.E4M3.UNPACK_B R3, R4 ;  /* 0x00000004ff03723e */ /* 0x000fe200020006ff */
[----:B------:R-:W-:Y:S02]  /*12dc0*/  HADD2.F32 R14, -RZ, R14.H0_H0 ;  /* 0x2000000eff0e7230 */ /* 0x000fe40000004100 */
[C---:B------:R-:W-:Y:S01]  /*12dd0*/  FMUL.FTZ R35, R5.reuse, R21 ;  /* 0x0000001505237220 */ /* 0x040fe20000410000 */
[----:B------:R-:W-:Y:S02]  /*12de0*/  HADD2.F32 R29, -RZ, R29.H1_H1 ;  /* 0x3000001dff1d7230 */ /* 0x000fe40000004100 */
[----:B------:R-:W-:Y:S01]  /*12df0*/  FMUL.FTZ R5, R5, R13 ;  /* 0x0000000d05057220 */ /* 0x000fe20000410000 */
[----:B------:R-:W-:-:S02]  /*12e00*/  HADD2.F32 R6, -RZ, R15.H1_H1 ;  /* 0x3000000fff067230 */ /* 0x000fc40000004100 */
[C---:B------:R-:W-:Y:S01]  /*12e10*/  FFMA.FTZ R35, R14.reuse, R13, -R35 ;  /* 0x0000000d0e237223 */ /* 0x040fe20000010823 */
[----:B------:R-:W-:Y:S02]  /*12e20*/  HADD2.F32 R25, -RZ, R25.H1_H1 ;  /* 0x30000019ff197230 */ /* 0x000fe40000004100 */
        /* <DEDUP_REMOVED lines=52> */
.L_x_606:
[----:B------:R-:W-:Y:S05]  /*13170*/  BSYNC B1 ;  /* 0x0000000000017941 */ /* 0x000fea0003800000 */
.L_x_605:
[----:B------:R-:W-:Y:S05]  /*13180*/  @P5 BRA `(.L_x_596) ;  /* 0x0000003c00005947 */ /* 0x000fea0003800000 */
[----:B012-4-:R-:W0:Y:S01]  /*13190*/  LDS.128 R4, [R220+0x4000] ;  /* 0x00400000dc047984 */ /* 0x017e220000000c00 */
[----:B-----5:R-:W-:Y:S02]  /*131a0*/  SHF.R.U32.HI R12, RZ, 0x8, R11 ;  /* 0x00000008ff0c7819 */ /* 0x020fe4000001160b */
[----:B------:R-:W-:Y:S02]  /*131b0*/  SHF.R.U32.HI R20, RZ, 0x8, R9 ;  /* 0x00000008ff147819 */ /* 0x000fe40000011609 */
[----:B------:R-:W-:Y:S02]  /*131c0*/  LOP3.LUT R13, R11, 0xff, RZ, 0xc0, !PT ;  /* 0x000000ff0b0d7812 */ /* 0x000fe400078ec0ff */
[----:B------:R-:W-:Y:S02]  /*131d0*/  LOP3.LUT R21, R9, 0xff, RZ, 0xc0, !PT ;  /* 0x000000ff09157812 */ /* 0x000fe400078ec0ff */
[----:B------:R-:W-:Y:S02]  /*131e0*/  LOP3.LUT R12, R12, 0xff, RZ, 0xc0, !PT ;  /* 0x000000ff0c0c7812 */ /* 0x000fe400078ec0ff */
[----:B------:R-:W-:-:S02]  /*131f0*/  LOP3.LUT R20, R20, 0xff, RZ, 0xc0, !PT ;  /* 0x000000ff14147812 */ /* 0x000fc400078ec0ff */
[----:B------:R-:W-:Y:S02]  /*13200*/  SHF.R.U32.HI R0, RZ, 0x8, R10 ;  /* 0x00000008ff007819 */ /* 0x000fe4000001160a */
[----:B---3--:R-:W-:Y:S02]  /*13210*/  SHF.R.U32.HI R14, RZ, 0x8, R8 ;  /* 0x00000008ff0e7819 */ /* 0x008fe40000011608 */
[----:B------:R-:W-:Y:S02]  /*13220*/  PRMT R13, R12, 0x7604, R13 ;  /* 0x000076040c0d7816 */ /* 0x000fe4000000000d */
[----:B------:R-:W-:Y:S02]  /*13230*/  PRMT R21, R20, 0x7604, R21 ;  /* 0x0000760414157816 */ /* 0x000fe40000000015 */
[----:B------:R-:W-:Y:S02]  /*13240*/  SHF.R.U32.HI R12, RZ, 0x10, R11 ;  /* 0x00000010ff0c7819 */ /* 0x000fe4000001160b */
[----:B------:R-:W-:-:S02]  /*13250*/  SHF.R.U32.HI R20, RZ, 0x10, R9 ;  /* 0x00000010ff147819 */ /* 0x000fc40000011609 */
[----:B------:R-:W-:Y:S02]  /*13260*/  LOP3.LUT R3, R10, 0xff, RZ, 0xc0, !PT ;  /* 0x000000ff0a037812 */ /* 0x000fe400078ec0ff */
[----:B------:R-:W-:Y:S02]  /*13270*/  LOP3.LUT R15, R8, 0xff, RZ, 0xc0, !PT ;  /* 0x000000ff080f7812 */ /* 0x000fe400078ec0ff */
[----:B------:R-:W-:Y:S02]  /*13280*/  LOP3.LUT R0, R0, 0xff, RZ, 0xc0, !PT ;  /* 0x000000ff00007812 */ /* 0x000fe400078ec0ff */
[----:B------:R-:W-:Y:S02]  /*13290*/  LOP3.LUT R14, R14, 0xff, RZ, 0xc0, !PT ;  /* 0x000000ff0e0e7812 */ /* 0x000fe400078ec0ff */
[----:B------:R-:W-:Y:S02]  /*132a0*/  LOP3.LUT R12, R12, 0xff, RZ, 0xc0, !PT ;  /* 0x000000ff0c0c7812 */ /* 0x000fe400078ec0ff */
[----:B------:R-:W-:-:S02]  /*132b0*/  LOP3.LUT R20, R20, 0xff, RZ, 0xc0, !PT ;  /* 0x000000ff14147812 */ /* 0x000fc400078ec0ff */
[----:B------:R-:W-:Y:S02]  /*132c0*/  PRMT R3, R0, 0x7604, R3 ;  /* 0x0000760400037816 */ /* 0x000fe40000000003 */
[----:B------:R-:W-:Y:S02]  /*132d0*/  PRMT R15, R14, 0x7604, R15 ;  /* 0x000076040e0f7816 */ /* 0x000fe4000000000f */
[----:B------:R-:W-:Y:S02]  /*132e0*/  SHF.R.U32.HI R0, RZ, 0x10, R10 ;  /* 0x00000010ff007819 */ /* 0x000fe4000001160a */
[----:B------:R-:W-:Y:S02]  /*132f0*/  SHF.R.U32.HI R14, RZ, 0x10, R8 ;  /* 0x00000010ff0e7819 */ /* 0x000fe40000011608 */
        /* <DEDUP_REMOVED lines=12> */
[----:B------:R-:W-:Y:S01]  /*133c0*/  LOP3.LUT R12, R3, 0xff000000, R10, 0xf8, !PT ;  /* 0xff000000030c7812 */ /* 0x000fe200078ef80a */
[----:B------:R-:W-:Y:S01]  /*133d0*/  HADD2.F32 R25, -RZ, R24.H1_H1 ;  /* 0x30000018ff197230 */ /* 0x000fe20000004100 */
[----:B------:R-:W-:Y:S01]  /*133e0*/  LOP3.LUT R20, R15, 0xff000000, R8, 0xf8, !PT ;  /* 0xff0000000f147812 */ /* 0x000fe200078ef808 */
[----:B------:R-:W-:Y:S01]  /*133f0*/  HADD2.F32 R15, -RZ, R14.H1_H1 ;  /* 0x3000000eff0f7230 */ /* 0x000fe20000004100 */
[----:B------:R-:W-:Y:S01]  /*13400*/  F2FP.F16.E4M3.UNPACK_B R3, R6 ;  /* 0x00000006ff03723e */ /* 0x000fe200020006ff */
[----:B------:R-:W-:Y:S01]  /*13410*/  HADD2.F32 R8, -RZ, R0.H0_H0 ;  /* 0x20000000ff087230 */ /* 0x000fe20000004100 */
[----:B------:R-:W-:Y:S01]  /*13420*/  F2FP.F16.E4M3.UNPACK_B R10, R7 ;  /* 0x00000007ff0a723e */ /* 0x000fe200020006ff */
[C---:B------:R-:W-:Y:S01]  /*13430*/  FMUL.FTZ R27, R9.reuse, R25 ;  /* 0x00000019091b7220 */ /* 0x040fe20000410000 */
[----:B------:R-:W-:Y:S01]  /*13440*/  F2FP.F16.E4M3.UNPACK_B R11, R7.H1 ;  /* 0x00000007ff0b723e */ /* 0x000fe200030006ff */
[----:B------:R-:W-:Y:S01]  /*13450*/  FMUL.FTZ R26, R9, R15 ;  /* 0x0000000f091a7220 */ /* 0x000fe20000410000 */
[-C--:B------:R-:W-:Y:S01]  /*13460*/  F2FP.F16.E4M3.UNPACK_B R6, R5.reuse ;  /* 0x00000005ff06723e */ /* 0x080fe200020006ff */
[----:B------:R-:W-:Y:S01]  /*13470*/  HADD2.F32 R24, -RZ, R24.H0_H0 ;  /* 0x20000018ff187230 */ /* 0x000fe20000004100 */
[----:B------:R-:W-:Y:S01]  /*13480*/  F2FP.F16.E4M3.UNPACK_B R7, R5.H1 ;  /* 0x00000005ff07723e */ /* 0x000fe200030006ff */
[----:B------:R-:W-:Y:S01]  /*13490*/  HADD2.F32 R5, -RZ, R3.H1_H1 ;  /* 0x30000003ff057230 */ /* 0x000fe20000004100 */
[----:B------:R-:W-:Y:S01]  /*134a0*/  F2FP.F16.E4M3.UNPACK_B R21, R21.H1 ;  /* 0x00000015ff15723e */ /* 0x000fe200030006ff */
[----:B------:R-:W-:-:S02]  /*134b0*/  HADD2.F32 R14, -RZ, R14.H0_H0 ;  /* 0x2000000eff0e7230 */ /* 0x000fc40000004100 */
[C---:B------:R-:W-:Y:S01]  /*134c0*/  FFMA.FTZ R27, R8.reuse, R15, -R27 ;  /* 0x0000000f081b7223 */ /* 0x040fe2000001081b */
[----:B------:R-:W-:Y:S01]  /*134d0*/  FFMA.FTZ R26, R8, R25, R26 ;  /* 0x00000019081a7223 */ /* 0x000fe2000001001a */
[----:B------:R-:W-:Y:S01]  /*134e0*/  HADD2.F32 R3, -RZ, R3.H0_H0 ;  /* 0x20000003ff037230 */ /* 0x000fe20000004100 */
[----:B------:R-:W-:Y:S01]  /*134f0*/  F2FP.F16.E4M3.UNPACK_B R13, R13.H1 ;  /* 0x0000000dff0d723e */ /* 0x000fe200030006ff */
[C---:B------:R-:W-:Y:S01]  /*13500*/  FMUL.FTZ R8, R5.reuse, R24 ;  /* 0x0000001805087220 */ /* 0x040fe20000410000 */
[----:B------:R-:W-:Y:S01]  /*13510*/  FMUL.FTZ R15, R5, R14 ;  /* 0x0000000e050f7220 */ /* 0x000fe20000410000 */
[--C-:B------:R-:W-:Y:S01]  /*13520*/  HADD2.F32 R5, -RZ, R10.reuse.H1_H1 ;  /* 0x3000000aff057230 */ /* 0x100fe20000004100 */
[----:B------:R-:W-:Y:S01]  /*13530*/  F2FP.F16.E4M3.UNPACK_B R0, R4 ;  /* 0x00000004ff00723e */ /* 0x000fe200020006ff */
[----:B------:R-:W-:Y:S02]  /*13540*/  HADD2.F32 R9, -RZ, R21.H0_H0 ;  /* 0x20000015ff097230 */ /* 0x000fe40000004100 */
[C---:B------:R-:W-:Y:S01]  /*13550*/  FFMA.FTZ R25, R3.reuse, R14, -R8 ;  /* 0x0000000e03197223 */ /* 0x040fe20000010808 */
[----:B------:R-:W-:Y:S01]  /*13560*/  FFMA.FTZ R24, R3, R24, R15 ;  /* 0x0000001803187223 */ /* 0x000fe2000001000f */
[----:B------:R-:W-:Y:S01]  /*13570*/  HADD2.F32 R8, -RZ, R13.H0_H0 ;  /* 0x2000000dff087230 */ /* 0x000fe20000004100 */
[----:B------:R-:W-:Y:S01]  /*13580*/  F2FP.F16.E4M3.UNPACK_B R4, R4.H1 ;  /* 0x00000004ff04723e */ /* 0x000fe200030006ff */
[----:B------:R-:W-:-:S02]  /*13590*/  HADD2.F32 R10, -RZ, R10.H0_H0 ;  /* 0x2000000aff0a7230 */ /* 0x000fc40000004100 */
[CC--:B------:R-:W-:Y:S01]  /*135a0*/  FMUL.FTZ R15, R5.reuse, R9.reuse ;  /* 0x00000009050f7220 */ /* 0x0c0fe20000410000 */
[----:B------:R-:W-:Y:S02]  /*135b0*/  HADD2.F32 R14, -RZ, R21.H1_H1 ;  /* 0x30000015ff0e7230 */ /* 0x000fe40000004100 */
[-C--:B------:R-:W-:Y:S01]  /*135c0*/  FMUL.FTZ R5, R5, R8.reuse ;  /* 0x0000000805057220 */ /* 0x080fe20000410000 */
[----:B------:R-:W-:Y:S02]  /*135d0*/  HADD2.F32 R3, -RZ, R11.H1_H1 ;  /* 0x3000000bff037230 */ /* 0x000fe40000004100 */
[C---:B------:R-:W-:Y:S01]  /*135e0*/  FFMA.FTZ R21, R10.reuse, R8, -R15 ;  /* 0x000000080a157223 */ /* 0x040fe2000001080f */
[----:B------:R-:W-:Y:S02]  /*135f0*/  HADD2.F32 R8, -RZ, R13.H1_H1 ;  /* 0x3000000dff087230 */ /* 0x000fe40000004100 */
[----:B------:R-:W-:Y:S01]  /*13600*/  FFMA.FTZ R28, R10, R9, R5 ;  /* 0x000000090a1c7223 */ /* 0x000fe20000010005 */
[----:B------:R-:W-:-:S02]  /*13610*/  HADD2.F32 R11, -RZ, R11.H0_H0 ;  /* 0x2000000bff0b7230 */ /* 0x000fc40000004100 */
[C---:B------:R-:W-:Y:S01]  /*13620*/  FMUL.FTZ R30, R3.reuse, R14 ;  /* 0x0000000e031e7220 */ /* 0x040fe20000410000 */
[----:B------:R-:W-:Y:S01]  /*13630*/  F2FP.F16.E4M3.UNPACK_B R9, R20 ;  /* 0x00000014ff09723e */ /* 0x000fe200020006ff */
[-C--:B------:R-:W-:Y:S01]  /*13640*/  FMUL.FTZ R10, R3, R8.reuse ;  /* 0x00000008030a7220 */ /* 0x080fe20000410000 */
[----:B------:R-:W-:Y:S02]  /*13650*/  HADD2.F32 R5, -RZ, R4.H1_H1 ;  /* 0x30000004ff057230 */ /* 0x000fe40000004100 */
[C---:B------:R-:W-:Y:S01]  /*13660*/  FFMA.FTZ R30, R11.reuse, R8, -R30 ;  /* 0x000000080b1e7223 */ /* 0x040fe2000001081e */
[----:B------:R-:W-:Y:S01]  /*13670*/  F2FP.F16.E4M3.UNPACK_B R8, R12 ;  /* 0x0000000cff08723e */ /* 0x000fe200020006ff */
[----:B------:R-:W-:Y:S01]  /*13680*/  FFMA.FTZ R29, R11, R14, R10 ;  /* 0x0000000e0b1d7223 */ /* 0x000fe2000001000a */
[--C-:B------:R-:W-:Y:S01]  /*13690*/  HADD2.F32 R13, -RZ, R9.reuse.H1_H1 ;  /* 0x30000009ff0d7230 */ /* 0x100fe20000004100 */
[----:B------:R-:W-:Y:S01]  /*136a0*/  F2FP.F16.E4M3.UNPACK_B R12, R12.H1 ;  /* 0x0000000cff0c723e */ /* 0x000fe200030006ff */
[----:B------:R-:W-:Y:S01]  /*136b0*/  HADD2.F32 R10, -RZ, R9.H0_H0 ;  /* 0x20000009ff0a7230 */ /* 0x000fe20000004100 */
[----:B------:R-:W-:Y:S01]  /*136c0*/  F2FP.F16.E4M3.UNPACK_B R20, R20.H1 ;  /* 0x00000014ff14723e */ /* 0x000fe200030006ff */
[----:B------:R-:W-:-:S02]  /*136d0*/  HADD2.F32 R9, -RZ, R8.H1_H1 ;  /* 0x30000008ff097230 */ /* 0x000fc40000004100 */
[C---:B------:R-:W-:Y:S01]  /*136e0*/  FMUL.FTZ R11, R5.reuse, R13 ;  /* 0x0000000d050b7220 */ /* 0x040fe20000410000 */
[----:B------:R-:W-:Y:S02]  /*136f0*/  HADD2.F32 R3, -RZ, R0.H1_H1 ;  /* 0x30000000ff037230 */ /* 0x000fe40000004100 */
        /* <DEDUP_REMOVED lines=10> */
[----:B------:R-:W-:-:S02]  /*137a0*/  HADD2.F32 R4, -RZ, R12.H1_H1 ;  /* 0x3000000cff047230 */ /* 0x000fc40000004100 */
[--C-:B------:R-:W-:Y:S02]  /*137b0*/  HADD2.F32 R3, -RZ, R7.reuse.H1_H1 ;  /* 0x30000007ff037230 */ /* 0x100fe40000004100 */
[--C-:B------:R-:W-:Y:S02]  /*137c0*/  HADD2.F32 R8, -RZ, R20.reuse.H1_H1 ;  /* 0x30000014ff087230 */ /* 0x100fe40000004100 */
[----:B------:R-:W-:Y:S02]  /*137d0*/  HADD2.F32 R9, -RZ, R20.H0_H0 ;  /* 0x20000014ff097230 */ /* 0x000fe40000004100 */
[C---:B------:R-:W-:Y:S01]  /*137e0*/  FMUL.FTZ R13, R3.reuse, R4 ;  /* 0x00000004030d7220 */ /* 0x040fe20000410000 */
[----:B------:R-:W-:Y:S02]  /*137f0*/  HADD2.F32 R0, -RZ, R6.H1_H1 ;  /* 0x30000006ff007230 */ /* 0x000fe40000004100 */
[----:B------:R-:W-:Y:S02]  /*13800*/  HADD2.F32 R5, -RZ, R12.H0_H0 ;  /* 0x2000000cff057230 */ /* 0x000fe40000004100 */
[----:B------:R-:W-:Y:S01]  /*13810*/  FMUL.FTZ R12, R3, R8 ;  /* 0x00000008030c7220 */ /* 0x000fe20000410000 */
[----:B------:R-:W-:-:S02]  /*13820*/  HADD2.F32 R7, -RZ, R7.H0_H0 ;  /* 0x20000007ff077230 */ /* 0x000fc40000004100 */
[C---:B------:R-:W-:Y:S01]  /*13830*/  FMUL.FTZ R3, R0.reuse, R9 ;  /* 0x0000000900037220 */ /* 0x040fe20000410000 */
[----:B------:R-:W-:Y:S02]  /*13840*/  HADD2.F32 R6, -RZ, R6.H0_H0 ;  /* 0x20000006ff067230 */ /* 0x000fe40000004100 */
[-C--:B------:R-:W-:Y:S01]  /*13850*/  FMUL.FTZ R0, R0, R5.reuse ;  /* 0x0000000500007220 */ /* 0x080fe20000410000 */
[C---:B------:R-:W-:Y:S01]  /*13860*/  FFMA.FTZ R12, R7.reuse, R4, -R12 ;  /* 0x00000004070c7223 */ /* 0x040fe2000001080c */
[----:B------:R-:W-:Y:S01]  /*13870*/  FFMA.FTZ R13, R7, R8, R13 ;  /* 0x00000008070d7223 */ /* 0x000fe2000001000d */
[C---:B------:R-:W-:Y:S01]  /*13880*/  FFMA.FTZ R5, R6.reuse, R5, -R3 ;  /* 0x0000000506057223 */ /* 0x040fe20000010803 */
[----:B------:R-:W-:Y:S01]  /*13890*/  FFMA.FTZ R0, R6, R9, R0 ;  /* 0x0000000906007223 */ /* 0x000fe20000010000 */
[----:B------:R-:W-:Y:S02]  /*138a0*/  F2FP.SATFINITE.E4M3.F32.PACK_AB_MERGE_C R6, R26, R27, RZ ;  /* 0x0000001b1a06723e */ /* 0x000fe400048070ff */
[----:B------:R-:W-:-:S02]  /*138b0*/  F2FP.SATFINITE.E4M3.F32.PACK_AB_MERGE_C R7, R29, R30, RZ ;  /* 0x0000001e1d07723e */ /* 0x000fc400048070ff */
[----:B------:R-:W-:Y:S02]  /*138c0*/  F2FP.SATFINITE.E4M3.F32.PACK_AB_MERGE_C R4, R15, R14, RZ ;  /* 0x0000000e0f04723e */ /* 0x000fe400048070ff */
[----:B------:R-:W-:Y:S02]  /*138d0*/  F2FP.SATFINITE.E4M3.F32.PACK_AB_MERGE_C R12, R13, R12, RZ ;  /* 0x0000000c0d0c723e */ /* 0x000fe400048070ff */
[----:B------:R-:W-:Y:S02]  /*138e0*/  F2FP.SATFINITE.E4M3.F32.PACK_AB_MERGE_C R6, R24, R25, R6 ;  /* 0x000000191806723e */ /* 0x000fe40004807006 */
[----:B------:R-:W-:Y:S02]  /*138f0*/  F2FP.SATFINITE.E4M3.F32.PACK_AB_MERGE_C R7, R28, R21, R7 ;  /* 0x000000151c07723e */ /* 0x000fe40004807007 */
[----:B------:R-:W-:Y:S02]  /*13900*/  F2FP.SATFINITE.E4M3.F32.PACK_AB_MERGE_C R4, R10, R11, R4 ;  /* 0x0000000b0a04723e */ /* 0x000fe40004807004 */
[----:B------:R-:W-:-:S05]  /*13910*/  F2FP.SATFINITE.E4M3.F32.PACK_AB_MERGE_C R5, R0, R5, R12 ;  /* 0x000000050005723e */ /* 0x000fca000480700c */
[----:B------:R0:W-:Y:S01]  /*13920*/  STS.128 [R220+0x4000], R4 ;  /* 0x00400004dc007388 */ /* 0x0001e20000000c00 */
[----:B------:R-:W-:Y:S05]  /*13930*/  BRA `(.L_x_596) ;  /* 0x0000003400147947 */ /* 0x000fea0003800000 */
.L_x_590:
[----:B------:R-:W-:-:S03]  /*13940*/  UMOV UR4, 0xffffffff ;  /* 0xffffffff00047882 */ /* 0x000fc60000000000 */
[----:B------:R-:W-:Y:S05]  /*13950*/  BRA.DIV UR4, `(.L_x_607) ;  /* 0x0000015204387947 */ /* 0x000fea000b800000 */
[----:B------:R1:W2:Y:S04]  /*13960*/  SHFL.IDX PT, R3, R24, RZ, 0x1e1f ;  /* 0x001e1fff18037589 */ /* 0x0002a800000e0000 */
[----:B------:R1:W3:Y:S04]  /*13970*/  SHFL.IDX PT, R21, R144, RZ, 0x1e1f ;  /* 0x001e1fff90157589 */ /* 0x0002e800000e0000 */
[----:B------:R1:W4:Y:S04]  /*13980*/  SHFL.IDX PT, R0, R26, RZ, 0x1e1f ;  /* 0x001e1fff1a007589 */ /* 0x00032800000e0000 */
[----:B------:R1:W0:Y:S02]  /*13990*/  SHFL.IDX PT, R20, R27, RZ, 0x1e1f ;  /* 0x001e1fff1b147589 */ /* 0x00022400000e0000 */
.L_x_815:
[----:B------:R-:W-:Y:S01]  /*139a0*/  ULDC UR4, c[0x0][0x448] ;  /* 0x0001120000047ab9 */ /* 0x000fe20000000800 */
[----:B------:R-:W-:Y:S01]  /*139b0*/  BSSY B1, `(.L_x_608) ;  /* 0x0000039000017945 */ /* 0x000fe20003800000 */
[----:B------:R-:W-:Y:S01]  /*139c0*/  IMAD R157, R157, UR4, RZ ;  /* 0x000000049d9d7c24 */ /* 0x000fe2000f8e02ff */
[----:B------:R-:W-:Y:S02]  /*139d0*/  CS2R R4, SRZ ;  /* 0x0000000000047805 */ /* 0x000fe4000001ff00 */
[----:B------:R-:W-:Y:S02]  /*139e0*/  CS2R R6, SRZ ;  /* 0x0000000000067805 */ /* 0x000fe4000001ff00 */
[----:B------:R-:W-:Y:S02]  /*139f0*/  CS2R R10, SRZ ;  /* 0x00000000000a7805 */ /* 0x000fe4000001ff00 */
[----:B------:R-:W-:Y:S02]  /*13a00*/  CS2R R12, SRZ ;  /* 0x00000000000c7805 */ /* 0x000fe4000001ff00 */
[----:B------:R-:W-:-:S02]  /*13a10*/  ISETP.GE.AND P0, PT, R8, R157, PT ;  /* 0x0000009d0800720c */ /* 0x000fc40003f06270 */
[----:B------:R-:W-:Y:S02]  /*13a20*/  CS2R R8, SRZ ;  /* 0x0000000000087805 */ /* 0x000fe4000001ff00 */
[----:B------:R-:W-:Y:S02]  /*13a30*/  CS2R R14, SRZ ;  /* 0x00000000000e7805 */ /* 0x000fe4000001ff00 */
[----:B-1----:R-:W-:Y:S02]  /*13a40*/  CS2R R24, SRZ ;  /* 0x0000000000187805 */ /* 0x002fe4000001ff00 */
[----:B------:R-:W-:Y:S02]  /*13a50*/  CS2R R26, SRZ ;  /* 0x00000000001a7805 */ /* 0x000fe4000001ff00 */
[----:B------:R-:W-:Y:S02]  /*13a60*/  CS2R R28, SRZ ;  /* 0x00000000001c7805 */ /* 0x000fe4000001ff00 */
[----:B------:R-:W-:-:S02]  /*13a70*/  CS2R R30, SRZ ;  /* 0x00000000001e7805 */ /* 0x000fc4000001ff00 */
[----:B------:R-:W-:Y:S02]  /*13a80*/  CS2R R32, SRZ ;  /* 0x0000000000207805 */ /* 0x000fe4000001ff00 */
[----:B------:R-:W-:Y:S01]  /*13a90*/  CS2R R34, SRZ ;  /* 0x0000000000227805 */ /* 0x000fe2000001ff00 */
[----:B------:R-:W-:Y:S06]  /*13aa0*/  @P0 BRA `(.L_x_609) ;  /* 0x0000000000a40947 */ /* 0x000fec0003800000 */
[C---:B------:R-:W-:Y:S01]  /*13ab0*/  IADD3 R4, R18.reuse, 0x20, RZ ;  /* 0x0000002012047810 */ /* 0x040fe20007ffe0ff */
[----:B------:R-:W-:Y:S01]  /*13ac0*/  ULDC UR4, c[0x0][0x3f4] ;  /* 0x0000fd0000047ab9 */ /* 0x000fe20000000800 */
[C---:B------:R-:W-:Y:S01]  /*13ad0*/  VIADD R5, R18.reuse, 0x40 ;  /* 0x0000004012057836 */ /* 0x040fe20000000000 */
[----:B------:R-:W-:Y:S02]  /*13ae0*/  ISETP.GE.AND P2, PT, R18, UR4, PT ;  /* 0x0000000412007c0c */ /* 0x000fe4000bf46270 */
[----:B------:R-:W-:Y:S02]  /*13af0*/  CS2R R24, SRZ ;  /* 0x0000000000187805 */ /* 0x000fe4000001ff00 */
[----:B------:R-:W-:Y:S02]  /*13b00*/  ISETP.GE.AND P1, PT, R4, UR4, PT ;  /* 0x0000000404007c0c */ /* 0x000fe4000bf26270 */
[----:B------:R-:W-:Y:S02]  /*13b10*/  CS2R R26, SRZ ;  /* 0x00000000001a7805 */ /* 0x000fe4000001ff00 */
[----:B------:R-:W-:-:S02]  /*13b20*/  ISETP.GE.AND P0, PT, R5, UR4, PT ;  /* 0x0000000405007c0c */ /* 0x000fc4000bf06270 */
[----:B------:R-:W-:Y:S02]  /*13b30*/  CS2R R6, SRZ ;  /* 0x0000000000067805 */ /* 0x000fe4000001ff00 */
[----:B------:R-:W-:Y:S02]  /*13b40*/  CS2R R28, SRZ ;  /* 0x00000000001c7805 */ /* 0x000fe4000001ff00 */
[----:B------:R-:W-:Y:S02]  /*13b50*/  CS2R R30, SRZ ;  /* 0x00000000001e7805 */ /* 0x000fe4000001ff00 */
[----:B------:R-:W-:Y:S02]  /*13b60*/  @!P2 SHF.R.S32.HI R5, RZ, 0x1f, R18 ;  /* 0x0000001fff05a819 */ /* 0x000fe40000011412 */
[----:B---3--:R-:W-:Y:S01]  /*13b70*/  @!P2 IADD3 R38, P4, R18, R21, RZ ;  /* 0x000000151226a210 */ /* 0x008fe20007f9e0ff */
[----:B------:R-:W-:Y:S01]  /*13b80*/  @!P1 IMAD.SHL.U32 R42, R222, 0x10, RZ ;  /* 0x00000010de2a9824 */ /* 0x000fe200078e00ff */
[----:B--2---:R-:W-:Y:S01]  /*13b90*/  @!P2 IADD3 R36, P3, R18, R3, RZ ;  /* 0x000000031224a210 */ /* 0x004fe20007f7e0ff */
[----:B------:R-:W-:-:S02]  /*13ba0*/  @!P0 IMAD.SHL.U32 R48, R224, 0x10, RZ ;  /* 0x00000010e0308824 */ /* 0x000fc400078e00ff */
[----:B0-----:R-:W-:Y:S01]  /*13bb0*/  @!P2 IMAD.X R39, R20, 0x1, R5, P4 ;  /* 0x000000011427a824 */ /* 0x001fe200020e0605 */
[----:B----4-:R-:W-:Y:S02]  /*13bc0*/  @!P2 IADD3.X R37, R0, R5, RZ, P3, !PT ;  /* 0x000000050025a210 */ /* 0x010fe40001ffe4ff */
[----:B------:R-:W-:Y:S02]  /*13bd0*/  @!P1 SHF.R.S32.HI R5, RZ, 0x1f, R42 ;  /* 0x0000001fff059819 */ /* 0x000fe4000001142a */
[-C--:B------:R-:W-:Y:S02]  /*13be0*/  @!P1 IADD3 R40, P5, R3, R42.reuse, RZ ;  /* 0x0000002a03289210 */ /* 0x080fe40007fbe0ff */
[----:B------:R-:W-:Y:S02]  /*13bf0*/  CS2R R8, SRZ ;  /* 0x0000000000087805 */ /* 0x000fe4000001ff00 */
[----:B------:R-:W-:Y:S02]  /*13c00*/  @!P1 IADD3 R42, P4, R21, R42, RZ ;  /* 0x0000002a152a9210 */ /* 0x000fe40007f9e0ff */
[----:B------:R-:W-:-:S02]  /*13c10*/  CS2R R10, SRZ ;  /* 0x00000000000a7805 */ /* 0x000fc4000001ff00 */
[-C--:B------:R-:W-:Y:S01]  /*13c20*/  @!P0 IADD3 R46, P3, R3, R48.reuse, RZ ;  /* 0x00000030032e8210 */ /* 0x080fe20007f7e0ff */
[--C-:B------:R-:W-:Y:S01]  /*13c30*/  @!P1 IMAD.X R41, R0, 0x1, R5.reuse, P5 ;  /* 0x0000000100299824 */ /* 0x100fe200028e0605 */
[----:B------:R-:W-:Y:S01]  /*13c40*/  @!P0 SHF.R.S32.HI R3, RZ, 0x1f, R48 ;  /* 0x0000001fff038819 */ /* 0x000fe20000011430 */
[----:B------:R-:W-:Y:S01]  /*13c50*/  @!P1 IMAD.X R43, R20, 0x1, R5, P4 ;  /* 0x00000001142b9824 */ /* 0x000fe200020e0605 */
[----:B------:R-:W-:Y:S02]  /*13c60*/  @!P0 IADD3 R48, P5, R21, R48, RZ ;  /* 0x0000003015308210 */ /* 0x000fe40007fbe0ff */
[----:B------:R-:W-:Y:S02]  /*13c70*/  CS2R R4, SRZ ;  /* 0x0000000000047805 */ /* 0x000fe4000001ff00 */
[----:B------:R-:W-:Y:S02]  /*13c80*/  CS2R R32, SRZ ;  /* 0x0000000000207805 */ /* 0x000fe4000001ff00 */
[----:B------:R-:W-:-:S02]  /*13c90*/  CS2R R34, SRZ ;  /* 0x0000000000227805 */ /* 0x000fc4000001ff00 */
[----:B------:R-:W-:Y:S02]  /*13ca0*/  CS2R R12, SRZ ;  /* 0x00000000000c7805 */ /* 0x000fe4000001ff00 */
[----:B------:R-:W-:Y:S02]  /*13cb0*/  CS2R R14, SRZ ;  /* 0x00000000000e7805 */ /* 0x000fe4000001ff00 */
[----:B------:R-:W-:Y:S01]  /*13cc0*/  @!P0 IADD3.X R47, R0, R3, RZ, P3, !PT ;  /* 0x00000003002f8210 */ /* 0x000fe20001ffe4ff */
[----:B------:R-:W-:Y:S01]  /*13cd0*/  @!P0 IMAD.X R49, R20, 0x1, R3, P5 ;  /* 0x0000000114318824 */ /* 0x000fe200028e0603 */
[----:B------:R1:W5:Y:S04]  /*13ce0*/  @!P2 LD.E.128 R24, desc[UR54][R36.64] ;  /* 0x000000362418a980 */ /* 0x000368000c101d00 */
[----:B------:R1:W5:Y:S04]  /*13cf0*/  @!P2 LD.E.128 R4, desc[UR54][R38.64] ;  /* 0x000000362604a980 */ /* 0x000368000c101d00 */
[----:B------:R1:W5:Y:S04]  /*13d00*/  @!P1 LD.E.128 R28, desc[UR54][R40.64] ;  /* 0x00000036281c9980 */ /* 0x000368000c101d00 */
[----:B------:R1:W5:Y:S04]  /*13d10*/  @!P1 LD.E.128 R8, desc[UR54][R42.64] ;  /* 0x000000362a089980 */ /* 0x000368000c101d00 */
[----:B------:R1:W5:Y:S04]  /*13d20*/  @!P0 LD.E.128 R32, desc[UR54][R46.64] ;  /* 0x000000362e208980 */ /* 0x000368000c101d00 */
[----:B------:R1:W5:Y:S02]  /*13d30*/  @!P0 LD.E.128 R12, desc[UR54][R48.64] ;  /* 0x00000036300c8980 */ /* 0x000364000c101d00 */
.L_x_609:
[----:B------:R-:W-:Y:S05]  /*13d40*/  BSYNC B1 ;  /* 0x0000000000017941 */ /* 0x000fea0003800000 */
.L_x_608:
[----:B------:R-:W-:Y:S01]  /*13d50*/  ULEA.HI UR4, UR43, UR43, URZ, 0x1 ;  /* 0x0000002b2b047291 */ /* 0x000fe2000f8f083f */
[----:B----4-:R-:W-:Y:S01]  /*13d60*/  IMAD R0, R205, -0x80, R157 ;  /* 0xffffff80cd007824 */ /* 0x010fe200078e029d */
[----:B------:R-:W-:Y:S02]  /*13d70*/  BSSY B1, `(.L_x_610) ;  /* 0x0000009000017945 */ /* 0x000fe40003800000 */
[----:B------:R-:W-:Y:S02]  /*13d80*/  ULOP3.LUT UR4, UR4, 0xfffffffe, URZ, 0xc0, !UPT ;  /* 0xfffffffe04047892 */ /* 0x000fe4000f8ec03f */
[----:B--2---:R-:W-:Y:S02]  /*13d90*/  VIMNMX R3, R0, 0x80, PT ;  /* 0x0000008000037848 */ /* 0x004fe40003fe0100 */
[----:B------:R-:W-:Y:S02]  /*13da0*/  UIADD3 UR4, UR43, -UR4, URZ ;  /* 0x800000042b047290 */ /* 0x000fe4000fffe03f */
[----:B------:R-:W-:-:S04]  /*13db0*/  ISETP.GE.AND P1, PT, R168, R3, PT ;  /* 0x00000003a800720c */ /* 0x000fc80003f26270 */
[----:B---3--:R-:W-:-:S05]  /*13dc0*/  IMAD.U32 R21, RZ, RZ, UR4 ;  /* 0x00000004ff157e24 */ /* 0x008fca000f8e00ff */
[----:B------:R-:W-:-:S04]  /*13dd0*/  SHF.L.U32 R21, R21, 0x1f, RZ ;  /* 0x0000001f15157819 */ /* 0x000fc800000006ff */
[----:B------:R-:W2:Y:S02]  /*13de0*/  SYNCS.PHASECHK.TRANS64.TRYWAIT P0, [R16+URZ+0x29800], R21 ;  /* 0x02980015100075a7 */ /* 0x000ea4000800017f */
[----:B--2---:R-:W-:Y:S05]  /*13df0*/  @!P0 BRA `(.L_x_611) ;  /* 0x0000014c00848947 */ /* 0x004fea0003800000 */
.L_x_816:
[----:B------:R-:W-:Y:S05]  /*13e00*/  BSYNC B1 ;  /* 0x0000000000017941 */ /* 0x000fea0003800000 */
.L_x_610:
[----:B------:R-:W-:Y:S05]  /*13e10*/  @P1 BRA `(.L_x_596) ;  /* 0x0000002c00dc1947 */ /* 0x000fea0003800000 */
[----:B------:R-:W3:Y:S01]  /*13e20*/  LDC R3, c[0x0][0x3f4] ;  /* 0x0000fd00ff037b82 */ /* 0x000ee20000000800 */
[C---:B------:R-:W-:Y:S01]  /*13e30*/  VIADD R0, R18.reuse, 0x20 ;  /* 0x0000002012007836 */ /* 0x040fe20000000000 */
[C---:B0-----:R-:W-:Y:S01]  /*13e40*/  IADD3 R20, R18.reuse, 0x40, RZ ;  /* 0x0000004012147810 */ /* 0x041fe20007ffe0ff */
[----:B------:R-:W-:Y:S01]  /*13e50*/  BSSY B1, `(.L_x_612) ;  /* 0x00000fb000017945 */ /* 0x000fe20003800000 */
[-C--:B---3--:R-:W-:Y:S02]  /*13e60*/  ISETP.GE.AND P0, PT, R18, R3.reuse, PT ;  /* 0x000000031200720c */ /* 0x088fe40003f06270 */
[-C--:B------:R-:W-:Y:S02]  /*13e70*/  ISETP.GE.AND P1, PT, R0, R3.reuse, PT ;  /* 0x000000030000720c */ /* 0x080fe40003f26270 */
[----:B------:R-:W-:-:S09]  /*13e80*/  ISETP.GE.AND P2, PT, R20, R3, PT ;  /* 0x000000031400720c */ /* 0x000fd20003f46270 */
[----:B------:R-:W-:Y:S05]  /*13e90*/  @P0 BRA `(.L_x_613) ;  /* 0x0000000c00d80947 */ /* 0x000fea0003800000 */
[----:B-----5:R-:W-:Y:S02]  /*13ea0*/  SHF.R.U32.HI R0, RZ, 0x8, R24 ;  /* 0x00000008ff007819 */ /* 0x020fe40000011618 */
[----:B------:R-:W-:Y:S02]  /*13eb0*/  LOP3.LUT R20, R24, 0xff, RZ, 0xc0, !PT ;  /* 0x000000ff18147812 */ /* 0x000fe400078ec0ff */
[----:B--2---:R-:W-:Y:S02]  /*13ec0*/  LOP3.LUT R21, R0, 0xff, RZ, 0xc0, !PT ;  /* 0x000000ff00157812 */ /* 0x004fe400078ec0ff */
[----:B------:R-:W-:Y:S02]  /*13ed0*/  LEA.HI R0, R3, R223, RZ, 0x1c ;  /* 0x000000df03007211 */ /* 0x000fe400078fe0ff */
[----:B------:R-:W-:Y:S02]  /*13ee0*/  PRMT R45, R21, 0x7604, R20 ;  /* 0x00007604152d7816 */ /* 0x000fe40000000014 */
[----:B------:R-:W-:-:S02]  /*13ef0*/  SHF.R.S32.HI R21, RZ, 0x1f, R0 ;  /* 0x0000001fff157819 */ /* 0x000fc40000011400 */
[----:B-1----:R-:W-:Y:S02]  /*13f00*/  SHF.R.U32.HI R37, RZ, 0x8, R25 ;  /* 0x00000008ff257819 */ /* 0x002fe40000011619 */
[----:B------:R-:W-:Y:S01]  /*13f10*/  LEA.HI R20, R21, R0, RZ, 0x2 ;  /* 0x0000000015147211 */ /* 0x000fe200078f10ff */
[----:B------:R-:W-:Y:S01]  /*13f20*/  IMAD.SHL.U32 R0, R0, 0x10, RZ ;  /* 0x0000001000007824 */ /* 0x000fe200078e00ff */
[----:B------:R-:W-:Y:S02]  /*13f30*/  SHF.R.U32.HI R39, RZ, 0x8, R26 ;  /* 0x00000008ff277819 */ /* 0x000fe4000001161a */
[----:B------:R-:W-:Y:S01]  /*13f40*/  LOP3.LUT R36, R25, 0xff, RZ, 0xc0, !PT ;  /* 0x000000ff19247812 */ /* 0x000fe200078ec0ff */
[----:B------:R-:W-:Y:S01]  /*13f50*/  IMAD.SHL.U32 R20, R20, 0x800, RZ ;  /* 0x0000080014147824 */ /* 0x000fe200078e00ff */
[----:B------:R-:W-:Y:S02]  /*13f60*/  LOP3.LUT R21, R175, 0x30, R0, 0xf8, !PT ;  /* 0x00000030af157812 */ /* 0x000fe400078ef800 */
[----:B------:R-:W-:-:S02]  /*13f70*/  LOP3.LUT R38, R26, 0xff, RZ, 0xc0, !PT ;  /* 0x000000ff1a267812 */ /* 0x000fc400078ec0ff */
[----:B------:R-:W-:Y:S02]  /*13f80*/  LOP3.LUT R21, R21, R196, RZ, 0x3c, !PT ;  /* 0x000000c415157212 */ /* 0x000fe400078e3cff */
[----:B------:R-:W-:Y:S02]  /*13f90*/  LOP3.LUT R20, R20, 0xffffe000, RZ, 0xc0, !PT ;  /* 0xffffe00014147812 */ /* 0x000fe400078ec0ff */
[----:B------:R-:W-:Y:S02]  /*13fa0*/  LOP3.LUT R37, R37, 0xff, RZ, 0xc0, !PT ;  /* 0x000000ff25257812 */ /* 0x000fe400078ec0ff */
[----:B------:R-:W-:Y:S02]  /*13fb0*/  LOP3.LUT R39, R39, 0xff, RZ, 0xc0, !PT ;  /* 0x000000ff27277812 */ /* 0x000fe400078ec0ff */
[----:B------:R-:W-:Y:S02]  /*13fc0*/  IADD3 R21, R21, R197, R20 ;  /* 0x000000c515157210 */ /* 0x000fe40007ffe014 */
[----:B------:R-:W-:-:S02]  /*13fd0*/  PRMT R46, R37, 0x7604, R36 ;  /* 0x00007604252e7816 */ /* 0x000fc40000000024 */
[----:B------:R-:W-:Y:S01]  /*13fe0*/  PRMT R47, R39, 0x7604, R38 ;  /* 0x00007604272f7816 */ /* 0x000fe20000000026 */
[----:B------:R-:W-:Y:S01]  /*13ff0*/  IMAD.IADD R0, R16, 0x1, R21 ;  /* 0x0000000110007824 */ /* 0x000fe200078e0215 */
[----:B------:R-:W-:Y:S02]  /*14000*/  SHF.R.U32.HI R37, RZ, 0x8, R27 ;  /* 0x00000008ff257819 */ /* 0x000fe4000001161b */
[----:B------:R-:W-:Y:S02]  /*14010*/  SHF.R.U32.HI R39, RZ, 0x8, R4 ;  /* 0x00000008ff277819 */ /* 0x000fe40000011604 */
[----:B------:R-:W-:Y:S02]  /*14020*/  SHF.R.U32.HI R40, RZ, 0x8, R5 ;  /* 0x00000008ff287819 */ /* 0x000fe40000011605 */
[----:B------:R-:W-:Y:S02]  /*14030*/  LOP3.LUT R36, R27, 0xff, RZ, 0xc0, !PT ;  /* 0x000000ff1b247812 */ /* 0x000fe400078ec0ff */
[----:B------:R-:W-:-:S02]  /*14040*/  LOP3.LUT R38, R4, 0xff, RZ, 0xc0, !PT ;  /* 0x000000ff04267812 */ /* 0x000fc400078ec0ff */
[----:B------:R-:W-:Y:S02]  /*14050*/  LOP3.LUT R37, R37, 0xff, RZ, 0xc0, !PT ;  /* 0x000000ff25257812 */ /* 0x000fe400078ec0ff */
[----:B------:R-:W-:Y:S02]  /*14060*/  LOP3.LUT R39, R39, 0xff, RZ, 0xc0, !PT ;  /* 0x000000ff27277812 */ /* 0x000fe400078ec0ff */
[----:B------:R-:W-:Y:S02]  /*14070*/  LOP3.LUT R21, R40, 0xff, RZ, 0xc0, !PT ;  /* 0x000000ff28157812 */ /* 0x000fe400078ec0ff */
[----:B------:R-:W0:Y:S01]  /*14080*/  LDS.128 R40, [R0+0x14400] ;  /* 0x0144000000287984 */ /* 0x000e220000000c00 */
[----:B------:R-:W-:Y:S02]  /*14090*/  PRMT R48, R37, 0x7604, R36 ;  /* 0x0000760425307816 */ /* 0x000fe40000000024 */
[----:B------:R-:W-:Y:S02]  /*140a0*/  PRMT R53, R39, 0x7604, R38 ;  /* 0x0000760427357816 */ /* 0x000fe40000000026 */
[----:B------:R-:W1:Y:S01]  /*140b0*/  LDS.128 R36, [R233+0x14400] ;  /* 0x01440000e9247984 */ /* 0x000e620000000c00 */
[----:B------:R-:W-:-:S02]  /*140c0*/  SHF.R.U32.HI R50, RZ, 0x8, R6 ;  /* 0x00000008ff327819 */ /* 0x000fc40000011606 */
[----:B------:R-:W-:Y:S02]  /*140d0*/  LOP3.LUT R20, R5, 0xff, RZ, 0xc0, !PT ;  /* 0x000000ff05147812 */ /* 0x000fe400078ec0ff */
[----:B------:R-:W-:Y:S02]  /*140e0*/  LOP3.LUT R49, R6, 0xff, RZ, 0xc0, !PT ;  /* 0x000000ff06317812 */ /* 0x000fe400078ec0ff */
[----:B------:R-:W-:Y:S02]  /*140f0*/  LOP3.LUT R50, R50, 0xff, RZ, 0xc0, !PT ;  /* 0x000000ff32327812 */ /* 0x000fe400078ec0ff */
[----:B------:R-:W-:Y:S02]  /*14100*/  SHF.R.U32.HI R55, RZ, 0x10, R5 ;  /* 0x00000010ff377819 */ /* 0x000fe40000011605 */
[----:B------:R-:W-:Y:S02]  /*14110*/  PRMT R20, R21, 0x7604, R20 ;  /* 0x0000760415147816 */ /* 0x000fe40000000014 */
[----:B------:R-:W-:Y:S01]  /*14120*/  PRMT R57, R50, 0x7604, R49 ;  /* 0x0000760432397816 */ /* 0x000fe20000000031 */
[----:B------:R-:W-:Y:S01]  /*14130*/  IMAD.U32 R55, R55, 0x10000, RZ ;  /* 0x0001000037377824 */ /* 0x000fe200078e00ff */
[----:B------:R-:W-:-:S02]  /*14140*/  SHF.R.U32.HI R21, RZ, 0x10, R25 ;  /* 0x00000010ff157819 */ /* 0x000fc40000011619 */
[----:B------:R-:W-:Y:S02]  /*14150*/  SHF.R.U32.HI R49, RZ, 0x10, R27 ;  /* 0x00000010ff317819 */ /* 0x000fe4000001161b */
[----:B------:R-:W-:Y:S02]  /*14160*/  SHF.R.U32.HI R52, RZ, 0x8, R7 ;  /* 0x00000008ff347819 */ /* 0x000fe40000011607 */
[----:B------:R-:W-:Y:S01]  /*14170*/  SHF.L.U32 R21, R21, 0x10, RZ ;  /* 0x0000001015157819 */ /* 0x000fe200000006ff */
[----:B------:R-:W-:Y:S01]  /*14180*/  IMAD.U32 R49, R49, 0x10000, RZ ;  /* 0x0001000031317824 */ /* 0x000fe200078e00ff */
[----:B------:R-:W-:Y:S02]  /*14190*/  LOP3.LUT R51, R7, 0xff, RZ, 0xc0, !PT ;  /* 0x000000ff07337812 */ /* 0x000fe400078ec0ff */
[----:B------:R-:W-:Y:S02]  /*141a0*/  LOP3.LUT R52, R52, 0xff, RZ, 0xc0, !PT ;  /* 0x000000ff34347812 */ /* 0x000fe400078ec0ff */
[----:B------:R-:W-:-:S02]  /*141b0*/  LOP3.LUT R55, R20, 0xff0000, R55, 0xf8, !PT ;  /* 0x00ff000014377812 */ /* 0x000fc400078ef837 */
[----:B------:R-:W-:Y:S02]  /*141c0*/  LOP3.LUT R21, R46, 0xff0000, R21, 0xf8, !PT ;  /* 0x00ff00002e157812 */ /* 0x000fe400078ef815 */
[----:B------:R-:W-:Y:S02]  /*141d0*/  PRMT R52, R52, 0x7604, R51 ;  /* 0x0000760434347816 */ /* 0x000fe40000000033 */
[----:B------:R-:W-:Y:S02]  /*141e0*/  SHF.R.U32.HI R59, RZ, 0x10, R7 ;  /* 0x00000010ff3b7819 */ /* 0x000fe40000011607 */
[----:B------:R-:W-:Y:S02]  /*141f0*/  LOP3.LUT R51, R48, 0xff0000, R49, 0xf8, !PT ;  /* 0x00ff000030337812 */ /* 0x000fe400078ef831 */
[----:B------:R-:W-:Y:S01]  /*14200*/  LOP3.LUT R47, R47, 0xff0000, R26, 0xf8, !PT ;  /* 0x00ff00002f2f7812 */ /* 0x000fe200078ef81a */
[----:B------:R-:W-:Y:S01]  /*14210*/  IMAD.U32 R59, R59, 0x10000, RZ ;  /* 0x000100003b3b7824 */ /* 0x000fe200078e00ff */
[----:B------:R-:W-:-:S02]  /*14220*/  LOP3.LUT R55, R55, 0xff000000, R5, 0xf8, !PT ;  /* 0xff00000037377812 */ /* 0x000fc400078ef805 */
[----:B------:R-:W-:Y:S02]  /*14230*/  LOP3.LUT R50, R21, 0xff000000, R25, 0xf8, !PT ;  /* 0xff00000015327812 */ /* 0x000fe400078ef819 */
[----:B------:R-:W-:Y:S02]  /*14240*/  LOP3.LUT R21, R53, 0xff0000, R4, 0xf8, !PT ;  /* 0x00ff000035157812 */ /* 0x000fe400078ef804 */
[----:B------:R-:W-:Y:S02]  /*14250*/  LOP3.LUT R45, R45, 0xff0000, R24, 0xf8, !PT ;  /* 0x00ff00002d2d7812 */ /* 0x000fe400078ef818 */
[----:B------:R-:W-:Y:S02]  /*14260*/  LOP3.LUT R53, R51, 0xff000000, R27, 0xf8, !PT ;  /* 0xff00000033357812 */ /* 0x000fe400078ef81b */
[----:B------:R-:W-:Y:S02]  /*14270*/  LOP3.LUT R20, R47, 0xff000000, R26, 0xf8, !PT ;  /* 0xff0000002f147812 */ /* 0x000fe400078ef81a */
[----:B------:R-:W-:-:S02]  /*14280*/  F2FP.F16.E4M3.UNPACK_B R56, R55 ;  /* 0x00000037ff38723e */ /* 0x000fc400020006ff */
[----:B0-----:R-:W-:Y:S02]  /*14290*/  F2FP.F16.E4M3.UNPACK_B R27, R41 ;  /* 0x00000029ff1b723e */ /* 0x001fe400020006ff */
[----:B------:R-:W-:Y:S01]  /*142a0*/  F2FP.F16.E4M3.UNPACK_B R26, R50 ;  /* 0x00000032ff1a723e */ /* 0x000fe200020006ff */
[----:B------:R-:W-:Y:S01]  /*142b0*/  HADD2.F32 R58, -RZ, R56.H0_H0 ;  /* 0x20000038ff3a7230 */ /* 0x000fe20000004100 */
[----:B------:R-:W-:Y:S01]  /*142c0*/  LOP3.LUT R49, R45, 0xff000000, R24, 0xf8, !PT ;  /* 0xff0000002d317812 */ /* 0x000fe200078ef818 */
[----:B------:R-:W-:Y:S01]  /*142d0*/  HADD2.F32 R5, -RZ, R27.H0_H0 ;  /* 0x2000001bff057230 */ /* 0x000fe20000004100 */
[----:B-1----:R-:W-:Y:S02]  /*142e0*/  F2FP.F16.E4M3.UNPACK_B R24, R37 ;  /* 0x00000025ff18723e */ /* 0x002fe400020006ff */
[----:B------:R-:W-:Y:S01]  /*142f0*/  LOP3.LUT R59, R52, 0xff0000, R59, 0xf8, !PT ;  /* 0x00ff0000343b7812 */ /* 0x000fe200078ef83b */
[----:B------:R-:W-:Y:S02]  /*14300*/  HADD2.F32 R52, -RZ, R26.H0_H0 ;  /* 0x2000001aff347230 */ /* 0x000fe40000004100 */
[C---:B------:R-:W-:Y:S01]  /*14310*/  FMUL.FTZ R60, R5.reuse, R58 ;  /* 0x0000003a053c7220 */ /* 0x040fe20000410000 */
[----:B------:R-:W-:Y:S01]  /*14320*/  HADD2.F32 R25, -RZ, R24.H0_H0 ;  /* 0x20000018ff197230 */ /* 0x000fe20000004100 */
[----:B------:R-:W-:Y:S01]  /*14330*/  F2FP.F16.E4M3.UNPACK_B R46, R41.H1 ;  /* 0x00000029ff2e723e */ /* 0x000fe200030006ff */
[----:B------:R-:W-:Y:S01]  /*14340*/  FMUL.FTZ R51, R5, R52 ;  /* 0x0000003405337220 */ /* 0x000fe20000410000 */
[----:B------:R-:W-:-:S02]  /*14350*/  F2FP.F16.E4M3.UNPACK_B R50, R50.H1 ;  /* 0x00000032ff32723e */ /* 0x000fc400030006ff */
[----:B------:R-:W-:Y:S01]  /*14360*/  FFMA.FTZ R5, R25, R52, -R60 ;  /* 0x0000003419057223 */ /* 0x000fe2000001083c */
[--C-:B------:R-:W-:Y:S01]  /*14370*/  LOP3.LUT R57, R57, 0xff0000, R6.reuse, 0xf8, !PT ;  /* 0x00ff000039397812 */ /* 0x100fe200078ef806 */
[----:B------:R-:W-:Y:S01]  /*14380*/  FFMA.FTZ R25, R25, R58, R51 ;  /* 0x0000003a19197223 */ /* 0x000fe20000010033 */
[----:B------:R-:W-:Y:S01]  /*14390*/  LOP3.LUT R59, R59, 0xff000000, R7, 0xf8, !PT ;  /* 0xff0000003b3b7812 */ /* 0x000fe200078ef807 */
[----:B------:R-:W-:Y:S01]  /*143a0*/  HADD2.F32 R51, -RZ, R26.H1_H1 ;  /* 0x3000001aff337230 */ /* 0x000fe20000004100 */
[-C--:B------:R-:W-:Y:S01]  /*143b0*/  F2FP.F16.E4M3.UNPACK_B R47, R43.reuse ;  /* 0x0000002bff2f723e */ /* 0x080fe200020006ff */
[----:B------:R-:W-:Y:S01]  /*143c0*/  HADD2.F32 R26, -RZ, R24.H1_H1 ;  /* 0x30000018ff1a7230 */ /* 0x000fe20000004100 */
[----:B------:R-:W-:Y:S01]  /*143d0*/  F2FP.F16.E4M3.UNPACK_B R48, R43.H1 ;  /* 0x0000002bff30723e */ /* 0x000fe200030006ff */
[--C-:B------:R-:W-:Y:S01]  /*143e0*/  HADD2.F32 R52, -RZ, R50.reuse.H0_H0 ;  /* 0x20000032ff347230 */ /* 0x100fe20000004100 */
[----:B------:R-:W-:Y:S01]  /*143f0*/  F2FP.F16.E4M3.UNPACK_B R37, R37.H1 ;  /* 0x00000025ff25723e */ /* 0x000fe200030006ff */
[----:B------:R-:W-:Y:S01]  /*14400*/  HADD2.F32 R24, -RZ, R27.H1_H1 ;  /* 0x3000001bff187230 */ /* 0x000fe20000004100 */
[-C--:B------:R-:W-:Y:S01]  /*14410*/  F2FP.F16.E4M3.UNPACK_B R7, R42.reuse ;  /* 0x0000002aff07723e */ /* 0x080fe200020006ff */
[----:B------:R-:W-:Y:S01]  /*14420*/  HADD2.F32 R50, -RZ, R50.H1_H1 ;  /* 0x30000032ff327230 */ /* 0x000fe20000004100 */
[----:B------:R-:W-:Y:S01]  /*14430*/  F2FP.F16.E4M3.UNPACK_B R43, R42.H1 ;  /* 0x0000002aff2b723e */ /* 0x000fe200030006ff */
[----:B------:R-:W-:Y:S01]  /*14440*/  HADD2.F32 R42, -RZ, R46.H0_H0 ;  /* 0x2000002eff2a7230 */ /* 0x000fe20000004100 */
[----:B------:R-:W-:Y:S01]  /*14450*/  F2FP.F16.E4M3.UNPACK_B R55, R55.H1 ;  /* 0x00000037ff37723e */ /* 0x000fe200030006ff */
[----:B------:R-:W-:Y:S01]  /*14460*/  HADD2.F32 R27, -RZ, R37.H0_H0 ;  /* 0x20000025ff1b7230 */ /* 0x000fe20000004100 */
[----:B------:R-:W-:Y:S01]  /*14470*/  LOP3.LUT R6, R57, 0xff000000, R6, 0xf8, !PT ;  /* 0xff00000039067812 */ /* 0x000fe200078ef806 */
[----:B------:R-:W-:-:S02]  /*14480*/  HADD2.F32 R57, -RZ, R56.H1_H1 ;  /* 0x30000038ff397230 */ /* 0x000fc40000004100 */
[----:B------:R-:W-:Y:S01]  /*14490*/  FMUL.FTZ R63, R42, R52 ;  /* 0x000000342a3f7220 */ /* 0x000fe20000410000 */
[--C-:B------:R-:W-:Y:S02]  /*144a0*/  HADD2.F32 R56, -RZ, R55.reuse.H0_H0 ;  /* 0x20000037ff387230 */ /* 0x100fe40000004100 */
[C---:B------:R-:W-:Y:S01]  /*144b0*/  FMUL.FTZ R58, R24.reuse, R51 ;  /* 0x00000033183a7220 */ /* 0x040fe20000410000 */
[----:B------:R-:W-:Y:S01]  /*144c0*/  F2FP.F16.E4M3.UNPACK_B R45, R39 ;  /* 0x00000027ff2d723e */ /* 0x000fe200020006ff */
[----:B------:R-:W-:Y:S01]  /*144d0*/  FMUL.FTZ R61, R24, R57 ;  /* 0x00000039183d7220 */ /* 0x000fe20000410000 */
[----:B------:R-:W-:Y:S02]  /*144e0*/  HADD2.F32 R55, -RZ, R55.H1_H1 ;  /* 0x30000037ff377230 */ /* 0x000fe40000004100 */
[-C--:B------:R-:W-:Y:S01]  /*144f0*/  FMUL.FTZ R60, R42, R56.reuse ;  /* 0x000000382a3c7220 */ /* 0x080fe20000410000 */
[C---:B------:R-:W-:Y:S01]  /*14500*/  FFMA.FTZ R63, R27.reuse, R56, R63 ;  /* 0x000000381b3f7223 */ /* 0x040fe2000001003f */
[C---:B------:R-:W-:Y:S01]  /*14510*/  FFMA.FTZ R24, R26.reuse, R51, -R61 ;  /* 0x000000331a187223 */ /* 0x040fe2000001083d */
[----:B------:R-:W-:Y:S01]  /*14520*/  F2FP.F16.E4M3.UNPACK_B R56, R59 ;  /* 0x0000003bff38723e */ /* 0x000fe200020006ff */
[----:B------:R-:W-:Y:S01]  /*14530*/  FFMA.FTZ R26, R26, R57, R58 ;  /* 0x000000391a1a7223 */ /* 0x000fe2000001003a */
[----:B------:R-:W-:Y:S01]  /*14540*/  F2FP.F16.E4M3.UNPACK_B R51, R53 ;  /* 0x00000035ff33723e */ /* 0x000fe200020006ff */
[----:B------:R-:W-:Y:S01]  /*14550*/  FFMA.FTZ R60, R27, R52, -R60 ;  /* 0x000000341b3c7223 */ /* 0x000fe2000001083c */
[----:B------:R-:W-:Y:S01]  /*14560*/  HADD2.F32 R42, -RZ, R47.H0_H0 ;  /* 0x2000002fff2a7230 */ /* 0x000fe20000004100 */
[----:B------:R-:W-:Y:S01]  /*14570*/  F2FP.F16.E4M3.UNPACK_B R59, R59.H1 ;  /* 0x0000003bff3b723e */ /* 0x000fe200030006ff */
[----:B------:R-:W-:Y:S01]  /*14580*/  HADD2.F32 R57, -RZ, R56.H0_H0 ;  /* 0x20000038ff397230 */ /* 0x000fe20000004100 */
[----:B------:R-:W-:Y:S01]  /*14590*/  F2FP.F16.E4M3.UNPACK_B R53, R53.H1 ;  /* 0x00000035ff35723e */ /* 0x000fe200030006ff */
[----:B------:R-:W-:Y:S01]  /*145a0*/  HADD2.F32 R52, -RZ, R51.H0_H0 ;  /* 0x20000033ff347230 */ /* 0x000fe20000004100 */
[----:B------:R-:W-:Y:S01]  /*145b0*/  F2FP.F16.E4M3.UNPACK_B R39, R39.H1 ;  /* 0x00000027ff27723e */ /* 0x000fe200030006ff */
[----:B------:R-:W-:-:S02]  /*145c0*/  HADD2.F32 R46, -RZ, R46.H1_H1 ;  /* 0x3000002eff2e7230 */ /* 0x000fc40000004100 */
[C---:B------:R-:W-:Y:S01]  /*145d0*/  FMUL.FTZ R62, R42.reuse, R57 ;  /* 0x000000392a3e7220 */ /* 0x040fe20000410000 */
[----:B------:R-:W-:Y:S02]  /*145e0*/  HADD2.F32 R27, -RZ, R45.H0_H0 ;  /* 0x2000002dff1b7230 */ /* 0x000fe40000004100 */
[----:B------:R-:W-:Y:S01]  /*145f0*/  FMUL.FTZ R42, R42, R52 ;  /* 0x000000342a2a7220 */ /* 0x000fe20000410000 */
[----:B------:R-:W-:Y:S02]  /*14600*/  HADD2.F32 R37, -RZ, R37.H1_H1 ;  /* 0x30000025ff257230 */ /* 0x000fe40000004100 */
[C---:B------:R-:W-:Y:S01]  /*14610*/  FMUL.FTZ R58, R46.reuse, R55 ;  /* 0x000000372e3a7220 */ /* 0x040fe20000410000 */
[-C--:B------:R-:W-:Y:S01]  /*14620*/  FMUL.FTZ R46, R46, R50.reuse ;  /* 0x000000322e2e7220 */ /* 0x080fe20000410000 */
[----:B------:R-:W-:Y:S01]  /*14630*/  FFMA.FTZ R57, R27, R57, R42 ;  /* 0x000000391b397223 */ /* 0x000fe2000001002a */
[----:B------:R-:W-:Y:S02]  /*14640*/  HADD2.F32 R56, -RZ, R56.H1_H1 ;  /* 0x30000038ff387230 */ /* 0x000fe40000004100 */
[----:B------:R-:W-:Y:S01]  /*14650*/  FFMA.FTZ R61, R37, R50, -R58 ;  /* 0x00000032253d7223 */ /* 0x000fe2000001083a */
[----:B------:R-:W-:-:S02]  /*14660*/  HADD2.F32 R47, -RZ, R47.H1_H1 ;  /* 0x3000002fff2f7230 */ /* 0x000fc40000004100 */
[----:B------:R-:W-:Y:S01]  /*14670*/  FFMA.FTZ R58, R37, R55, R46 ;  /* 0x00000037253a7223 */ /* 0x000fe2000001002e */
[----:B------:R-:W-:Y:S02]  /*14680*/  HADD2.F32 R42, -RZ, R51.H1_H1 ;  /* 0x30000033ff2a7230 */ /* 0x000fe40000004100 */
[----:B------:R-:W-:Y:S01]  /*14690*/  FFMA.FTZ R62, R27, R52, -R62 ;  /* 0x000000341b3e7223 */ /* 0x000fe2000001083e */
[----:B------:R-:W-:Y:S02]  /*146a0*/  HADD2.F32 R45, -RZ, R45.H1_H1 ;  /* 0x3000002dff2d7230 */ /* 0x000fe40000004100 */
[C---:B------:R-:W-:Y:S01]  /*146b0*/  FMUL.FTZ R52, R47.reuse, R56 ;  /* 0x000000382f347220 */ /* 0x040fe20000410000 */
[----:B------:R-:W-:Y:S02]  /*146c0*/  HADD2.F32 R50, -RZ, R59.H0_H0 ;  /* 0x2000003bff327230 */ /* 0x000fe40000004100 */
[----:B------:R-:W-:Y:S01]  /*146d0*/  FMUL.FTZ R47, R47, R42 ;  /* 0x0000002a2f2f7220 */ /* 0x000fe20000410000 */
[----:B------:R-:W-:Y:S01]  /*146e0*/  HADD2.F32 R37, -RZ, R48.H0_H0 ;  /* 0x20000030ff257230 */ /* 0x000fe20000004100 */
[----:B------:R-:W-:Y:S01]  /*146f0*/  LOP3.LUT R54, R21, 0xff000000, R4, 0xf8, !PT ;  /* 0xff00000015367812 */ /* 0x000fe200078ef804 */
[----:B------:R-:W-:Y:S01]  /*14700*/  HADD2.F32 R46, -RZ, R53.H0_H0 ;  /* 0x20000035ff2e7230 */ /* 0x000fe20000004100 */
[----:B------:R-:W-:Y:S01]  /*14710*/  F2FP.F16.E4M3.UNPACK_B R41, R40 ;  /* 0x00000028ff29723e */ /* 0x000fe200020006ff */
[----:B------:R-:W-:-:S02]  /*14720*/  HADD2.F32 R27, -RZ, R39.H0_H0 ;  /* 0x20000027ff1b7230 */ /* 0x000fc40000004100 */
[----:B------:R-:W-:Y:S01]  /*14730*/  FMUL.FTZ R64, R37, R50 ;  /* 0x0000003225407220 */ /* 0x000fe20000410000 */
[C---:B------:R-:W-:Y:S01]  /*14740*/  FFMA.FTZ R55, R45.reuse, R42, -R52 ;  /* 0x0000002a2d377223 */ /* 0x040fe20000010834 */
[----:B------:R-:W-:Y:S01]  /*14750*/  FFMA.FTZ R56, R45, R56, R47 ;  /* 0x000000382d387223 */ /* 0x000fe2000001002f */
[----:B------:R-:W-:Y:S01]  /*14760*/  F2FP.F16.E4M3.UNPACK_B R40, R40.H1 ;  /* 0x00000028ff28723e */ /* 0x000fe200030006ff */
[----:B------:R-:W-:Y:S01]  /*14770*/  FMUL.FTZ R37, R37, R46 ;  /* 0x0000002e25257220 */ /* 0x000fe20000410000 */
[----:B------:R-:W-:Y:S01]  /*14780*/  F2FP.F16.E4M3.UNPACK_B R45, R54.H1 ;  /* 0x00000036ff2d723e */ /* 0x000fe200030006ff */
[----:B------:R-:W-:Y:S01]  /*14790*/  HADD2.F32 R53, -RZ, R53.H1_H1 ;  /* 0x30000035ff357230 */ /* 0x000fe20000004100 */
[----:B------:R-:W-:Y:S01]  /*147a0*/  F2FP.F16.E4M3.UNPACK_B R42, R49.H1 ;  /* 0x00000031ff2a723e */ /* 0x000fe200030006ff */
[----:B------:R-:W-:Y:S01]  /*147b0*/  FFMA.FTZ R65, R27, R50, R37 ;  /* 0x000000321b417223 */ /* 0x000fe20000010025 */
[-C--:B------:R-:W-:Y:S01]  /*147c0*/  F2FP.F16.E4M3.UNPACK_B R21, R36.reuse ;  /* 0x00000024ff15723e */ /* 0x080fe200020006ff */
[----:B------:R-:W-:Y:S01]  /*147d0*/  HADD2.F32 R59, -RZ, R59.H1_H1 ;  /* 0x3000003bff3b7230 */ /* 0x000fe20000004100 */
[----:B------:R-:W-:Y:S01]  /*147e0*/  F2FP.F16.E4M3.UNPACK_B R36, R36.H1 ;  /* 0x00000024ff24723e */ /* 0x000fe200030006ff */
[----:B------:R-:W-:-:S02]  /*147f0*/  HADD2.F32 R48, -RZ, R48.H1_H1 ;  /* 0x30000030ff307230 */ /* 0x000fc40000004100 */
[----:B------:R-:W-:Y:S01]  /*14800*/  FFMA.FTZ R64, R27, R46, -R64 ;  /* 0x0000002e1b407223 */ /* 0x000fe20000010840 */
[----:B------:R-:W-:Y:S01]  /*14810*/  HADD2.F32 R50, -RZ, R45.H0_H0 ;  /* 0x2000002dff327230 */ /* 0x000fe20000004100 */
[----:B------:R-:W-:Y:S01]  /*14820*/  F2FP.F16.E4M3.UNPACK_B R54, R54 ;  /* 0x00000036ff36723e */ /* 0x000fe200020006ff */
[----:B------:R-:W-:Y:S02]  /*14830*/  HADD2.F32 R37, -RZ, R40.H0_H0 ;  /* 0x20000028ff257230 */ /* 0x000fe40000004100 */
[C---:B------:R-:W-:Y:S01]  /*14840*/  FMUL.FTZ R52, R48.reuse, R59 ;  /* 0x0000003b30347220 */ /* 0x040fe20000410000 */
[----:B------:R-:W-:Y:S02]  /*14850*/  HADD2.F32 R46, -RZ, R42.H0_H0 ;  /* 0x2000002aff2e7230 */ /* 0x000fe40000004100 */
[----:B------:R-:W-:Y:S01]  /*14860*/  FMUL.FTZ R66, R48, R53 ;  /* 0x0000003530427220 */ /* 0x000fe20000410000 */
[----:B------:R-:W-:Y:S02]  /*14870*/  HADD2.F32 R27, -RZ, R36.H0_H0 ;  /* 0x20000024ff1b7230 */ /* 0x000fe40000004100 */
[----:B------:R-:W-:Y:S01]  /*14880*/  FMUL.FTZ R48, R37, R50 ;  /* 0x0000003225307220 */ /* 0x000fe20000410000 */
[----:B------:R-:W-:-:S02]  /*14890*/  HADD2.F32 R39, -RZ, R39.H1_H1 ;  /* 0x30000027ff277230 */ /* 0x000fc40000004100 */
[-C--:B------:R-:W-:Y:S01]  /*148a0*/  FMUL.FTZ R37, R37, R46.reuse ;  /* 0x0000002e25257220 */ /* 0x080fe20000410000 */
[----:B------:R-:W-:Y:S02]  /*148b0*/  HADD2.F32 R45, -RZ, R45.H1_H1 ;  /* 0x3000002dff2d7230 */ /* 0x000fe40000004100 */
[C---:B------:R-:W-:Y:S01]  /*148c0*/  FFMA.FTZ R47, R27.reuse, R46, -R48 ;  /* 0x0000002e1b2f7223 */ /* 0x040fe20000010830 */
[----:B------:R-:W-:Y:S02]  /*148d0*/  HADD2.F32 R40, -RZ, R40.H1_H1 ;  /* 0x30000028ff287230 */ /* 0x000fe40000004100 */
[----:B------:R-:W-:Y:S01]  /*148e0*/  FFMA.FTZ R50, R27, R50, R37 ;  /* 0x000000321b327223 */ /* 0x000fe20000010025 */
[----:B------:R-:W-:Y:S02]  /*148f0*/  HADD2.F32 R27, -RZ, R42.H1_H1 ;  /* 0x3000002aff1b7230 */ /* 0x000fe40000004100 */
[C---:B------:R-:W-:Y:S01]  /*14900*/  FFMA.FTZ R67, R39.reuse, R53, -R52 ;  /* 0x0000003527437223 */ /* 0x040fe20000010834 */
[----:B------:R-:W-:Y:S01]  /*14910*/  FFMA.FTZ R66, R39, R59, R66 ;  /* 0x0000003b27427223 */ /* 0x000fe20000010042 */
[----:B------:R-:W-:Y:S01]  /*14920*/  HADD2.F32 R36, -RZ, R36.H1_H1 ;  /* 0x30000024ff247230 */ /* 0x000fe20000004100 */
[----:B------:R-:W-:Y:S01]  /*14930*/  F2FP.F16.E4M3.UNPACK_B R49, R49 ;  /* 0x00000031ff31723e */ /* 0x000fe200020006ff */
[C---:B------:R-:W-:Y:S01]  /*14940*/  FMUL.FTZ R39, R40.reuse, R45 ;  /* 0x0000002d28277220 */ /* 0x040fe20000410000 */
[----:B------:R-:W-:Y:S01]  /*14950*/  FMUL.FTZ R42, R40, R27 ;  /* 0x0000001b282a7220 */ /* 0x000fe20000410000 */
[----:B------:R-:W-:Y:S01]  /*14960*/  HADD2.F32 R40, -RZ, R54.H0_H0 ;  /* 0x20000036ff287230 */ /* 0x000fe20000004100 */
[----:B------:R-:W-:Y:S01]  /*14970*/  F2FP.F16.E4M3.UNPACK_B R4, R38 ;  /* 0x00000026ff04723e */ /* 0x000fe200020006ff */
[----:B------:R-:W-:-:S02]  /*14980*/  HADD2.F32 R37, -RZ, R41.H0_H0 ;  /* 0x20000029ff257230 */ /* 0x000fc40000004100 */
[C---:B------:R-:W-:Y:S01]  /*14990*/  FFMA.FTZ R52, R36.reuse, R27, -R39 ;  /* 0x0000001b24347223 */ /* 0x040fe20000010827 */
[----:B------:R-:W-:Y:S01]  /*149a0*/  FFMA.FTZ R51, R36, R45, R42 ;  /* 0x0000002d24337223 */ /* 0x000fe2000001002a */
[----:B------:R-:W-:Y:S01]  /*149b0*/  HADD2.F32 R36, -RZ, R49.H0_H0 ;  /* 0x20000031ff247230 */ /* 0x000fe20000004100 */
[----:B------:R-:W-:Y:S01]  /*149c0*/  F2FP.F16.E4M3.UNPACK_B R39, R6.H1 ;  /* 0x00000006ff27723e */ /* 0x000fe200030006ff */
[----:B------:R-:W-:Y:S02]  /*149d0*/  HADD2.F32 R27, -RZ, R21.H0_H0 ;  /* 0x20000015ff1b7230 */ /* 0x000fe40000004100 */
[C---:B------:R-:W-:Y:S01]  /*149e0*/  FMUL.FTZ R42, R37.reuse, R40 ;  /* 0x00000028252a7220 */ /* 0x040fe20000410000 */
[----:B------:R-:W-:Y:S02]  /*149f0*/  HADD2.F32 R54, -RZ, R54.H1_H1 ;  /* 0x30000036ff367230 */ /* 0x000fe40000004100 */
[----:B------:R-:W-:Y:S01]  /*14a00*/  FMUL.FTZ R46, R37, R36 ;  /* 0x00000024252e7220 */ /* 0x000fe20000410000 */
[----:B------:R-:W-:-:S02]  /*14a10*/  HADD2.F32 R41, -RZ, R41.H1_H1 ;  /* 0x30000029ff297230 */ /* 0x000fc40000004100 */
[----:B------:R-:W-:Y:S01]  /*14a20*/  FFMA.FTZ R42, R27, R36, -R42 ;  /* 0x000000241b2a7223 */ /* 0x000fe2000001082a */
[----:B------:R-:W-:Y:S01]  /*14a30*/  HADD2.F32 R36, -RZ, R49.H1_H1 ;  /* 0x30000031ff247230 */ /* 0x000fe20000004100 */
[----:B------:R-:W-:Y:S01]  /*14a40*/  F2FP.F16.E4M3.UNPACK_B R37, R20.H1 ;  /* 0x00000014ff25723e */ /* 0x000fe200030006ff */
[----:B------:R-:W-:Y:S02]  /*14a50*/  HADD2.F32 R21, -RZ, R21.H1_H1 ;  /* 0x30000015ff157230 */ /* 0x000fe40000004100 */
[----:B------:R-:W-:Y:S01]  /*14a60*/  FMUL.FTZ R48, R41, R54 ;  /* 0x0000003629307220 */ /* 0x000fe20000410000 */
[----:B------:R-:W-:Y:S01]  /*14a70*/  F2FP.F16.E4M3.UNPACK_B R38, R38.H1 ;  /* 0x00000026ff26723e */ /* 0x000fe200030006ff */
[----:B------:R-:W-:Y:S01]  /*14a80*/  FFMA.FTZ R46, R27, R40, R46 ;  /* 0x000000281b2e7223 */ /* 0x000fe2000001002e */
[-C--:B------:R-:W-:Y:S01]  /*14a90*/  FMUL.FTZ R45, R41, R36.reuse ;  /* 0x00000024292d7220 */ /* 0x080fe20000410000 */
[----:B------:R-:W-:Y:S02]  /*14aa0*/  HADD2.F32 R40, -RZ, R39.H0_H0 ;  /* 0x20000027ff287230 */ /* 0x000fe40000004100 */
[----:B------:R-:W-:Y:S01]  /*14ab0*/  FFMA.FTZ R41, R21, R36, -R48 ;  /* 0x0000002415297223 */ /* 0x000fe20000010830 */
[----:B------:R-:W-:-:S02]  /*14ac0*/  HADD2.F32 R27, -RZ, R43.H0_H0 ;  /* 0x2000002bff1b7230 */ /* 0x000fc40000004100 */
[----:B------:R-:W-:Y:S01]  /*14ad0*/  FFMA.FTZ R45, R21, R54, R45 ;  /* 0x00000036152d7223 */ /* 0x000fe2000001002d */
[----:B------:R-:W-:Y:S01]  /*14ae0*/  HADD2.F32 R36, -RZ, R37.H0_H0 ;  /* 0x20000025ff247230 */ /* 0x000fe20000004100 */
[----:B------:R-:W-:Y:S01]  /*14af0*/  F2FP.F16.E4M3.UNPACK_B R20, R20 ;  /* 0x00000014ff14723e */ /* 0x000fe200020006ff */
[----:B------:R-:W-:Y:S02]  /*14b00*/  HADD2.F32 R39, -RZ, R39.H1_H1 ;  /* 0x30000027ff277230 */ /* 0x000fe40000004100 */
[C---:B------:R-:W-:Y:S01]  /*14b10*/  FMUL.FTZ R48, R27.reuse, R40 ;  /* 0x000000281b307220 */ /* 0x040fe20000410000 */
[----:B------:R-:W-:Y:S02]  /*14b20*/  HADD2.F32 R43, -RZ, R43.H1_H1 ;  /* 0x3000002bff2b7230 */ /* 0x000fe40000004100 */
[----:B------:R-:W-:Y:S01]  /*14b30*/  FMUL.FTZ R54, R27, R36 ;  /* 0x000000241b367220 */ /* 0x000fe20000410000 */
[----:B------:R-:W-:Y:S01]  /*14b40*/  HADD2.F32 R21, -RZ, R38.H0_H0 ;  /* 0x20000026ff157230 */ /* 0x000fe20000004100 */
[----:B------:R-:W-:Y:S01]  /*14b50*/  F2FP.F16.E4M3.UNPACK_B R6, R6 ;  /* 0x00000006ff06723e */ /* 0x000fe200020006ff */
[----:B------:R-:W-:-:S02]  /*14b60*/  HADD2.F32 R37, -RZ, R37.H1_H1 ;  /* 0x30000025ff257230 */ /* 0x000fc40000004100 */
[----:B------:R-:W-:Y:S01]  /*14b70*/  FMUL.FTZ R27, R43, R39 ;  /* 0x000000272b1b7220 */ /* 0x000fe20000410000 */
[----:B------:R-:W-:Y:S02]  /*14b80*/  HADD2.F32 R38, -RZ, R38.H1_H1 ;  /* 0x30000026ff267230 */ /* 0x000fe40000004100 */
[C---:B------:R-:W-:Y:S01]  /*14b90*/  FFMA.FTZ R48, R21.reuse, R36, -R48 ;  /* 0x0000002415307223 */ /* 0x040fe20000010830 */
[----:B------:R-:W-:Y:S01]  /*14ba0*/  FFMA.FTZ R54, R21, R40, R54 ;  /* 0x0000002815367223 */ /* 0x000fe20000010036 */
[-C--:B------:R-:W-:Y:S01]  /*14bb0*/  FMUL.FTZ R36, R43, R37.reuse ;  /* 0x000000252b247220 */ /* 0x080fe20000410000 */
[--C-:B------:R-:W-:Y:S02]  /*14bc0*/  HADD2.F32 R21, -RZ, R20.reuse.H0_H0 ;  /* 0x20000014ff157230 */ /* 0x100fe40000004100 */
[C---:B------:R-:W-:Y:S01]  /*14bd0*/  FFMA.FTZ R49, R38.reuse, R37, -R27 ;  /* 0x0000002526317223 */ /* 0x040fe2000001081b */
[----:B------:R-:W-:Y:S02]  /*14be0*/  HADD2.F32 R27, -RZ, R20.H1_H1 ;  /* 0x30000014ff1b7230 */ /* 0x000fe40000004100 */
[----:B------:R-:W-:Y:S01]  /*14bf0*/  FFMA.FTZ R53, R38, R39, R36 ;  /* 0x0000002726357223 */ /* 0x000fe20000010024 */
[--C-:B------:R-:W-:Y:S01]  /*14c00*/  HADD2.F32 R37, -RZ, R6.reuse.H0_H0 ;  /* 0x20000006ff257230 */ /* 0x100fe20000004100 */
[----:B------:R-:W-:Y:S01]  /*14c10*/  F2FP.SATFINITE.E4M3.F32.PACK_AB_MERGE_C R60, R61, R60, RZ ;  /* 0x0000003c3d3c723e */ /* 0x000fe200048070ff */
[--C-:B------:R-:W-:Y:S01]  /*14c20*/  HADD2.F32 R20, -RZ, R7.reuse.H0_H0 ;  /* 0x20000007ff147230 */ /* 0x100fe20000004100 */
[----:B------:R-:W-:Y:S01]  /*14c30*/  F2FP.SATFINITE.E4M3.F32.PACK_AB_MERGE_C R58, R58, R63, RZ ;  /* 0x0000003f3a3a723e */ /* 0x000fe200048070ff */
[----:B------:R-:W-:Y:S01]  /*14c40*/  HADD2.F32 R36, -RZ, R6.H1_H1 ;  /* 0x30000006ff247230 */ /* 0x000fe20000004100 */
[----:B------:R-:W-:Y:S01]  /*14c50*/  F2FP.SATFINITE.E4M3.F32.PACK_AB_MERGE_C R48, R49, R48, RZ ;  /* 0x000000303130723e */ /* 0x000fe200048070ff */
[----:B------:R-:W-:-:S02]  /*14c60*/  HADD2.F32 R7, -RZ, R7.H1_H1 ;  /* 0x30000007ff077230 */ /* 0x000fc40000004100 */
[C---:B------:R-:W-:Y:S01]  /*14c70*/  FMUL.FTZ R39, R20.reuse, R37 ;  /* 0x0000002514277220 */ /* 0x040fe20000410000 */
[--C-:B------:R-:W-:Y:S02]  /*14c80*/  HADD2.F32 R6, -RZ, R4.reuse.H0_H0 ;  /* 0x20000004ff067230 */ /* 0x100fe40000004100 */
[----:B------:R-:W-:Y:S01]  /*14c90*/  FMUL.FTZ R20, R20, R21 ;  /* 0x0000001514147220 */ /* 0x000fe20000410000 */
[----:B------:R-:W-:Y:S02]  /*14ca0*/  HADD2.F32 R4, -RZ, R4.H1_H1 ;  /* 0x30000004ff047230 */ /* 0x000fe40000004100 */
[CC--:B------:R-:W-:Y:S01]  /*14cb0*/  FMUL.FTZ R43, R7.reuse, R36.reuse ;  /* 0x00000024072b7220 */ /* 0x0c0fe20000410000 */
[----:B------:R-:W-:Y:S01]  /*14cc0*/  FMUL.FTZ R7, R7, R27 ;  /* 0x0000001b07077220 */ /* 0x000fe20000410000 */
        /* <DEDUP_REMOVED lines=8> */
[----:B------:R-:W-:Y:S02]  /*14d50*/  F2FP.SATFINITE.E4M3.F32.PACK_AB_MERGE_C R53, R53, R54, RZ ;  /* 0x000000363535723e */ /* 0x000fe400048070ff */
[----:B------:R-:W-:Y:S02]  /*14d60*/  F2FP.SATFINITE.E4M3.F32.PACK_AB_MERGE_C R5, R24, R5, R60 ;  /* 0x000000051805723e */ /* 0x000fe4000480703c */
[----:B------:R-:W-:-:S02]  /*14d70*/  F2FP.SATFINITE.E4M3.F32.PACK_AB_MERGE_C R7, R55, R62, R7 ;  /* 0x0000003e3707723e */ /* 0x000fc40004807007 */
[----:B------:R-:W-:Y:S02]  /*14d80*/  F2FP.SATFINITE.E4M3.F32.PACK_AB_MERGE_C R25, R26, R25, R58 ;  /* 0x000000191a19723e */ /* 0x000fe4000480703a */
[----:B------:R-:W-:Y:S02]  /*14d90*/  F2FP.SATFINITE.E4M3.F32.PACK_AB_MERGE_C R4, R41, R42, R4 ;  /* 0x0000002a2904723e */ /* 0x000fe40004807004 */
[----:B------:R-:W-:Y:S02]  /*14da0*/  F2FP.SATFINITE.E4M3.F32.PACK_AB_MERGE_C R6, R6, R39, R48 ;  /* 0x000000270606723e */ /* 0x000fe40004807030 */
[----:B------:R-:W-:Y:S02]  /*14db0*/  F2FP.SATFINITE.E4M3.F32.PACK_AB_MERGE_C R27, R56, R57, R27 ;  /* 0x00000039381b723e */ /* 0x000fe4000480701b */
[----:B------:R-:W-:Y:S01]  /*14dc0*/  F2FP.SATFINITE.E4M3.F32.PACK_AB_MERGE_C R24, R45, R46, R50 ;  /* 0x0000002e2d18723e */ /* 0x000fe20004807032 */
[----:B------:R0:W-:Y:S01]  /*14dd0*/  STS.128 [R233+0x14400], R4 ;  /* 0x01440004e9007388 */ /* 0x0001e20000000c00 */
[----:B------:R-:W-:-:S05]  /*14de0*/  F2FP.SATFINITE.E4M3.F32.PACK_AB_MERGE_C R26, R21, R20, R53 ;  /* 0x00000014151a723e */ /* 0x000fca0004807035 */
[----:B------:R0:W-:Y:S02]  /*14df0*/  STS.128 [R0+0x14400], R24 ;  /* 0x0144001800007388 */ /* 0x0001e40000000c00 */
.L_x_613:
[----:B------:R-:W-:Y:S05]  /*14e00*/  BSYNC B1 ;  /* 0x0000000000017941 */ /* 0x000fea0003800000 */
.L_x_612:
[----:B------:R-:W-:Y:S04]  /*14e10*/  BSSY B1, `(.L_x_614) ;  /* 0x0000100000017945 */ /* 0x000fe80003800000 */
[----:B------:R-:W-:Y:S05]  /*14e20*/  @P1 BRA `(.L_x_615) ;  /* 0x0000000c00f81947 */ /* 0x000fea0003800000 */
[----:B0----5:R-:W-:Y:S02]  /*14e30*/  SHF.R.U32.HI R0, RZ, 0x8, R28 ;  /* 0x00000008ff007819 */ /* 0x021fe4000001161c */
[----:B------:R-:W-:Y:S02]  /*14e40*/  LOP3.LUT R5, R28, 0xff, RZ, 0xc0, !PT ;  /* 0x000000ff1c057812 */ /* 0x000fe400078ec0ff */
[----:B------:R-:W-:Y:S02]  /*14e50*/  LOP3.LUT R4, R0, 0xff, RZ, 0xc0, !PT ;  /* 0x000000ff00047812 */ /* 0x000fe400078ec0ff */
[----:B------:R-:W-:Y:S02]  /*14e60*/  LEA.HI R0, R3, R222, RZ, 0x1c ;  /* 0x000000de03007211 */ /* 0x000fe400078fe0ff */
[----:B-1----:R-:W-:Y:S02]  /*14e70*/  PRMT R37, R4, 0x7604, R5 ;  /* 0x0000760404257816 */ /* 0x002fe40000000005 */
[----:B------:R-:W-:-:S02]  /*14e80*/  SHF.R.S32.HI R5, RZ, 0x1f, R0 ;  /* 0x0000001fff057819 */ /* 0x000fc40000011400 */
[----:B------:R-:W-:Y:S02]  /*14e90*/  SHF.R.U32.HI R24, RZ, 0x8, R31 ;  /* 0x00000008ff187819 */ /* 0x000fe4000001161f */
[----:B------:R-:W-:Y:S02]  /*14ea0*/  LEA.HI R4, R5, R0, RZ, 0x2 ;  /* 0x0000000005047211 */ /* 0x000fe400078f10ff */
[----:B------:R-:W-:Y:S02]  /*14eb0*/  SHF.L.U32 R0, R0, 0x4, RZ ;  /* 0x0000000400007819 */ /* 0x000fe400000006ff */
[----:B------:R-:W-:Y:S01]  /*14ec0*/  SHF.R.U32.HI R6, RZ, 0x8, R29 ;  /* 0x00000008ff067819 */ /* 0x000fe2000001161d */
[----:B------:R-:W-:Y:S01]  /*14ed0*/  IMAD.SHL.U32 R4, R4, 0x800, RZ ;  /* 0x0000080004047824 */ /* 0x000fe200078e00ff */
[----:B------:R-:W-:Y:S02]  /*14ee0*/  LOP3.LUT R5, R175, 0x30, R0, 0xf8, !PT ;  /* 0x00000030af057812 */ /* 0x000fe400078ef800 */
[----:B--2---:R-:W-:-:S02]  /*14ef0*/  LOP3.LUT R21, R31, 0xff, RZ, 0xc0, !PT ;  /* 0x000000ff1f157812 */ /* 0x004fc400078ec0ff */
[----:B------:R-:W-:Y:S02]  /*14f00*/  SHF.R.U32.HI R20, RZ, 0x8, R8 ;  /* 0x00000008ff147819 */ /* 0x000fe40000011608 */
[----:B------:R-:W-:Y:S02]  /*14f10*/  LOP3.LUT R0, R24, 0xff, RZ, 0xc0, !PT ;  /* 0x000000ff18007812 */ /* 0x000fe400078ec0ff */
[----:B------:R-:W-:Y:S02]  /*14f20*/  LOP3.LUT R7, R29, 0xff, RZ, 0xc0, !PT ;  /* 0x000000ff1d077812 */ /* 0x000fe400078ec0ff */
[----:B------:R-:W-:Y:S02]  /*14f30*/  LOP3.LUT R6, R6, 0xff, RZ, 0xc0, !PT ;  /* 0x000000ff06067812 */ /* 0x000fe400078ec0ff */
[----:B------:R-:W-:Y:S02]  /*14f40*/  LOP3.LUT R25, R8, 0xff, RZ, 0xc0, !PT ;  /* 0x000000ff08197812 */ /* 0x000fe400078ec0ff */
[----:B------:R-:W-:-:S02]  /*14f50*/  LOP3.LUT R20, R20, 0xff, RZ, 0xc0, !PT ;  /* 0x000000ff14147812 */ /* 0x000fc400078ec0ff */
[----:B------:R-:W-:Y:S02]  /*14f60*/  PRMT R43, R0, 0x7604, R21 ;  /* 0x00007604002b7816 */ /* 0x000fe40000000015 */
[----:B------:R-:W-:Y:S02]  /*14f70*/  PRMT R36, R6, 0x7604, R7 ;  /* 0x0000760406247816 */ /* 0x000fe40000000007 */
[----:B------:R-:W-:Y:S02]  /*14f80*/  LOP3.LUT R5, R5, R196, RZ, 0x3c, !PT ;  /* 0x000000c405057212 */ /* 0x000fe400078e3cff */
[----:B------:R-:W-:Y:S02]  /*14f90*/  LOP3.LUT R4, R4, 0xffffe000, RZ, 0xc0, !PT ;  /* 0xffffe00004047812 */ /* 0x000fe400078ec0ff */
[----:B------:R-:W-:Y:S02]  /*14fa0*/  SHF.R.U32.HI R0, RZ, 0x8, R9 ;  /* 0x00000008ff007819 */ /* 0x000fe40000011609 */
[----:B------:R-:W-:-:S02]  /*14fb0*/  SHF.R.U32.HI R6, RZ, 0x8, R30 ;  /* 0x00000008ff067819 */ /* 0x000fc4000001161e */
[----:B------:R-:W-:Y:S02]  /*14fc0*/  PRMT R45, R20, 0x7604, R25 ;  /* 0x00007604142d7816 */ /* 0x000fe40000000019 */
[----:B------:R-:W-:Y:S02]  /*14fd0*/  IADD3 R21, R5, R197, R4 ;  /* 0x000000c505157210 */ /* 0x000fe40007ffe004 */
[----:B------:R-:W-:Y:S02]  /*14fe0*/  LOP3.LUT R25, R9, 0xff, RZ, 0xc0, !PT ;  /* 0x000000ff09197812 */ /* 0x000fe400078ec0ff */
[----:B------:R-:W-:Y:S02]  /*14ff0*/  SHF.R.U32.HI R24, RZ, 0x8, R11 ;  /* 0x00000008ff187819 */ /* 0x000fe4000001160b */
[----:B------:R-:W-:Y:S02]  /*15000*/  LOP3.LUT R0, R0, 0xff, RZ, 0xc0, !PT ;  /* 0x000000ff00007812 */ /* 0x000fe400078ec0ff */
[----:B------:R-:W-:-:S02]  /*15010*/  LOP3.LUT R7, R30, 0xff, RZ, 0xc0, !PT ;  /* 0x000000ff1e077812 */ /* 0x000fc400078ec0ff */
[----:B------:R-:W-:Y:S02]  /*15020*/  LOP3.LUT R6, R6, 0xff, RZ, 0xc0, !PT ;  /* 0x000000ff06067812 */ /* 0x000fe400078ec0ff */
[----:B------:R-:W-:Y:S02]  /*15030*/  SHF.R.U32.HI R20, RZ, 0x8, R10 ;  /* 0x00000008ff147819 */ /* 0x000fe4000001160a */
[----:B------:R-:W-:Y:S02]  /*15040*/  LOP3.LUT R27, R10, 0xff, RZ, 0xc0, !PT ;  /* 0x000000ff0a1b7812 */ /* 0x000fe400078ec0ff */
[----:B------:R-:W-:Y:S02]  /*15050*/  LOP3.LUT R24, R24, 0xff, RZ, 0xc0, !PT ;  /* 0x000000ff18187812 */ /* 0x000fe400078ec0ff */
[----:B------:R-:W-:Y:S01]  /*15060*/  PRMT R47, R0, 0x7604, R25 ;  /* 0x00007604002f7816 */ /* 0x000fe20000000019 */
[----:B------:R-:W-:Y:S01]  /*15070*/  IMAD.IADD R0, R16, 0x1, R21 ;  /* 0x0000000110007824 */ /* 0x000fe200078e0215 */
[----:B------:R-:W-:-:S02]  /*15080*/  LOP3.LUT R20, R20, 0xff, RZ, 0xc0, !PT ;  /* 0x000000ff14147812 */ /* 0x000fc400078ec0ff */
[----:B------:R-:W-:Y:S02]  /*15090*/  LOP3.LUT R41, R11, 0xff, RZ, 0xc0, !PT ;  /* 0x000000ff0b297812 */ /* 0x000fe400078ec0ff */
[----:B------:R-:W-:Y:S02]  /*150a0*/  PRMT R39, R6, 0x7604, R7 ;  /* 0x0000760406277816 */ /* 0x000fe40000000007 */
[----:B------:R-:W0:Y:S01]  /*150b0*/  LDS.128 R4, [R232+0x14400] ;  /* 0x01440000e8047984 */ /* 0x000e220000000c00 */
[----:B------:R-:W-:Y:S02]  /*150c0*/  PRMT R49, R20, 0x7604, R27 ;  /* 0x0000760414317816 */ /* 0x000fe4000000001b */
[----:B------:R-:W-:Y:S02]  /*150d0*/  PRMT R42, R24, 0x7604, R41 ;  /* 0x00007604182a7816 */ /* 0x000fe40000000029 */
[----:B------:R-:W1:Y:S01]  /*150e0*/  LDS.128 R24, [R0+0x14400] ;  /* 0x0144000000187984 */ /* 0x000e620000000c00 */
[----:B------:R-:W-:-:S02]  /*150f0*/  SHF.R.U32.HI R21, RZ, 0x10, R29 ;  /* 0x00000010ff157819 */ /* 0x000fc4000001161d */
[----:B------:R-:W-:Y:S02]  /*15100*/  SHF.R.U32.HI R20, RZ, 0x10, R28 ;  /* 0x00000010ff147819 */ /* 0x000fe4000001161c */
[----:B------:R-:W-:Y:S02]  /*15110*/  SHF.R.U32.HI R38, RZ, 0x10, R30 ;  /* 0x00000010ff267819 */ /* 0x000fe4000001161e */
[----:B------:R-:W-:Y:S02]  /*15120*/  LOP3.LUT R21, R21, 0xff, RZ, 0xc0, !PT ;  /* 0x000000ff15157812 */ /* 0x000fe400078ec0ff */
[----:B------:R-:W-:Y:S02]  /*15130*/  LOP3.LUT R20, R20, 0xff, RZ, 0xc0, !PT ;  /* 0x000000ff14147812 */ /* 0x000fe400078ec0ff */
[----:B------:R-:W-:Y:S02]  /*15140*/  LOP3.LUT R38, R38, 0xff, RZ, 0xc0, !PT ;  /* 0x000000ff26267812 */ /* 0x000fe400078ec0ff */
[----:B------:R-:W-:-:S02]  /*15150*/  PRMT R21, R21, 0x7054, R36 ;  /* 0x0000705415157816 */ /* 0x000fc40000000024 */
[----:B------:R-:W-:Y:S02]  /*15160*/  PRMT R37, R20, 0x7054, R37 ;  /* 0x0000705414257816 */ /* 0x000fe40000000025 */
[----:B------:R-:W-:Y:S02]  /*15170*/  SHF.R.U32.HI R36, RZ, 0x10, R9 ;  /* 0x00000010ff247819 */ /* 0x000fe40000011609 */
[----:B------:R-:W-:Y:S02]  /*15180*/  SHF.R.U32.HI R20, RZ, 0x10, R8 ;  /* 0x00000010ff147819 */ /* 0x000fe40000011608 */
[----:B------:R-:W-:Y:S02]  /*15190*/  PRMT R41, R38, 0x7054, R39 ;  /* 0x0000705426297816 */ /* 0x000fe40000000027 */
[----:B------:R-:W-:Y:S02]  /*151a0*/  SHF.R.U32.HI R40, RZ, 0x10, R31 ;  /* 0x00000010ff287819 */ /* 0x000fe4000001161f */
[----:B------:R-:W-:-:S02]  /*151b0*/  SHF.R.U32.HI R39, RZ, 0x10, R11 ;  /* 0x00000010ff277819 */ /* 0x000fc4000001160b */
[----:B------:R-:W-:Y:S02]  /*151c0*/  LOP3.LUT R36, R36, 0xff, RZ, 0xc0, !PT ;  /* 0x000000ff24247812 */ /* 0x000fe400078ec0ff */
[----:B------:R-:W-:Y:S02]  /*151d0*/  LOP3.LUT R20, R20, 0xff, RZ, 0xc0, !PT ;  /* 0x000000ff14147812 */ /* 0x000fe400078ec0ff */
[----:B------:R-:W-:Y:S02]  /*151e0*/  LOP3.LUT R40, R40, 0xff, RZ, 0xc0, !PT ;  /* 0x000000ff28287812 */ /* 0x000fe400078ec0ff */
[----:B------:R-:W-:Y:S02]  /*151f0*/  SHF.R.U32.HI R38, RZ, 0x10, R10 ;  /* 0x00000010ff267819 */ /* 0x000fe4000001160a */
[----:B------:R-:W-:Y:S02]  /*15200*/  LOP3.LUT R39, R39, 0xff, RZ, 0xc0, !PT ;  /* 0x000000ff27277812 */ /* 0x000fe400078ec0ff */
[----:B------:R-:W-:-:S02]  /*15210*/  PRMT R47, R36, 0x7054, R47 ;  /* 0x00007054242f7816 */ /* 0x000fc4000000002f */
[----:B------:R-:W-:Y:S02]  /*15220*/  PRMT R45, R20, 0x7054, R45 ;  /* 0x00007054142d7816 */ /* 0x000fe4000000002d */
[----:B------:R-:W-:Y:S02]  /*15230*/  PRMT R43, R40, 0x7054, R43 ;  /* 0x00007054282b7816 */ /* 0x000fe4000000002b */
[----:B------:R-:W-:Y:S02]  /*15240*/  LOP3.LUT R38, R38, 0xff, RZ, 0xc0, !PT ;  /* 0x000000ff26267812 */ /* 0x000fe400078ec0ff */
[----:B------:R-:W-:Y:S02]  /*15250*/  PRMT R51, R39, 0x7054, R42 ;  /* 0x0000705427337816 */ /* 0x000fe4000000002a */
[----:B------:R-:W-:Y:S02]  /*15260*/  LOP3.LUT R39, R37, 0xff000000, R28, 0xf8, !PT ;  /* 0xff00000025277812 */ /* 0x000fe400078ef81c */
[----:B------:R-:W-:-:S02]  /*15270*/  LOP3.LUT R40, R21, 0xff000000, R29, 0xf8, !PT ;  /* 0xff00000015287812 */ /* 0x000fc400078ef81d */
[----:B------:R-:W-:Y:S02]  /*15280*/  LOP3.LUT R47, R47, 0xff000000, R9, 0xf8, !PT ;  /* 0xff0000002f2f7812 */ /* 0x000fe400078ef809 */
[----:B------:R-:W-:Y:S02]  /*15290*/  LOP3.LUT R45, R45, 0xff000000, R8, 0xf8, !PT ;  /* 0xff0000002d2d7812 */ /* 0x000fe400078ef808 */
[-C--:B0-----:R-:W-:Y:S02]  /*152a0*/  F2FP.F16.E4M3.UNPACK_B R28, R7.reuse ;  /* 0x00000007ff1c723e */ /* 0x081fe400020006ff */
[----:B------:R-:W-:Y:S02]  /*152b0*/  F2FP.F16.E4M3.UNPACK_B R29, R7.H1 ;  /* 0x00000007ff1d723e */ /* 0x000fe400030006ff */
[-C--:B------:R-:W-:Y:S02]  /*152c0*/  F2FP.F16.E4M3.UNPACK_B R7, R4.reuse ;  /* 0x00000004ff07723e */ /* 0x080fe400020006ff */
[----:B------:R-:W-:-:S02]  /*152d0*/  F2FP.F16.E4M3.UNPACK_B R8, R4.H1 ;  /* 0x00000004ff08723e */ /* 0x000fc400030006ff */
[----:B------:R-:W-:Y:S02]  /*152e0*/  PRMT R49, R38, 0x7054, R49 ;  /* 0x0000705426317816 */ /* 0x000fe40000000031 */
[-C--:B------:R-:W-:Y:S02]  /*152f0*/  F2FP.F16.E4M3.UNPACK_B R4, R6.reuse ;  /* 0x00000006ff04723e */ /* 0x080fe400020006ff */
[----:B------:R-:W-:Y:S02]  /*15300*/  F2FP.F16.E4M3.UNPACK_B R21, R6.H1 ;  /* 0x00000006ff15723e */ /* 0x000fe400030006ff */
[----:B------:R-:W-:Y:S02]  /*15310*/  LOP3.LUT R20, R41, 0xff000000, R30, 0xf8, !PT ;  /* 0xff00000029147812 */ /* 0x000fe400078ef81e */
[----:B------:R-:W-:Y:S02]  /*15320*/  F2FP.F16.E4M3.UNPACK_B R46, R47 ;  /* 0x0000002fff2e723e */ /* 0x000fe400020006ff */
[----:B-1----:R-:W-:-:S02]  /*15330*/  F2FP.F16.E4M3.UNPACK_B R6, R25 ;  /* 0x00000019ff06723e */ /* 0x002fc400020006ff */
[----:B------:R-:W-:Y:S01]  /*15340*/  F2FP.F16.E4M3.UNPACK_B R41, R40 ;  /* 0x00000028ff29723e */ /* 0x000fe200020006ff */
[--C-:B------:R-:W-:Y:S01]  /*15350*/  HADD2.F32 R48, -RZ, R46.reuse.H0_H0 ;  /* 0x2000002eff307230 */ /* 0x100fe20000004100 */
[----:B------:R-:W-:Y:S01]  /*15360*/  LOP3.LUT R50, R49, 0xff000000, R10, 0xf8, !PT ;  /* 0xff00000031327812 */ /* 0x000fe200078ef80a */
[----:B------:R-:W-:Y:S01]  /*15370*/  HADD2.F32 R49, -RZ, R46.H1_H1 ;  /* 0x3000002eff317230 */ /* 0x000fe20000004100 */
[----:B------:R-:W-:Y:S01]  /*15380*/  LOP3.LUT R51, R51, 0xff000000, R11, 0xf8, !PT ;  /* 0xff00000033337812 */ /* 0x000fe200078ef80b */
[--C-:B------:R-:W-:Y:S01]  /*15390*/  HADD2.F32 R42, -RZ, R41.reuse.H0_H0 ;  /* 0x20000029ff2a7230 */ /* 0x100fe20000004100 */
[-C--:B------:R-:W-:Y:S01]  /*153a0*/  F2FP.F16.E4M3.UNPACK_B R10, R5.reuse ;  /* 0x00000005ff0a723e */ /* 0x080fe200020006ff */
[----:B------:R-:W-:Y:S01]  /*153b0*/  HADD2.F32 R41, -RZ, R41.H1_H1 ;  /* 0x30000029ff297230 */ /* 0x000fe20000004100 */
[----:B------:R-:W-:Y:S01]  /*153c0*/  F2FP.F16.E4M3.UNPACK_B R11, R5.H1 ;  /* 0x00000005ff0b723e */ /* 0x000fe200030006ff */
[----:B------:R-:W-:Y:S01]  /*153d0*/  HADD2.F32 R5, -RZ, R6.H0_H0 ;  /* 0x20000006ff057230 */ /* 0x000fe20000004100 */
[----:B------:R-:W-:Y:S01]  /*153e0*/  LOP3.LUT R43, R43, 0xff000000, R31, 0xf8, !PT ;  /* 0xff0000002b2b7812 */ /* 0x000fe200078ef81f */
[--C-:B------:R-:W-:Y:S01]  /*153f0*/  HADD2.F32 R9, -RZ, R10.reuse.H0_H0 ;  /* 0x2000000aff097230 */ /* 0x100fe20000004100 */
[-C--:B------:R-:W-:Y:S01]  /*15400*/  F2FP.F16.E4M3.UNPACK_B R37, R27.reuse ;  /* 0x0000001bff25723e */ /* 0x080fe200020006ff */
[----:B------:R-:W-:Y:S01]  /*15410*/  HADD2.F32 R10, -RZ, R10.H1_H1 ;  /* 0x3000000aff0a7230 */ /* 0x000fe20000004100 */
[----:B------:R-:W-:Y:S01]  /*15420*/  F2FP.F16.E4M3.UNPACK_B R38, R27.H1 ;  /* 0x0000001bff26723e */ /* 0x000fe200030006ff */
[C---:B------:R-:W-:Y:S01]  /*15430*/  FMUL.FTZ R52, R5.reuse, R48 ;  /* 0x0000003005347220 */ /* 0x040fe20000410000 */
[----:B------:R-:W-:Y:S01]  /*15440*/  F2FP.F16.E4M3.UNPACK_B R31, R26 ;  /* 0x0000001aff1f723e */ /* 0x000fe200020006ff */
[----:B------:R-:W-:Y:S01]  /*15450*/  FMUL.FTZ R27, R5, R42 ;  /* 0x0000002a051b7220 */ /* 0x000fe20000410000 */
[----:B------:R-:W-:Y:S01]  /*15460*/  F2FP.F16.E4M3.UNPACK_B R36, R26.H1 ;  /* 0x0000001aff24723e */ /* 0x000fe200030006ff */
[----:B------:R-:W-:Y:S01]  /*15470*/  HADD2.F32 R26, -RZ, R6.H1_H1 ;  /* 0x30000006ff1a7230 */ /* 0x000fe20000004100 */
[----:B------:R-:W-:Y:S01]  /*15480*/  F2FP.F16.E4M3.UNPACK_B R30, R25.H1 ;  /* 0x00000019ff1e723e */ /* 0x000fe200030006ff */
[C---:B------:R-:W-:Y:S01]  /*15490*/  FFMA.FTZ R5, R9.reuse, R42, -R52 ;  /* 0x0000002a09057223 */ /* 0x040fe20000010834 */
[----:B------:R-:W-:Y:S01]  /*154a0*/  F2FP.F16.E4M3.UNPACK_B R47, R47.H1 ;  /* 0x0000002fff2f723e */ /* 0x000fe200030006ff */
[----:B------:R-:W-:Y:S01]  /*154b0*/  FFMA.FTZ R9, R9, R48, R27 ;  /* 0x0000003009097223 */ /* 0x000fe2000001001b */
[----:B------:R-:W-:Y:S01]  /*154c0*/  F2FP.F16.E4M3.UNPACK_B R40, R40.H1 ;  /* 0x00000028ff28723e */ /* 0x000fe200030006ff */
[----:B------:R-:W-:-:S02]  /*154d0*/  HADD2.F32 R27, -RZ, R30.H0_H0 ;  /* 0x2000001eff1b7230 */ /* 0x000fc40000004100 */
[C---:B------:R-:W-:Y:S01]  /*154e0*/  FMUL.FTZ R53, R26.reuse, R49 ;  /* 0x000000311a357220 */ /* 0x040fe20000410000 */
[----:B------:R-:W-:Y:S02]  /*154f0*/  HADD2.F32 R46, -RZ, R47.H0_H0 ;  /* 0x2000002fff2e7230 */ /* 0x000fe40000004100 */
[-C--:B------:R-:W-:Y:S01]  /*15500*/  FMUL.FTZ R26, R26, R41.reuse ;  /* 0x000000291a1a7220 */ /* 0x080fe20000410000 */
[----:B------:R-:W-:Y:S02]  /*15510*/  HADD2.F32 R42, -RZ, R40.H0_H0 ;  /* 0x20000028ff2a7230 */ /* 0x000fe40000004100 */
[C---:B------:R-:W-:Y:S01]  /*15520*/  FFMA.FTZ R48, R10.reuse, R41, -R53 ;  /* 0x000000290a307223 */ /* 0x040fe20000010835 */
[----:B------:R-:W-:Y:S02]  /*15530*/  HADD2.F32 R6, -RZ, R11.H0_H0 ;  /* 0x2000000bff067230 */ /* 0x000fe40000004100 */
[C---:B------:R-:W-:Y:S01]  /*15540*/  FMUL.FTZ R55, R27.reuse, R46 ;  /* 0x0000002e1b377220 */ /* 0x040fe20000410000 */
[----:B------:R-:W-:Y:S01]  /*15550*/  FFMA.FTZ R52, R10, R49, R26 ;  /* 0x000000310a347223 */ /* 0x000fe2000001001a */
[----:B------:R-:W-:Y:S01]  /*15560*/  F2FP.F16.E4M3.UNPACK_B R41, R51 ;  /* 0x00000033ff29723e */ /* 0x000fe200020006ff */
[----:B------:R-:W-:Y:S01]  /*15570*/  FMUL.FTZ R27, R27, R42 ;  /* 0x0000002a1b1b7220 */ /* 0x000fe20000410000 */
[----:B------:R-:W-:Y:S01]  /*15580*/  F2FP.F16.E4M3.UNPACK_B R26, R43 ;  /* 0x0000002bff1a723e */ /* 0x000fe200020006ff */
[----:B------:R-:W-:-:S02]  /*15590*/  HADD2.F32 R10, -RZ, R37.H0_H0 ;  /* 0x20000025ff0a7230 */ /* 0x000fc40000004100 */
[C---:B------:R-:W-:Y:S01]  /*155a0*/  FFMA.FTZ R55, R6.reuse, R42, -R55 ;  /* 0x0000002a06377223 */ /* 0x040fe20000010837 */
[----:B------:R-:W-:Y:S01]  /*155b0*/  FFMA.FTZ R46, R6, R46, R27 ;  /* 0x0000002e062e7223 */ /* 0x000fe2000001001b */
[----:B------:R-:W-:Y:S01]  /*155c0*/  HADD2.F32 R49, -RZ, R41.H0_H0 ;  /* 0x20000029ff317230 */ /* 0x000fe20000004100 */
[----:B------:R-:W-:Y:S01]  /*155d0*/  F2FP.F16.E4M3.UNPACK_B R51, R51.H1 ;  /* 0x00000033ff33723e */ /* 0x000fe200030006ff */
[----:B------:R-:W-:Y:S01]  /*155e0*/  HADD2.F32 R27, -RZ, R26.H0_H0 ;  /* 0x2000001aff1b7230 */ /* 0x000fe20000004100 */
[----:B------:R-:W-:Y:S01]  /*155f0*/  F2FP.F16.E4M3.UNPACK_B R43, R43.H1 ;  /* 0x0000002bff2b723e */ /* 0x000fe200030006ff */
[----:B------:R-:W-:Y:S02]  /*15600*/  HADD2.F32 R47, -RZ, R47.H1_H1 ;  /* 0x3000002fff2f7230 */ /* 0x000fe40000004100 */
[C---:B------:R-:W-:Y:S01]  /*15610*/  FMUL.FTZ R53, R10.reuse, R49 ;  /* 0x000000310a357220 */ /* 0x040fe20000410000 */
[----:B------:R-:W-:Y:S02]  /*15620*/  HADD2.F32 R30, -RZ, R30.H1_H1 ;  /* 0x3000001eff1e7230 */ /* 0x000fe40000004100 */
[----:B------:R-:W-:Y:S01]  /*15630*/  FMUL.FTZ R10, R10, R27 ;  /* 0x0000001b0a0a7220 */ /* 0x000fe20000410000 */
[----:B------:R-:W-:Y:S01]  /*15640*/  HADD2.F32 R40, -RZ, R40.H1_H1 ;  /* 0x30000028ff287230 */ /* 0x000fe20000004100 */
[----:B------:R-:W-:Y:S01]  /*15650*/  F2FP.F16.E4M3.UNPACK_B R25, R24 ;  /* 0x00000018ff19723e */ /* 0x000fe200020006ff */
[----:B------:R-:W-:-:S02]  /*15660*/  HADD2.F32 R6, -RZ, R28.H0_H0 ;  /* 0x2000001cff067230 */ /* 0x000fc40000004100 */
[C---:B------:R-:W-:Y:S01]  /*15670*/  FMUL.FTZ R42, R30.reuse, R47 ;  /* 0x0000002f1e2a7220 */ /* 0x040fe20000410000 */
[----:B------:R-:W-:Y:S02]  /*15680*/  HADD2.F32 R11, -RZ, R11.H1_H1 ;  /* 0x3000000bff0b7230 */ /* 0x000fe40000004100 */
[-C--:B------:R-:W-:Y:S01]  /*15690*/  FMUL.FTZ R30, R30, R40.reuse ;  /* 0x000000281e1e7220 */ /* 0x080fe20000410000 */
[----:B------:R-:W-:Y:S02]  /*156a0*/  HADD2.F32 R26, -RZ, R26.H1_H1 ;  /* 0x3000001aff1a7230 */ /* 0x000fe40000004100 */
[C---:B------:R-:W-:Y:S01]  /*156b0*/  FFMA.FTZ R53, R6.reuse, R27, -R53 ;  /* 0x0000001b06357223 */ /* 0x040fe20000010835 */
[----:B------:R-:W-:Y:S01]  /*156c0*/  FFMA.FTZ R49, R6, R49, R10 ;  /* 0x0000003106317223 */ /* 0x000fe2000001000a */
[----:B------:R-:W-:Y:S02]  /*156d0*/  HADD2.F32 R41, -RZ, R41.H1_H1 ;  /* 0x30000029ff297230 */ /* 0x000fe40000004100 */
[----:B------:R-:W-:Y:S01]  /*156e0*/  FFMA.FTZ R42, R11, R40, -R42 ;  /* 0x000000280b2a7223 */ /* 0x000fe2000001082a */
[----:B------:R-:W-:-:S02]  /*156f0*/  HADD2.F32 R37, -RZ, R37.H1_H1 ;  /* 0x30000025ff257230 */ /* 0x000fc40000004100 */
[----:B------:R-:W-:Y:S01]  /*15700*/  FFMA.FTZ R47, R11, R47, R30 ;  /* 0x0000002f0b2f7223 */ /* 0x000fe2000001001e */
[----:B------:R-:W-:Y:S01]  /*15710*/  HADD2.F32 R27, -RZ, R51.H0_H0 ;  /* 0x20000033ff1b7230 */ /* 0x000fe20000004100 */
[----:B------:R-:W-:Y:S01]  /*15720*/  F2FP.F16.E4M3.UNPACK_B R24, R24.H1 ;  /* 0x00000018ff18723e */ /* 0x000fe200030006ff */
[----:B------:R-:W-:Y:S02]  /*15730*/  HADD2.F32 R10, -RZ, R38.H0_H0 ;  /* 0x20000026ff0a7230 */ /* 0x000fe40000004100 */
[C---:B------:R-:W-:Y:S01]  /*15740*/  FMUL.FTZ R57, R37.reuse, R41 ;  /* 0x0000002925397220 */ /* 0x040fe20000410000 */
[----:B------:R-:W-:Y:S02]  /*15750*/  HADD2.F32 R28, -RZ, R28.H1_H1 ;  /* 0x3000001cff1c7230 */ /* 0x000fe40000004100 */
[----:B------:R-:W-:Y:S01]  /*15760*/  FMUL.FTZ R30, R37, R26 ;  /* 0x0000001a251e7220 */ /* 0x000fe20000410000 */
[----:B------:R-:W-:Y:S02]  /*15770*/  HADD2.F32 R11, -RZ, R43.H0_H0 ;  /* 0x2000002bff0b7230 */ /* 0x000fe40000004100 */
[----:B------:R-:W-:Y:S01]  /*15780*/  FMUL.FTZ R37, R10, R27 ;  /* 0x0000001b0a257220 */ /* 0x000fe20000410000 */
[----:B------:R-:W-:-:S02]  /*15790*/  HADD2.F32 R6, -RZ, R29.H0_H0 ;  /* 0x2000001dff067230 */ /* 0x000fc40000004100 */
[----:B------:R-:W-:Y:S01]  /*157a0*/  FFMA.FTZ R40, R28, R26, -R57 ;  /* 0x0000001a1c287223 */ /* 0x000fe20000010839 */
[----:B------:R-:W-:Y:S01]  /*157b0*/  F2FP.F16.E4M3.UNPACK_B R26, R45.H1 ;  /* 0x0000002dff1a723e */ /* 0x000fe200030006ff */
[-C--:B------:R-:W-:Y:S01]  /*157c0*/  FMUL.FTZ R10, R10, R11.reuse ;  /* 0x0000000b0a0a7220 */ /* 0x080fe20000410000 */
[----:B------:R-:W-:Y:S02]  /*157d0*/  HADD2.F32 R51, -RZ, R51.H1_H1 ;  /* 0x30000033ff337230 */ /* 0x000fe40000004100 */
[----:B------:R-:W-:Y:S01]  /*157e0*/  FFMA.FTZ R56, R6, R11, -R37 ;  /* 0x0000000b06387223 */ /* 0x000fe20000010825 */
[----:B------:R-:W-:Y:S01]  /*157f0*/  HADD2.F32 R38, -RZ, R38.H1_H1 ;  /* 0x30000026ff267230 */ /* 0x000fe20000004100 */
[----:B------:R-:W-:Y:S01]  /*15800*/  F2FP.F16.E4M3.UNPACK_B R11, R39.H1 ;  /* 0x00000027ff0b723e */ /* 0x000fe200030006ff */
[----:B------:R-:W-:Y:S02]  /*15810*/  HADD2.F32 R43, -RZ, R43.H1_H1 ;  /* 0x3000002bff2b7230 */ /* 0x000fe40000004100 */
[----:B------:R-:W-:Y:S01]  /*15820*/  FFMA.FTZ R54, R28, R41, R30 ;  /* 0x000000291c367223 */ /* 0x000fe2000001001e */
[----:B------:R-:W-:Y:S01]  /*15830*/  FFMA.FTZ R57, R6, R27, R10 ;  /* 0x0000001b06397223 */ /* 0x000fe2000001000a */
[----:B------:R-:W-:-:S02]  /*15840*/  HADD2.F32 R29, -RZ, R29.H1_H1 ;  /* 0x3000001dff1d7230 */ /* 0x000fc40000004100 */
[C---:B------:R-:W-:Y:S01]  /*15850*/  FMUL.FTZ R28, R38.reuse, R51 ;  /* 0x00000033261c7220 */ /* 0x040fe20000410000 */
[----:B------:R-:W-:Y:S02]  /*15860*/  HADD2.F32 R37, -RZ, R26.H0_H0 ;  /* 0x2000001aff257230 */ /* 0x000fe40000004100 */
[-C--:B------:R-:W-:Y:S01]  /*15870*/  FMUL.FTZ R38, R38, R43.reuse ;  /* 0x0000002b26267220 */ /* 0x080fe20000410000 */
[----:B------:R-:W-:Y:S02]  /*15880*/  HADD2.F32 R10, -RZ, R24.H0_H0 ;  /* 0x20000018ff0a7230 */ /* 0x000fe40000004100 */
[C---:B------:R-:W-:Y:S01]  /*15890*/  FFMA.FTZ R59, R29.reuse, R43, -R28 ;  /* 0x0000002b1d3b7223 */ /* 0x040fe2000001081c */
[----:B------:R-:W-:Y:S02]  /*158a0*/  HADD2.F32 R27, -RZ, R11.H0_H0 ;  /* 0x2000000bff1b7230 */ /* 0x000fe40000004100 */
[----:B------:R-:W-:Y:S01]  /*158b0*/  FFMA.FTZ R58, R29, R51, R38 ;  /* 0x000000331d3a7223 */ /* 0x000fe20000010026 */
[----:B------:R-:W-:-:S02]  /*158c0*/  HADD2.F32 R6, -RZ, R8.H0_H0 ;  /* 0x20000008ff067230 */ /* 0x000fc40000004100 */
[C---:B------:R-:W-:Y:S01]  /*158d0*/  FMUL.FTZ R41, R10.reuse, R37 ;  /* 0x000000250a297220 */ /* 0x040fe20000410000 */
[----:B------:R-:W-:Y:S02]  /*158e0*/  HADD2.F32 R29, -RZ, R26.H1_H1 ;  /* 0x3000001aff1d7230 */ /* 0x000fe40000004100 */
[----:B------:R-:W-:Y:S01]  /*158f0*/  FMUL.FTZ R10, R10, R27 ;  /* 0x0000001b0a0a7220 */ /* 0x000fe20000410000 */
[----:B------:R-:W-:Y:S01]  /*15900*/  HADD2.F32 R24, -RZ, R24.H1_H1 ;  /* 0x30000018ff187230 */ /* 0x000fe20000004100 */
[----:B------:R-:W-:Y:S01]  /*15910*/  F2FP.F16.E4M3.UNPACK_B R45, R45 ;  /* 0x0000002dff2d723e */ /* 0x000fe200020006ff */
[----:B------:R-:W-:Y:S02]  /*15920*/  HADD2.F32 R11, -RZ, R11.H1_H1 ;  /* 0x3000000bff0b7230 */ /* 0x000fe40000004100 */
[----:B------:R-:W-:Y:S01]  /*15930*/  FFMA.FTZ R28, R6, R37, R10 ;  /* 0x00000025061c7223 */ /* 0x000fe2000001000a */
[----:B------:R-:W-:Y:S01]  /*15940*/  HADD2.F32 R8, -RZ, R8.H1_H1 ;  /* 0x30000008ff087230 */ /* 0x000fe20000004100 */
[----:B------:R-:W-:Y:S01]  /*15950*/  F2FP.F16.E4M3.UNPACK_B R39, R39 ;  /* 0x00000027ff27723e */ /* 0x000fe200020006ff */
[----:B------:R-:W-:Y:S01]  /*15960*/  FMUL.FTZ R37, R24, R29 ;  /* 0x0000001d18257220 */ /* 0x000fe20000410000 */
[----:B------:R-:W-:Y:S01]  /*15970*/  FFMA.FTZ R41, R6, R27, -R41 ;  /* 0x0000001b06297223 */ /* 0x000fe20000010829 */
[----:B------:R-:W-:Y:S01]  /*15980*/  FMUL.FTZ R24, R24, R11 ;  /* 0x0000000b18187220 */ /* 0x000fe20000410000 */
[----:B------:R-:W-:-:S02]  /*15990*/  HADD2.F32 R27, -RZ, R45.H0_H0 ;  /* 0x2000002dff1b7230 */ /* 0x000fc40000004100 */
[C---:B------:R-:W-:Y:S01]  /*159a0*/  FFMA.FTZ R30, R8.reuse, R11, -R37 ;  /* 0x0000000b081e7223 */ /* 0x040fe20000010825 */
[----:B------:R-:W-:Y:S02]  /*159b0*/  HADD2.F32 R10, -RZ, R25.H0_H0 ;  /* 0x20000019ff0a7230 */ /* 0x000fe40000004100 */
[----:B------:R-:W-:Y:S01]  /*159c0*/  FFMA.FTZ R43, R8, R29, R24 ;  /* 0x0000001d082b7223 */ /* 0x000fe20000010018 */
[----:B------:R-:W-:Y:S01]  /*159d0*/  HADD2.F32 R11, -RZ, R39.H0_H0 ;  /* 0x20000027ff0b7230 */ /* 0x000fe20000004100 */
[----:B------:R-:W-:Y:S01]  /*159e0*/  F2FP.SATFINITE.E4M3.F32.PACK_AB_MERGE_C R42, R42, R55, RZ ;  /* 0x000000372a2a723e */ /* 0x000fe200048070ff */
        /* <DEDUP_REMOVED lines=8> */
[----:B------:R-:W-:Y:S01]  /*15a70*/  HADD2.F32 R7, -RZ, R7.H1_H1 ;  /* 0x30000007ff077230 */ /* 0x000fe20000004100 */
[----:B------:R-:W-:Y:S01]  /*15a80*/  F2FP.F16.E4M3.UNPACK_B R11, R50.H1 ;  /* 0x00000032ff0b723e */ /* 0x000fe200030006ff */
[C---:B------:R-:W-:Y:S01]  /*15a90*/  FMUL.FTZ R10, R25.reuse, R24 ;  /* 0x00000018190a7220 */ /* 0x040fe20000410000 */
[----:B------:R-:W-:Y:S01]  /*15aa0*/  F2FP.F16.E4M3.UNPACK_B R6, R20.H1 ;  /* 0x00000014ff06723e */ /* 0x000fe200030006ff */
[----:B------:R-:W-:Y:S01]  /*15ab0*/  FMUL.FTZ R27, R25, R8 ;  /* 0x00000008191b7220 */ /* 0x000fe20000410000 */
[----:B------:R-:W-:Y:S01]  /*15ac0*/  F2FP.F16.E4M3.UNPACK_B R50, R50 ;  /* 0x00000032ff32723e */ /* 0x000fe200020006ff */
[----:B------:R-:W-:Y:S01]  /*15ad0*/  FFMA.FTZ R26, R7, R8, -R10 ;  /* 0x00000008071a7223 */ /* 0x000fe2000001080a */
[----:B------:R-:W-:-:S02]  /*15ae0*/  HADD2.F32 R25, -RZ, R11.H0_H0 ;  /* 0x2000000bff197230 */ /* 0x000fc40000004100 */
[----:B------:R-:W-:Y:S01]  /*15af0*/  FFMA.FTZ R24, R7, R24, R27 ;  /* 0x0000001807187223 */ /* 0x000fe2000001001b */
[----:B------:R-:W-:Y:S01]  /*15b00*/  HADD2.F32 R8, -RZ, R36.H0_H0 ;  /* 0x20000024ff087230 */ /* 0x000fe20000004100 */
[----:B------:R-:W-:Y:S01]  /*15b10*/  F2FP.F16.E4M3.UNPACK_B R20, R20 ;  /* 0x00000014ff14723e */ /* 0x000fe200020006ff */
[----:B------:R-:W-:Y:S01]  /*15b20*/  HADD2.F32 R7, -RZ, R6.H0_H0 ;  /* 0x20000006ff077230 */ /* 0x000fe20000004100 */
[----:B------:R-:W-:Y:S01]  /*15b30*/  F2FP.SATFINITE.E4M3.F32.PACK_AB_MERGE_C R46, R47, R46, RZ ;  /* 0x0000002e2f2e723e */ /* 0x000fe200048070ff */
[----:B------:R-:W-:Y:S02]  /*15b40*/  HADD2.F32 R11, -RZ, R11.H1_H1 ;  /* 0x3000000bff0b7230 */ /* 0x000fe40000004100 */
[C---:B------:R-:W-:Y:S01]  /*15b50*/  FMUL.FTZ R27, R8.reuse, R25 ;  /* 0x00000019081b7220 */ /* 0x040fe20000410000 */
[----:B------:R-:W-:Y:S02]  /*15b60*/  HADD2.F32 R36, -RZ, R36.H1_H1 ;  /* 0x30000024ff247230 */ /* 0x000fe40000004100 */
[----:B------:R-:W-:Y:S01]  /*15b70*/  FMUL.FTZ R39, R8, R7 ;  /* 0x0000000708277220 */ /* 0x000fe20000410000 */
[----:B------:R-:W-:Y:S01]  /*15b80*/  HADD2.F32 R10, -RZ, R6.H1_H1 ;  /* 0x30000006ff0a7230 */ /* 0x000fe20000004100 */
[----:B------:R-:W-:Y:S01]  /*15b90*/  F2FP.SATFINITE.E4M3.F32.PACK_AB_MERGE_C R5, R48, R5, R42 ;  /* 0x000000053005723e */ /* 0x000fe2000480702a */
[----:B------:R-:W-:-:S02]  /*15ba0*/  HADD2.F32 R6, -RZ, R21.H0_H0 ;  /* 0x20000015ff067230 */ /* 0x000fc40000004100 */
[C---:B------:R-:W-:Y:S01]  /*15bb0*/  FMUL.FTZ R8, R36.reuse, R11 ;  /* 0x0000000b24087220 */ /* 0x040fe20000410000 */
[----:B------:R-:W-:Y:S02]  /*15bc0*/  HADD2.F32 R21, -RZ, R21.H1_H1 ;  /* 0x30000015ff157230 */ /* 0x000fe40000004100 */
[-C--:B------:R-:W-:Y:S01]  /*15bd0*/  FMUL.FTZ R38, R36, R10.reuse ;  /* 0x0000000a24267220 */ /* 0x080fe20000410000 */
[----:B------:R-:W-:Y:S01]  /*15be0*/  F2FP.SATFINITE.E4M3.F32.PACK_AB_MERGE_C R9, R52, R9, R46 ;  /* 0x000000093409723e */ /* 0x000fe2000480702e */
[C---:B------:R-:W-:Y:S01]  /*15bf0*/  FFMA.FTZ R27, R6.reuse, R7, -R27 ;  /* 0x00000007061b7223 */ /* 0x040fe2000001081b */
[----:B------:R-:W-:Y:S02]  /*15c00*/  HADD2.F32 R7, -RZ, R31.H0_H0 ;  /* 0x2000001fff077230 */ /* 0x000fe40000004100 */
[----:B------:R-:W-:Y:S01]  /*15c10*/  FFMA.FTZ R36, R21, R10, -R8 ;  /* 0x0000000a15247223 */ /* 0x000fe20000010808 */
[----:B------:R-:W-:Y:S02]  /*15c20*/  HADD2.F32 R10, -RZ, R50.H0_H0 ;  /* 0x20000032ff0a7230 */ /* 0x000fe40000004100 */
[----:B------:R-:W-:Y:S01]  /*15c30*/  FFMA.FTZ R39, R6, R25, R39 ;  /* 0x0000001906277223 */ /* 0x000fe20000010027 */
[----:B------:R-:W-:-:S02]  /*15c40*/  HADD2.F32 R8, -RZ, R20.H0_H0 ;  /* 0x20000014ff087230 */ /* 0x000fc40000004100 */
[----:B------:R-:W-:Y:S01]  /*15c50*/  FFMA.FTZ R38, R21, R11, R38 ;  /* 0x0000000b15267223 */ /* 0x000fe20000010026 */
[----:B------:R-:W-:Y:S02]  /*15c60*/  HADD2.F32 R50, -RZ, R50.H1_H1 ;  /* 0x30000032ff327230 */ /* 0x000fe40000004100 */
[C---:B------:R-:W-:Y:S01]  /*15c70*/  FMUL.FTZ R11, R7.reuse, R10 ;  /* 0x0000000a070b7220 */ /* 0x040fe20000410000 */
[----:B------:R-:W-:Y:S02]  /*15c80*/  HADD2.F32 R31, -RZ, R31.H1_H1 ;  /* 0x3000001fff1f7230 */ /* 0x000fe40000004100 */
[----:B------:R-:W-:Y:S01]  /*15c90*/  FMUL.FTZ R7, R7, R8 ;  /* 0x0000000807077220 */ /* 0x000fe20000410000 */
[----:B------:R-:W-:Y:S01]  /*15ca0*/  HADD2.F32 R20, -RZ, R20.H1_H1 ;  /* 0x30000014ff147230 */ /* 0x000fe20000004100 */
[----:B------:R-:W-:Y:S01]  /*15cb0*/  F2FP.SATFINITE.E4M3.F32.PACK_AB_MERGE_C R27, R36, R27, RZ ;  /* 0x0000001b241b723e */ /* 0x000fe200048070ff */
[--C-:B------:R-:W-:Y:S02]  /*15cc0*/  HADD2.F32 R6, -RZ, R4.reuse.H0_H0 ;  /* 0x20000004ff067230 */ /* 0x100fe40000004100 */
[----:B------:R-:W-:Y:S01]  /*15cd0*/  FMUL.FTZ R25, R31, R50 ;  /* 0x000000321f197220 */ /* 0x000fe20000410000 */
[----:B------:R-:W-:-:S02]  /*15ce0*/  HADD2.F32 R4, -RZ, R4.H1_H1 ;  /* 0x30000004ff047230 */ /* 0x000fc40000004100 */
[----:B------:R-:W-:Y:S01]  /*15cf0*/  FMUL.FTZ R31, R31, R20 ;  /* 0x000000141f1f7220 */ /* 0x000fe20000410000 */
[----:B------:R-:W-:Y:S01]  /*15d00*/  F2FP.SATFINITE.E4M3.F32.PACK_AB_MERGE_C R38, R38, R39, RZ ;  /* 0x000000272626723e */ /* 0x000fe200048070ff */
[C---:B------:R-:W-:Y:S01]  /*15d10*/  FFMA.FTZ R21, R6.reuse, R8, -R11 ;  /* 0x0000000806157223 */ /* 0x040fe2000001080b */
[----:B------:R-:W-:Y:S01]  /*15d20*/  FFMA.FTZ R10, R6, R10, R7 ;  /* 0x0000000a060a7223 */ /* 0x000fe20000010007 */
[C---:B------:R-:W-:Y:S01]  /*15d30*/  FFMA.FTZ R6, R4.reuse, R20, -R25 ;  /* 0x0000001404067223 */ /* 0x040fe20000010819 */
[----:B------:R-:W-:Y:S01]  /*15d40*/  FFMA.FTZ R31, R4, R50, R31 ;  /* 0x00000032041f7223 */ /* 0x000fe2000001001f */
[----:B------:R-:W-:Y:S02]  /*15d50*/  F2FP.SATFINITE.E4M3.F32.PACK_AB_MERGE_C R7, R59, R56, RZ ;  /* 0x000000383b07723e */ /* 0x000fe400048070ff */
[----:B------:R-:W-:Y:S02]  /*15d60*/  F2FP.SATFINITE.E4M3.F32.PACK_AB_MERGE_C R4, R30, R41, RZ ;  /* 0x000000291e04723e */ /* 0x000fe400048070ff */
[----:B------:R-:W-:-:S02]  /*15d70*/  F2FP.SATFINITE.E4M3.F32.PACK_AB_MERGE_C R11, R58, R57, RZ ;  /* 0x000000393a0b723e */ /* 0x000fc400048070ff */
[----:B------:R-:W-:Y:S02]  /*15d80*/  F2FP.SATFINITE.E4M3.F32.PACK_AB_MERGE_C R8, R43, R28, RZ ;  /* 0x0000001c2b08723e */ /* 0x000fe400048070ff */
        /* <DEDUP_REMOVED lines=8> */
.L_x_615:
[----:B------:R-:W-:Y:S05]  /*15e10*/  BSYNC B1 ;  /* 0x0000000000017941 */ /* 0x000fea0003800000 */
.L_x_614:
[----:B------:R-:W-:Y:S05]  /*15e20*/  @P2 BRA `(.L_x_596) ;  /* 0x0000000c00d82947 */ /* 0x000fea0003800000 */
[----:B0--3-5:R-:W-:Y:S02]  /*15e30*/  SHF.R.U32.HI R4, RZ, 0x8, R32 ;  /* 0x00000008ff047819 */ /* 0x029fe40000011620 */
[----:B------:R-:W-:Y:S02]  /*15e40*/  LOP3.LUT R0, R32, 0xff, RZ, 0xc0, !PT ;  /* 0x000000ff20007812 */ /* 0x000fe400078ec0ff */
[----:B------:R-:W-:Y:S02]  /*15e50*/  SHF.R.U32.HI R8, RZ, 0x8, R34 ;  /* 0x00000008ff087819 */ /* 0x000fe40000011622 */
[----:B------:R-:W-:Y:S02]  /*15e60*/  LOP3.LUT R5, R4, 0xff, RZ, 0xc0, !PT ;  /* 0x000000ff04057812 */ /* 0x000fe400078ec0ff */
[----:B------:R-:W-:Y:S02]  /*15e70*/  LEA.HI R3, R3, R224, RZ, 0x1c ;  /* 0x000000e003037211 */ /* 0x000fe400078fe0ff */
[----:B------:R-:W-:-:S02]  /*15e80*/  LOP3.LUT R4, R34, 0xff, RZ, 0xc0, !PT ;  /* 0x000000ff22047812 */ /* 0x000fc400078ec0ff */
[----:B------:R-:W-:Y:S02]  /*15e90*/  LOP3.LUT R9, R8, 0xff, RZ, 0xc0, !PT ;  /* 0x000000ff08097812 */ /* 0x000fe400078ec0ff */
[----:B--2---:R-:W-:Y:S02]  /*15ea0*/  PRMT R21, R5, 0x7604, R0 ;  /* 0x0000760405157816 */ /* 0x004fe40000000000 */
[----:B------:R-:W-:Y:S02]  /*15eb0*/  SHF.R.S32.HI R0, RZ, 0x1f, R3 ;  /* 0x0000001fff007819 */ /* 0x000fe40000011403 */
[----:B------:R-:W-:Y:S02]  /*15ec0*/  PRMT R25, R9, 0x7604, R4 ;  /* 0x0000760409197816 */ /* 0x000fe40000000004 */
[----:B------:R-:W-:Y:S01]  /*15ed0*/  LEA.HI R4, R0, R3, RZ, 0x2 ;  /* 0x0000000300047211 */ /* 0x000fe200078f10ff */
[----:B------:R-:W-:Y:S01]  /*15ee0*/  IMAD.SHL.U32 R0, R3, 0x10, RZ ;  /* 0x0000001003007824 */ /* 0x000fe200078e00ff */
[----:B------:R-:W-:-:S02]  /*15ef0*/  SHF.R.U32.HI R7, RZ, 0x8, R33 ;  /* 0x00000008ff077819 */ /* 0x000fc40000011621 */
[----:B------:R-:W-:Y:S02]  /*15f00*/  SHF.L.U32 R4, R4, 0xb, RZ ;  /* 0x0000000b04047819 */ /* 0x000fe400000006ff */
[----:B------:R-:W-:Y:S02]  /*15f10*/  LOP3.LUT R3, R175, 0x30, R0, 0xf8, !PT ;  /* 0x00000030af037812 */ /* 0x000fe400078ef800 */
[----:B------:R-:W-:Y:S02]  /*15f20*/  LOP3.LUT R6, R33, 0xff, RZ, 0xc0, !PT ;  /* 0x000000ff21067812 */ /* 0x000fe400078ec0ff */
[----:B------:R-:W-:Y:S02]  /*15f30*/  LOP3.LUT R7, R7, 0xff, RZ, 0xc0, !PT ;  /* 0x000000ff07077812 */ /* 0x000fe400078ec0ff */
[----:B------:R-:W-:Y:S02]  /*15f40*/  SHF.R.U32.HI R8, RZ, 0x8, R12 ;  /* 0x00000008ff087819 */ /* 0x000fe4000001160c */
[----:B------:R-:W-:-:S02]  /*15f50*/  LOP3.LUT R3, R3, R196, RZ, 0x3c, !PT ;  /* 0x000000c403037212 */ /* 0x000fc400078e3cff */
[----:B------:R-:W-:Y:S02]  /*15f60*/  LOP3.LUT R0, R4, 0xffffe000, RZ, 0xc0, !PT ;  /* 0xffffe00004007812 */ /* 0x000fe400078ec0ff */
[----:B------:R-:W-:Y:S02]  /*15f70*/  PRMT R20, R7, 0x7604, R6 ;  /* 0x0000760407147816 */ /* 0x000fe40000000006 */
[----:B------:R-:W-:Y:S02]  /*15f80*/  LOP3.LUT R7, R12, 0xff, RZ, 0xc0, !PT ;  /* 0x000000ff0c077812 */ /* 0x000fe400078ec0ff */
[----:B------:R-:W-:Y:S02]  /*15f90*/  LOP3.LUT R8, R8, 0xff, RZ, 0xc0, !PT ;  /* 0x000000ff08087812 */ /* 0x000fe400078ec0ff */
[----:B------:R-:W-:Y:S02]  /*15fa0*/  IADD3 R3, R3, R197, R0 ;  /* 0x000000c503037210 */ /* 0x000fe40007ffe000 */
[----:B------:R-:W-:-:S02]  /*15fb0*/  PRMT R31, R8, 0x7604, R7 ;  /* 0x00007604081f7816 */ /* 0x000fc40000000007 */
[----:B------:R-:W-:Y:S01]  /*15fc0*/  SHF.R.U32.HI R6, RZ, 0x8, R35 ;  /* 0x00000008ff067819 */ /* 0x000fe20000011623 */
[----:B------:R-:W-:Y:S01]  /*15fd0*/  IMAD.IADD R0, R16, 0x1, R3 ;  /* 0x0000000110007824 */ /* 0x000fe200078e0203 */
[----:B------:R-:W-:Y:S02]  /*15fe0*/  SHF.R.U32.HI R8, RZ, 0x8, R13 ;  /* 0x00000008ff087819 */ /* 0x000fe4000001160d */
[----:B------:R-:W-:Y:S02]  /*15ff0*/  LOP3.LUT R5, R35, 0xff, RZ, 0xc0, !PT ;  /* 0x000000ff23057812 */ /* 0x000fe400078ec0ff */
[----:B------:R-:W-:Y:S02]  /*16000*/  LOP3.LUT R6, R6, 0xff, RZ, 0xc0, !PT ;  /* 0x000000ff06067812 */ /* 0x000fe400078ec0ff */
[----:B------:R-:W-:Y:S02]  /*16010*/  LOP3.LUT R3, R8, 0xff, RZ, 0xc0, !PT ;  /* 0x000000ff08037812 */ /* 0x000fe400078ec0ff */
[----:B------:R-:W0:Y:S01]  /*16020*/  LDS.128 R8, [R0+0x14400] ;  /* 0x0144000000087984 */ /* 0x000e220000000c00 */
[----:B------:R-:W-:-:S02]  /*16030*/  PRMT R24, R6, 0x7604, R5 ;  /* 0x0000760406187816 */ /* 0x000fc40000000005 */
[----:B------:R-:W-:Y:S01]  /*16040*/  SHF.R.U32.HI R30, RZ, 0x8, R15 ;  /* 0x00000008ff1e7819 */ /* 0x000fe2000001160f */
[----:B------:R-:W2:Y:S01]  /*16050*/  LDS.128 R4, [R231+0x14400] ;  /* 0x01440000e7047984 */ /* 0x000ea20000000c00 */
[----:B------:R-:W-:Y:S02]  /*16060*/  LOP3.LUT R26, R13, 0xff, RZ, 0xc0, !PT ;  /* 0x000000ff0d1a7812 */ /* 0x000fe400078ec0ff */
[----:B------:R-:W-:Y:S02]  /*16070*/  SHF.R.U32.HI R28, RZ, 0x8, R14 ;  /* 0x00000008ff1c7819 */ /* 0x000fe4000001160e */
[----:B------:R-:W-:Y:S02]  /*16080*/  LOP3.LUT R29, R15, 0xff, RZ, 0xc0, !PT ;  /* 0x000000ff0f1d7812 */ /* 0x000fe400078ec0ff */
[----:B------:R-:W-:Y:S02]  /*16090*/  LOP3.LUT R30, R30, 0xff, RZ, 0xc0, !PT ;  /* 0x000000ff1e1e7812 */ /* 0x000fe400078ec0ff */
[----:B------:R-:W-:-:S02]  /*160a0*/  PRMT R26, R3, 0x7604, R26 ;  /* 0x00007604031a7816 */ /* 0x000fc4000000001a */
[----:B------:R-:W-:Y:S02]  /*160b0*/  LOP3.LUT R27, R14, 0xff, RZ, 0xc0, !PT ;  /* 0x000000ff0e1b7812 */ /* 0x000fe400078ec0ff */
[----:B------:R-:W-:Y:S02]  /*160c0*/  LOP3.LUT R28, R28, 0xff, RZ, 0xc0, !PT ;  /* 0x000000ff1c1c7812 */ /* 0x000fe400078ec0ff */
[----:B------:R-:W-:Y:S02]  /*160d0*/  SHF.R.U32.HI R3, RZ, 0x10, R33 ;  /* 0x00000010ff037819 */ /* 0x000fe40000011621 */
[----:B------:R-:W-:Y:S02]  /*160e0*/  PRMT R30, R30, 0x7604, R29 ;  /* 0x000076041e1e7816 */ /* 0x000fe4000000001d */
[----:B------:R-:W-:Y:S01]  /*160f0*/  SHF.R.U32.HI R29, RZ, 0x10, R13 ;  /* 0x00000010ff1d7819 */ /* 0x000fe2000001160d */
[----:B------:R-:W-:Y:S01]  /*16100*/  IMAD.U32 R3, R3, 0x10000, RZ ;  /* 0x0001000003037824 */ /* 0x000fe200078e00ff */
[----:B-1----:R-:W-:-:S02]  /*16110*/  PRMT R39, R28, 0x7604, R27 ;  /* 0x000076041c277816 */ /* 0x002fc4000000001b */
[----:B------:R-:W-:Y:S02]  /*16120*/  SHF.R.U32.HI R27, RZ, 0x10, R35 ;  /* 0x00000010ff1b7819 */ /* 0x000fe40000011623 */
[----:B------:R-:W-:Y:S02]  /*16130*/  SHF.L.U32 R29, R29, 0x10, RZ ;  /* 0x000000101d1d7819 */ /* 0x000fe400000006ff */
[----:B------:R-:W-:Y:S01]  /*16140*/  SHF.R.U32.HI R41, RZ, 0x10, R15 ;  /* 0x00000010ff297819 */ /* 0x000fe2000001160f */
[----:B------:R-:W-:Y:S01]  /*16150*/  IMAD.U32 R27, R27, 0x10000, RZ ;  /* 0x000100001b1b7824 */ /* 0x000fe200078e00ff */
        /* <DEDUP_REMOVED lines=9> */
[----:B------:R-:W-:-:S02]  /*161f0*/  LOP3.LUT R31, R31, 0xff0000, R12, 0xf8, !PT ;  /* 0x00ff00001f1f7812 */ /* 0x000fc400078ef80c */
[----:B------:R-:W-:Y:S02]  /*16200*/  LOP3.LUT R41, R30, 0xff0000, R41, 0xf8, !PT ;  /* 0x00ff00001e297812 */ /* 0x000fe400078ef829 */
[----:B------:R-:W-:Y:S02]  /*16210*/  F2FP.F16.E4M3.UNPACK_B R36, R37 ;  /* 0x00000025ff24723e */ /* 0x000fe400020006ff */
[----:B0-----:R-:W-:Y:S02]  /*16220*/  F2FP.F16.E4M3.UNPACK_B R21, R9 ;  /* 0x00000009ff15723e */ /* 0x001fe400020006ff */
[----:B------:R-:W-:Y:S01]  /*16230*/  LOP3.LUT R33, R25, 0xff000000, R34, 0xf8, !PT ;  /* 0xff00000019217812 */ /* 0x000fe200078ef822 */
[--C-:B------:R-:W-:Y:S01]  /*16240*/  HADD2.F32 R38, -RZ, R36.reuse.H0_H0 ;  /* 0x20000024ff267230 */ /* 0x100fe20000004100 */
[----:B------:R-:W-:Y:S01]  /*16250*/  F2FP.F16.E4M3.UNPACK_B R30, R32 ;  /* 0x00000020ff1e723e */ /* 0x000fe200020006ff */
[----:B------:R-:W-:Y:S01]  /*16260*/  HADD2.F32 R36, -RZ, R36.H1_H1 ;  /* 0x30000024ff247230 */ /* 0x000fe20000004100 */
[----:B------:R-:W-:-:S02]  /*16270*/  LOP3.LUT R34, R27, 0xff000000, R35, 0xf8, !PT ;  /* 0xff0000001b227812 */ /* 0x000fc400078ef823 */
[----:B------:R-:W-:Y:S02]  /*16280*/  LOP3.LUT R39, R39, 0xff0000, R14, 0xf8, !PT ;  /* 0x00ff000027277812 */ /* 0x000fe400078ef80e */
[----:B------:R-:W-:Y:S01]  /*16290*/  LOP3.LUT R35, R31, 0xff000000, R12, 0xf8, !PT ;  /* 0xff0000001f237812 */ /* 0x000fe200078ef80c */
[--C-:B------:R-:W-:Y:S01]  /*162a0*/  HADD2.F32 R31, -RZ, R30.reuse.H0_H0 ;  /* 0x2000001eff1f7230 */ /* 0x100fe20000004100 */
[-C--:B--2---:R-:W-:Y:S01]  /*162b0*/  F2FP.F16.E4M3.UNPACK_B R12, R5.reuse ;  /* 0x00000005ff0c723e */ /* 0x084fe200020006ff */
[----:B------:R-:W-:Y:S01]  /*162c0*/  HADD2.F32 R30, -RZ, R30.H1_H1 ;  /* 0x3000001eff1e7230 */ /* 0x000fe20000004100 */
[----:B------:R-:W-:Y:S01]  /*162d0*/  F2FP.F16.E4M3.UNPACK_B R13, R5.H1 ;  /* 0x00000005ff0d723e */ /* 0x000fe200030006ff */
[--C-:B------:R-:W-:Y:S01]  /*162e0*/  HADD2.F32 R5, -RZ, R21.reuse.H0_H0 ;  /* 0x20000015ff057230 */ /* 0x100fe20000004100 */
[----:B------:R-:W-:Y:S01]  /*162f0*/  LOP3.LUT R41, R41, 0xff000000, R15, 0xf8, !PT ;  /* 0xff00000029297812 */ /* 0x000fe200078ef80f */
[----:B------:R-:W-:Y:S01]  /*16300*/  HADD2.F32 R21, -RZ, R21.H1_H1 ;  /* 0x30000015ff157230 */ /* 0x000fe20000004100 */
[----:B------:R-:W-:-:S02]  /*16310*/  LOP3.LUT R40, R39, 0xff000000, R14, 0xf8, !PT ;  /* 0xff00000027287812 */ /* 0x000fc400078ef80e */
[----:B------:R-:W-:Y:S01]  /*16320*/  F2FP.F16.E4M3.UNPACK_B R15, R7 ;  /* 0x00000007ff0f723e */ /* 0x000fe200020006ff */
[----:B------:R-:W-:Y:S01]  /*16330*/  FMUL.FTZ R39, R5, R31 ;  /* 0x0000001f05277220 */ /* 0x000fe20000410000 */
[----:B------:R-:W-:Y:S01]  /*16340*/  F2FP.F16.E4M3.UNPACK_B R20, R7.H1 ;  /* 0x00000007ff14723e */ /* 0x000fe200030006ff */
[C---:B------:R-:W-:Y:S01]  /*16350*/  FMUL.FTZ R43, R21.reuse, R36 ;  /* 0x00000024152b7220 */ /* 0x040fe20000410000 */
[----:B------:R-:W-:Y:S01]  /*16360*/  F2FP.F16.E4M3.UNPACK_B R7, R6 ;  /* 0x00000006ff07723e */ /* 0x000fe200020006ff */
[----:B------:R-:W-:Y:S01]  /*16370*/  FMUL.FTZ R21, R21, R30 ;  /* 0x0000001e15157220 */ /* 0x000fe20000410000 */
[----:B------:R-:W-:Y:S01]  /*16380*/  F2FP.F16.E4M3.UNPACK_B R14, R6.H1 ;  /* 0x00000006ff0e723e */ /* 0x000fe200030006ff */
[--C-:B------:R-:W-:Y:S01]  /*16390*/  HADD2.F32 R6, -RZ, R12.reuse.H0_H0 ;  /* 0x2000000cff067230 */ /* 0x100fe20000004100 */
[----:B------:R-:W-:Y:S01]  /*163a0*/  F2FP.F16.E4M3.UNPACK_B R24, R9.H1 ;  /* 0x00000009ff18723e */ /* 0x000fe200030006ff */
[----:B------:R-:W-:Y:S01]  /*163b0*/  FMUL.FTZ R9, R5, R38 ;  /* 0x0000002605097220 */ /* 0x000fe20000410000 */
[----:B------:R-:W-:Y:S01]  /*163c0*/  F2FP.F16.E4M3.UNPACK_B R37, R37.H1 ;  /* 0x00000025ff25723e */ /* 0x000fe200030006ff */
[----:B------:R-:W-:Y:S01]  /*163d0*/  HADD2.F32 R12, -RZ, R12.H1_H1 ;  /* 0x3000000cff0c7230 */ /* 0x000fe20000004100 */
[----:B------:R-:W-:Y:S01]  /*163e0*/  F2FP.F16.E4M3.UNPACK_B R32, R32.H1 ;  /* 0x00000020ff20723e */ /* 0x000fe200030006ff */
[C---:B------:R-:W-:Y:S01]  /*163f0*/  FFMA.FTZ R5, R6.reuse, R31, -R9 ;  /* 0x0000001f06057223 */ /* 0x040fe20000010809 */
[----:B------:R-:W-:Y:S01]  /*16400*/  F2FP.F16.E4M3.UNPACK_B R25, R10 ;  /* 0x0000000aff19723e */ /* 0x000fe200020006ff */
[----:B------:R-:W-:Y:S01]  /*16410*/  FFMA.FTZ R9, R6, R38, R39 ;  /* 0x0000002606097223 */ /* 0x000fe20000010027 */
[----:B------:R-:W-:Y:S01]  /*16420*/  F2FP.F16.E4M3.UNPACK_B R26, R10.H1 ;  /* 0x0000000aff1a723e */ /* 0x000fe200030006ff */
[----:B------:R-:W-:-:S02]  /*16430*/  HADD2.F32 R39, -RZ, R37.H0_H0 ;  /* 0x20000025ff277230 */ /* 0x000fc40000004100 */
[C---:B------:R-:W-:Y:S01]  /*16440*/  FFMA.FTZ R38, R12.reuse, R30, -R43 ;  /* 0x0000001e0c267223 */ /* 0x040fe2000001082b */
[----:B------:R-:W-:Y:S01]  /*16450*/  HADD2.F32 R10, -RZ, R24.H0_H0 ;  /* 0x20000018ff0a7230 */ /* 0x000fe20000004100 */
[----:B------:R-:W-:Y:S01]  /*16460*/  F2FP.F16.E4M3.UNPACK_B R27, R11 ;  /* 0x0000000bff1b723e */ /* 0x000fe200020006ff */
[----:B------:R-:W-:Y:S02]  /*16470*/  HADD2.F32 R31, -RZ, R32.H0_H0 ;  /* 0x20000020ff1f7230 */ /* 0x000fe40000004100 */
[----:B------:R-:W-:Y:S01]  /*16480*/  FFMA.FTZ R36, R12, R36, R21 ;  /* 0x000000240c247223 */ /* 0x000fe20000010015 */
[----:B------:R-:W-:Y:S02]  /*16490*/  HADD2.F32 R6, -RZ, R13.H0_H0 ;  /* 0x2000000dff067230 */ /* 0x000fe40000004100 */
[C---:B------:R-:W-:Y:S01]  /*164a0*/  FMUL.FTZ R45, R10.reuse, R39 ;  /* 0x000000270a2d7220 */ /* 0x040fe20000410000 */
[----:B------:R-:W-:Y:S01]  /*164b0*/  F2FP.F16.E4M3.UNPACK_B R30, R41 ;  /* 0x00000029ff1e723e */ /* 0x000fe200020006ff */
[-C--:B------:R-:W-:Y:S01]  /*164c0*/  FMUL.FTZ R10, R10, R31.reuse ;  /* 0x0000001f0a0a7220 */ /* 0x080fe20000410000 */
[----:B------:R-:W-:Y:S01]  /*164d0*/  F2FP.F16.E4M3.UNPACK_B R12, R34 ;  /* 0x00000022ff0c723e */ /* 0x000fe200020006ff */
[----:B------:R-:W-:Y:S01]  /*164e0*/  FFMA.FTZ R45, R6, R31, -R45 ;  /* 0x0000001f062d7223 */ /* 0x000fe2000001082d */
[----:B------:R-:W-:-:S02]  /*164f0*/  HADD2.F32 R37, -RZ, R37.H1_H1 ;  /* 0x30000025ff257230 */ /* 0x000fc40000004100 */
[----:B------:R-:W-:Y:S01]  /*16500*/  FFMA.FTZ R39, R6, R39, R10 ;  /* 0x0000002706277223 */ /* 0x000fe2000001000a */
[----:B------:R-:W-:Y:S01]  /*16510*/  HADD2.F32 R31, -RZ, R30.H0_H0 ;  /* 0x2000001eff1f7230 */ /* 0x000fe20000004100 */
[----:B------:R-:W-:Y:S01]  /*16520*/  F2FP.F16.E4M3.UNPACK_B R28, R11.H1 ;  /* 0x0000000bff1c723e */ /* 0x000fe200030006ff */
[----:B------:R-:W-:Y:S01]  /*16530*/  HADD2.F32 R10, -RZ, R27.H0_H0 ;  /* 0x2000001bff0a7230 */ /* 0x000fe20000004100 */
[----:B------:R-:W-:Y:S01]  /*16540*/  F2FP.F16.E4M3.UNPACK_B R41, R41.H1 ;  /* 0x00000029ff29723e */ /* 0x000fe200030006ff */
[----:B------:R-:W-:Y:S01]  /*16550*/  HADD2.F32 R24, -RZ, R24.H1_H1 ;  /* 0x30000018ff187230 */ /* 0x000fe20000004100 */
[----:B------:R-:W-:Y:S01]  /*16560*/  F2FP.F16.E4M3.UNPACK_B R34, R34.H1 ;  /* 0x00000022ff22723e */ /* 0x000fe200030006ff */
[----:B------:R-:W-:Y:S02]  /*16570*/  HADD2.F32 R21, -RZ, R12.H0_H0 ;  /* 0x2000000cff157230 */ /* 0x000fe40000004100 */
[----:B------:R-:W-:Y:S01]  /*16580*/  FMUL.FTZ R43, R10, R31 ;  /* 0x0000001f0a2b7220 */ /* 0x000fe20000410000 */
[----:B------:R-:W-:-:S02]  /*16590*/  HADD2.F32 R32, -RZ, R32.H1_H1 ;  /* 0x30000020ff207230 */ /* 0x000fc40000004100 */
[----:B------:R-:W-:Y:S01]  /*165a0*/  FMUL.FTZ R42, R24, R37 ;  /* 0x00000025182a7220 */ /* 0x000fe20000410000 */
[----:B------:R-:W-:Y:S02]  /*165b0*/  HADD2.F32 R13, -RZ, R13.H1_H1 ;  /* 0x3000000dff0d7230 */ /* 0x000fe40000004100 */
[----:B------:R-:W-:Y:S01]  /*165c0*/  FMUL.FTZ R10, R10, R21 ;  /* 0x000000150a0a7220 */ /* 0x000fe20000410000 */
[----:B------:R-:W-:Y:S02]  /*165d0*/  HADD2.F32 R6, -RZ, R15.H0_H0 ;  /* 0x2000000fff067230 */ /* 0x000fe40000004100 */
[-C--:B------:R-:W-:Y:S01]  /*165e0*/  FMUL.FTZ R24, R24, R32.reuse ;  /* 0x0000002018187220 */ /* 0x080fe20000410000 */
[----:B------:R-:W-:Y:S02]  /*165f0*/  HADD2.F32 R30, -RZ, R30.H1_H1 ;  /* 0x3000001eff1e7230 */ /* 0x000fe40000004100 */
[----:B------:R-:W-:Y:S01]  /*16600*/  FFMA.FTZ R42, R13, R32, -R42 ;  /* 0x000000200d2a7223 */ /* 0x000fe2000001082a */
[----:B------:R-:W-:-:S02]  /*16610*/  HADD2.F32 R27, -RZ, R27.H1_H1 ;  /* 0x3000001bff1b7230 */ /* 0x000fc40000004100 */
[C---:B------:R-:W-:Y:S01]  /*16620*/  FFMA.FTZ R43, R6.reuse, R21, -R43 ;  /* 0x00000015062b7223 */ /* 0x040fe2000001082b */
[----:B------:R-:W-:Y:S01]  /*16630*/  FFMA.FTZ R46, R6, R31, R10 ;  /* 0x0000001f062e7223 */ /* 0x000fe2000001000a */
[----:B------:R-:W-:Y:S01]  /*16640*/  FFMA.FTZ R32, R13, R37, R24 ;  /* 0x000000250d207223 */ /* 0x000fe20000010018 */
[----:B------:R-:W-:Y:S02]  /*16650*/  HADD2.F32 R21, -RZ, R41.H0_H0 ;  /* 0x20000029ff157230 */ /* 0x000fe40000004100 */
[----:B------:R-:W-:Y:S01]  /*16660*/  FMUL.FTZ R24, R27, R30 ;  /* 0x0000001e1b187220 */ /* 0x000fe20000410000 */
[----:B------:R-:W-:Y:S01]  /*16670*/  HADD2.F32 R10, -RZ, R28.H0_H0 ;  /* 0x2000001cff0a7230 */ /* 0x000fe20000004100 */
[-C--:B------:R-:W-:Y:S01]  /*16680*/  F2FP.F16.E4M3.UNPACK_B R11, R8.reuse ;  /* 0x00000008ff0b723e */ /* 0x080fe200020006ff */
[----:B------:R-:W-:Y:S01]  /*16690*/  HADD2.F32 R13, -RZ, R34.H0_H0 ;  /* 0x20000022ff0d7230 */ /* 0x000fe20000004100 */
[----:B------:R-:W-:Y:S01]  /*166a0*/  F2FP.F16.E4M3.UNPACK_B R8, R8.H1 ;  /* 0x00000008ff08723e */ /* 0x000fe200030006ff */
[----:B------:R-:W-:-:S02]  /*166b0*/  HADD2.F32 R6, -RZ, R20.H0_H0 ;  /* 0x20000014ff067230 */ /* 0x000fc40000004100 */
[C---:B------:R-:W-:Y:S01]  /*166c0*/  FMUL.FTZ R31, R10.reuse, R21 ;  /* 0x000000150a1f7220 */ /* 0x040fe20000410000 */
[----:B------:R-:W-:Y:S02]  /*166d0*/  HADD2.F32 R12, -RZ, R12.H1_H1 ;  /* 0x3000000cff0c7230 */ /* 0x000fe40000004100 */
[----:B------:R-:W-:Y:S01]  /*166e0*/  FMUL.FTZ R10, R10, R13 ;  /* 0x0000000d0a0a7220 */ /* 0x000fe20000410000 */
[----:B------:R-:W-:Y:S01]  /*166f0*/  HADD2.F32 R15, -RZ, R15.H1_H1 ;  /* 0x3000000fff0f7230 */ /* 0x000fe20000004100 */
[----:B------:R-:W-:Y:S01]  /*16700*/  F2FP.F16.E4M3.UNPACK_B R3, R4 ;  /* 0x00000004ff03723e */ /* 0x000fe200020006ff */
[----:B------:R-:W-:Y:S02]  /*16710*/  HADD2.F32 R41, -RZ, R41.H1_H1 ;  /* 0x30000029ff297230 */ /* 0x000fe40000004100 */
[C---:B------:R-:W-:Y:S01]  /*16720*/  FFMA.FTZ R50, R6.reuse, R21, R10 ;  /* 0x0000001506327223 */ /* 0x040fe2000001000a */
[-C--:B------:R-:W-:Y:S01]  /*16730*/  FMUL.FTZ R27, R27, R12.reuse ;  /* 0x0000000c1b1b7220 */ /* 0x080fe20000410000 */
[C---:B------:R-:W-:Y:S01]  /*16740*/  FFMA.FTZ R48, R15.reuse, R12, -R24 ;  /* 0x0000000c0f307223 */ /* 0x040fe20000010818 */
[----:B------:R-:W-:Y:S01]  /*16750*/  F2FP.F16.E4M3.UNPACK_B R21, R35.H1 ;  /* 0x00000023ff15723e */ /* 0x000fe200030006ff */
[----:B------:R-:W-:Y:S01]  /*16760*/  HADD2.F32 R28, -RZ, R28.H1_H1 ;  /* 0x3000001cff1c7230 */ /* 0x000fe20000004100 */
[----:B------:R-:W-:Y:S01]  /*16770*/  F2FP.F16.E4M3.UNPACK_B R12, R29.H1 ;  /* 0x0000001dff0c723e */ /* 0x000fe200030006ff */
[----:B------:R-:W-:Y:S01]  /*16780*/  FFMA.FTZ R47, R15, R30, R27 ;  /* 0x0000001e0f2f7223 */ /* 0x000fe2000001001b */
[----:B------:R-:W-:Y:S01]  /*16790*/  F2FP.F16.E4M3.UNPACK_B R4, R4.H1 ;  /* 0x00000004ff04723e */ /* 0x000fe200030006ff */
[----:B------:R-:W-:Y:S01]  /*167a0*/  FFMA.FTZ R49, R6, R13, -R31 ;  /* 0x0000000d06317223 */ /* 0x000fe2000001081f */
[----:B------:R-:W-:-:S02]  /*167b0*/  HADD2.F32 R15, -RZ, R34.H1_H1 ;  /* 0x30000022ff0f7230 */ /* 0x000fc40000004100 */
[C---:B------:R-:W-:Y:S01]  /*167c0*/  FMUL.FTZ R37, R28.reuse, R41 ;  /* 0x000000291c257220 */ /* 0x040fe20000410000 */
[----:B------:R-:W-:Y:S01]  /*167d0*/  HADD2.F32 R27, -RZ, R21.H0_H0 ;  /* 0x20000015ff1b7230 */ /* 0x000fe20000004100 */
[----:B------:R-:W-:Y:S01]  /*167e0*/  F2FP.F16.E4M3.UNPACK_B R35, R35 ;  /* 0x00000023ff23723e */ /* 0x000fe200020006ff */
[----:B------:R-:W-:Y:S02]  /*167f0*/  HADD2.F32 R10, -RZ, R8.H0_H0 ;  /* 0x20000008ff0a7230 */ /* 0x000fe40000004100 */
[----:B------:R-:W-:Y:S01]  /*16800*/  FMUL.FTZ R28, R28, R15 ;  /* 0x0000000f1c1c7220 */ /* 0x000fe20000410000 */
[----:B------:R-:W-:Y:S01]  /*16810*/  HADD2.F32 R13, -RZ, R12.H0_H0 ;  /* 0x2000000cff0d7230 */ /* 0x000fe20000004100 */
[----:B------:R-:W-:Y:S01]  /*16820*/  F2FP.F16.E4M3.UNPACK_B R29, R29 ;  /* 0x0000001dff1d723e */ /* 0x000fe200020006ff */
[----:B------:R-:W-:Y:S02]  /*16830*/  HADD2.F32 R20, -RZ, R20.H1_H1 ;  /* 0x30000014ff147230 */ /* 0x000fe40000004100 */
[----:B------:R-:W-:Y:S01]  /*16840*/  FMUL.FTZ R31, R10, R27 ;  /* 0x0000001b0a1f7220 */ /* 0x000fe20000410000 */
[----:B------:R-:W-:-:S02]  /*16850*/  HADD2.F32 R6, -RZ, R4.H0_H0 ;  /* 0x20000004ff067230 */ /* 0x000fc40000004100 */
[----:B------:R-:W-:Y:S01]  /*16860*/  FMUL.FTZ R10, R10, R13 ;  /* 0x0000000d0a0a7220 */ /* 0x000fe20000410000 */
[----:B------:R-:W-:Y:S02]  /*16870*/  HADD2.F32 R21, -RZ, R21.H1_H1 ;  /* 0x30000015ff157230 */ /* 0x000fe40000004100 */
[----:B------:R-:W-:Y:S01]  /*16880*/  FFMA.FTZ R41, R20, R41, R28 ;  /* 0x0000002914297223 */ /* 0x000fe2000001001c */
[----:B------:R-:W-:Y:S02]  /*16890*/  HADD2.F32 R8, -RZ, R8.H1_H1 ;  /* 0x30000008ff087230 */ /* 0x000fe40000004100 */
[C---:B------:R-:W-:Y:S01]  /*168a0*/  FFMA.FTZ R31, R6.reuse, R13, -R31 ;  /* 0x0000000d061f7223 */ /* 0x040fe2000001081f */
[----:B------:R-:W-:Y:S01]  /*168b0*/  FFMA.FTZ R28, R6, R27, R10 ;  /* 0x0000001b061c7223 */ /* 0x000fe2000001000a */
[----:B------:R-:W-:Y:S02]  /*168c0*/  HADD2.F32 R13, -RZ, R12.H1_H1 ;  /* 0x3000000cff0d7230 */ /* 0x000fe40000004100 */
[----:B------:R-:W-:Y:S01]  /*168d0*/  FFMA.FTZ R34, R20, R15, -R37 ;  /* 0x0000000f14227223 */ /* 0x000fe20000010825 */
        /* <DEDUP_REMOVED lines=8> */
[----:B------:R-:W-:-:S02]  /*16960*/  HADD2.F32 R10, -RZ, R35.H1_H1 ;  /* 0x30000023ff0a7230 */ /* 0x000fc40000004100 */
[C---:B------:R-:W-:Y:S01]  /*16970*/  FMUL.FTZ R21, R6.reuse, R15 ;  /* 0x0000000f06157220 */ /* 0x040fe20000410000 */
[----:B------:R-:W-:Y:S02]  /*16980*/  HADD2.F32 R11, -RZ, R11.H1_H1 ;  /* 0x3000000bff0b7230 */ /* 0x000fe40000004100 */
[-C--:B------:R-:W-:Y:S01]  /*16990*/  FMUL.FTZ R27, R6, R13.reuse ;  /* 0x0000000d061b7220 */ /* 0x080fe20000410000 */
[----:B------:R-:W-:Y:S01]  /*169a0*/  HADD2.F32 R4, -RZ, R3.H0_H0 ;  /* 0x20000003ff047230 */ /* 0x000fe20000004100 */
[----:B------:R-:W-:Y:S01]  /*169b0*/  F2FP.F16.E4M3.UNPACK_B R12, R40.H1 ;  /* 0x00000028ff0c723e */ /* 0x000fe200030006ff */
[----:B------:R-:W-:Y:S02]  /*169c0*/  HADD2.F32 R6, -RZ, R29.H1_H1 ;  /* 0x3000001dff067230 */ /* 0x000fe40000004100 */
[C---:B------:R-:W-:Y:S01]  /*169d0*/  FMUL.FTZ R20, R11.reuse, R10 ;  /* 0x0000000a0b147220 */ /* 0x040fe20000410000 */
[----:B------:R-:W-:Y:S02]  /*169e0*/  HADD2.F32 R3, -RZ, R3.H1_H1 ;  /* 0x30000003ff037230 */ /* 0x000fe40000004100 */
[C---:B------:R-:W-:Y:S01]  /*169f0*/  FFMA.FTZ R21, R4.reuse, R13, -R21 ;  /* 0x0000000d04157223 */ /* 0x040fe20000010815 */
[----:B------:R-:W-:Y:S01]  /*16a00*/  FFMA.FTZ R27, R4, R15, R27 ;  /* 0x0000000f041b7223 */ /* 0x000fe2000001001b */
[----:B------:R-:W-:Y:S01]  /*16a10*/  F2FP.F16.E4M3.UNPACK_B R8, R33.H1 ;  /* 0x00000021ff08723e */ /* 0x000fe200030006ff */
[----:B------:R-:W-:Y:S01]  /*16a20*/  FMUL.FTZ R11, R11, R6 ;  /* 0x000000060b0b7220 */ /* 0x000fe20000410000 */
[----:B------:R-:W-:-:S02]  /*16a30*/  HADD2.F32 R13, -RZ, R12.H0_H0 ;  /* 0x2000000cff0d7230 */ /* 0x000fc40000004100 */
[C---:B------:R-:W-:Y:S01]  /*16a40*/  FFMA.FTZ R20, R3.reuse, R6, -R20 ;  /* 0x0000000603147223 */ /* 0x040fe20000010814 */
[----:B------:R-:W-:Y:S02]  /*16a50*/  HADD2.F32 R4, -RZ, R26.H0_H0 ;  /* 0x2000001aff047230 */ /* 0x000fe40000004100 */
[----:B------:R-:W-:Y:S01]  /*16a60*/  FFMA.FTZ R24, R3, R10, R11 ;  /* 0x0000000a03187223 */ /* 0x000fe2000001000b */
[--C-:B------:R-:W-:Y:S01]  /*16a70*/  HADD2.F32 R6, -RZ, R8.reuse.H0_H0 ;  /* 0x20000008ff067230 */ /* 0x100fe20000004100 */
[----:B------:R-:W-:Y:S01]  /*16a80*/  F2FP.F16.E4M3.UNPACK_B R33, R33 ;  /* 0x00000021ff21723e */ /* 0x000fe200020006ff */
[----:B------:R-:W-:Y:S02]  /*16a90*/  HADD2.F32 R11, -RZ, R8.H1_H1 ;  /* 0x30000008ff0b7230 */ /* 0x000fe40000004100 */
[C---:B------:R-:W-:Y:S01]  /*16aa0*/  FMUL.FTZ R8, R4.reuse, R13 ;  /* 0x0000000d04087220 */ /* 0x040fe20000410000 */
[----:B------:R-:W-:Y:S02]  /*16ab0*/  HADD2.F32 R3, -RZ, R14.H0_H0 ;  /* 0x2000000eff037230 */ /* 0x000fe40000004100 */
[----:B------:R-:W-:Y:S01]  /*16ac0*/  FMUL.FTZ R4, R4, R6 ;  /* 0x0000000604047220 */ /* 0x000fe20000410000 */
[----:B------:R-:W-:Y:S01]  /*16ad0*/  HADD2.F32 R15, -RZ, R12.H1_H1 ;  /* 0x3000000cff0f7230 */ /* 0x000fe20000004100 */
[----:B------:R-:W-:Y:S01]  /*16ae0*/  F2FP.F16.E4M3.UNPACK_B R40, R40 ;  /* 0x00000028ff28723e */ /* 0x000fe200020006ff */
[----:B------:R-:W-:-:S02]  /*16af0*/  HADD2.F32 R26, -RZ, R26.H1_H1 ;  /* 0x3000001aff1a7230 */ /* 0x000fc40000004100 */
[C---:B------:R-:W-:Y:S01]  /*16b00*/  FFMA.FTZ R29, R3.reuse, R6, -R8 ;  /* 0x00000006031d7223 */ /* 0x040fe20000010808 */
[----:B------:R-:W-:Y:S02]  /*16b10*/  HADD2.F32 R14, -RZ, R14.H1_H1 ;  /* 0x3000000eff0e7230 */ /* 0x000fe40000004100 */
[----:B------:R-:W-:Y:S01]  /*16b20*/  FFMA.FTZ R13, R3, R13, R4 ;  /* 0x0000000d030d7223 */ /* 0x000fe20000010004 */
[----:B------:R-:W-:Y:S02]  /*16b30*/  HADD2.F32 R10, -RZ, R40.H0_H0 ;  /* 0x20000028ff0a7230 */ /* 0x000fe40000004100 */
[C---:B------:R-:W-:Y:S01]  /*16b40*/  FMUL.FTZ R35, R26.reuse, R15 ;  /* 0x0000000f1a237220 */ /* 0x040fe20000410000 */
[----:B------:R-:W-:Y:S01]  /*16b50*/  FMUL.FTZ R6, R26, R11 ;  /* 0x0000000b1a067220 */ /* 0x000fe20000410000 */
[----:B------:R-:W-:Y:S01]  /*16b60*/  HADD2.F32 R4, -RZ, R25.H0_H0 ;  /* 0x20000019ff047230 */ /* 0x000fe20000004100 */
[----:B------:R-:W-:Y:S01]  /*16b70*/  F2FP.SATFINITE.E4M3.F32.PACK_AB_MERGE_C R42, R42, R45, RZ ;  /* 0x0000002d2a2a723e */ /* 0x000fe200048070ff */
[C---:B------:R-:W-:Y:S01]  /*16b80*/  FFMA.FTZ R26, R14.reuse, R11, -R35 ;  /* 0x0000000b0e1a7223 */ /* 0x040fe20000010823 */
[----:B------:R-:W-:Y:S01]  /*16b90*/  FFMA.FTZ R14, R14, R15, R6 ;  /* 0x0000000f0e0e7223 */ /* 0x000fe20000010006 */
[----:B------:R-:W-:-:S02]  /*16ba0*/  HADD2.F32 R6, -RZ, R33.H0_H0 ;  /* 0x20000021ff067230 */ /* 0x000fc40000004100 */
[----:B------:R-:W-:Y:S01]  /*16bb0*/  FMUL.FTZ R12, R4, R10 ;  /* 0x0000000a040c7220 */ /* 0x000fe20000410000 */
[----:B------:R-:W-:Y:S01]  /*16bc0*/  HADD2.F32 R40, -RZ, R40.H1_H1 ;  /* 0x30000028ff287230 */ /* 0x000fe20000004100 */
[----:B------:R-:W-:Y:S01]  /*16bd0*/  F2FP.SATFINITE.E4M3.F32.PACK_AB_MERGE_C R26, R26, R29, RZ ;  /* 0x0000001d1a1a723e */ /* 0x000fe200048070ff */
        /* <DEDUP_REMOVED lines=21> */
[----:B------:R-:W-:-:S02]  /*16d30*/  F2FP.SATFINITE.E4M3.F32.PACK_AB_MERGE_C R9, R36, R9, R32 ;  /* 0x000000092409723e */ /* 0x000fc40004807020 */
[----:B------:R-:W-:Y:S01]  /*16d40*/  F2FP.SATFINITE.E4M3.F32.PACK_AB_MERGE_C R11, R47, R46, R11 ;  /* 0x0000002e2f0b723e */ /* 0x000fe2000480700b */
[----:B------:R4:W-:Y:S01]  /*16d50*/  STS.128 [R231+0x14400], R4 ;  /* 0x01440004e7007388 */ /* 0x0009e20000000c00 */
[----:B------:R-:W-:Y:S02]  /*16d60*/  F2FP.SATFINITE.E4M3.F32.PACK_AB_MERGE_C R8, R24, R27, R8 ;  /* 0x0000001b1808723e */ /* 0x000fe40004807008 */
[----:B------:R-:W-:-:S05]  /*16d70*/  F2FP.SATFINITE.E4M3.F32.PACK_AB_MERGE_C R10, R25, R10, R13 ;  /* 0x0000000a190a723e */ /* 0x000fca000480700d */
[----:B------:R4:W-:Y:S02]  /*16d80*/  STS.128 [R0+0x14400], R8 ;  /* 0x0144000800007388 */ /* 0x0009e40000000c00 */
.L_x_596:
[----:B------:R-:W-:Y:S05]  /*16d90*/  BSYNC B0 ;  /* 0x0000000000007941 */ /* 0x000fea0003800000 */
.L_x_589:
[----:B------:R-:W-:Y:S01]  /*16da0*/  @!PT LDS RZ, [RZ] ;  /* 0x00000000fffff984 */ /* 0x000fe20000000800 */
[----:B------:R-:W-:Y:S01]  /*16db0*/  @!PT LDS RZ, [RZ] ;  /* 0x00000000fffff984 */ /* 0x000fe20000000800 */
[----:B------:R-:W-:Y:S01]  /*16dc0*/  @!PT LDS RZ, [RZ] ;  /* 0x00000000fffff984 */ /* 0x000fe20000000800 */
[----:B------:R-:W-:Y:S01]  /*16dd0*/  @!PT LDS RZ, [RZ] ;  /* 0x00000000fffff984 */ /* 0x000fe20000000800 */
[----:B------:R1:W-:Y:S06]  /*16de0*/  MEMBAR.ALL.CTA ;  /* 0x0000000000007992 */ /* 0x0003ec0000008000 */
[----:B-1----:R-:W1:Y:S01]  /*16df0*/  FENCE.VIEW.ASYNC.S ;  /* 0x00000000000073c6 */ /* 0x002e620000000000 */
[----:B------:R-:W-:Y:S05]  /*16e00*/  WARPSYNC.ALL ;  /* 0x0000000000007948 */ /* 0x000fea0003800000 */
[----:B-1----:R-:W-:Y:S06]  /*16e10*/  BAR.SYNC.DEFER_BLOCKING 0xd, 0x100 ;  /* 0x0344000000007b1d */ /* 0x002fec0000010000 */
.L_x_587:
[----:B0-234-:R-:W-:-:S05]  /*16e20*/  IMAD.U32 R0, RZ, RZ, UR53 ;  /* 0x00000035ff007e24 */ /* 0x01dfca000f8e00ff */
[----:B------:R-:W-:-:S13]  /*16e30*/  ISETP.NE.AND P0, PT, R0, 0x3, PT ;  /* 0x000000030000780c */ /* 0x000fda0003f05270 */
[----:B------:R-:W-:Y:S05]  /*16e40*/  @!P0 BRA `(.L_x_616) ;  /* 0x0000000000048947 */ /* 0x000fea0003800000 */
[----:B------:R-:W-:Y:S01]  /*16e50*/  BPT.TRAP 0x1 ;  /* 0x000000040000795c */ /* 0x000fe20000300000 */
.L_x_616:
[----:B-1----:R-:W-:Y:S01]  /*16e60*/  IMAD R3, R156, 0x8, R16 ;  /* 0x000000089c037824 */ /* 0x002fe200078e0210 */
[----:B------:R-:W-:-:S04]  /*16e70*/  SHF.L.U32 R0, R198, 0x1f, RZ ;  /* 0x0000001fc6007819 */ /* 0x000fc800000006ff */
[----:B------:R0:W1:Y:S01]  /*16e80*/  SYNCS.PHASECHK.TRANS64.TRYWAIT P2, [R3+URZ+0x29830], R0 ;  /* 0x02983000030075a7 */ /* 0x000062000804017f */
[----:B------:R-:W-:Y:S05]  /*16e90*/  @!P0 BRA `(.L_x_617) ;  /* 0x0000000000048947 */ /* 0x000fea0003800000 */
[----:B------:R-:W-:Y:S01]  /*16ea0*/  BPT.TRAP 0x1 ;  /* 0x000000040000795c */ /* 0x000fe20000300000 */
.L_x_617:
[----:B-----5:R-:W2:Y:S01]  /*16eb0*/  S2R R4, SR_TID.X ;  /* 0x0000000000047919 */ /* 0x020ea20000002100 */
[----:B------:R-:W-:Y:S02]  /*16ec0*/  MOV R87, RZ ;  /* 0x000000ff00577202 */ /* 0x000fe40000000f00 */
[----:B--2---:R-:W-:-:S04]  /*16ed0*/  LOP3.LUT R4, R4, 0x7f, RZ, 0xc0, !PT ;  /* 0x0000007f04047812 */ /* 0x004fc800078ec0ff */
[----:B------:R-:W-:Y:S01]  /*16ee0*/  ISETP.NE.AND P1, PT, R4, RZ, PT ;  /* 0x000000ff0400720c */ /* 0x000fe20003f25270 */
[----:B-1----:R-:W-:-:S12]  /*16ef0*/  @P2 BRA `(.L_x_618) ;  /* 0x0000000000082947 */ /* 0x002fd80003800000 */
[----:B------:R-:W1:Y:S02]  /*16f00*/  SYNCS.PHASECHK.TRANS64.TRYWAIT P2, [R3+URZ+0x29830], R0 ;  /* 0x02983000030075a7 */ /* 0x000e64000804017f */
[----:B-1----:R-:W-:Y:S05]  /*16f10*/  @!P2 BRA `(.L_x_619) ;  /* 0x0000011c0050a947 */ /* 0x002fea0003800000 */
.L_x_618:
[----:B------:R-:W-:Y:S05]  /*16f20*/  WARPSYNC.ALL ;  /* 0x0000000000007948 */ /* 0x000fea0003800000 */
[----:B01----:R-:W-:Y:S01]  /*16f30*/  VIADD R0, R16, 0x1a400 ;  /* 0x0001a40010007836 */ /* 0x003fe20000000000 */
[----:B------:R-:W-:Y:S01]  /*16f40*/  R2UR UR32, R44 ;  /* 0x000000002c2072ca */ /* 0x000fe200000e0000 */
[----:B------:R-:W-:Y:S01]  /*16f50*/  IMAD.MOV.U32 R5, RZ, RZ, -0x7fffffe0 ;  /* 0x80000020ff057424 */ /* 0x000fe200078e00ff */
[----:B------:R-:W-:Y:S01]  /*16f60*/  WARPGROUP.ARRIVE ;  /* 0x00000000000079c5 */ /* 0x000fe20000000000 */
[----:B------:R-:W-:Y:S01]  /*16f70*/  UMOV UR29, 0x80000020 ;  /* 0x80000020001d7882 */ /* 0x000fe20000000000 */
[----:B------:R-:W-:Y:S01]  /*16f80*/  SHF.R.U32.HI R0, RZ, 0x4, R0 ;  /* 0x00000004ff007819 */ /* 0x000fe20000011600 */
[----:B------:R-:W-:Y:S01]  /*16f90*/  IMAD.MOV.U32 R7, RZ, RZ, -0x7fffffe0 ;  /* 0x80000020ff077424 */ /* 0x000fe200078e00ff */
[----:B------:R-:W-:Y:S01]  /*16fa0*/  R2UR UR31, R5 ;  /* 0x00000000051f72ca */ /* 0x000fe200000e0000 */
[----:B------:R-:W-:Y:S01]  /*16fb0*/  IMAD.MOV.U32 R9, RZ, RZ, -0x7fffffe0 ;  /* 0x80000020ff097424 */ /* 0x000fe200078e00ff */
[----:B------:R-:W-:Y:S01]  /*16fc0*/  LOP3.LUT R0, R0, 0x3fff, RZ, 0xc0, !PT ;  /* 0x00003fff00007812 */ /* 0x000fe200078ec0ff */
[----:B------:R-:W-:Y:S01]  /*16fd0*/  UMOV UR5, UR29 ;  /* 0x0000001d00057c82 */ /* 0x000fe20008000000 */
[----:B------:R-:W-:Y:S01]  /*16fe0*/  UMOV UR9, UR29 ;  /* 0x0000001d00097c82 */ /* 0x000fe20008000000 */
[----:B------:R-:W-:Y:S01]  /*16ff0*/  UMOV UR13, UR29 ;  /* 0x0000001d000d7c82 */ /* 0x000fe20008000000 */
[----:B------:R-:W-:Y:S01]  /*17000*/  LOP3.LUT R0, R0, 0x10000, RZ, 0xfc, !PT ;  /* 0x0001000000007812 */ /* 0x000fe200078efcff */
[----:B------:R-:W-:Y:S01]  /*17010*/  ULOP3.LUT UR32, UR32, 0x10000, URZ, 0xfc, !UPT ;  /* 0x0001000020207892 */ /* 0x000fe2000f8efc3f */
[----:B------:R-:W-:Y:S01]  /*17020*/  R2UR UR7, R9 ;  /* 0x00000000090772ca */ /* 0x000fe200000e0000 */
[----:B------:R-:W-:Y:S01]  /*17030*/  IMAD.MOV.U32 R9, RZ, RZ, -0x7fffffe0 ;  /* 0x80000020ff097424 */ /* 0x000fe200078e00ff */
[----:B------:R-:W-:Y:S01]  /*17040*/  MOV R11, 0x80000020 ;  /* 0x80000020000b7802 */ /* 0x000fe20000000f00 */
[----:B------:R-:W-:Y:S01]  /*17050*/  IMAD R4, R156, 0x780, R0 ;  /* 0x000007809c047824 */ /* 0x000fe200078e0200 */
[----:B------:R-:W-:Y:S01]  /*17060*/  UIADD3 UR48, UR32, 0x2, URZ ;  /* 0x0000000220307890 */ /* 0x000fe2000fffe03f */
[----:B------:R-:W-:Y:S01]  /*17070*/  IMAD.MOV.U32 R5, RZ, RZ, -0x7fffffe0 ;  /* 0x80000020ff057424 */ /* 0x000fe200078e00ff */
[----:B------:R-:W-:Y:S01]  /*17080*/  UMOV UR28, UR32 ;  /* 0x00000020001c7c82 */ /* 0x000fe20008000000 */
[C---:B------:R-:W-:Y:S01]  /*17090*/  VIADD R6, R4.reuse, 0x80 ;  /* 0x0000008004067836 */ /* 0x040fe20000000000 */
[C---:B------:R-:W-:Y:S01]  /*170a0*/  R2UR UR30, R4.reuse ;  /* 0x00000000041e72ca */ /* 0x040fe200000e0000 */
[----:B------:R-:W-:Y:S01]  /*170b0*/  UMOV UR4, UR28 ;  /* 0x0000001c00047c82 */ /* 0x000fe20008000000 */
[----:B------:R-:W-:Y:S01]  /*170c0*/  IADD3 R8, R4, 0x100, RZ ;  /* 0x0000010004087810 */ /* 0x000fe20007ffe0ff */
[----:B------:R-:W-:Y:S01]  /*170d0*/  UMOV UR8, UR28 ;  /* 0x0000001c00087c82 */ /* 0x000fe20008000000 */
[----:B------:R-:W-:Y:S01]  /*170e0*/  R2UR UR15, R9 ;  /* 0x00000000090f72ca */ /* 0x000fe200000e0000 */
[----:B------:R-:W-:Y:S01]  /*170f0*/  UMOV UR12, UR28 ;  /* 0x0000001c000c7c82 */ /* 0x000fe20008000000 */
[----:B------:R-:W-:Y:S01]  /*17100*/  R2UR UR6, R8 ;  /* 0x00000000080672ca */ /* 0x000fe200000e0000 */
[C---:B------:R-:W-:Y:S01]  /*17110*/  VIADD R10, R4.reuse, 0x2 ;  /* 0x00000002040a7836 */ /* 0x040fe20000000000 */
[----:B------:R-:W-:Y:S01]  /*17120*/  IADD3 R8, R4, 0x200, RZ ;  /* 0x0000020004087810 */ /* 0x000fe20007ffe0ff */
[----:B------:R-:W-:Y:S01]  /*17130*/  UMOV UR49, 0x80000020 ;  /* 0x8000002000317882 */ /* 0x000fe20000000000 */
[----:B------:R-:W-:Y:S01]  /*17140*/  R2UR UR51, R11 ;  /* 0x000000000b3372ca */ /* 0x000fe200000e0000 */
[----:B------:R-:W-:Y:S01]  /*17150*/  IMAD.MOV.U32 R9, RZ, RZ, -0x7fffffe0 ;  /* 0x80000020ff097424 */ /* 0x000fe200078e00ff */
[----:B------:R-:W-:Y:S01]  /*17160*/  R2UR UR14, R8 ;  /* 0x00000000080e72ca */ /* 0x000fe200000e0000 */
[----:B------:R-:W-:Y:S01]  /*17170*/  QGMMA.64x32x32.F32.E4M3.E4M3 R104, gdesc[UR28], RZ, !UPT, gsb0 ;  /* 0x006000001c6879f3 */ /* 0x000fe2000c0008ff */
[----:B------:R-:W-:Y:S01]  /*17180*/  R2UR UR30, R6 ;  /* 0x00000000061e72ca */ /* 0x000fe200000e0000 */
[----:B------:R-:W-:Y:S01]  /*17190*/  VIADD R6, R4, 0x180 ;  /* 0x0000018004067836 */ /* 0x000fe20000000000 */
[----:B------:R-:W-:Y:S01]  /*171a0*/  R2UR UR31, R7 ;  /* 0x00000000071f72ca */ /* 0x000fe200000e0000 */
[----:B------:R-:W-:Y:S01]  /*171b0*/  IMAD.MOV.U32 R7, RZ, RZ, -0x7fffffe0 ;  /* 0x80000020ff077424 */ /* 0x000fe200078e00ff */
[----:B------:R-:W-:Y:S01]  /*171c0*/  R2UR UR50, R10 ;  /* 0x000000000a3272ca */ /* 0x000fe200000e0000 */
[----:B------:R-:W-:Y:S01]  /*171d0*/  VIADD R8, R4, 0x102 ;  /* 0x0000010204087836 */ /* 0x000fe20000000000 */
[----:B------:R-:W-:Y:S01]  /*171e0*/  R2UR UR10, R6 ;  /* 0x00000000060a72ca */ /* 0x000fe200000e0000 */
[C---:B------:R-:W-:Y:S01]  /*171f0*/  VIADD R6, R4.reuse, 0x82 ;  /* 0x0000008204067836 */ /* 0x040fe20000000000 */
[----:B------:R-:W-:Y:S01]  /*17200*/  R2UR UR11, R7 ;  /* 0x00000000070b72ca */ /* 0x000fe200000e0000 */
[----:B------:R-:W-:Y:S01]  /*17210*/  IMAD.MOV.U32 R7, RZ, RZ, -0x7fffffe0 ;  /* 0x80000020ff077424 */ /* 0x000fe200078e00ff */
[----:B------:R-:W-:Y:S01]  /*17220*/  UMOV UR16, UR48 ;  /* 0x0000003000107c82 */ /* 0x000fe20008000000 */
[----:B------:R-:W-:Y:S01]  /*17230*/  UMOV UR17, UR49 ;  /* 0x0000003100117c82 */ /* 0x000fe20008000000 */
[----:B------:R-:W-:Y:S01]  /*17240*/  VIADD R10, R4, 0x280 ;  /* 0x00000280040a7836 */ /* 0x000fe20000000000 */
[----:B------:R-:W-:Y:S01]  /*17250*/  ULDC UR56, c[0x0][0x988] ;  /* 0x0002620000387ab9 */ /* 0x000fe20000000800 */
[----:B------:R-:W-:Y:S01]  /*17260*/  IMAD.MOV.U32 R11, RZ, RZ, -0x7fffffe0 ;  /* 0x80000020ff0b7424 */ /* 0x000fe200078e00ff */
[----:B------:R-:W-:-:S02]  /*17270*/  WARPGROUP.DEPBAR.LE gsb0, 0x0 ;  /* 0x00008000000079c5 */ /* 0x000fc40000010000 */
[----:B------:R-:W-:-:S06]  /*17280*/  WARPGROUP.ARRIVE ;  /* 0x00000000000079c5 */ /* 0x000fcc0000000000 */
[----:B------:R-:W-:Y:S03]  /*17290*/  QGMMA.64x32x32.F32.E4M3.E4M3 R88, gdesc[UR28], RZ, !UPT, gsb0 ;  /* 0x006000001c5879f3 */ /* 0x000fe6000c0008ff */
[----:B------:R-:W-:Y:S02]  /*172a0*/  WARPGROUP.DEPBAR.LE gsb0, 0x0 ;  /* 0x00008000000079c5 */ /* 0x000fe40000010000 */
[----:B------:R-:W-:-:S06]  /*172b0*/  WARPGROUP.ARRIVE ;  /* 0x00000000000079c5 */ /* 0x000fcc0000000000 */
[----:B------:R-:W-:Y:S01]  /*172c0*/  QGMMA.64x32x32.F32.E4M3.E4M3 R56, gdesc[UR4], RZ, !UPT, gsb0 ;  /* 0x00600000043879f3 */ /* 0x000fe2000c0008ff */
[----:B------:R-:W-:Y:S01]  /*172d0*/  R2UR UR6, R10 ;  /* 0x000000000a0672ca */ /* 0x000fe200000e0000 */
[----:B------:R-:W-:Y:S01]  /*172e0*/  UIADD3 UR4, UR32, 0x200, URZ ;  /* 0x0000020020047890 */ /* 0x000fe2000fffe03f */
[----:B------:R-:W-:Y:S01]  /*172f0*/  R2UR UR7, R11 ;  /* 0x000000000b0772ca */ /* 0x000fe200000e0000 */
[----:B------:R-:W-:Y:S01]  /*17300*/  UMOV UR5, 0x80000020 ;  /* 0x8000002000057882 */ /* 0x000fe20000000000 */
[----:B------:R-:W-:Y:S01]  /*17310*/  VIADD R10, R4, 0x282 ;  /* 0x00000282040a7836 */ /* 0x000fe20000000000 */
[----:B------:R-:W-:Y:S01]  /*17320*/  UMOV UR21, UR5 ;  /* 0x0000000500157c82 */ /* 0x000fe20008000000 */
[----:B------:R-:W-:Y:S02]  /*17330*/  MOV R11, 0x80000020 ;  /* 0x80000020000b7802 */ /* 0x000fe40000000f00 */
[----:B------:R-:W-:Y:S01]  /*17340*/  UMOV UR20, UR4 ;  /* 0x0000000400147c82 */ /* 0x000fe20008000000 */
[----:B------:R-:W-:-:S02]  /*17350*/  WARPGROUP.DEPBAR.LE gsb0, 0x0 ;  /* 0x00008000000079c5 */ /* 0x000fc40000010000 */
[----:B------:R-:W-:-:S06]  /*17360*/  WARPGROUP.ARRIVE ;  /* 0x00000000000079c5 */ /* 0x000fcc0000000000 */
[----:B------:R-:W-:Y:S01]  /*17370*/  QGMMA.64x32x32.F32.E4M3.E4M3 R40, gdesc[UR8], RZ, !UPT, gsb0 ;  /* 0x00600000082879f3 */ /* 0x000fe2000c0008ff */
[----:B------:R-:W-:Y:S01]  /*17380*/  R2UR UR10, R8 ;  /* 0x00000000080a72ca */ /* 0x000fe200000e0000 */
[----:B------:R-:W-:Y:S01]  /*17390*/  UMOV UR8, UR48 ;  /* 0x0000003000087c82 */ /* 0x000fe20008000000 */
[----:B------:R-:W-:Y:S01]  /*173a0*/  R2UR UR11, R9 ;  /* 0x00000000090b72ca */ /* 0x000fe200000e0000 */
[----:B------:R-:W-:Y:S01]  /*173b0*/  UMOV UR9, UR49 ;  /* 0x0000003100097c82 */ /* 0x000fe20008000000 */
[----:B------:R-:W-:Y:S02]  /*173c0*/  VIADD R8, R4, 0x202 ;  /* 0x0000020204087836 */ /* 0x000fe40000000000 */
[----:B------:R-:W-:-:S03]  /*173d0*/  IMAD.MOV.U32 R9, RZ, RZ, -0x7fffffe0 ;  /* 0x80000020ff097424 */ /* 0x000fc600078e00ff */
[----:B------:R-:W-:Y:S02]  /*173e0*/  R2UR UR18, R8 ;  /* 0x00000000081272ca */ /* 0x000fe400000e0000 */
[----:B------:R-:W-:Y:S01]  /*173f0*/  R2UR UR19, R9 ;  /* 0x00000000091372ca */ /* 0x000fe200000e0000 */
[----:B------:R-:W-:Y:S01]  /*17400*/  IMAD.MOV.U32 R9, RZ, RZ, -0x7fffffe0 ;  /* 0x80000020ff097424 */ /* 0x000fe200078e00ff */
[----:B------:R-:W-:Y:S01]  /*17410*/  IADD3 R8, R4, 0x380, RZ ;  /* 0x0000038004087810 */ /* 0x000fe20007ffe0ff */
[----:B------:R-:W-:Y:S02]  /*17420*/  WARPGROUP.DEPBAR.LE gsb0, 0x0 ;  /* 0x00008000000079c5 */ /* 0x000fe40000010000 */
[----:B------:R-:W-:-:S06]  /*17430*/  WARPGROUP.ARRIVE ;  /* 0x00000000000079c5 */ /* 0x000fcc0000000000 */
[----:B------:R-:W-:Y:S01]  /*17440*/  QGMMA.64x32x32.F32.E4M3.E4M3 R24, gdesc[UR12], RZ, !UPT, gsb0 ;  /* 0x006000000c1879f3 */ /* 0x000fe2000c0008ff */
[----:B------:R-:W-:Y:S01]  /*17450*/  UMOV UR12, UR48 ;  /* 0x00000030000c7c82 */ /* 0x000fe20008000000 */
[----:B------:R-:W-:Y:S01]  /*17460*/  UMOV UR13, UR49 ;  /* 0x00000031000d7c82 */ /* 0x000fe20008000000 */
[----:B------:R-:W-:Y:S02]  /*17470*/  WARPGROUP.DEPBAR.LE gsb0, 0x0 ;  /* 0x00008000000079c5 */ /* 0x000fe40000010000 */
[----:B------:R-:W-:-:S06]  /*17480*/  WARPGROUP.ARRIVE ;  /* 0x00000000000079c5 */ /* 0x000fcc0000000000 */
[----:B------:R-:W-:Y:S01]  /*17490*/  QGMMA.64x32x32.F32.E4M3.E4M3 R104, gdesc[UR48], R104, gsb0 ;  /* 0x00600000306879f3 */ /* 0x000fe20008000868 */
[----:B------:R-:W-:Y:S02]  /*174a0*/  R2UR UR50, R6 ;  /* 0x00000000063272ca */ /* 0x000fe400000e0000 */
[----:B------:R-:W-:Y:S02]  /*174b0*/  R2UR UR51, R7 ;  /* 0x00000000073372ca */ /* 0x000fe400000e0000 */
[----:B------:R-:W-:Y:S02]  /*174c0*/  IADD3 R6, R4, 0x182, RZ ;  /* 0x0000018204067810 */ /* 0x000fe40007ffe0ff */
[----:B------:R-:W-:Y:S02]  /*174d0*/  MOV R7, 0x80000020 ;  /* 0x8000002000077802 */ /* 0x000fe40000000f00 */
[----:B------:R-:W-:Y:S01]  /*174e0*/  R2UR UR14, R6 ;  /* 0x00000000060e72ca */ /* 0x000fe200000e0000 */
[----:B------:R-:W-:Y:S01]  /*174f0*/  VIADD R6, R4, 0x300 ;  /* 0x0000030004067836 */ /* 0x000fe20000000000 */
[----:B------:R-:W-:Y:S01]  /*17500*/  R2UR UR15, R7 ;  /* 0x00000000070f72ca */ /* 0x000fe200000e0000 */
[----:B------:R-:W-:Y:S01]  /*17510*/  IMAD.MOV.U32 R7, RZ, RZ, -0x7fffffe0 ;  /* 0x80000020ff077424 */ /* 0x000fe200078e00ff */
[----:B------:R-:W-:-:S02]  /*17520*/  WARPGROUP.DEPBAR.LE gsb0, 0x0 ;  /* 0x00008000000079c5 */ /* 0x000fc40000010000 */
[----:B------:R-:W-:-:S06]  /*17530*/  WARPGROUP.ARRIVE ;  /* 0x00000000000079c5 */ /* 0x000fcc0000000000 */
[----:B------:R-:W-:Y:S03]  /*17540*/  QGMMA.64x32x32.F32.E4M3.E4M3 R88, gdesc[UR48], R88, gsb0 ;  /* 0x00600000305879f3 */ /* 0x000fe60008000858 */
[----:B------:R-:W-:Y:S02]  /*17550*/  WARPGROUP.DEPBAR.LE gsb0, 0x0 ;  /* 0x00008000000079c5 */ /* 0x000fe40000010000 */
[----:B------:R-:W-:-:S06]  /*17560*/  WARPGROUP.ARRIVE ;  /* 0x00000000000079c5 */ /* 0x000fcc0000000000 */
[----:B------:R-:W-:Y:S01]  /*17570*/  QGMMA.64x32x32.F32.E4M3.E4M3 R56, gdesc[UR8], R56, gsb0 ;  /* 0x00600000083879f3 */ /* 0x000fe20008000838 */
[----:B------:R-:W-:Y:S01]  /*17580*/  R2UR UR10, R10 ;  /* 0x000000000a0a72ca */ /* 0x000fe200000e0000 */
[----:B------:R-:W-:Y:S01]  /*17590*/  UIADD3 UR8, UR32, 0x202, URZ ;  /* 0x0000020220087890 */ /* 0x000fe2000fffe03f */
[----:B------:R-:W-:Y:S01]  /*175a0*/  R2UR UR11, R11 ;  /* 0x000000000b0b72ca */ /* 0x000fe200000e0000 */
[----:B------:R-:W-:Y:S01]  /*175b0*/  UMOV UR9, 0x80000020 ;  /* 0x8000002000097882 */ /* 0x000fe20000000000 */
[----:B------:R-:W-:Y:S01]  /*175c0*/  VIADD R10, R4, 0x500 ;  /* 0x00000500040a7836 */ /* 0x000fe20000000000 */
[----:B------:R-:W-:Y:S01]  /*175d0*/  UMOV UR25, UR9 ;  /* 0x0000000900197c82 */ /* 0x000fe20008000000 */
[----:B------:R-:W-:Y:S02]  /*175e0*/  IMAD.MOV.U32 R11, RZ, RZ, -0x7fffffe0 ;  /* 0x80000020ff0b7424 */ /* 0x000fe400078e00ff */
[----:B------:R-:W-:Y:S01]  /*175f0*/  UMOV UR24, UR8 ;  /* 0x0000000800187c82 */ /* 0x000fe20008000000 */
[----:B------:R-:W-:-:S02]  /*17600*/  WARPGROUP.DEPBAR.LE gsb0, 0x0 ;  /* 0x00008000000079c5 */ /* 0x000fc40000010000 */
[----:B------:R-:W-:-:S06]  /*17610*/  WARPGROUP.ARRIVE ;  /* 0x00000000000079c5 */ /* 0x000fcc0000000000 */
[----:B------:R-:W-:Y:S01]  /*17620*/  QGMMA.64x32x32.F32.E4M3.E4M3 R40, gdesc[UR12], R40, gsb0 ;  /* 0x006000000c2879f3 */ /* 0x000fe20008000828 */
[----:B------:R-:W-:Y:S01]  /*17630*/  R2UR UR14, R8 ;  /* 0x00000000080e72ca */ /* 0x000fe200000e0000 */
[----:B------:R-:W-:Y:S01]  /*17640*/  UMOV UR12, UR4 ;  /* 0x00000004000c7c82 */ /* 0x000fe20008000000 */
[----:B------:R-:W-:Y:S01]  /*17650*/  R2UR UR15, R9 ;  /* 0x00000000090f72ca */ /* 0x000fe200000e0000 */
[----:B------:R-:W-:Y:S01]  /*17660*/  UMOV UR13, UR5 ;  /* 0x00000005000d7c82 */ /* 0x000fe20008000000 */
[----:B------:R-:W-:Y:S01]  /*17670*/  IMAD.MOV.U32 R9, RZ, RZ, -0x7fffffe0 ;  /* 0x80000020ff097424 */ /* 0x000fe200078e00ff */
[----:B------:R-:W-:-:S04]  /*17680*/  IADD3 R8, R4, 0x480, RZ ;  /* 0x0000048004087810 */ /* 0x000fc80007ffe0ff */
[----:B------:R-:W-:Y:S01]  /*17690*/  R2UR UR22, R8 ;  /* 0x00000000081672ca */ /* 0x000fe200000e0000 */
[----:B------:R-:W-:Y:S01]  /*176a0*/  VIADD R8, R4, 0x382 ;  /* 0x0000038204087836 */ /* 0x000fe20000000000 */
[----:B------:R-:W-:Y:S01]  /*176b0*/  R2UR UR23, R9 ;  /* 0x00000000091772ca */ /* 0x000fe200000e0000 */
[----:B------:R-:W-:Y:S01]  /*176c0*/  IMAD.MOV.U32 R9, RZ, RZ, -0x7fffffe0 ;  /* 0x80000020ff097424 */ /* 0x000fe200078e00ff */
[----:B------:R-:W-:Y:S02]  /*176d0*/  WARPGROUP.DEPBAR.LE gsb0, 0x0 ;  /* 0x00008000000079c5 */ /* 0x000fe40000010000 */
[----:B------:R-:W-:-:S06]  /*176e0*/  WARPGROUP.ARRIVE ;  /* 0x00000000000079c5 */ /* 0x000fcc0000000000 */
[----:B------:R-:W-:Y:S01]  /*176f0*/  QGMMA.64x32x32.F32.E4M3.E4M3 R24, gdesc[UR16], R24, gsb0 ;  /* 0x00600000101879f3 */ /* 0x000fe20008000818 */
[----:B------:R-:W-:Y:S01]  /*17700*/  UMOV UR16, UR4 ;  /* 0x0000000400107c82 */ /* 0x000fe20008000000 */
[----:B------:R-:W-:Y:S01]  /*17710*/  UMOV UR17, UR5 ;  /* 0x0000000500117c82 */ /* 0x000fe20008000000 */
[----:B------:R-:W-:Y:S02]  /*17720*/  WARPGROUP.DEPBAR.LE gsb0, 0x0 ;  /* 0x00008000000079c5 */ /* 0x000fe40000010000 */
[----:B------:R-:W-:-:S06]  /*17730*/  WARPGROUP.ARRIVE ;  /* 0x00000000000079c5 */ /* 0x000fcc0000000000 */
[----:B------:R-:W-:Y:S01]  /*17740*/  QGMMA.64x32x32.F32.E4M3.E4M3 R104, gdesc[UR4], R104, gsb0 ;  /* 0x00600000046879f3 */ /* 0x000fe20008000868 */
[----:B------:R-:W-:Y:S01]  /*17750*/  R2UR UR6, R6 ;  /* 0x00000000060672ca */ /* 0x000fe200000e0000 */
[----:B------:R-:W-:Y:S01]  /*17760*/  VIADD R6, R4, 0x400 ;  /* 0x0000040004067836 */ /* 0x000fe20000000000 */
[----:B------:R-:W-:Y:S01]  /*17770*/  R2UR UR7, R7 ;  /* 0x00000000070772ca */ /* 0x000fe200000e0000 */
[----:B------:R-:W-:-:S03]  /*17780*/  IMAD.MOV.U32 R7, RZ, RZ, -0x7fffffe0 ;  /* 0x80000020ff077424 */ /* 0x000fc600078e00ff */
[----:B------:R-:W-:Y:S01]  /*17790*/  R2UR UR18, R6 ;  /* 0x00000000061272ca */ /* 0x000fe200000e0000 */
[----:B------:R-:W-:Y:S01]  /*177a0*/  VIADD R6, R4, 0x302 ;  /* 0x0000030204067836 */ /* 0x000fe20000000000 */
[----:B------:R-:W-:Y:S01]  /*177b0*/  R2UR UR19, R7 ;  /* 0x00000000071372ca */ /* 0x000fe200000e0000 */
[----:B------:R-:W-:Y:S01]  /*177c0*/  IMAD.MOV.U32 R7, RZ, RZ, -0x7fffffe0 ;  /* 0x80000020ff077424 */ /* 0x000fe200078e00ff */
[----:B------:R-:W-:Y:S02]  /*177d0*/  WARPGROUP.DEPBAR.LE gsb0, 0x0 ;  /* 0x00008000000079c5 */ /* 0x000fe40000010000 */
[----:B------:R-:W-:-:S06]  /*177e0*/  WARPGROUP.ARRIVE ;  /* 0x00000000000079c5 */ /* 0x000fcc0000000000 */
[----:B------:R-:W-:Y:S01]  /*177f0*/  QGMMA.64x32x32.F32.E4M3.E4M3 R88, gdesc[UR4], R88, gsb0 ;  /* 0x00600000045879f3 */ /* 0x000fe20008000858 */
[----:B------:R-:W-:Y:S02]  /*17800*/  ULDC UR6, c[0x0][0x988] ;  /* 0x0002620000067ab9 */ /* 0x000fe40000000800 */
        /* <DEDUP_REMOVED lines=9> */
[----:B------:R-:W-:Y:S01]  /*178a0*/  MOV R11, 0x80000020 ;  /* 0x80000020000b7802 */ /* 0x000fe20000000f00 */
[----:B------:R-:W-:Y:S02]  /*178b0*/  WARPGROUP.DEPBAR.LE gsb0, 0x0 ;  /* 0x00008000000079c5 */ /* 0x000fe40000010000 */
[----:B------:R-:W-:-:S06]  /*178c0*/  WARPGROUP.ARRIVE ;  /* 0x00000000000079c5 */ /* 0x000fcc0000000000 */
[----:B------:R-:W-:Y:S01]  /*178d0*/  QGMMA.64x32x32.F32.E4M3.E4M3 R40, gdesc[UR16], R40, gsb0 ;  /* 0x00600000102879f3 */ /* 0x000fe20008000828 */
        /* <DEDUP_REMOVED lines=32> */
[----:B------:R-:W-:Y:S01]  /*17ae0*/  UIADD3 UR16, UR32, 0x402, URZ ;  /* 0x0000040220107890 */ /* 0x000fe2000fffe03f */
[----:B------:R-:W-:Y:S01]  /*17af0*/  R2UR UR18, R10 ;  /* 0x000000000a1272ca */ /* 0x000fe200000e0000 */
[----:B------:R-:W-:Y:S01]  /*17b00*/  UMOV UR17, 0x80000020 ;  /* 0x8000002000117882 */ /* 0x000fe20000000000 */
[----:B------:R-:W-:Y:S01]  /*17b10*/  UMOV UR32, UR12 ;  /* 0x0000000c00207c82 */ /* 0x000fe20008000000 */
[----:B------:R-:W-:Y:S01]  /*17b20*/  R2UR UR19, R11 ;  /* 0x000000000b1372ca */ /* 0x000fe200000e0000 */
[----:B------:R-:W-:Y:S02]  /*17b30*/  WARPGROUP.DEPBAR.LE gsb0, 0x0 ;  /* 0x00008000000079c5 */ /* 0x000fe40000010000 */
        /* <DEDUP_REMOVED lines=8> */
[----:B------:R-:W-:Y:S02]  /*17bc0*/  R2UR UR34, R8 ;  /* 0x00000000082272ca */ /* 0x000fe400000e0000 */
[----:B------:R-:W-:Y:S01]  /*17bd0*/  R2UR UR35, R9 ;  /* 0x00000000092372ca */ /* 0x000fe200000e0000 */
        /* <DEDUP_REMOVED lines=31> */
[----:B------:R-:W-:Y:S01]  /*17dd0*/  R2UR UR18, R6 ;  /* 0x00000000061272ca */ /* 0x000fe200000e0000 */
[----:B------:R-:W-:Y:S01]  /*17de0*/  VIADD R6, R4, 0x602 ;  /* 0x0000060204067836 */ /* 0x000fe20000000000 */
[----:B------:R-:W-:Y:S02]  /*17df0*/  R2UR UR19, R7 ;  /* 0x00000000071372ca */ /* 0x000fe400000e0000 */
[----:B------:R-:W-:Y:S01]  /*17e00*/  MOV R7, 0x80000020 ;  /* 0x8000002000077802 */ /* 0x000fe20000000f00 */
[----:B------:R-:W-:Y:S02]  /*17e10*/  WARPGROUP.DEPBAR.LE gsb0, 0x0 ;  /* 0x00008000000079c5 */ /* 0x000fe40000010000 */
[----:B------:R-:W-:Y:S01]  /*17e20*/  WARPGROUP.ARRIVE ;  /* 0x00000000000079c5 */ /* 0x000fe20000000000 */
[C---:B------:R-:W-:Y:S01]  /*17e30*/  FMUL.FTZ R8, R2.reuse, R104 ;  /* 0x0000006802087220 */ /* 0x040fe20000410000 */
[C---:B------:R-:W-:Y:S01]  /*17e40*/  FMUL.FTZ R12, R2.reuse, R106 ;  /* 0x0000006a020c7220 */ /* 0x040fe20000410000 */
[C---:B------:R-:W-:Y:S01]  /*17e50*/  FMUL.FTZ R9, R2.reuse, R105 ;  /* 0x0000006902097220 */ /* 0x040fe20000410000 */
[C---:B------:R-:W-:Y:S01]  /*17e60*/  FMUL.FTZ R15, R2.reuse, R112 ;  /* 0x00000070020f7220 */ /* 0x040fe20000410000 */
[----:B------:R-:W-:-:S03]  /*17e70*/  FMUL.FTZ R11, R2, R108 ;  /* 0x0000006c020b7220 */ /* 0x000fc60000410000 */
[----:B------:R-:W-:Y:S01]  /*17e80*/  QGMMA.64x32x32.F32.E4M3.E4M3 R88, gdesc[UR16], R88, gsb0 ;  /* 0x00600000105879f3 */ /* 0x000fe20008000858 */
[----:B------:R-:W-:Y:S01]  /*17e90*/  R2UR UR18, R6 ;  /* 0x00000000061272ca */ /* 0x000fe200000e0000 */
[----:B------:R-:W-:Y:S01]  /*17ea0*/  VIADD R6, R4, 0x682 ;  /* 0x0000068204067836 */ /* 0x000fe20000000000 */
[----:B------:R-:W-:Y:S01]  /*17eb0*/  R2UR UR19, R7 ;  /* 0x00000000071372ca */ /* 0x000fe200000e0000 */
[----:B------:R-:W-:Y:S01]  /*17ec0*/  IMAD.MOV.U32 R7, RZ, RZ, -0x7fffffe0 ;  /* 0x80000020ff077424 */ /* 0x000fe200078e00ff */
[----:B------:R-:W0:Y:S01]  /*17ed0*/  MUFU.TANH R8, R8 ;  /* 0x0000000800087308 */ /* 0x000e220000002400 */
[C---:B------:R-:W-:Y:S01]  /*17ee0*/  FMUL.FTZ R10, R2.reuse, R109 ;  /* 0x0000006d020a7220 */ /* 0x040fe20000410000 */
[C---:B------:R-:W-:Y:S01]  /*17ef0*/  FMUL.FTZ R13, R2.reuse, R107 ;  /* 0x0000006b020d7220 */ /* 0x040fe20000410000 */
[----:B------:R-:W-:Y:S01]  /*17f00*/  FMUL.FTZ R21, R2, R110 ;  /* 0x0000006e02157220 */ /* 0x000fe20000410000 */
[----:B------:R-:W-:Y:S02]  /*17f10*/  VIADD R4, R4, 0x702 ;  /* 0x0000070204047836 */ /* 0x000fe40000000000 */
[C---:B------:R-:W-:Y:S01]  /*17f20*/  FMUL.FTZ R14, R2.reuse, R113 ;  /* 0x00000071020e7220 */ /* 0x040fe20000410000 */
[C---:B------:R-:W-:Y:S01]  /*17f30*/  FMUL.FTZ R20, R2.reuse, R111 ;  /* 0x0000006f02147220 */ /* 0x040fe20000410000 */
[C---:B------:R-:W-:Y:S01]  /*17f40*/  FMUL.FTZ R73, R2.reuse, R116 ;  /* 0x0000007402497220 */ /* 0x040fe20000410000 */
[----:B------:R-:W-:Y:S01]  /*17f50*/  MUFU.TANH R12, R12 ;  /* 0x0000000c000c7308 */ /* 0x000fe20000002400 */
[C---:B------:R-:W-:Y:S01]  /*17f60*/  FMUL.FTZ R75, R2.reuse, R114 ;  /* 0x00000072024b7220 */ /* 0x040fe20000410000 */
[C---:B------:R-:W-:Y:S01]  /*17f70*/  FMUL.FTZ R72, R2.reuse, R117 ;  /* 0x0000007502487220 */ /* 0x040fe20000410000 */
[C---:B------:R-:W-:Y:S01]  /*17f80*/  FMUL.FTZ R74, R2.reuse, R115 ;  /* 0x00000073024a7220 */ /* 0x040fe20000410000 */
[C---:B------:R-:W-:Y:S01]  /*17f90*/  FMUL.FTZ R79, R2.reuse, R118 ;  /* 0x00000076024f7220 */ /* 0x040fe20000410000 */
[----:B------:R-:W-:-:S03]  /*17fa0*/  FMUL.FTZ R78, R2, R119 ;  /* 0x00000077024e7220 */ /* 0x000fc60000410000 */
[----:B------:R-:W1:Y:S08]  /*17fb0*/  MUFU.TANH R9, R9 ;  /* 0x0000000900097308 */ /* 0x000e700000002400 */
[----:B------:R-:W-:Y:S08]  /*17fc0*/  MUFU.TANH R15, R15 ;  /* 0x0000000f000f7308 */ /* 0x000ff00000002400 */
[----:B------:R-:W2:Y:S08]  /*17fd0*/  MUFU.TANH R11, R11 ;  /* 0x0000000b000b7308 */ /* 0x000eb00000002400 */
[----:B------:R-:W3:Y:S08]  /*17fe0*/  MUFU.TANH R10, R10 ;  /* 0x0000000a000a7308 */ /* 0x000ef00000002400 */
[----:B------:R-:W-:Y:S01]  /*17ff0*/  MUFU.TANH R13, R13 ;  /* 0x0000000d000d7308 */ /* 0x000fe20000002400 */
[----:B------:R-:W-:-:S02]  /*18000*/  WARPGROUP.DEPBAR.LE gsb0, 0x0 ;  /* 0x00008000000079c5 */ /* 0x000fc40000010000 */
[----:B------:R-:W-:Y:S01]  /*18010*/  WARPGROUP.ARRIVE ;  /* 0x00000000000079c5 */ /* 0x000fe20000000000 */
[C---:B------:R-:W-:Y:S01]  /*18020*/  FMUL.FTZ R81, R2.reuse, R92 ;  /* 0x0000005c02517220 */ /* 0x040fe20000410000 */
[----:B------:R-:W-:-:S03]  /*18030*/  FMUL.FTZ R92, R2, R98 ;  /* 0x00000062025c7220 */ /* 0x000fc60000410000 */
[----:B------:R-:W4:Y:S01]  /*18040*/  MUFU.TANH R21, R21 ;  /* 0x0000001500157308 */ /* 0x000f220000002400 */
[C---:B------:R-:W-:Y:S01]  /*18050*/  FMUL.FTZ R76, R2.reuse, R89 ;  /* 0x00000059024c7220 */ /* 0x040fe20000410000 */
[----:B------:R-:W-:Y:S01]  /*18060*/  FMUL.FTZ R89, R2, R100 ;  /* 0x0000006402597220 */ /* 0x000fe20000410000 */
[----:B------:R-:W-:Y:S01]  /*18070*/  QGMMA.64x32x32.F32.E4M3.E4M3 R56, gdesc[UR16], R56, gsb0 ;  /* 0x00600000103879f3 */ /* 0x000fe20008000838 */
[----:B------:R-:W-:Y:S01]  /*18080*/  R2UR UR18, R6 ;  /* 0x00000000061272ca */ /* 0x000fe200000e0000 */
[C---:B------:R-:W-:Y:S01]  /*18090*/  FMUL.FTZ R77, R2.reuse, R88 ;  /* 0x00000058024d7220 */ /* 0x040fe20000410000 */
[----:B------:R-:W-:Y:S01]  /*180a0*/  R2UR UR19, R7 ;  /* 0x00000000071372ca */ /* 0x000fe200000e0000 */
[C---:B------:R-:W-:Y:S01]  /*180b0*/  FMUL.FTZ R88, R2.reuse, R94 ;  /* 0x0000005e02587220 */ /* 0x040fe20000410000 */
[----:B------:R-:W-:Y:S01]  /*180c0*/  IADD3 R7, R237, R158, RZ ;  /* 0x0000009eed077210 */ /* 0x000fe20007ffe0ff */
[----:B------:R-:W-:Y:S01]  /*180d0*/  MUFU.TANH R14, R14 ;  /* 0x0000000e000e7308 */ /* 0x000fe20000002400 */
[C---:B------:R-:W-:Y:S01]  /*180e0*/  FMUL.FTZ R94, R2.reuse, R102 ;  /* 0x00000066025e7220 */ /* 0x040fe20000410000 */
[C---:B------:R-:W-:Y:S01]  /*180f0*/  FMUL.FTZ R82, R2.reuse, R91 ;  /* 0x0000005b02527220 */ /* 0x040fe20000410000 */
[----:B------:R-:W-:Y:S01]  /*18100*/  FMUL.FTZ R83, R2, R90 ;  /* 0x0000005a02537220 */ /* 0x000fe20000410000 */
[----:B------:R-:W-:-:S02]  /*18110*/  IMAD R7, R164, -0xa0, R7 ;  /* 0xffffff60a4077824 */ /* 0x000fc400078e0207 */
[C---:B------:R-:W-:Y:S01]  /*18120*/  FMUL.FTZ R80, R2.reuse, R93 ;  /* 0x0000005d02507220 */ /* 0x040fe20000410000 */
[C---:B------:R-:W-:Y:S01]  /*18130*/  FMUL.FTZ R86, R2.reuse, R95 ;  /* 0x0000005f02567220 */ /* 0x040fe20000410000 */
[C---:B------:R-:W-:Y:S01]  /*18140*/  FMUL.FTZ R85, R2.reuse, R96 ;  /* 0x0000006002557220 */ /* 0x040fe20000410000 */
[----:B------:R-:W5:Y:S01]  /*18150*/  MUFU.TANH R20, R20 ;  /* 0x0000001400147308 */ /* 0x000f620000002400 */
[C---:B------:R-:W-:Y:S01]  /*18160*/  ISETP.GT.AND P2, PT, R7.reuse, RZ, PT ;  /* 0x000000ff0700720c */ /* 0x040fe20003f44270 */
[C---:B------:R-:W-:Y:S01]  /*18170*/  FMUL.FTZ R84, R2.reuse, R97 ;  /* 0x0000006102547220 */ /* 0x040fe20000410000 */
[C---:B------:R-:W-:Y:S01]  /*18180*/  ISETP.GT.AND P3, PT, R7.reuse, 0x1, PT ;  /* 0x000000010700780c */ /* 0x040fe20003f64270 */
[----:B------:R-:W-:Y:S01]  /*18190*/  FMUL.FTZ R91, R2, R99 ;  /* 0x00000063025b7220 */ /* 0x000fe20000410000 */
[----:B0-----:R-:W-:Y:S01]  /*181a0*/  FSEL R98, R8, -INF , P2 ;  /* 0xff80000008627808 */ /* 0x001fe20001000000 */
[C---:B------:R-:W-:Y:S01]  /*181b0*/  FMUL.FTZ R90, R2.reuse, R101 ;  /* 0x00000065025a7220 */ /* 0x040fe20000410000 */
[----:B------:R-:W-:Y:S01]  /*181c0*/  ISETP.GT.AND P4, PT, R7, 0x8, PT ;  /* 0x000000080700780c */ /* 0x000fe20003f84270 */
[----:B------:R-:W0:Y:S01]  /*181d0*/  MUFU.TANH R73, R73 ;  /* 0x0000004900497308 */ /* 0x000e220000002400 */
[----:B-1----:R-:W-:Y:S01]  /*181e0*/  FSEL R9, R9, -INF , P3 ;  /* 0xff80000009097808 */ /* 0x002fe20001800000 */
[----:B------:R-:W-:Y:S01]  /*181f0*/  FMUL.FTZ R95, R2, R103 ;  /* 0x00000067025f7220 */ /* 0x000fe20000410000 */
[----:B------:R-:W-:-:S02]  /*18200*/  ISETP.GT.AND P5, PT, R7, 0x9, PT ;  /* 0x000000090700780c */ /* 0x000fc40003fa4270 */
[----:B--2---:R-:W-:Y:S02]  /*18210*/  FSEL R100, R11, -INF , P4 ;  /* 0xff8000000b647808 */ /* 0x004fe40002000000 */
[----:B---3--:R-:W-:Y:S01]  /*18220*/  FSEL R102, R10, -INF , P5 ;  /* 0xff8000000a667808 */ /* 0x008fe20002800000 */
[----:B------:R-:W-:Y:S01]  /*18230*/  MUFU.TANH R75, R75 ;  /* 0x0000004b004b7308 */ /* 0x000fe20000002400 */
[----:B----4-:R-:W-:Y:S02]  /*18240*/  FSEL R6, R21, -INF , P4 ;  /* 0xff80000015067808 */ /* 0x010fe40002000000 */
[C---:B------:R-:W-:Y:S02]  /*18250*/  ISETP.GT.AND P4, PT, R7.reuse, 0x18, PT ;  /* 0x000000180700780c */ /* 0x040fe40003f84270 */
[----:B-----5:R-:W-:Y:S02]  /*18260*/  FSEL R8, R20, -INF , P5 ;  /* 0xff80000014087808 */ /* 0x020fe40002800000 */
[----:B------:R-:W-:Y:S01]  /*18270*/  ISETP.GT.AND P5, PT, R7, 0x19, PT ;  /* 0x000000190700780c */ /* 0x000fe20003fa4270 */
[----:B------:R-:W1:Y:S01]  /*18280*/  MUFU.TANH R72, R72 ;  /* 0x0000004800487308 */ /* 0x000e620000002400 */
[----:B0-----:R-:W-:-:S07]  /*18290*/  FSEL R108, R73, -INF , P4 ;  /* 0xff800000496c7808 */ /* 0x001fce0002000000 */
[----:B------:R-:W0:Y:S08]  /*182a0*/  MUFU.TANH R74, R74 ;  /* 0x0000004a004a7308 */ /* 0x000e300000002400 */
[----:B------:R-:W2:Y:S01]  /*182b0*/  MUFU.TANH R77, R77 ;  /* 0x0000004d004d7308 */ /* 0x000ea20000002400 */
[----:B-1----:R-:W-:Y:S01]  /*182c0*/  FSEL R110, R72, -INF , P5 ;  /* 0xff800000486e7808 */ /* 0x002fe20002800000 */
[----:B------:R-:W-:-:S02]  /*182d0*/  WARPGROUP.DEPBAR.LE gsb0, 0x0 ;  /* 0x00008000000079c5 */ /* 0x000fc40000010000 */
[----:B------:R-:W-:-:S04]  /*182e0*/  WARPGROUP.ARRIVE ;  /* 0x00000000000079c5 */ /* 0x000fc80000000000 */
[----:B------:R-:W1:Y:S01]  /*182f0*/  MUFU.TANH R79, R79 ;  /* 0x0000004f004f7308 */ /* 0x000e620000002400 */
[C---:B------:R-:W-:Y:S01]  /*18300*/  FMUL.FTZ R97, R2.reuse, R59 ;  /* 0x0000003b02617220 */ /* 0x040fe20000410000 */
[C---:B------:R-:W-:Y:S01]  /*18310*/  FMUL.FTZ R96, R2.reuse, R60 ;  /* 0x0000003c02607220 */ /* 0x040fe20000410000 */
[C---:B------:R-:W-:Y:S01]  /*18320*/  FMUL.FTZ R59, R2.reuse, R61 ;  /* 0x0000003d023b7220 */ /* 0x040fe20000410000 */
[----:B------:R-:W-:Y:S01]  /*18330*/  FMUL.FTZ R60, R2, R62 ;  /* 0x0000003e023c7220 */ /* 0x000fe20000410000 */
[----:B------:R-:W-:Y:S01]  /*18340*/  QGMMA.64x32x32.F32.E4M3.E4M3 R40, gdesc[UR16], R40, gsb0 ;  /* 0x00600000102879f3 */ /* 0x000fe20008000828 */
[----:B------:R-:W-:Y:S01]  /*18350*/  R2UR UR18, R4 ;  /* 0x00000000041272ca */ /* 0x000fe200000e0000 */
[----:B------:R-:W-:Y:S01]  /*18360*/  FMUL.FTZ R62, R2, R63 ;  /* 0x0000003f023e7220 */ /* 0x000fe20000410000 */
[----:B------:R-:W-:Y:S01]  /*18370*/  R2UR UR19, R5 ;  /* 0x00000000051372ca */ /* 0x000fe200000e0000 */
[----:B------:R-:W3:Y:S01]  /*18380*/  MUFU.TANH R82, R82 ;  /* 0x0000005200527308 */ /* 0x000ee20000002400 */
[----:B------:R-:W-:Y:S01]  /*18390*/  FSEL R4, R12, -INF , P2 ;  /* 0xff8000000c047808 */ /* 0x000fe20001000000 */
[C---:B------:R-:W-:Y:S01]  /*183a0*/  FMUL.FTZ R61, R2.reuse, R64 ;  /* 0x00000040023d7220 */ /* 0x040fe20000410000 */
[----:B------:R-:W-:Y:S01]  /*183b0*/  ISETP.GT.AND P2, PT, R7, 0x10, PT ;  /* 0x000000100700780c */ /* 0x000fe20003f44270 */
[C---:B------:R-:W-:Y:S01]  /*183c0*/  FMUL.FTZ R63, R2.reuse, R65 ;  /* 0x00000041023f7220 */ /* 0x040fe20000410000 */
[----:B------:R-:W-:Y:S01]  /*183d0*/  FSEL R5, R13, -INF , P3 ;  /* 0xff8000000d057808 */ /* 0x000fe20001800000 */
[----:B------:R-:W-:Y:S01]  /*183e0*/  FMUL.FTZ R64, R2, R66 ;  /* 0x0000004202407220 */ /* 0x000fe20000410000 */
[----:B------:R-:W-:Y:S01]  /*183f0*/  FSEL R104, R15, -INF , P2 ;  /* 0xff8000000f687808 */ /* 0x000fe20001000000 */
[----:B------:R-:W4:Y:S01]  /*18400*/  MUFU.TANH R76, R76 ;  /* 0x0000004c004c7308 */ /* 0x000f220000002400 */
[----:B------:R-:W-:Y:S01]  /*18410*/  FMNMX.FTZ R15, R98, R9, !PT ;  /* 0x00000009620f7209 */ /* 0x000fe20007810000 */
[C---:B------:R-:W-:Y:S01]  /*18420*/  FMUL.FTZ R66, R2.reuse, R67 ;  /* 0x0000004302427220 */ /* 0x040fe20000410000 */
[----:B------:R-:W-:Y:S01]  /*18430*/  ISETP.GT.AND P3, PT, R7, 0x11, PT ;  /* 0x000000110700780c */ /* 0x000fe20003f64270 */
[----:B------:R-:W-:Y:S01]  /*18440*/  FMUL.FTZ R65, R2, R68 ;  /* 0x0000004402417220 */ /* 0x000fe20000410000 */
[----:B------:R-:W-:Y:S01]  /*18450*/  FMNMX.FTZ R15, R100, R15, !PT ;  /* 0x0000000f640f7209 */ /* 0x000fe20007810000 */
[----:B------:R-:W-:Y:S01]  /*18460*/  FMUL.FTZ R67, R2, R69 ;  /* 0x0000004502437220 */ /* 0x000fe20000410000 */
[----:B------:R-:W-:Y:S01]  /*18470*/  FSEL R106, R14, -INF , P3 ;  /* 0xff8000000e6a7808 */ /* 0x000fe20001800000 */
[----:B------:R-:W-:Y:S01]  /*18480*/  MUFU.TANH R78, R78 ;  /* 0x0000004e004e7308 */ /* 0x000fe20000002400 */
[----:B------:R-:W-:Y:S01]  /*18490*/  FMNMX.FTZ R15, R102, R15, !PT ;  /* 0x0000000f660f7209 */ /* 0x000fe20007810000 */
[C---:B------:R-:W-:Y:S01]  /*184a0*/  FMUL.FTZ R69, R2.reuse, R70 ;  /* 0x0000004602457220 */ /* 0x040fe20000410000 */
[----:B------:R-:W-:Y:S01]  /*184b0*/  FSEL R10, R75, -INF , P2 ;  /* 0xff8000004b0a7808 */ /* 0x000fe20001000000 */
[----:B------:R-:W-:Y:S01]  /*184c0*/  FMUL.FTZ R70, R2, R71 ;  /* 0x0000004702467220 */ /* 0x000fe20000410000 */
[----:B------:R-:W-:Y:S01]  /*184d0*/  FMNMX.FTZ R15, R104, R15, !PT ;  /* 0x0000000f680f7209 */ /* 0x000fe20007810000 */
[----:B------:R-:W-:Y:S01]  /*184e0*/  FMUL.FTZ R57, R2, R57 ;  /* 0x0000003902397220 */ /* 0x000fe20000410000 */
[----:B------:R-:W-:Y:S01]  /*184f0*/  ISETP.GT.AND P2, PT, R7, 0x20, PT ;  /* 0x000000200700780c */ /* 0x000fe20003f44270 */
[----:B------:R-:W-:Y:S01]  /*18500*/  MUFU.TANH R88, R88 ;  /* 0x0000005800587308 */ /* 0x000fe20000002400 */
[----:B------:R-:W-:Y:S01]  /*18510*/  FMNMX.FTZ R15, R106, R15, !PT ;  /* 0x0000000f6a0f7209 */ /* 0x000fe20007810000 */
[----:B------:R-:W-:Y:S01]  /*18520*/  FMUL.FTZ R93, R2, R56 ;  /* 0x00000038025d7220 */ /* 0x000fe20000410000 */
[----:B0-----:R-:W-:Y:S01]  /*18530*/  FSEL R12, R74, -INF , P3 ;  /* 0xff8000004a0c7808 */ /* 0x001fe20001800000 */
[----:B------:R-:W-:Y:S01]  /*18540*/  FMUL.FTZ R58, R2, R58 ;  /* 0x0000003a023a7220 */ /* 0x000fe20000410000 */
[----:B------:R-:W-:-:S02]  /*18550*/  FMNMX.FTZ R15, R108, R15, !PT ;  /* 0x0000000f6c0f7209 */ /* 0x000fc40007810000 */
[----:B------:R-:W-:Y:S01]  /*18560*/  ISETP.GT.AND P3, PT, R7, 0x21, PT ;  /* 0x000000210700780c */ /* 0x000fe20003f64270 */
[----:B------:R-:W-:Y:S01]  /*18570*/  MUFU.TANH R81, R81 ;  /* 0x0000005100517308 */ /* 0x000fe20000002400 */
[----:B--2---:R-:W-:Y:S02]  /*18580*/  FSEL R112, R77, -INF , P2 ;  /* 0xff8000004d707808 */ /* 0x004fe40001000000 */
[----:B------:R-:W-:Y:S02]  /*18590*/  FMNMX.FTZ R15, R110, R15, !PT ;  /* 0x0000000f6e0f7209 */ /* 0x000fe40007810000 */
[----:B-1----:R-:W-:Y:S02]  /*185a0*/  FSEL R20, R79, -INF , P4 ;  /* 0xff8000004f147808 */ /* 0x002fe40002000000 */
[----:B------:R-:W-:Y:S01]  /*185b0*/  ISETP.GT.AND P4, PT, R7, 0x28, PT ;  /* 0x000000280700780c */ /* 0x000fe20003f84270 */
[----:B------:R-:W-:Y:S01]  /*185c0*/  MUFU.TANH R83, R83 ;  /* 0x0000005300537308 */ /* 0x000fe20000002400 */
[----:B------:R-:W-:-:S07]  /*185d0*/  FMNMX.FTZ R21, R112, R15, !PT ;  /* 0x0000000f70157209 */ /* 0x000fce0007810000 */
[----:B------:R-:W-:Y:S01]  /*185e0*/  MUFU.TANH R80, R80 ;  /* 0x0000005000507308 */ /* 0x000fe20000002400 */
[----:B------:R-:W-:Y:S02]  /*185f0*/  WARPGROUP.DEPBAR.LE gsb0, 0x0 ;  /* 0x00008000000079c5 */ /* 0x000fe40000010000 */
[----:B------:R-:W-:-:S05]  /*18600*/  WARPGROUP.ARRIVE ;  /* 0x00000000000079c5 */ /* 0x000fca0000000000 */
[----:B------:R-:W-:Y:S01]  /*18610*/  MUFU.TANH R86, R86 ;  /* 0x0000005600567308 */ /* 0x000fe20000002400 */
[C---:B------:R-:W-:Y:S01]  /*18620*/  FMUL.FTZ R68, R2.reuse, R40 ;  /* 0x0000002802447220 */ /* 0x040fe20000410000 */
[C---:B------:R-:W-:Y:S01]  /*18630*/  FMUL.FTZ R99, R2.reuse, R44 ;  /* 0x0000002c02637220 */ /* 0x040fe20000410000 */
[C---:B------:R-:W-:Y:S01]  /*18640*/  FMUL.FTZ R46, R2.reuse, R46 ;  /* 0x0000002e022e7220 */ /* 0x040fe20000410000 */
[----:B------:R-:W-:Y:S01]  /*18650*/  FMUL.FTZ R40, R2, R47 ;  /* 0x0000002f02287220 */ /* 0x000fe20000410000 */
[----:B------:R-:W-:Y:S01]  /*18660*/  QGMMA.64x32x32.F32.E4M3.E4M3 R24, gdesc[UR16], R24, gsb0 ;  /* 0x00600000101879f3 */ /* 0x000fe20008000818 */
[----:B---3--:R-:W-:Y:S01]  /*18670*/  FSEL R44, R82, -INF , P3 ;  /* 0xff800000522c7808 */ /* 0x008fe20001800000 */
[----:B------:R-:W-:Y:S01]  /*18680*/  FMUL.FTZ R71, R2, R42 ;  /* 0x0000002a02477220 */ /* 0x000fe20000410000 */
[----:B------:R-:W-:Y:S01]  /*18690*/  MUFU.TANH R85, R85 ;  /* 0x0000005500557308 */ /* 0x000fe20000002400 */
[----:B----4-:R-:W-:Y:S01]  /*186a0*/  FSEL R82, R76, -INF , P3 ;  /* 0xff8000004c527808 */ /* 0x010fe20001800000 */
[C---:B------:R-:W-:Y:S01]  /*186b0*/  FMUL.FTZ R42, R2.reuse, R49 ;  /* 0x00000031022a7220 */ /* 0x040fe20000410000 */
[C---:B------:R-:W-:Y:S01]  /*186c0*/  FMUL.FTZ R48, R2.reuse, R48 ;  /* 0x0000003002307220 */ /* 0x040fe20000410000 */
[----:B------:R-:W-:Y:S01]  /*186d0*/  FMUL.FTZ R51, R2, R51 ;  /* 0x0000003302337220 */ /* 0x000fe20000410000 */
[----:B------:R-:W-:Y:S01]  /*186e0*/  FMNMX.FTZ R21, R82, R21, !PT ;  /* 0x0000001552157209 */ /* 0x000fe20007810000 */
[C---:B------:R-:W-:Y:S01]  /*186f0*/  FMUL.FTZ R50, R2.reuse, R50 ;  /* 0x0000003202327220 */ /* 0x040fe20000410000 */
[----:B------:R-:W-:Y:S01]  /*18700*/  ISETP.GT.AND P3, PT, R7, 0x31, PT ;  /* 0x000000310700780c */ /* 0x000fe20003f64270 */
        /* <DEDUP_REMOVED lines=8> */
[----:B------:R-:W-:Y:S08]  /*18790*/  MUFU.TANH R92, R92 ;  /* 0x0000005c005c7308 */ /* 0x000ff00000002400 */
[----:B------:R1:W-:Y:S01]  /*187a0*/  MUFU.TANH R47, R46 ;  /* 0x0000002e002f7308 */ /* 0x0003e20000002400 */
[----:B0-----:R-:W-:-:S07]  /*187b0*/  FSEL R84, R84, -INF , P3 ;  /* 0xff80000054547808 */ /* 0x001fce0001800000 */
[----:B------:R0:W-:Y:S01]  /*187c0*/  MUFU.TANH R49, R40 ;  /* 0x0000002800317308 */ /* 0x0001e20000002400 */
[----:B-1----:R-:W-:Y:S02]  /*187d0*/  FSEL R46, R88, -INF , P4 ;  /* 0xff800000582e7808 */ /* 0x002fe40002000000 */
[----:B------:R-:W-:Y:S02]  /*187e0*/  FSEL R88, R81, -INF , P4 ;  /* 0xff80000051587808 */ /* 0x000fe40002000000 */
[C---:B------:R-:W-:Y:S02]  /*187f0*/  ISETP.GT.AND P4, PT, R7.reuse, 0x38, PT ;  /* 0x000000380700780c */ /* 0x040fe40003f84270 */
[----:B------:R-:W-:Y:S01]  /*18800*/  FMNMX.FTZ R21, R88, R21, !PT ;  /* 0x0000001558157209 */ /* 0x000fe20007810000 */
[----:B------:R-:W-:Y:S01]  /*18810*/  MUFU.TANH R89, R89 ;  /* 0x0000005900597308 */ /* 0x000fe20000002400 */
[----:B0-----:R-:W-:Y:S02]  /*18820*/  FSEL R40, R78, -INF , P5 ;  /* 0xff8000004e287808 */ /* 0x001fe40002800000 */
[----:B------:R-:W-:-:S04]  /*18830*/  ISETP.GT.AND P5, PT, R7, 0x29, PT ;  /* 0x000000290700780c */ /* 0x000fc80003fa4270 */
[----:B------:R-:W-:Y:S01]  /*18840*/  FSEL R80, R80, -INF , P5 ;  /* 0xff80000050507808 */ /* 0x000fe20002800000 */
        /* <DEDUP_REMOVED lines=10> */
[----:B-1----:R-:W-:Y:S01]  /*188f0*/  FSEL R42, R83, -INF , P2 ;  /* 0xff800000532a7808 */ /* 0x002fe20001000000 */
[C---:B------:R-:W-:Y:S01]  /*18900*/  FMUL.FTZ R33, R2.reuse, R33 ;  /* 0x0000002102217220 */ /* 0x040fe20000410000 */
[----:B------:R-:W-:Y:S01]  /*18910*/  ISETP.GT.AND P2, PT, R7, 0x30, PT ;  /* 0x000000300700780c */ /* 0x000fe20003f44270 */
[----:B------:R-:W-:Y:S01]  /*18920*/  FMUL.FTZ R37, R2, R37 ;  /* 0x0000002502257220 */ /* 0x000fe20000410000 */
[----:B0-----:R-:W-:-:S02]  /*18930*/  FSEL R52, R91, -INF , P3 ;  /* 0xff8000005b347808 */ /* 0x001fc40001800000 */
[----:B------:R-:W-:Y:S01]  /*18940*/  ISETP.GT.AND P3, PT, R7, 0x41, PT ;  /* 0x000000410700780c */ /* 0x000fe20003f64270 */
[----:B------:R-:W0:Y:S08]  /*18950*/  MUFU.TANH R94, R94 ;  /* 0x0000005e005e7308 */ /* 0x000e300000002400 */
[----:B------:R-:W1:Y:S08]  /*18960*/  MUFU.TANH R57, R57 ;  /* 0x0000003900397308 */ /* 0x000e700000002400 */
[----:B------:R2:W-:Y:S01]  /*18970*/  MUFU.TANH R13, R48 ;  /* 0x00000030000d7308 */ /* 0x0005e20000002400 */
[----:B0-----:R-:W-:-:S07]  /*18980*/  FSEL R54, R94, -INF , P4 ;  /* 0xff8000005e367808 */ /* 0x001fce0002000000 */
[----:B------:R-:W0:Y:S01]  /*18990*/  MUFU.TANH R93, R93 ;  /* 0x0000005d005d7308 */ /* 0x000e220000002400 */
[----:B--2---:R-:W-:Y:S02]  /*189a0*/  FSEL R48, R86, -INF , P5 ;  /* 0xff80000056307808 */ /* 0x004fe40002800000 */
[----:B------:R-:W-:Y:S02]  /*189b0*/  FSEL R86, R85, -INF , P2 ;  /* 0xff80000055567808 */ /* 0x000fe40001000000 */
[----:B------:R-:W-:Y:S02]  /*189c0*/  ISETP.GT.AND P5, PT, R7, 0x39, PT ;  /* 0x000000390700780c */ /* 0x000fe40003fa4270 */
[----:B-1----:R-:W-:Y:S01]  /*189d0*/  FSEL R116, R57, -INF , P3 ;  /* 0xff80000039747808 */ /* 0x002fe20001800000 */
[----:B------:R1:W-:Y:S01]  /*189e0*/  MUFU.TANH R74, R51 ;  /* 0x00000033004a7308 */ /* 0x0003e20000002400 */
[----:B------:R-:W-:-:S07]  /*189f0*/  FSEL R90, R90, -INF , P5 ;  /* 0xff8000005a5a7808 */ /* 0x000fce0002800000 */
[----:B------:R-:W2:Y:S01]  /*18a00*/  MUFU.TANH R95, R95 ;  /* 0x0000005f005f7308 */ /* 0x000ea20000002400 */
[----:B-1----:R-:W-:Y:S01]  /*18a10*/  FMNMX.FTZ R51, R86, R21, !PT ;  /* 0x0000001556337209 */ /* 0x002fe20007810000 */
[----:B------:R-:W-:-:S03]  /*18a20*/  FMUL.FTZ R21, R2, R26 ;  /* 0x0000001a02157220 */ /* 0x000fc60000410000 */
[----:B------:R-:W-:-:S03]  /*18a30*/  FMNMX.FTZ R51, R84, R51, !PT ;  /* 0x0000003354337209 */ /* 0x000fc60007810000 */
[----:B------:R1:W-:Y:S08]  /*18a40*/  MUFU.TANH R14, R50 ;  /* 0x00000032000e7308 */ /* 0x0003f00000002400 */
[----:B------:R-:W3:Y:S01]  /*18a50*/  MUFU.TANH R96, R96 ;  /* 0x0000006000607308 */ /* 0x000ee20000002400 */
[----:B-1----:R-:W-:Y:S02]  /*18a60*/  FSEL R50, R92, -INF , P2 ;  /* 0xff8000005c327808 */ /* 0x002fe40001000000 */
[----:B------:R-:W-:-:S02]  /*18a70*/  FSEL R92, R89, -INF , P4 ;  /* 0xff800000595c7808 */ /* 0x000fc40002000000 */
[----:B------:R-:W-:Y:S02]  /*18a80*/  ISETP.GT.AND P2, PT, R7, 0x40, PT ;  /* 0x000000400700780c */ /* 0x000fe40003f44270 */
[----:B------:R-:W-:Y:S01]  /*18a90*/  FMNMX.FTZ R51, R92, R51, !PT ;  /* 0x000000335c337209 */ /* 0x000fe20007810000 */
[----:B------:R-:W1:Y:S01]  /*18aa0*/  MUFU.TANH R58, R58 ;  /* 0x0000003a003a7308 */ /* 0x000e620000002400 */
[----:B0-----:R-:W-:Y:S02]  /*18ab0*/  FSEL R94, R93, -INF , P2 ;  /* 0xff8000005d5e7808 */ /* 0x001fe40001000000 */
[----:B------:R-:W-:Y:S01]  /*18ac0*/  FMNMX.FTZ R57, R90, R51, !PT ;  /* 0x000000335a397209 */ /* 0x000fe20007810000 */
[----:B------:R-:W-:Y:S01]  /*18ad0*/  FMUL.FTZ R51, R2, R28 ;  /* 0x0000001c02337220 */ /* 0x000fe20000410000 */
[----:B------:R-:W-:Y:S02]  /*18ae0*/  ISETP.GT.AND P4, PT, R7, 0x48, PT ;  /* 0x000000480700780c */ /* 0x000fe40003f84270 */
[----:B------:R-:W-:Y:S01]  /*18af0*/  FMNMX.FTZ R57, R94, R57, !PT ;  /* 0x000000395e397209 */ /* 0x000fe20007810000 */
[----:B------:R-:W0:Y:S01]  /*18b00*/  MUFU.TANH R59, R59 ;  /* 0x0000003b003b7308 */ /* 0x000e220000002400 */
[----:B--2---:R-:W-:-:S02]  /*18b10*/  FSEL R56, R95, -INF , P5 ;  /* 0xff8000005f387808 */ /* 0x004fc40002800000 */
[C---:B------:R-:W-:Y:S02]  /*18b20*/  ISETP.GT.AND P5, PT, R7.reuse, 0x49, PT ;  /* 0x000000490700780c */ /* 0x040fe40003fa4270 */
[----:B---3--:R-:W-:Y:S02]  /*18b30*/  FSEL R120, R96, -INF , P4 ;  /* 0xff80000060787808 */ /* 0x008fe40002000000 */
[----:B------:R-:W-:Y:S01]  /*18b40*/  FMNMX.FTZ R57, R116, R57, !PT ;  /* 0x0000003974397209 */ /* 0x000fe20007810000 */
[----:B------:R-:W2:Y:S01]  /*18b50*/  MUFU.TANH R97, R97 ;  /* 0x0000006100617308 */ /* 0x000ea20000002400 */
[----:B-1----:R-:W-:Y:S02]  /*18b60*/  FSEL R24, R58, -INF , P2 ;  /* 0xff8000003a187808 */ /* 0x002fe40001000000 */
[----:B------:R-:W-:Y:S02]  /*18b70*/  ISETP.GT.AND P2, PT, R7, 0x50, PT ;  /* 0x000000500700780c */ /* 0x000fe40003f44270 */
[----:B------:R-:W-:-:S03]  /*18b80*/  FMNMX.FTZ R57, R120, R57, !PT ;  /* 0x0000003978397209 */ /* 0x000fc60007810000 */
[----:B------:R-:W1:Y:S01]  /*18b90*/  MUFU.TANH R61, R61 ;  /* 0x0000003d003d7308 */ /* 0x000e620000002400 */
[----:B0-----:R-:W-:-:S04]  /*18ba0*/  FSEL R122, R59, -INF , P5 ;  /* 0xff8000003b7a7808 */ /* 0x001fc80002800000 */
[----:B------:R-:W-:-:S03]  /*18bb0*/  FMNMX.FTZ R57, R122, R57, !PT ;  /* 0x000000397a397209 */ /* 0x000fc60007810000 */
[----:B------:R-:W0:Y:S01]  /*18bc0*/  MUFU.TANH R62, R62 ;  /* 0x0000003e003e7308 */ /* 0x000e220000002400 */
[----:B--2---:R-:W-:Y:S02]  /*18bd0*/  FSEL R58, R97, -INF , P3 ;  /* 0xff800000613a7808 */ /* 0x004fe40001800000 */
[----:B------:R-:W-:-:S05]  /*18be0*/  ISETP.GT.AND P3, PT, R7, 0x51, PT ;  /* 0x000000510700780c */ /* 0x000fca0003f64270 */
[----:B------:R-:W2:Y:S01]  /*18bf0*/  MUFU.TANH R64, R64 ;  /* 0x0000004000407308 */ /* 0x000ea20000002400 */
[----:B-1----:R-:W-:-:S04]  /*18c00*/  FSEL R124, R61, -INF , P2 ;  /* 0xff8000003d7c7808 */ /* 0x002fc80001000000 */
[----:B------:R-:W-:Y:S01]  /*18c10*/  FMNMX.FTZ R59, R124, R57, !PT ;  /* 0x000000397c3b7209 */ /* 0x000fe20007810000 */
[----:B------:R-:W-:Y:S02]  /*18c20*/  FMUL.FTZ R57, R2, R30 ;  /* 0x0000001e02397220 */ /* 0x000fe40000410000 */
[----:B------:R-:W1:Y:S01]  /*18c30*/  MUFU.TANH R60, R60 ;  /* 0x0000003c003c7308 */ /* 0x000e620000002400 */
[----:B0-----:R-:W-:Y:S02]  /*18c40*/  FSEL R26, R62, -INF , P5 ;  /* 0xff8000003e1a7808 */ /* 0x001fe40002800000 */
[----:B------:R-:W-:-:S05]  /*18c50*/  ISETP.GT.AND P5, PT, R7, 0x59, PT ;  /* 0x000000590700780c */ /* 0x000fca0003fa4270 */
[----:B------:R-:W0:Y:S01]  /*18c60*/  MUFU.TANH R63, R63 ;  /* 0x0000003f003f7308 */ /* 0x000e220000002400 */
[----:B--2---:R-:W-:Y:S02]  /*18c70*/  FSEL R62, R64, -INF , P2 ;  /* 0xff800000403e7808 */ /* 0x004fe40001000000 */
[----:B------:R-:W-:-:S05]  /*18c80*/  ISETP.GT.AND P2, PT, R7, 0x60, PT ;  /* 0x000000600700780c */ /* 0x000fca0003f44270 */
[----:B------:R-:W2:Y:S01]  /*18c90*/  MUFU.TANH R66, R66 ;  /* 0x0000004200427308 */ /* 0x000ea20000002400 */
[----:B-1----:R-:W-:Y:S02]  /*18ca0*/  FSEL R60, R60, -INF , P4 ;  /* 0xff8000003c3c7808 */ /* 0x002fe40002000000 */
[----:B------:R-:W-:-:S05]  /*18cb0*/  ISETP.GT.AND P4, PT, R7, 0x58, PT ;  /* 0x000000580700780c */ /* 0x000fca0003f84270 */
[----:B------:R-:W1:Y:S01]  /*18cc0*/  MUFU.TANH R68, R68 ;  /* 0x0000004400447308 */ /* 0x000e620000002400 */
[----:B0-----:R-:W-:-:S04]  /*18cd0*/  FSEL R126, R63, -INF , P3 ;  /* 0xff8000003f7e7808 */ /* 0x001fc80001800000 */
[----:B------:R-:W-:-:S03]  /*18ce0*/  FMNMX.FTZ R59, R126, R59, !PT ;  /* 0x0000003b7e3b7209 */ /* 0x000fc60007810000 */
[----:B------:R-:W0:Y:S01]  /*18cf0*/  MUFU.TANH R71, R71 ;  /* 0x0000004700477308 */ /* 0x000e220000002400 */
[----:B--2---:R-:W-:Y:S02]  /*18d00*/  FSEL R28, R66, -INF , P3 ;  /* 0xff800000421c7808 */ /* 0x004fe40001800000 */
[----:B------:R-:W-:-:S05]  /*18d10*/  ISETP.GT.AND P3, PT, R7, 0x61, PT ;  /* 0x000000610700780c */ /* 0x000fca0003f64270 */
[----:B------:R-:W2:Y:S01]  /*18d20*/  MUFU.TANH R65, R65 ;  /* 0x0000004100417308 */ /* 0x000ea20000002400 */
[----:B-1----:R-:W-:-:S07]  /*18d30*/  FSEL R132, R68, -INF , P2 ;  /* 0xff80000044847808 */ /* 0x002fce0001000000 */
[----:B------:R-:W1:Y:S01]  /*18d40*/  MUFU.TANH R41, R41 ;  /* 0x0000002900297308 */ /* 0x000e620000002400 */
[----:B0-----:R-:W-:Y:S02]  /*18d50*/  FSEL R30, R71, -INF , P2 ;  /* 0xff800000471e7808 */ /* 0x001fe40001000000 */
[----:B------:R-:W-:-:S04]  /*18d60*/  ISETP.GT.AND P2, PT, R7, 0x70, PT ;  /* 0x000000700700780c */ /* 0x000fc80003f44270 */
[----:B------:R-:W-:Y:S01]  /*18d70*/  FSEL R140, R13, -INF , P2 ;  /* 0xff8000000d8c7808 */ /* 0x000fe20001000000 */
[----:B------:R-:W0:Y:S01]  /*18d80*/  MUFU.TANH R43, R43 ;  /* 0x0000002b002b7308 */ /* 0x000e220000002400 */
[----:B--2---:R-:W-:-:S04]  /*18d90*/  FSEL R128, R65, -INF , P4 ;  /* 0xff80000041807808 */ /* 0x004fc80002000000 */
[----:B------:R-:W-:-:S03]  /*18da0*/  FMNMX.FTZ R59, R128, R59, !PT ;  /* 0x0000003b803b7209 */ /* 0x000fc60007810000 */
[----:B------:R-:W2:Y:S01]  /*18db0*/  MUFU.TANH R67, R67 ;  /* 0x0000004300437308 */ /* 0x000ea20000002400 */
[----:B-1----:R-:W-:Y:S01]  /*18dc0*/  FSEL R134, R41, -INF , P3 ;  /* 0xff80000029867808 */ /* 0x002fe20001800000 */
[----:B------:R-:W-:Y:S01]  /*18dd0*/  FMUL.FTZ R41, R2, R32 ;  /* 0x0000002002297220 */ /* 0x000fe20000410000 */
[----:B------:R-:W-:Y:S02]  /*18de0*/  FSEL R32, R14, -INF , P2 ;  /* 0xff8000000e207808 */ /* 0x000fe40001000000 */
[----:B------:R-:W-:-:S03]  /*18df0*/  ISETP.GT.AND P2, PT, R7, 0x80, PT ;  /* 0x000000800700780c */ /* 0x000fc60003f44270 */
[----:B------:R-:W1:Y:S01]  /*18e00*/  MUFU.TANH R21, R21 ;  /* 0x0000001500157308 */ /* 0x000e620000002400 */
[----:B0-----:R-:W-:Y:S01]  /*18e10*/  FSEL R68, R43, -INF , P3 ;  /* 0xff8000002b447808 */ /* 0x001fe20001800000 */
[C---:B------:R-:W-:Y:S01]  /*18e20*/  FMUL.FTZ R43, R2.reuse, R35 ;  /* 0x00000023022b7220 */ /* 0x040fe20000410000 */
[----:B------:R-:W-:Y:S01]  /*18e30*/  ISETP.GT.AND P3, PT, R7, 0x71, PT ;  /* 0x000000710700780c */ /* 0x000fe20003f64270 */
[----:B------:R-:W-:-:S03]  /*18e40*/  FMUL.FTZ R35, R2, R39 ;  /* 0x0000002702237220 */ /* 0x000fc60000410000 */
[----:B------:R-:W-:Y:S01]  /*18e50*/  FSEL R142, R11, -INF , P3 ;  /* 0xff8000000b8e7808 */ /* 0x000fe20001800000 */
[----:B------:R-:W0:Y:S01]  /*18e60*/  MUFU.TANH R69, R69 ;  /* 0x0000004500457308 */ /* 0x000e220000002400 */
[----:B--2---:R-:W-:Y:S01]  /*18e70*/  FSEL R130, R67, -INF , P5 ;  /* 0xff80000043827808 */ /* 0x004fe20002800000 */
[----:B------:R-:W-:Y:S01]  /*18e80*/  FMUL.FTZ R11, R2, R36 ;  /* 0x00000024020b7220 */ /* 0x000fe20000410000 */
[----:B------:R-:W-:Y:S02]  /*18e90*/  FSEL R74, R74, -INF , P3 ;  /* 0xff8000004a4a7808 */ /* 0x000fe40001800000 */
[----:B------:R-:W-:Y:S02]  /*18ea0*/  FMNMX.FTZ R59, R130, R59, !PT ;  /* 0x0000003b823b7209 */ /* 0x000fe40007810000 */
[----:B------:R-:W-:Y:S01]  /*18eb0*/  ISETP.GT.AND P3, PT, R7, 0x81, PT ;  /* 0x000000810700780c */ /* 0x000fe20003f64270 */
[----:B------:R-:W2:Y:S01]  /*18ec0*/  MUFU.TANH R70, R70 ;  /* 0x0000004600467308 */ /* 0x000ea20000002400 */
[----:B-1----:R-:W-:-:S02]  /*18ed0*/  FSEL R36, R21, -INF , P2 ;  /* 0xff80000015247808 */ /* 0x002fc40001000000 */
[----:B------:R-:W-:Y:S02]  /*18ee0*/  FMNMX.FTZ R21, R4, R5, !PT ;  /* 0x0000000504157209 */ /* 0x000fe40007810000 */
[----:B------:R-:W-:Y:S02]  /*18ef0*/  FMNMX.FTZ R59, R132, R59, !PT ;  /* 0x0000003b843b7209 */ /* 0x000fe40007810000 */
[----:B------:R-:W-:Y:S01]  /*18f00*/  FMNMX.FTZ R21, R6, R21, !PT ;  /* 0x0000001506157209 */ /* 0x000fe20007810000 */
[----:B------:R-:W1:Y:S01]  /*18f10*/  MUFU.TANH R99, R99 ;  /* 0x0000006300637308 */ /* 0x000e620000002400 */
[----:B0-----:R-:W-:Y:S02]  /*18f20*/  FSEL R64, R69, -INF , P4 ;  /* 0xff80000045407808 */ /* 0x001fe40002000000 */
[----:B------:R-:W-:Y:S02]  /*18f30*/  ISETP.GT.AND P4, PT, R7, 0x68, PT ;  /* 0x000000680700780c */ /* 0x000fe40003f84270 */
[----:B------:R-:W-:-:S03]  /*18f40*/  FMNMX.FTZ R59, R134, R59, !PT ;  /* 0x0000003b863b7209 */ /* 0x000fc60007810000 */
[----:B------:R-:W0:Y:S01]  /*18f50*/  MUFU.TANH R25, R25 ;  /* 0x0000001900197308 */ /* 0x000e220000002400 */
[----:B--2---:R-:W-:Y:S02]  /*18f60*/  FSEL R66, R70, -INF , P5 ;  /* 0xff80000046427808 */ /* 0x004fe40002800000 */
[----:B------:R-:W-:Y:S02]  /*18f70*/  ISETP.GT.AND P5, PT, R7, 0x69, PT ;  /* 0x000000690700780c */ /* 0x000fe40003fa4270 */
[----:B------:R-:W-:Y:S02]  /*18f80*/  FSEL R70, R47, -INF , P4 ;  /* 0xff8000002f467808 */ /* 0x000fe40002000000 */
[----:B------:R-:W-:Y:S01]  /*18f90*/  FSEL R72, R49, -INF , P5 ;  /* 0xff80000031487808 */ /* 0x000fe20002800000 */
[----:B------:R-:W2:Y:S01]  /*18fa0*/  MUFU.TANH R45, R45 ;  /* 0x0000002d002d7308 */ /* 0x000ea20000002400 */
[----:B-1----:R-:W-:Y:S02]  /*18fb0*/  FSEL R136, R99, -INF , P4 ;  /* 0xff80000063887808 */ /* 0x002fe40002000000 */
[----:B------:R-:W-:-:S02]  /*18fc0*/  ISETP.GT.AND P4, PT, R7, 0x78, PT ;  /* 0x000000780700780c */ /* 0x000fc40003f84270 */
[----:B------:R-:W-:-:S03]  /*18fd0*/  FMNMX.FTZ R59, R136, R59, !PT ;  /* 0x0000003b883b7209 */ /* 0x000fc60007810000 */
[----:B------:R-:W1:Y:S01]  /*18fe0*/  MUFU.TANH R144, R144 ;  /* 0x0000009000907308 */ /* 0x000e620000002400 */
[----:B0-----:R-:W-:Y:S02]  /*18ff0*/  FSEL R150, R25, -INF , P3 ;  /* 0xff80000019967808 */ /* 0x001fe40001800000 */
[----:B------:R-:W-:-:S04]  /*19000*/  FMNMX.FTZ R25, R8, R21, !PT ;  /* 0x0000001508197209 */ /* 0x000fc80007810000 */
[----:B------:R-:W-:Y:S01]  /*19010*/  FMNMX.FTZ R25, R10, R25, !PT ;  /* 0x000000190a197209 */ /* 0x000fe20007810000 */
[----:B------:R-:W0:Y:S01]  /*19020*/  MUFU.TANH R27, R27 ;  /* 0x0000001b001b7308 */ /* 0x000e220000002400 */
[----:B--2---:R-:W-:Y:S02]  /*19030*/  FSEL R138, R45, -INF , P5 ;  /* 0xff8000002d8a7808 */ /* 0x004fe40002800000 */
[----:B------:R-:W-:Y:S02]  /*19040*/  FMNMX.FTZ R25, R12, R25, !PT ;  /* 0x000000190c197209 */ /* 0x000fe40007810000 */
[----:B------:R-:W-:Y:S02]  /*19050*/  FMNMX.FTZ R59, R138, R59, !PT ;  /* 0x0000003b8a3b7209 */ /* 0x000fe40007810000 */
[----:B------:R-:W-:Y:S01]  /*19060*/  FMNMX.FTZ R25, R20, R25, !PT ;  /* 0x0000001914197209 */ /* 0x000fe20007810000 */
[----:B------:R-:W2:Y:S01]  /*19070*/  MUFU.TANH R53, R53 ;  /* 0x0000003500357308 */ /* 0x000ea20000002400 */
[----:B------:R-:W-:-:S02]  /*19080*/  FMNMX.FTZ R59, R140, R59, !PT ;  /* 0x0000003b8c3b7209 */ /* 0x000fc40007810000 */
[----:B------:R-:W-:Y:S02]  /*19090*/  ISETP.GT.AND P5, PT, R7, 0x79, PT ;  /* 0x000000790700780c */ /* 0x000fe40003fa4270 */
[----:B-1----:R-:W-:Y:S02]  /*190a0*/  FSEL R144, R144, -INF , P4 ;  /* 0xff80000090907808 */ /* 0x002fe40002000000 */
[----:B------:R-:W-:Y:S01]  /*190b0*/  FMNMX.FTZ R59, R142, R59, !PT ;  /* 0x0000003b8e3b7209 */ /* 0x000fe20007810000 */
[----:B------:R-:W1:Y:S01]  /*190c0*/  MUFU.TANH R15, R15 ;  /* 0x0000000f000f7308 */ /* 0x000e620000002400 */
[----:B0-----:R-:W-:Y:S02]  /*190d0*/  FSEL R96, R27, -INF , P3 ;  /* 0xff8000001b607808 */ /* 0x001fe40001800000 */
[----:B------:R-:W-:Y:S02]  /*190e0*/  FMNMX.FTZ R27, R40, R25, !PT ;  /* 0x00000019281b7209 */ /* 0x000fe40007810000 */
[----:B------:R-:W-:-:S02]  /*190f0*/  FMNMX.FTZ R59, R144, R59, !PT ;  /* 0x0000003b903b7209 */ /* 0x000fc40007810000 */
[----:B------:R-:W-:Y:S01]  /*19100*/  FMNMX.FTZ R27, R42, R27, !PT ;  /* 0x0000001b2a1b7209 */ /* 0x000fe20007810000 */
[----:B------:R-:W0:Y:S01]  /*19110*/  MUFU.TANH R76, R101 ;  /* 0x00000065004c7308 */ /* 0x000e220000002400 */
[----:B--2---:R-:W-:Y:S02]  /*19120*/  FSEL R146, R53, -INF , P5 ;  /* 0xff80000035927808 */ /* 0x004fe40002800000 */
[----:B------:R-:W-:Y:S02]  /*19130*/  FMNMX.FTZ R27, R44, R27, !PT ;  /* 0x0000001b2c1b7209 */ /* 0x000fe40007810000 */
[----:B------:R-:W-:Y:S02]  /*19140*/  FMNMX.FTZ R59, R146, R59, !PT ;  /* 0x0000003b923b7209 */ /* 0x000fe40007810000 */
[----:B------:R-:W-:Y:S01]  /*19150*/  FMNMX.FTZ R27, R46, R27, !PT ;  /* 0x0000001b2e1b7209 */ /* 0x000fe20007810000 */
[----:B------:R-:W2:Y:S01]  /*19160*/  MUFU.TANH R55, R55 ;  /* 0x0000003700377308 */ /* 0x000ea20000002400 */
[----:B-1----:R-:W-:Y:S01]  /*19170*/  FSEL R148, R15, -INF , P2 ;  /* 0xff8000000f947808 */ /* 0x002fe20001000000 */
[----:B------:R-:W-:Y:S01]  /*19180*/  IMAD.U32 R15, RZ, RZ, UR6 ;  /* 0x00000006ff0f7e24 */ /* 0x000fe2000f8e00ff */
[----:B------:R-:W-:-:S02]  /*19190*/  ISETP.GT.AND P2, PT, R7, 0x90, PT ;  /* 0x000000900700780c */ /* 0x000fc40003f44270 */
[----:B------:R-:W-:Y:S02]  /*191a0*/  FMNMX.FTZ R59, R148, R59, !PT ;  /* 0x0000003b943b7209 */ /* 0x000fe40007810000 */
[C---:B------:R-:W-:Y:S01]  /*191b0*/  ISETP.GT.AND P3, PT, R7.reuse, 0x91, PT ;  /* 0x000000910700780c */ /* 0x040fe20003f64270 */
[----:B------:R-:W1:Y:S01]  /*191c0*/  MUFU.TANH R51, R51 ;  /* 0x0000003300337308 */ /* 0x000e620000002400 */
[----:B0-----:R-:W-:Y:S02]  /*191d0*/  FSEL R76, R76, -INF , P4 ;  /* 0xff8000004c4c7808 */ /* 0x001fe40002000000 */
[----:B------:R-:W-:Y:S02]  /*191e0*/  ISETP.GT.AND P4, PT, R7, 0x88, PT ;  /* 0x000000880700780c */ /* 0x000fe40003f84270 */
[----:B------:R-:W-:-:S03]  /*191f0*/  FMNMX.FTZ R59, R150, R59, !PT ;  /* 0x0000003b963b7209 */ /* 0x000fc60007810000 */
[----:B------:R-:W0:Y:S01]  /*19200*/  MUFU.TANH R31, R31 ;  /* 0x0000001f001f7308 */ /* 0x000e220000002400 */
[----:B--2---:R-:W-:Y:S02]  /*19210*/  FSEL R78, R55, -INF , P5 ;  /* 0xff800000374e7808 */ /* 0x004fe40002800000 */
[----:B------:R-:W-:-:S05]  /*19220*/  ISETP.GT.AND P5, PT, R7, 0x89, PT ;  /* 0x000000890700780c */ /* 0x000fca0003fa4270 */
[----:B------:R-:W2:Y:S01]  /*19230*/  MUFU.TANH R29, R29 ;  /* 0x0000001d001d7308 */ /* 0x000ea20000002400 */
[----:B-1----:R-:W-:-:S04]  /*19240*/  FSEL R152, R51, -INF , P4 ;  /* 0xff80000033987808 */ /* 0x002fc80002000000 */
        /* <DEDUP_REMOVED lines=12> */
[----:B------:R-:W-:Y:S01]  /*19310*/  FMUL.FTZ R41, R2, R34 ;  /* 0x0000002202297220 */ /* 0x000fe20000410000 */
[----:B------:R-:W-:-:S02]  /*19320*/  ISETP.GT.AND P5, PT, R7, 0x99, PT ;  /* 0x000000990700780c */ /* 0x000fc40003fa4270 */
[----:B------:R-:W-:-:S03]  /*19330*/  FMNMX.FTZ R59, R160, R59, !PT ;  /* 0x0000003ba03b7209 */ /* 0x000fc60007810000 */
[----:B------:R-:W1:Y:S01]  /*19340*/  MUFU.TANH R11, R11 ;  /* 0x0000000b000b7308 */ /* 0x000e620000002400 */
[----:B0-----:R-:W-:Y:S02]  /*19350*/  FSEL R114, R57, -INF , P4 ;  /* 0xff80000039727808 */ /* 0x001fe40002000000 */
[----:B------:R-:W-:-:S05]  /*19360*/  ISETP.GT.AND P4, PT, R7, 0x98, PT ;  /* 0x000000980700780c */ /* 0x000fca0003f84270 */
[----:B------:R-:W0:Y:S01]  /*19370*/  MUFU.TANH R37, R37 ;  /* 0x0000002500257308 */ /* 0x000e220000002400 */
[----:B--2---:R-:W-:Y:S02]  /*19380*/  FSEL R162, R33, -INF , P3 ;  /* 0xff80000021a27808 */ /* 0x004fe40001800000 */
[----:B------:R-:W-:Y:S02]  /*19390*/  FMNMX.FTZ R33, R56, R31, !PT ;  /* 0x0000001f38217209 */ /* 0x000fe40007810000 */
[----:B------:R-:W-:Y:S02]  /*193a0*/  FMNMX.FTZ R59, R162, R59, !PT ;  /* 0x0000003ba23b7209 */ /* 0x000fe40007810000 */
[----:B------:R-:W-:Y:S01]  /*193b0*/  FMNMX.FTZ R33, R24, R33, !PT ;  /* 0x0000002118217209 */ /* 0x000fe20007810000 */
[----:B------:R-:W2:Y:S01]  /*193c0*/  MUFU.TANH R41, R41 ;  /* 0x0000002900297308 */ /* 0x000ea20000002400 */
[----:B-1----:R-:W-:Y:S02]  /*193d0*/  FSEL R176, R11, -INF , P4 ;  /* 0xff8000000bb07808 */ /* 0x002fe40002000000 */
[----:B------:R-:W-:-:S02]  /*193e0*/  FMNMX.FTZ R33, R58, R33, !PT ;  /* 0x000000213a217209 */ /* 0x000fc40007810000 */
[----:B------:R-:W-:Y:S02]  /*193f0*/  FMNMX.FTZ R59, R176, R59, !PT ;  /* 0x0000003bb03b7209 */ /* 0x000fe40007810000 */
[----:B------:R-:W-:Y:S01]  /*19400*/  FMNMX.FTZ R33, R60, R33, !PT ;  /* 0x000000213c217209 */ /* 0x000fe20007810000 */
[----:B------:R-:W1:Y:S01]  /*19410*/  MUFU.TANH R43, R43 ;  /* 0x0000002b002b7308 */ /* 0x000e620000002400 */
[----:B0-----:R-:W-:Y:S01]  /*19420*/  FSEL R166, R37, -INF , P5 ;  /* 0xff80000025a67808 */ /* 0x001fe20002800000 */
[----:B------:R-:W-:Y:S01]  /*19430*/  FMUL.FTZ R37, R2, R38 ;  /* 0x0000002602257220 */ /* 0x000fe20000410000 */
[----:B------:R-:W-:Y:S02]  /*19440*/  FMNMX.FTZ R39, R26, R33, !PT ;  /* 0x000000211a277209 */ /* 0x000fe40007810000 */
[----:B------:R-:W-:Y:S02]  /*19450*/  FMNMX.FTZ R59, R166, R59, !PT ;  /* 0x0000003ba63b7209 */ /* 0x000fe40007810000 */
[----:B------:R-:W-:Y:S01]  /*19460*/  FMNMX.FTZ R39, R62, R39, !PT ;  /* 0x000000273e277209 */ /* 0x000fe20007810000 */
[----:B------:R-:W0:Y:S02]  /*19470*/  MUFU.TANH R37, R37 ;  /* 0x0000002500257308 */ /* 0x000e240000002400 */
[----:B------:R-:W3:Y:S01]  /*19480*/  SHFL.BFLY PT, R14, R59, 0x2, 0x1f ;  /* 0x0c401f003b0e7f89 */ /* 0x000ee200000e0000 */
[----:B------:R-:W-:-:S04]  /*19490*/  FMNMX.FTZ R39, R28, R39, !PT ;  /* 0x000000271c277209 */ /* 0x000fc80007810000 */
[----:B------:R-:W-:Y:S01]  /*194a0*/  FMNMX.FTZ R39, R64, R39, !PT ;  /* 0x0000002740277209 */ /* 0x000fe20007810000 */
[----:B------:R-:W4:Y:S03]  /*194b0*/  MUFU.TANH R35, R35 ;  /* 0x0000002300237308 */ /* 0x000f260000002400 */
[----:B------:R-:W-:-:S04]  /*194c0*/  FMNMX.FTZ R45, R66, R39, !PT ;  /* 0x00000027422d7209 */ /* 0x000fc80007810000 */
[----:B------:R-:W-:-:S04]  /*194d0*/  FMNMX.FTZ R45, R30, R45, !PT ;  /* 0x0000002d1e2d7209 */ /* 0x000fc80007810000 */
[----:B------:R-:W-:-:S04]  /*194e0*/  FMNMX.FTZ R45, R68, R45, !PT ;  /* 0x0000002d442d7209 */ /* 0x000fc80007810000 */
[----:B------:R-:W-:Y:S02]  /*194f0*/  FMNMX.FTZ R45, R70, R45, !PT ;  /* 0x0000002d462d7209 */ /* 0x000fe40007810000 */
[----:B---3--:R-:W-:Y:S02]  /*19500*/  FMNMX.FTZ R7, R59, R14, !PT ;  /* 0x0000000e3b077209 */ /* 0x008fe40007810000 */
[----:B------:R-:W-:-:S03]  /*19510*/  FMNMX.FTZ R47, R72, R45, !PT ;  /* 0x0000002d482f7209 */ /* 0x000fc60007810000 */
[----:B------:R-:W3:Y:S01]  /*19520*/  SHFL.BFLY PT, R14, R7, 0x1, 0x1f ;  /* 0x0c201f00070e7f89 */ /* 0x000ee200000e0000 */
[----:B------:R-:W-:-:S04]  /*19530*/  FMNMX.FTZ R47, R32, R47, !PT ;  /* 0x0000002f202f7209 */ /* 0x000fc80007810000 */
[----:B------:R-:W-:-:S04]  /*19540*/  FMNMX.FTZ R47, R74, R47, !PT ;  /* 0x0000002f4a2f7209 */ /* 0x000fc80007810000 */
[----:B------:R-:W-:-:S04]  /*19550*/  FMNMX.FTZ R47, R76, R47, !PT ;  /* 0x0000002f4c2f7209 */ /* 0x000fc80007810000 */
[----:B------:R-:W-:-:S04]  /*19560*/  FMNMX.FTZ R49, R78, R47, !PT ;  /* 0x0000002f4e317209 */ /* 0x000fc80007810000 */
[----:B------:R-:W-:-:S04]  /*19570*/  FMNMX.FTZ R49, R36, R49, !PT ;  /* 0x0000003124317209 */ /* 0x000fc80007810000 */
[----:B------:R-:W-:Y:S02]  /*19580*/  FMNMX.FTZ R49, R96, R49, !PT ;  /* 0x0000003160317209 */ /* 0x000fe40007810000 */
[----:B---3--:R-:W-:Y:S02]  /*19590*/  FMNMX.FTZ R14, R7, R14, !PT ;  /* 0x0000000e070e7209 */ /* 0x008fe40007810000 */
[----:B------:R-:W-:Y:S02]  /*195a0*/  FMNMX.FTZ R49, R114, R49, !PT ;  /* 0x0000003172317209 */ /* 0x000fe40007810000 */
[C---:B------:R-:W-:Y:S01]  /*195b0*/  FSETP.NEU.FTZ.AND P6, PT, R14.reuse, -INF , PT ;  /* 0xff8000000e00780b */ /* 0x040fe20003fdd000 */
[----:B------:R-:W-:-:S01]  /*195c0*/  FFMA.FTZ R29, R14, R15, -8 ;  /* 0xc10000000e1d7423 */ /* 0x000fc2000001000f */
[----:B------:R-:W-:-:S04]  /*195d0*/  FMNMX.FTZ R49, R118, R49, !PT ;  /* 0x0000003176317209 */ /* 0x000fc80007810000 */
[----:B------:R-:W-:-:S05]  /*195e0*/  FSEL R29, R29, RZ, P6 ;  /* 0x000000ff1d1d7208 */ /* 0x000fca0003000000 */
[-CC-:B------:R-:W-:Y:S01]  /*195f0*/  FFMA.FTZ R11, R104, R15.reuse, -R29.reuse ;  /* 0x0000000f680b7223 */ /* 0x180fe2000001081d */
[----:B--2---:R-:W-:Y:S01]  /*19600*/  FSEL R104, R41, -INF , P2 ;  /* 0xff80000029687808 */ /* 0x004fe20001000000 */
[-CC-:B------:R-:W-:Y:S01]  /*19610*/  FFMA.FTZ R7, R98, R15.reuse, -R29.reuse ;  /* 0x0000000f62077223 */ /* 0x180fe2000001081d */
[----:B------:R-:W-:-:S01]  /*19620*/  FFMA.FTZ R98, R106, R15, -R29 ;  /* 0x0000000f6a627223 */ /* 0x000fc2000001081d */
[----:B-1----:R-:W-:Y:S01]  /*19630*/  FSEL R106, R43, -INF , P3 ;  /* 0xff8000002b6a7808 */ /* 0x002fe20001800000 */
[----:B------:R-:W-:-:S01]  /*19640*/  FFMA.FTZ R34, R9, R15, -R29 ;  /* 0x0000000f09227223 */ /* 0x000fc2000001081d */
[----:B------:R-:W-:Y:S01]  /*19650*/  FMNMX.FTZ R49, R104, R49, !PT ;  /* 0x0000003168317209 */ /* 0x000fe20007810000 */
[----:B------:R-:W-:-:S01]  /*19660*/  FFMA.FTZ R9, R100, R15, -R29 ;  /* 0x0000000f64097223 */ /* 0x000fc2000001081d */
[-CC-:B------:R-:W-:Y:S01]  /*19670*/  FFMA.FTZ R100, R110, R15.reuse, -R29.reuse ;  /* 0x0000000f6e647223 */ /* 0x180fe2000001081d */
[----:B------:R-:W-:-:S01]  /*19680*/  FFMA.FTZ R112, R112, R15, -R29 ;  /* 0x0000000f70707223 */ /* 0x000fc2000001081d */
[----:B0-----:R-:W-:Y:S01]  /*19690*/  FSEL R110, R37, -INF , P4 ;  /* 0xff800000256e7808 */ /* 0x001fe20002000000 */
[----:B------:R-:W-:-:S01]  /*196a0*/  FFMA.FTZ R86, R86, R15, -R29 ;  /* 0x0000000f56567223 */ /* 0x000fc2000001081d */
[----:B------:R-:W-:Y:S01]  /*196b0*/  FMNMX.FTZ R49, R106, R49, !PT ;  /* 0x000000316a317209 */ /* 0x000fe20007810000 */
[----:B------:R4:W-:Y:S01]  /*196c0*/  MUFU.EX2 R21, R112 ;  /* 0x0000007000157308 */ /* 0x0009e20000000800 */
[----:B------:R-:W-:-:S01]  /*196d0*/  FFMA.FTZ R90, R90, R15, -R29 ;  /* 0x0000000f5a5a7223 */ /* 0x000fc2000001081d */
[--C-:B------:R-:W-:Y:S01]  /*196e0*/  FFMA.FTZ R38, R102, R15, -R29.reuse ;  /* 0x0000000f66267223 */ /* 0x100fe2000001081d */
[----:B------:R-:W-:Y:S01]  /*196f0*/  FMNMX.FTZ R49, R110, R49, !PT ;  /* 0x000000316e317209 */ /* 0x000fe20007810000 */
[-CC-:B------:R-:W-:Y:S01]  /*19700*/  FFMA.FTZ R41, R132, R15.reuse, -R29.reuse ;  /* 0x0000000f84297223 */ /* 0x180fe2000001081d */
[----:B------:R-:W-:-:S01]  /*19710*/  FFMA.FTZ R88, R88, R15, -R29 ;  /* 0x0000000f58587223 */ /* 0x000fc2000001081d */
[-CC-:B------:R-:W-:Y:S01]  /*19720*/  FFMA.FTZ R92, R92, R15.reuse, -R29.reuse ;  /* 0x0000000f5c5c7223 */ /* 0x180fe2000001081d */
[----:B------:R-:W-:-:S01]  /*19730*/  FFMA.FTZ R94, R94, R15, -R29 ;  /* 0x0000000f5e5e7223 */ /* 0x000fc2000001081d */
[----:B------:R-:W-:Y:S01]  /*19740*/  MUFU.EX2 R27, R86 ;  /* 0x00000056001b7308 */ /* 0x000fe20000000800 */
[----:B----4-:R-:W-:Y:S01]  /*19750*/  FSEL R112, R35, -INF , P5 ;  /* 0xff80000023707808 */ /* 0x010fe20002800000 */
[-CC-:B------:R-:W-:Y:S01]  /*19760*/  FFMA.FTZ R120, R120, R15.reuse, -R29.reuse ;  /* 0x0000000f78787223 */ /* 0x180fe2000001081d */
[----:B------:R-:W-:-:S01]  /*19770*/  FFMA.FTZ R124, R124, R15, -R29 ;  /* 0x0000000f7c7c7223 */ /* 0x000fc2000001081d */
[--C-:B------:R-:W-:Y:S01]  /*19780*/  FFMA.FTZ R128, R128, R15, -R29.reuse ;  /* 0x0000000f80807223 */ /* 0x100fe2000001081d */
[----:B------:R-:W-:Y:S01]  /*19790*/  FMNMX.FTZ R49, R112, R49, !PT ;  /* 0x0000003170317209 */ /* 0x000fe20007810000 */
[-CC-:B------:R-:W-:Y:S01]  /*197a0*/  FFMA.FTZ R13, R108, R15.reuse, -R29.reuse ;  /* 0x0000000f6c0d7223 */ /* 0x180fe2000001081d */
        /* <DEDUP_REMOVED lines=10> */
[----:B0-----:R-:W0:Y:S01]  /*19850*/  SHFL.BFLY PT, R90, R49, 0x2, 0x1f ;  /* 0x0c401f00315a7f89 */ /* 0x001e2200000e0000 */
[----:B------:R-:W-:-:S01]  /*19860*/  FFMA.FTZ R51, R152, R15, -R29 ;  /* 0x0000000f98337223 */ /* 0x000fc2000001081d */
[-CC-:B------:R-:W-:Y:S01]  /*19870*/  FFMA.FTZ R53, R160, R15.reuse, -R29.reuse ;  /* 0x0000000fa0357223 */ /* 0x180fe2000001081d */
[----:B------:R-:W-:-:S04]  /*19880*/  FFMA.FTZ R130, R166, R15, -R29 ;  /* 0x0000000fa6827223 */ /* 0x000fc8000001081d */
[----:B------:R-:W-:Y:S08]  /*19890*/  MUFU.EX2 R34, R34 ;  /* 0x0000002200227308 */ /* 0x000ff00000000800 */
[----:B------:R-:W-:Y:S08]  /*198a0*/  MUFU.EX2 R9, R9 ;  /* 0x0000000900097308 */ /* 0x000ff00000000800 */
[----:B------:R-:W1:Y:S01]  /*198b0*/  MUFU.EX2 R38, R38 ;  /* 0x0000002600267308 */ /* 0x000e620000000800 */
[----:B0-----:R-:W-:Y:S01]  /*198c0*/  FMNMX.FTZ R55, R49, R90, !PT ;  /* 0x0000005a31377209 */ /* 0x001fe20007810000 */
[----:B------:R-:W-:-:S04]  /*198d0*/  FFMA.FTZ R49, R148, R15, -R29 ;  /* 0x0000000f94317223 */ /* 0x000fc8000001081d */
[----:B------:R-:W0:Y:S02]  /*198e0*/  SHFL.BFLY PT, R90, R55, 0x1, 0x1f ;  /* 0x0c201f00375a7f89 */ /* 0x000e2400000e0000 */
[----:B------:R2:W-:Y:S08]  /*198f0*/  MUFU.EX2 R25, R88 ;  /* 0x0000005800197308 */ /* 0x0005f00000000800 */
[----:B------:R3:W4:Y:S01]  /*19900*/  MUFU.EX2 R31, R92 ;  /* 0x0000005c001f7308 */ /* 0x0007220000000800 */
[----:B--2---:R-:W-:-:S01]  /*19910*/  FFMA.FTZ R88, R116, R15, -R29 ;  /* 0x0000000f74587223 */ /* 0x004fc2000001081d */
[----:B------:R-:W-:-:S06]  /*19920*/  FFMA.FTZ R116, R138, R15, -R29 ;  /* 0x0000000f8a747223 */ /* 0x000fcc000001081d */
[----:B------:R2:W-:Y:S01]  /*19930*/  MUFU.EX2 R33, R94 ;  /* 0x0000005e00217308 */ /* 0x0005e20000000800 */
[----:B---3--:R-:W-:-:S01]  /*19940*/  FFMA.FTZ R92, R122, R15, -R29 ;  /* 0x0000000f7a5c7223 */ /* 0x008fc2000001081d */
[-CC-:B------:R-:W-:Y:S01]  /*19950*/  FFMA.FTZ R122, R146, R15.reuse, -R29.reuse ;  /* 0x0000000f927a7223 */ /* 0x180fe2000001081d */
[----:B0-----:R-:W-:Y:S01]  /*19960*/  FMNMX.FTZ R90, R55, R90, !PT ;  /* 0x0000005a375a7209 */ /* 0x001fe20007810000 */
[----:B------:R-:W-:-:S04]  /*19970*/  FFMA.FTZ R55, R176, R15, -R29 ;  /* 0x0000000fb0377223 */ /* 0x000fc8000001081d */
[----:B------:R0:W-:Y:S01]  /*19980*/  MUFU.EX2 R39, R120 ;  /* 0x0000007800277308 */ /* 0x0001e20000000800 */
[----:B--2---:R-:W-:-:S01]  /*19990*/  FFMA.FTZ R94, R126, R15, -R29 ;  /* 0x0000000f7e5e7223 */ /* 0x004fc2000001081d */
[C---:B------:R-:W-:Y:S01]  /*199a0*/  FSETP.NEU.FTZ.AND P2, PT, R90.reuse, -INF , PT ;  /* 0xff8000005a00780b */ /* 0x040fe20003f5d000 */
[----:B------:R-:W-:-:S01]  /*199b0*/  FFMA.FTZ R57, R90, R15, -8 ;  /* 0xc10000005a397423 */ /* 0x000fc2000001000f */
[--C-:B------:R-:W-:Y:S01]  /*199c0*/  FFMA.FTZ R126, R154, R15, -R29.reuse ;  /* 0x0000000f9a7e7223 */ /* 0x100fe2000001081d */
[----:B-1----:R-:W-:Y:S02]  /*199d0*/  F2FP.SATFINITE.E4M3.F32.PACK_AB_MERGE_C R176, R38, R9, RZ ;  /* 0x0000000926b0723e */ /* 0x002fe400048070ff */
[----:B----4-:R-:W-:Y:S01]  /*199e0*/  F2FP.SATFINITE.E4M3.F32.PACK_AB_MERGE_C R182, R86, R31, RZ ;  /* 0x0000001f56b6723e */ /* 0x010fe200048070ff */
[----:B------:R1:W-:Y:S01]  /*199f0*/  MUFU.EX2 R45, R124 ;  /* 0x0000007c002d7308 */ /* 0x0003e20000000800 */
[----:B------:R-:W-:Y:S01]  /*19a00*/  FSEL R57, R57, RZ, P2 ;  /* 0x000000ff39397208 */ /* 0x000fe20001000000 */
[----:B0-----:R-:W-:Y:S01]  /*19a10*/  FFMA.FTZ R120, R142, R15, -R29 ;  /* 0x0000000f8e787223 */ /* 0x001fe2000001081d */
[----:B------:R-:W-:-:S02]  /*19a20*/  F2FP.SATFINITE.E4M3.F32.PACK_AB_MERGE_C R176, R34, R7, R176 ;  /* 0x0000000722b0723e */ /* 0x000fc400048070b0 */
[----:B------:R-:W-:Y:S01]  /*19a30*/  ISETP.GE.AND P2, PT, R158, 0xa1, PT ;  /* 0x000000a19e00780c */ /* 0x000fe20003f46270 */
[----:B------:R-:W-:-:S01]  /*19a40*/  FFMA.FTZ R4, R4, R15, -R57 ;  /* 0x0000000f04047223 */ /* 0x000fc20000010839 */
[-CC-:B------:R-:W-:Y:S01]  /*19a50*/  FFMA.FTZ R5, R5, R15.reuse, -R57.reuse ;  /* 0x0000000f05057223 */ /* 0x180fe20000010839 */
[----:B------:R-:W-:-:S01]  /*19a60*/  FFMA.FTZ R59, R6, R15, -R57 ;  /* 0x0000000f063b7223 */ /* 0x000fc20000010839 */
[-CC-:B------:R-:W-:Y:S01]  /*19a70*/  FFMA.FTZ R132, R8, R15.reuse, -R57.reuse ;  /* 0x0000000f08847223 */ /* 0x180fe20000010839 */
[----:B------:R-:W-:-:S01]  /*19a80*/  FFMA.FTZ R6, R10, R15, -R57 ;  /* 0x0000000f0a067223 */ /* 0x000fc20000010839 */
[----:B------:R0:W-:Y:S01]  /*19a90*/  MUFU.EX2 R47, R128 ;  /* 0x00000080002f7308 */ /* 0x0001e20000000800 */
[----:B-1----:R-:W-:-:S01]  /*19aa0*/  FFMA.FTZ R124, R150, R15, -R29 ;  /* 0x0000000f967c7223 */ /* 0x002fc2000001081d */
[-CC-:B------:R-:W-:Y:S01]  /*19ab0*/  FFMA.FTZ R75, R26, R15.reuse, -R57.reuse ;  /* 0x0000000f1a4b7223 */ /* 0x180fe20000010839 */
[----:B------:R-:W-:-:S01]  /*19ac0*/  FFMA.FTZ R71, R28, R15, -R57 ;  /* 0x0000000f1c477223 */ /* 0x000fc20000010839 */
[----:B------:R-:W-:Y:S01]  /*19ad0*/  FADD.FTZ R26, R7, R34 ;  /* 0x00000022071a7221 */ /* 0x000fe20000010000 */
[----:B------:R-:W-:-:S01]  /*19ae0*/  FFMA.FTZ R65, R40, R15, -R57 ;  /* 0x0000000f28417223 */ /* 0x000fc20000010839 */
[-CC-:B------:R-:W-:Y:S01]  /*19af0*/  FFMA.FTZ R8, R42, R15.reuse, -R57.reuse ;  /* 0x0000000f2a087223 */ /* 0x180fe20000010839 */
[----:B------:R-:W-:-:S01]  /*19b00*/  FFMA.FTZ R61, R44, R15, -R57 ;  /* 0x0000000f2c3d7223 */ /* 0x000fc20000010839 */
[----:B------:R-:W-:Y:S01]  /*19b10*/  MUFU.EX2 R4, R4 ;  /* 0x0000000400047308 */ /* 0x000fe20000000800 */
[----:B0-----:R-:W-:-:S01]  /*19b20*/  FFMA.FTZ R128, R162, R15, -R29 ;  /* 0x0000000fa2807223 */ /* 0x001fc2000001081d */
[-CC-:B------:R-:W-:Y:S01]  /*19b30*/  FFMA.FTZ R29, R12, R15.reuse, -R57.reuse ;  /* 0x0000000f0c1d7223 */ /* 0x180fe20000010839 */
[----:B------:R-:W-:-:S01]  /*19b40*/  FFMA.FTZ R12, R20, R15, -R57 ;  /* 0x0000000f140c7223 */ /* 0x000fc20000010839 */
[----:B------:R-:W-:Y:S01]  /*19b50*/  FADD.FTZ R79, R9, R26 ;  /* 0x0000001a094f7221 */ /* 0x000fe20000010000 */
[----:B------:R-:W-:-:S01]  /*19b60*/  FFMA.FTZ R40, R46, R15, -R57 ;  /* 0x0000000f2e287223 */ /* 0x000fc20000010839 */
[-CC-:B------:R-:W-:Y:S01]  /*19b70*/  FFMA.FTZ R69, R48, R15.reuse, -R57.reuse ;  /* 0x0000000f30457223 */ /* 0x180fe20000010839 */
[----:B------:R-:W-:-:S01]  /*19b80*/  FFMA.FTZ R30, R30, R15, -R57 ;  /* 0x0000000f1e1e7223 */ /* 0x000fc20000010839 */
[----:B------:R-:W0:Y:S01]  /*19b90*/  MUFU.EX2 R5, R5 ;  /* 0x0000000500057308 */ /* 0x000e220000000800 */
[----:B------:R-:W-:-:S02]  /*19ba0*/  @!P1 VIADD R26, R3, 0x29840 ;  /* 0x00029840031a9836 */ /* 0x000fc40000000000 */
        /* <DEDUP_REMOVED lines=11> */
[----:B------:R-:W-:Y:S01]  /*19c60*/  @!P1 PRMT R26, RZ, 0x654, R26 ;  /* 0x00000654ff1a9816 */ /* 0x000fe2000000001a */
[-CC-:B------:R-:W-:Y:S01]  /*19c70*/  FFMA.FTZ R68, R68, R15.reuse, -R57.reuse ;  /* 0x0000000f44447223 */ /* 0x180fe20000010839 */
[----:B------:R-:W-:-:S01]  /*19c80*/  FFMA.FTZ R70, R70, R15, -R57 ;  /* 0x0000000f46467223 */ /* 0x000fc20000010839 */
[----:B------:R-:W2:Y:S01]  /*19c90*/  MUFU.EX2 R132, R132 ;  /* 0x0000008400847308 */ /* 0x000ea20000000800 */
[----:B0-----:R-:W-:-:S01]  /*19ca0*/  FADD.FTZ R28, R4, R5 ;  /* 0x00000005041c7221 */ /* 0x001fc20000010000 */
[----:B------:R0:W-:Y:S01]  /*19cb0*/  @!P1 SYNCS.ARRIVE.TRANS64.RED.A1T0 RZ, [R26+URZ], RZ ;  /* 0x000000ff1aff99a7 */ /* 0x0001e2000810043f */
[----:B------:R-:W-:-:S01]  /*19cc0*/  FFMA.FTZ R72, R72, R15, -R57 ;  /* 0x0000000f48487223 */ /* 0x000fc20000010839 */
[-CC-:B------:R-:W-:Y:S01]  /*19cd0*/  FFMA.FTZ R76, R76, R15.reuse, -R57.reuse ;  /* 0x0000000f4c4c7223 */ /* 0x180fe20000010839 */
[----:B------:R-:W-:-:S01]  /*19ce0*/  FFMA.FTZ R78, R78, R15, -R57 ;  /* 0x0000000f4e4e7223 */ /* 0x000fc20000010839 */
[-CC-:B------:R-:W-:Y:S01]  /*19cf0*/  FFMA.FTZ R36, R36, R15.reuse, -R57.reuse ;  /* 0x0000000f24247223 */ /* 0x180fe20000010839 */
[----:B------:R-:W-:-:S01]  /*19d00*/  FFMA.FTZ R96, R96, R15, -R57 ;  /* 0x0000000f60607223 */ /* 0x000fc20000010839 */
[----:B------:R-:W3:Y:S01]  /*19d10*/  MUFU.EX2 R11, R11 ;  /* 0x0000000b000b7308 */ /* 0x000ee20000000800 */
[----:B-1----:R-:W-:-:S01]  /*19d20*/  FADD.FTZ R81, R59, R28 ;  /* 0x0000001c3b517221 */ /* 0x002fc20000010000 */
[----:B------:R-:W-:Y:S01]  /*19d30*/  FADD.FTZ R28, R38, R79 ;  /* 0x0000004f261c7221 */ /* 0x000fe20000010000 */
[----:B------:R-:W-:-:S01]  /*19d40*/  FFMA.FTZ R114, R114, R15, -R57 ;  /* 0x0000000f72727223 */ /* 0x000fc20000010839 */
[-CC-:B------:R-:W-:Y:S01]  /*19d50*/  FFMA.FTZ R118, R118, R15.reuse, -R57.reuse ;  /* 0x0000000f76767223 */ /* 0x180fe20000010839 */
[----:B------:R-:W-:-:S01]  /*19d60*/  FFMA.FTZ R104, R104, R15, -R57 ;  /* 0x0000000f68687223 */ /* 0x000fc20000010839 */
[-CC-:B------:R-:W-:Y:S01]  /*19d70*/  FFMA.FTZ R106, R106, R15.reuse, -R57.reuse ;  /* 0x0000000f6a6a7223 */ /* 0x180fe20000010839 */
[----:B------:R-:W-:-:S01]  /*19d80*/  FFMA.FTZ R110, R110, R15, -R57 ;  /* 0x0000000f6e6e7223 */ /* 0x000fc20000010839 */
[----:B------:R-:W1:Y:S01]  /*19d90*/  MUFU.EX2 R6, R6 ;  /* 0x0000000600067308 */ /* 0x000e620000000800 */
[----:B--2---:R-:W-:-:S01]  /*19da0*/  FADD.FTZ R81, R132, R81 ;  /* 0x0000005184517221 */ /* 0x004fc20000010000 */
[----:B------:R-:W-:Y:S01]  /*19db0*/  F2FP.SATFINITE.E4M3.F32.PACK_AB_MERGE_C R59, R132, R59, RZ ;  /* 0x0000003b843b723e */ /* 0x000fe200048070ff */
[--C-:B------:R-:W-:Y:S01]  /*19dc0*/  IMAD.MOV.U32 R64, RZ, RZ, R87.reuse ;  /* 0x000000ffff407224 */ /* 0x100fe200078e0057 */
[----:B------:R-:W-:Y:S01]  /*19dd0*/  MOV R66, R87 ;  /* 0x0000005700427202 */ /* 0x000fe20000000f00 */
[----:B------:R-:W-:Y:S01]  /*19de0*/  IMAD.MOV.U32 R60, RZ, RZ, R87 ;  /* 0x000000ffff3c7224 */ /* 0x000fe200078e0057 */
[----:B------:R-:W-:Y:S01]  /*19df0*/  F2FP.SATFINITE.E4M3.F32.PACK_AB_MERGE_C R177, R5, R4, R59 ;  /* 0x0000000405b1723e */ /* 0x000fe2000480703b */
[----:B------:R-:W-:Y:S01]  /*19e00*/  IMAD.MOV.U32 R59, RZ, RZ, R87 ;  /* 0x000000ffff3b7224 */ /* 0x000fe200078e0057 */
[----:B------:R-:W2:Y:S01]  /*19e10*/  MUFU.EX2 R98, R98 ;  /* 0x0000006200627308 */ /* 0x000ea20000000800 */
[----:B---3--:R-:W-:-:S01]  /*19e20*/  FADD.FTZ R79, R11, R28 ;  /* 0x0000001c0b4f7221 */ /* 0x008fc20000010000 */
[-C--:B------:R-:W-:Y:S01]  /*19e30*/  MOV R62, R87.reuse ;  /* 0x00000057003e7202 */ /* 0x080fe20000000f00 */
[--C-:B------:R-:W-:Y:S01]  /*19e40*/  IMAD.MOV.U32 R56, RZ, RZ, R87.reuse ;  /* 0x000000ffff387224 */ /* 0x100fe200078e0057 */
[-C--:B------:R-:W-:Y:S01]  /*19e50*/  MOV R58, R87.reuse ;  /* 0x00000057003a7202 */ /* 0x080fe20000000f00 */
[--C-:B------:R-:W-:Y:S01]  /*19e60*/  IMAD.MOV.U32 R52, RZ, RZ, R87.reuse ;  /* 0x000000ffff347224 */ /* 0x100fe200078e0057 */
[----:B------:R-:W-:Y:S01]  /*19e70*/  MOV R54, R87 ;  /* 0x0000005700367202 */ /* 0x000fe20000000f00 */
[----:B------:R-:W-:Y:S01]  /*19e80*/  IMAD.MOV.U32 R50, RZ, RZ, R87 ;  /* 0x000000ffff327224 */ /* 0x000fe200078e0057 */
[----:B------:R-:W3:Y:S01]  /*19e90*/  MUFU.EX2 R29, R29 ;  /* 0x0000001d001d7308 */ /* 0x000ee20000000800 */
[----:B-1----:R-:W-:-:S01]  /*19ea0*/  FADD.FTZ R28, R6, R81 ;  /* 0x00000051061c7221 */ /* 0x002fc20000010000 */
[----:B------:R-:W-:-:S02]  /*19eb0*/  IMAD.MOV.U32 R38, RZ, RZ, R87 ;  /* 0x000000ffff267224 */ /* 0x000fc400078e0057 */
[----:B------:R-:W-:-:S04]  /*19ec0*/  IMAD.MOV.U32 R34, RZ, RZ, R87 ;  /* 0x000000ffff227224 */ /* 0x000fc800078e0057 */
[----:B------:R-:W1:Y:S01]  /*19ed0*/  MUFU.EX2 R13, R13 ;  /* 0x0000000d000d7308 */ /* 0x000e620000000800 */
[----:B--2---:R-:W-:-:S07]  /*19ee0*/  FADD.FTZ R48, R98, R79 ;  /* 0x0000004f62307221 */ /* 0x004fce0000010000 */
[----:B------:R-:W-:Y:S01]  /*19ef0*/  MUFU.EX2 R12, R12 ;  /* 0x0000000c000c7308 */ /* 0x000fe20000000800 */
[----:B---3--:R-:W-:-:S01]  /*19f00*/  FADD.FTZ R79, R29, R28 ;  /* 0x0000001c1d4f7221 */ /* 0x008fc20000010000 */
[----:B------:R-:W-:-:S06]  /*19f10*/  FFMA.FTZ R28, R32, R15, -R57 ;  /* 0x0000000f201c7223 */ /* 0x000fcc0000010839 */
[----:B------:R-:W2:Y:S01]  /*19f20*/  MUFU.EX2 R100, R100 ;  /* 0x0000006400647308 */ /* 0x000ea20000000800 */
[----:B-1----:R-:W-:-:S07]  /*19f30*/  FADD.FTZ R81, R13, R48 ;  /* 0x000000300d517221 */ /* 0x002fce0000010000 */
[----:B------:R-:W-:Y:S08]  /*19f40*/  MUFU.EX2 R65, R65 ;  /* 0x0000004100417308 */ /* 0x000ff00000000800 */
[----:B------:R-:W-:Y:S01]  /*19f50*/  MUFU.EX2 R8, R8 ;  /* 0x0000000800087308 */ /* 0x000fe20000000800 */
[----:B--2---:R-:W-:-:S01]  /*19f60*/  FADD.FTZ R48, R100, R81 ;  /* 0x0000005164307221 */ /* 0x004fc20000010000 */
[----:B------:R-:W-:-:S03]  /*19f70*/  F2FP.SATFINITE.E4M3.F32.PACK_AB_MERGE_C R178, R100, R13, RZ ;  /* 0x0000000d64b2723e */ /* 0x000fc600048070ff */
[----:B------:R-:W-:Y:S01]  /*19f80*/  FADD.FTZ R83, R21, R48 ;  /* 0x0000003015537221 */ /* 0x000fe20000010000 */
[----:B------:R-:W-:Y:S02]  /*19f90*/  F2FP.SATFINITE.E4M3.F32.PACK_AB_MERGE_C R178, R98, R11, R178 ;  /* 0x0000000b62b2723e */ /* 0x000fe400048070b2 */
[----:B------:R-:W1:Y:S01]  /*19fa0*/  MUFU.EX2 R82, R82 ;  /* 0x0000005200527308 */ /* 0x000e620000000800 */
[----:B------:R-:W-:-:S07]  /*19fb0*/  MOV R48, R87 ;  /* 0x0000005700307202 */ /* 0x000fce0000000f00 */
[----:B------:R-:W2:Y:S08]  /*19fc0*/  MUFU.EX2 R61, R61 ;  /* 0x0000003d003d7308 */ /* 0x000eb00000000800 */
[----:B------:R-:W3:Y:S01]  /*19fd0*/  MUFU.EX2 R40, R40 ;  /* 0x0000002800287308 */ /* 0x000ee20000000800 */
[----:B-1----:R-:W-:-:S04]  /*19fe0*/  FADD.FTZ R32, R82, R83 ;  /* 0x0000005352207221 */ /* 0x002fc80000010000 */
[----:B------:R-:W-:-:S03]  /*19ff0*/  FADD.FTZ R85, R25, R32 ;  /* 0x0000002019557221 */ /* 0x000fc60000010000 */
[----:B------:R1:W-:Y:S08]  /*1a000*/  MUFU.EX2 R3, R30 ;  /* 0x0000001e00037308 */ /* 0x0003f00000000800 */
[----:B------:R-:W4:Y:S01]  /*1a010*/  MUFU.EX2 R80, R80 ;  /* 0x0000005000507308 */ /* 0x000f220000000800 */
[----:B-1----:R-:W-:-:S01]  /*1a020*/  FADD.FTZ R30, R12, R79 ;  /* 0x0000004f0c1e7221 */ /* 0x002fc20000010000 */
[-CC-:B------:R-:W-:Y:S01]  /*1a030*/  FFMA.FTZ R79, R74, R15.reuse, -R57.reuse ;  /* 0x0000000f4a4f7223 */ /* 0x180fe20000010839 */
[----:B------:R-:W-:-:S01]  /*1a040*/  FFMA.FTZ R57, R112, R15, -R57 ;  /* 0x0000000f70397223 */ /* 0x000fc20000010839 */
[----:B------:R-:W-:Y:S01]  /*1a050*/  MOV R74, R87 ;  /* 0x00000057004a7202 */ /* 0x000fe20000000f00 */
[----:B------:R-:W-:-:S01]  /*1a060*/  FADD.FTZ R81, R65, R30 ;  /* 0x0000001e41517221 */ /* 0x000fc20000010000 */
[----:B------:R-:W-:-:S02]  /*1a070*/  F2FP.SATFINITE.E4M3.F32.PACK_AB_MERGE_C R65, R65, R12, RZ ;  /* 0x0000000c4141723e */ /* 0x000fc400048070ff */
[----:B------:R-:W1:Y:S01]  /*1a080*/  MUFU.EX2 R69, R69 ;  /* 0x0000004500457308 */ /* 0x000e620000000800 */
[----:B------:R-:W-:-:S01]  /*1a090*/  FADD.FTZ R30, R8, R81 ;  /* 0x00000051081e7221 */ /* 0x000fc20000010000 */
[----:B------:R-:W-:Y:S01]  /*1a0a0*/  F2FP.SATFINITE.E4M3.F32.PACK_AB_MERGE_C R179, R29, R6, R65 ;  /* 0x000000061db3723e */ /* 0x000fe20004807041 */
[--C-:B------:R-:W-:Y:S02]  /*1a0b0*/  IMAD.MOV.U32 R65, RZ, RZ, R87.reuse ;  /* 0x000000ffff417224 */ /* 0x100fe400078e0057 */
[----:B--2---:R-:W-:Y:S01]  /*1a0c0*/  FADD.FTZ R83, R61, R30 ;  /* 0x0000001e3d537221 */ /* 0x004fe20000010000 */
[----:B------:R-:W-:Y:S02]  /*1a0d0*/  IMAD.MOV.U32 R29, RZ, RZ, R87 ;  /* 0x000000ffff1d7224 */ /* 0x000fe400078e0057 */
[----:B------:R-:W2:Y:S01]  /*1a0e0*/  MUFU.EX2 R10, R10 ;  /* 0x0000000a000a7308 */ /* 0x000ea20000000800 */
[----:B---3--:R-:W-:-:S01]  /*1a0f0*/  FADD.FTZ R30, R40, R83 ;  /* 0x00000053281e7221 */ /* 0x008fc20000010000 */
[C---:B----4-:R-:W-:Y:S01]  /*1a100*/  FADD.FTZ R32, R80.reuse, R85 ;  /* 0x0000005550207221 */ /* 0x050fe20000010000 */
[----:B------:R-:W-:Y:S01]  /*1a110*/  F2FP.SATFINITE.E4M3.F32.PACK_AB_MERGE_C R180, R80, R25, RZ ;  /* 0x0000001950b4723e */ /* 0x000fe200048070ff */
[----:B------:R-:W-:-:S02]  /*1a120*/  IMAD.MOV.U32 R80, RZ, RZ, R87 ;  /* 0x000000ffff507224 */ /* 0x000fc400078e0057 */
[----:B------:R-:W-:-:S01]  /*1a130*/  FADD.FTZ R85, R27, R32 ;  /* 0x000000201b557221 */ /* 0x000fc20000010000 */
[----:B------:R-:W-:Y:S01]  /*1a140*/  F2FP.SATFINITE.E4M3.F32.PACK_AB_MERGE_C R180, R82, R21, R180 ;  /* 0x0000001552b4723e */ /* 0x000fe200048070b4 */
[----:B------:R-:W3:Y:S01]  /*1a150*/  MUFU.EX2 R84, R84 ;  /* 0x0000005400547308 */ /* 0x000ee20000000800 */
[----:B-1----:R-:W-:-:S01]  /*1a160*/  FADD.FTZ R83, R69, R30 ;  /* 0x0000001e45537221 */ /* 0x002fc20000010000 */
[----:B------:R-:W-:Y:S01]  /*1a170*/  F2FP.SATFINITE.E4M3.F32.PACK_AB_MERGE_C R40, R69, R40, RZ ;  /* 0x000000284528723e */ /* 0x000fe200048070ff */
[--C-:B------:R-:W-:Y:S01]  /*1a180*/  IMAD.MOV.U32 R69, RZ, RZ, R87.reuse ;  /* 0x000000ffff457224 */ /* 0x100fe200078e0057 */
[----:B------:R-:W-:Y:S02]  /*1a190*/  MOV R82, R87 ;  /* 0x0000005700527202 */ /* 0x000fe40000000f00 */
[----:B------:R-:W-:Y:S01]  /*1a1a0*/  F2FP.SATFINITE.E4M3.F32.PACK_AB_MERGE_C R181, R61, R8, R40 ;  /* 0x000000083db5723e */ /* 0x000fe20004807028 */
[----:B------:R-:W-:Y:S01]  /*1a1b0*/  IMAD.MOV.U32 R61, RZ, RZ, R87 ;  /* 0x000000ffff3d7224 */ /* 0x000fe200078e0057 */
[----:B------:R-:W1:Y:S01]  /*1a1c0*/  MUFU.EX2 R63, R63 ;  /* 0x0000003f003f7308 */ /* 0x000e620000000800 */
[----:B--2---:R-:W-:-:S01]  /*1a1d0*/  FADD.FTZ R30, R10, R83 ;  /* 0x000000530a1e7221 */ /* 0x004fc20000010000 */
[----:B------:R-:W-:-:S06]  /*1a1e0*/  IMAD.MOV.U32 R40, RZ, RZ, R87 ;  /* 0x000000ffff287224 */ /* 0x000fcc00078e0057 */
[----:B------:R-:W2:Y:S01]  /*1a1f0*/  MUFU.EX2 R42, R42 ;  /* 0x0000002a002a7308 */ /* 0x000ea20000000800 */
[----:B---3--:R-:W-:-:S01]  /*1a200*/  FADD.FTZ R32, R84, R85 ;  /* 0x0000005554207221 */ /* 0x008fc20000010000 */
[----:B------:R-:W-:Y:S01]  /*1a210*/  F2FP.SATFINITE.E4M3.F32.PACK_AB_MERGE_C R182, R84, R27, R182 ;  /* 0x0000001b54b6723e */ /* 0x000fe200048070b6 */
[----:B------:R-:W-:Y:S01]  /*1a220*/  IMAD.MOV.U32 R84, RZ, RZ, R87 ;  /* 0x000000ffff547224 */ /* 0x000fe200078e0057 */
[----:B------:R-:W-:Y:S01]  /*1a230*/  MOV R27, R87 ;  /* 0x00000057001b7202 */ /* 0x000fe20000000f00 */
[----:B------:R-:W-:-:S03]  /*1a240*/  FADD.FTZ R85, R31, R32 ;  /* 0x000000201f557221 */ /* 0x000fc60000010000 */
[----:B------:R-:W3:Y:S01]  /*1a250*/  MUFU.EX2 R73, R73 ;  /* 0x0000004900497308 */ /* 0x000ee20000000800 */
[----:B-1----:R-:W-:-:S01]  /*1a260*/  FADD.FTZ R83, R63, R30 ;  /* 0x0000001e3f537221 */ /* 0x002fc20000010000 */
[----:B------:R-:W-:Y:S01]  /*1a270*/  FADD.FTZ R32, R86, R85 ;  /* 0x0000005556207221 */ /* 0x000fe20000010000 */
[----:B------:R-:W-:Y:S01]  /*1a280*/  MOV R86, R87 ;  /* 0x0000005700567202 */ /* 0x000fe20000000f00 */
[----:B------:R-:W-:-:S04]  /*1a290*/  IMAD.MOV.U32 R85, RZ, RZ, R87 ;  /* 0x000000ffff557224 */ /* 0x000fc800078e0057 */
[----:B------:R-:W1:Y:S01]  /*1a2a0*/  MUFU.EX2 R20, R20 ;  /* 0x0000001400147308 */ /* 0x000e620000000800 */
[----:B--2---:R-:W-:-:S01]  /*1a2b0*/  FADD.FTZ R30, R42, R83 ;  /* 0x000000532a1e7221 */ /* 0x004fc20000010000 */
[----:B------:R-:W-:-:S06]  /*1a2c0*/  FADD.FTZ R83, R33, R32 ;  /* 0x0000002021537221 */ /* 0x000fcc0000010000 */
[----:B------:R-:W2:Y:S01]  /*1a2d0*/  MUFU.EX2 R88, R88 ;  /* 0x0000005800587308 */ /* 0x000ea20000000800 */
[----:B---3--:R-:W-:-:S01]  /*1a2e0*/  FADD.FTZ R9, R73, R30 ;  /* 0x0000001e49097221 */ /* 0x008fc20000010000 */
[----:B------:R-:W-:Y:S01]  /*1a2f0*/  F2FP.SATFINITE.E4M3.F32.PACK_AB_MERGE_C R42, R73, R42, RZ ;  /* 0x0000002a492a723e */ /* 0x000fe200048070ff */
[----:B------:R-:W-:-:S03]  /*1a300*/  IMAD.MOV.U32 R73, RZ, RZ, R87 ;  /* 0x000000ffff497224 */ /* 0x000fc600078e0057 */
[----:B------:R-:W-:Y:S01]  /*1a310*/  F2FP.SATFINITE.E4M3.F32.PACK_AB_MERGE_C R183, R63, R10, R42 ;  /* 0x0000000a3fb7723e */ /* 0x000fe2000480702a */
[----:B------:R-:W-:Y:S01]  /*1a320*/  IMAD.MOV.U32 R63, RZ, RZ, R87 ;  /* 0x000000ffff3f7224 */ /* 0x000fe200078e0057 */
[----:B------:R-:W3:Y:S01]  /*1a330*/  MUFU.EX2 R67, R67 ;  /* 0x0000004300437308 */ /* 0x000ee20000000800 */
[----:B-1----:R-:W-:-:S01]  /*1a340*/  FADD.FTZ R30, R20, R9 ;  /* 0x00000009141e7221 */ /* 0x002fc20000010000 */
[----:B------:R-:W-:-:S06]  /*1a350*/  MOV R42, R87 ;  /* 0x00000057002a7202 */ /* 0x000fcc0000000f00 */
[----:B------:R-:W1:Y:S01]  /*1a360*/  MUFU.EX2 R44, R44 ;  /* 0x0000002c002c7308 */ /* 0x000e620000000800 */
[----:B--2---:R-:W-:-:S01]  /*1a370*/  FADD.FTZ R32, R88, R83 ;  /* 0x0000005358207221 */ /* 0x004fc20000010000 */
[----:B------:R-:W-:-:S03]  /*1a380*/  IMAD.MOV.U32 R83, RZ, RZ, R87 ;  /* 0x000000ffff537224 */ /* 0x000fc600078e0057 */
[----:B------:R-:W-:Y:S01]  /*1a390*/  FADD.FTZ R25, R39, R32 ;  /* 0x0000002027197221 */ /* 0x000fe20000010000 */
[----:B------:R-:W-:Y:S02]  /*1a3a0*/  IMAD.MOV.U32 R32, RZ, RZ, R87 ;  /* 0x000000ffff207224 */ /* 0x000fe400078e0057 */
[----:B------:R-:W2:Y:S01]  /*1a3b0*/  MUFU.EX2 R92, R92 ;  /* 0x0000005c005c7308 */ /* 0x000ea20000000800 */
[----:B---3--:R-:W-:-:S07]  /*1a3c0*/  FADD.FTZ R13, R67, R30 ;  /* 0x0000001e430d7221 */ /* 0x008fce0000010000 */
[----:B------:R-:W3:Y:S01]  /*1a3d0*/  MUFU.EX2 R75, R75 ;  /* 0x0000004b004b7308 */ /* 0x000ee20000000800 */
[----:B-1----:R-:W-:-:S07]  /*1a3e0*/  FADD.FTZ R30, R44, R13 ;  /* 0x0000000d2c1e7221 */ /* 0x002fce0000010000 */
[----:B------:R-:W1:Y:S01]  /*1a3f0*/  MUFU.EX2 R24, R24 ;  /* 0x0000001800187308 */ /* 0x000e620000000800 */
[C---:B--2---:R-:W-:Y:S01]  /*1a400*/  F2FP.SATFINITE.E4M3.F32.PACK_AB_MERGE_C R184, R92.reuse, R39, RZ ;  /* 0x000000275cb8723e */ /* 0x044fe200048070ff */
[----:B------:R-:W-:Y:S01]  /*1a410*/  FADD.FTZ R92, R92, R25 ;  /* 0x000000195c5c7221 */ /* 0x000fe20000010000 */
[----:B------:R-:W-:Y:S02]  /*1a420*/  MOV R39, R87 ;  /* 0x0000005700277202 */ /* 0x000fe40000000f00 */
[----:B------:R-:W-:Y:S01]  /*1a430*/  F2FP.SATFINITE.E4M3.F32.PACK_AB_MERGE_C R184, R88, R33, R184 ;  /* 0x0000002158b8723e */ /* 0x000fe200048070b8 */
[----:B------:R-:W-:-:S01]  /*1a440*/  FADD.FTZ R25, R45, R92 ;  /* 0x0000005c2d197221 */ /* 0x000fc20000010000 */
[----:B------:R-:W-:Y:S01]  /*1a450*/  MOV R33, R87 ;  /* 0x0000005700217202 */ /* 0x000fe20000000f00 */
        /* <DEDUP_REMOVED lines=8> */
[----:B------:R-:W-:-:S06]  /*1a4e0*/  IMAD.MOV.U32 R44, RZ, RZ, R87 ;  /* 0x000000ffff2c7224 */ /* 0x000fcc00078e0057 */
[----:B------:R-:W1:Y:S01]  /*1a4f0*/  MUFU.EX2 R46, R46 ;  /* 0x0000002e002e7308 */ /* 0x000e620000000800 */
[----:B--2---:R-:W-:-:S04]  /*1a500*/  FADD.FTZ R30, R94, R25 ;  /* 0x000000195e1e7221 */ /* 0x004fc80000010000 */
[----:B------:R-:W-:-:S03]  /*1a510*/  FADD.FTZ R31, R47, R30 ;  /* 0x0000001e2f1f7221 */ /* 0x000fc60000010000 */
[----:B------:R-:W2:Y:S01]  /*1a520*/  MUFU.EX2 R102, R102 ;  /* 0x0000006600667308 */ /* 0x000ea20000000800 */
[----:B---3--:R-:W-:-:S07]  /*1a530*/  FADD.FTZ R25, R71, R12 ;  /* 0x0000000c47197221 */ /* 0x008fce0000010000 */
[----:B------:R-:W3:Y:S01]  /*1a540*/  MUFU.EX2 R77, R77 ;  /* 0x0000004d004d7308 */ /* 0x000ee20000000800 */
[----:B-1----:R-:W-:-:S07]  /*1a550*/  FADD.FTZ R12, R46, R25 ;  /* 0x000000192e0c7221 */ /* 0x002fce0000010000 */
[----:B------:R-:W1:Y:S01]  /*1a560*/  MUFU.EX2 R41, R41 ;  /* 0x0000002900297308 */ /* 0x000e620000000800 */
[C---:B--2---:R-:W-:Y:S01]  /*1a570*/  F2FP.SATFINITE.E4M3.F32.PACK_AB_MERGE_C R186, R102.reuse, R47, RZ ;  /* 0x0000002f66ba723e */ /* 0x044fe200048070ff */
[----:B------:R-:W-:Y:S01]  /*1a580*/  FADD.FTZ R102, R102, R31 ;  /* 0x0000001f66667221 */ /* 0x000fe20000010000 */
[--C-:B------:R-:W-:Y:S02]  /*1a590*/  IMAD.MOV.U32 R47, RZ, RZ, R87.reuse ;  /* 0x000000ffff2f7224 */ /* 0x100fe400078e0057 */
[----:B------:R-:W-:Y:S01]  /*1a5a0*/  F2FP.SATFINITE.E4M3.F32.PACK_AB_MERGE_C R186, R94, R45, R186 ;  /* 0x0000002d5eba723e */ /* 0x000fe200048070ba */
[----:B------:R-:W-:Y:S01]  /*1a5b0*/  IMAD.MOV.U32 R31, RZ, RZ, R87 ;  /* 0x000000ffff1f7224 */ /* 0x000fe200078e0057 */
[----:B------:R-:W-:Y:S01]  /*1a5c0*/  MOV R45, R87 ;  /* 0x00000057002d7202 */ /* 0x000fe20000000f00 */
[----:B------:R-:W2:Y:S01]  /*1a5d0*/  MUFU.EX2 R108, R108 ;  /* 0x0000006c006c7308 */ /* 0x000ea20000000800 */
[----:B---3--:R-:W-:-:S01]  /*1a5e0*/  FADD.FTZ R12, R77, R12 ;  /* 0x0000000c4d0c7221 */ /* 0x008fc20000010000 */
[----:B------:R-:W-:Y:S01]  /*1a5f0*/  F2FP.SATFINITE.E4M3.F32.PACK_AB_MERGE_C R46, R77, R46, RZ ;  /* 0x0000002e4d2e723e */ /* 0x000fe200048070ff */
[----:B------:R-:W-:-:S02]  /*1a600*/  IMAD.MOV.U32 R77, RZ, RZ, R87 ;  /* 0x000000ffff4d7224 */ /* 0x000fc400078e0057 */
[----:B------:R-:W-:Y:S01]  /*1a610*/  FADD.FTZ R11, R3, R12 ;  /* 0x0000000c030b7221 */ /* 0x000fe20000010000 */
[----:B------:R-:W-:Y:S01]  /*1a620*/  F2FP.SATFINITE.E4M3.F32.PACK_AB_MERGE_C R187, R71, R24, R46 ;  /* 0x0000001847bb723e */ /* 0x000fe2000480702e */
[----:B------:R-:W-:Y:S01]  /*1a630*/  IMAD.MOV.U32 R71, RZ, RZ, R87 ;  /* 0x000000ffff477224 */ /* 0x000fe200078e0057 */
[----:B0-----:R0:W3:Y:S01]  /*1a640*/  MUFU.EX2 R26, R68 ;  /* 0x00000044001a7308 */ /* 0x0010e20000000800 */
[----:B-1----:R-:W-:-:S01]  /*1a650*/  FADD.FTZ R7, R41, R102 ;  /* 0x0000006629077221 */ /* 0x002fc20000010000 */
[----:B------:R-:W-:Y:S01]  /*1a660*/  IMAD.MOV.U32 R46, RZ, RZ, R87 ;  /* 0x000000ffff2e7224 */ /* 0x000fe200078e0057 */
[----:B------:R-:W-:-:S05]  /*1a670*/  MOV R24, R87 ;  /* 0x0000005700187202 */ /* 0x000fca0000000f00 */
[----:B------:R-:W1:Y:S01]  /*1a680*/  MUFU.EX2 R35, R35 ;  /* 0x0000002300237308 */ /* 0x000e620000000800 */
[----:B--2---:R-:W-:-:S01]  /*1a690*/  FADD.FTZ R12, R108, R7 ;  /* 0x000000076c0c7221 */ /* 0x004fc20000010000 */
[----:B0-----:R-:W-:-:S06]  /*1a6a0*/  IMAD.MOV.U32 R68, RZ, RZ, R87 ;  /* 0x000000ffff447224 */ /* 0x001fcc00078e0057 */
        /* <DEDUP_REMOVED lines=9> */
[----:B-1----:R-:W-:Y:S02]  /*1a740*/  IMAD.MOV.U32 R72, RZ, RZ, R87 ;  /* 0x000000ffff487224 */ /* 0x002fe400078e0057 */
[----:B------:R-:W-:Y:S01]  /*1a750*/  F2FP.SATFINITE.E4M3.F32.PACK_AB_MERGE_C R188, R108, R41, R35 ;  /* 0x000000296cbc723e */ /* 0x000fe20004807023 */
[--C-:B------:R-:W-:Y:S02]  /*1a760*/  IMAD.MOV.U32 R41, RZ, RZ, R87.reuse ;  /* 0x000000ffff297224 */ /* 0x100fe400078e0057 */
[----:B------:R-:W1:Y:S01]  /*1a770*/  MUFU.EX2 R28, R28 ;  /* 0x0000001c001c7308 */ /* 0x000e620000000800 */
[C---:B---3--:R-:W-:Y:S01]  /*1a780*/  F2FP.SATFINITE.E4M3.F32.PACK_AB_MERGE_C R70, R81.reuse, R70, RZ ;  /* 0x000000465146723e */ /* 0x048fe200048070ff */
[----:B------:R-:W-:Y:S01]  /*1a790*/  FADD.FTZ R81, R81, R12 ;  /* 0x0000000c51517221 */ /* 0x000fe20000010000 */
[----:B------:R-:W-:-:S02]  /*1a7a0*/  IMAD.MOV.U32 R35, RZ, RZ, R87 ;  /* 0x000000ffff237224 */ /* 0x000fc400078e0057 */
[----:B------:R-:W-:Y:S01]  /*1a7b0*/  F2FP.SATFINITE.E4M3.F32.PACK_AB_MERGE_C R189, R26, R3, R70 ;  /* 0x000000031abd723e */ /* 0x000fe20004807046 */
[----:B------:R-:W-:Y:S01]  /*1a7c0*/  IMAD.MOV.U32 R26, RZ, RZ, R87 ;  /* 0x000000ffff1a7224 */ /* 0x000fe200078e0057 */
[----:B------:R-:W-:Y:S01]  /*1a7d0*/  MOV R70, R87 ;  /* 0x0000005700467202 */ /* 0x000fe20000000f00 */
[----:B------:R-:W2:Y:S01]  /*1a7e0*/  MUFU.EX2 R120, R120 ;  /* 0x0000007800787308 */ /* 0x000ea20000000800 */
[----:B0-----:R-:W-:-:S07]  /*1a7f0*/  FADD.FTZ R11, R37, R116 ;  /* 0x00000074250b7221 */ /* 0x001fce0000010000 */
[----:B------:R-:W0:Y:S01]  /*1a800*/  MUFU.EX2 R79, R79 ;  /* 0x0000004f004f7308 */ /* 0x000e220000000800 */
[----:B-1----:R-:W-:-:S01]  /*1a810*/  FADD.FTZ R12, R28, R81 ;  /* 0x000000511c0c7221 */ /* 0x002fc20000010000 */
[----:B------:R-:W-:-:S06]  /*1a820*/  IMAD.MOV.U32 R81, RZ, RZ, R87 ;  /* 0x000000ffff517224 */ /* 0x000fcc00078e0057 */
[----:B------:R-:W-:Y:S01]  /*1a830*/  MUFU.EX2 R43, R43 ;  /* 0x0000002b002b7308 */ /* 0x000fe20000000800 */
[----:B--2---:R-:W-:-:S07]  /*1a840*/  FADD.FTZ R30, R120, R11 ;  /* 0x0000000b781e7221 */ /* 0x004fce0000010000 */
[----:B------:R-:W1:Y:S01]  /*1a850*/  MUFU.EX2 R122, R122 ;  /* 0x0000007a007a7308 */ /* 0x000e620000000800 */
[----:B0-----:R-:W-:-:S07]  /*1a860*/  FADD.FTZ R21, R79, R12 ;  /* 0x0000000c4f157221 */ /* 0x001fce0000010000 */
[----:B------:R-:W0:Y:S08]  /*1a870*/  MUFU.EX2 R76, R76 ;  /* 0x0000004c004c7308 */ /* 0x000e300000000800 */
[----:B------:R2:W3:Y:S01]  /*1a880*/  MUFU.EX2 R9, R78 ;  /* 0x0000004e00097308 */ /* 0x0004e20000000800 */
[----:B-1----:R-:W-:Y:S01]  /*1a890*/  F2FP.SATFINITE.E4M3.F32.PACK_AB_MERGE_C R25, R122, R43, RZ ;  /* 0x0000002b7a19723e */ /* 0x002fe200048070ff */
[----:B------:R-:W-:Y:S01]  /*1a8a0*/  FADD.FTZ R43, R43, R30 ;  /* 0x0000001e2b2b7221 */ /* 0x000fe20000010000 */
[----:B------:R-:W-:-:S02]  /*1a8b0*/  MOV R30, R87 ;  /* 0x00000057001e7202 */ /* 0x000fc40000000f00 */
[----:B------:R-:W-:Y:S01]  /*1a8c0*/  F2FP.SATFINITE.E4M3.F32.PACK_AB_MERGE_C R190, R120, R37, R25 ;  /* 0x0000002578be723e */ /* 0x000fe20004807019 */
[----:B------:R-:W-:-:S01]  /*1a8d0*/  FADD.FTZ R122, R122, R43 ;  /* 0x0000002b7a7a7221 */ /* 0x000fc20000010000 */
[----:B------:R-:W-:Y:S01]  /*1a8e0*/  IMAD.MOV.U32 R43, RZ, RZ, R87 ;  /* 0x000000ffff2b7224 */ /* 0x000fe200078e0057 */
[----:B------:R-:W-:Y:S01]  /*1a8f0*/  MUFU.EX2 R51, R51 ;  /* 0x0000003300337308 */ /* 0x000fe20000000800 */
[----:B0-----:R-:W-:-:S01]  /*1a900*/  FADD.FTZ R12, R76, R21 ;  /* 0x000000154c0c7221 */ /* 0x001fc20000010000 */
[----:B--2---:R-:W-:Y:S01]  /*1a910*/  MOV R78, R87 ;  /* 0x00000057004e7202 */ /* 0x004fe20000000f00 */
[--C-:B------:R-:W-:Y:S02]  /*1a920*/  IMAD.MOV.U32 R37, RZ, RZ, R87.reuse ;  /* 0x000000ffff257224 */ /* 0x100fe400078e0057 */
[----:B------:R-:W-:-:S03]  /*1a930*/  IMAD.MOV.U32 R25, RZ, RZ, R87 ;  /* 0x000000ffff197224 */ /* 0x000fc600078e0057 */
[----:B------:R-:W0:Y:S01]  /*1a940*/  MUFU.EX2 R126, R126 ;  /* 0x0000007e007e7308 */ /* 0x000e220000000800 */
[C---:B---3--:R-:W-:Y:S01]  /*1a950*/  F2FP.SATFINITE.E4M3.F32.PACK_AB_MERGE_C R76, R9.reuse, R76, RZ ;  /* 0x0000004c094c723e */ /* 0x048fe200048070ff */
[----:B------:R-:W-:-:S03]  /*1a960*/  FADD.FTZ R9, R9, R12 ;  /* 0x0000000c09097221 */ /* 0x000fc60000010000 */
[----:B------:R-:W-:Y:S01]  /*1a970*/  F2FP.SATFINITE.E4M3.F32.PACK_AB_MERGE_C R191, R79, R28, R76 ;  /* 0x0000001c4fbf723e */ /* 0x000fe2000480704c */
[--C-:B------:R-:W-:Y:S02]  /*1a980*/  IMAD.MOV.U32 R79, RZ, RZ, R87.reuse ;  /* 0x000000ffff4f7224 */ /* 0x100fe400078e0057 */
[----:B------:R-:W1:Y:S01]  /*1a990*/  MUFU.EX2 R49, R49 ;  /* 0x0000003100317308 */ /* 0x000e620000000800 */
[--C-:B------:R-:W-:Y:S02]  /*1a9a0*/  IMAD.MOV.U32 R76, RZ, RZ, R87.reuse ;  /* 0x000000ffff4c7224 */ /* 0x100fe400078e0057 */
[----:B------:R-:W-:-:S05]  /*1a9b0*/  IMAD.MOV.U32 R28, RZ, RZ, R87 ;  /* 0x000000ffff1c7224 */ /* 0x000fca00078e0057 */
[----:B------:R-:W2:Y:S01]  /*1a9c0*/  MUFU.EX2 R36, R36 ;  /* 0x0000002400247308 */ /* 0x000ea20000000800 */
[----:B0-----:R-:W-:-:S07]  /*1a9d0*/  F2FP.SATFINITE.E4M3.F32.PACK_AB_MERGE_C R12, R126, R51, RZ ;  /* 0x000000337e0c723e */ /* 0x001fce00048070ff */
[----:B------:R-:W0:Y:S01]  /*1a9e0*/  MUFU.EX2 R124, R124 ;  /* 0x0000007c007c7308 */ /* 0x000e220000000800 */
[----:B-1----:R-:W-:-:S07]  /*1a9f0*/  FADD.FTZ R5, R49, R122 ;  /* 0x0000007a31057221 */ /* 0x002fce0000010000 */
[----:B------:R-:W1:Y:S01]  /*1aa00*/  MUFU.EX2 R13, R96 ;  /* 0x00000060000d7308 */ /* 0x000e620000000800 */
[----:B--2---:R-:W-:-:S07]  /*1aa10*/  FADD.FTZ R4, R36, R9 ;  /* 0x0000000924047221 */ /* 0x004fce0000010000 */
[----:B------:R-:W2:Y:S01]  /*1aa20*/  MUFU.EX2 R114, R114 ;  /* 0x0000007200727308 */ /* 0x000ea20000000800 */
[C---:B0-----:R-:W-:Y:S01]  /*1aa30*/  F2FP.SATFINITE.E4M3.F32.PACK_AB_MERGE_C R192, R124.reuse, R49, R12 ;  /* 0x000000317cc0723e */ /* 0x041fe2000480700c */
[----:B------:R-:W-:Y:S01]  /*1aa40*/  FADD.FTZ R124, R124, R5 ;  /* 0x000000057c7c7221 */ /* 0x000fe20000010000 */
[----:B------:R-:W-:-:S03]  /*1aa50*/  IMAD.MOV.U32 R49, RZ, RZ, R87 ;  /* 0x000000ffff317224 */ /* 0x000fc600078e0057 */
[----:B------:R-:W-:Y:S02]  /*1aa60*/  FADD.FTZ R51, R51, R124 ;  /* 0x0000007c33337221 */ /* 0x000fe40000010000 */
[----:B------:R-:W0:Y:S01]  /*1aa70*/  MUFU.EX2 R7, R118 ;  /* 0x0000007600077308 */ /* 0x000e220000000800 */
[----:B-1----:R-:W-:-:S01]  /*1aa80*/  FADD.FTZ R5, R13, R4 ;  /* 0x000000040d057221 */ /* 0x002fc20000010000 */
[----:B------:R-:W-:Y:S01]  /*1aa90*/  FADD.FTZ R126, R126, R51 ;  /* 0x000000337e7e7221 */ /* 0x000fe20000010000 */
[----:B------:R-:W-:-:S05]  /*1aaa0*/  MOV R51, R87 ;  /* 0x0000005700337202 */ /* 0x000fca0000000f00 */
[----:B------:R-:W-:Y:S01]  /*1aab0*/  MUFU.EX2 R55, R55 ;  /* 0x0000003700377308 */ /* 0x000fe20000000800 */
[----:B--2---:R-:W-:-:S07]  /*1aac0*/  FADD.FTZ R4, R114, R5 ;  /* 0x0000000572047221 */ /* 0x004fce0000010000 */
[----:B------:R-:W1:Y:S01]  /*1aad0*/  MUFU.EX2 R130, R130 ;  /* 0x0000008200827308 */ /* 0x000e620000000800 */
[C---:B0-----:R-:W-:Y:S01]  /*1aae0*/  F2FP.SATFINITE.E4M3.F32.PACK_AB_MERGE_C R114, R7.reuse, R114, RZ ;  /* 0x000000720772723e */ /* 0x041fe200048070ff */
[----:B------:R-:W-:-:S03]  /*1aaf0*/  FADD.FTZ R7, R7, R4 ;  /* 0x0000000407077221 */ /* 0x000fc60000010000 */
[----:B------:R-:W-:Y:S02]  /*1ab00*/  F2FP.SATFINITE.E4M3.F32.PACK_AB_MERGE_C R193, R13, R36, R114 ;  /* 0x000000240dc1723e */ /* 0x000fe40004807072 */
[----:B------:R-:W-:Y:S01]  /*1ab10*/  MOV R36, R87 ;  /* 0x0000005700247202 */ /* 0x000fe20000000f00 */
        /* <DEDUP_REMOVED lines=10> */
[----:B------:R-:W-:-:S03]  /*1abc0*/  IMAD.MOV.U32 R53, RZ, RZ, R87 ;  /* 0x000000ffff357224 */ /* 0x000fc600078e0057 */
[----:B------:R-:W-:Y:S02]  /*1abd0*/  FADD.FTZ R55, R55, R128 ;  /* 0x0000008037377221 */ /* 0x000fe40000010000 */
[----:B------:R-:W1:Y:S01]  /*1abe0*/  MUFU.EX2 R57, R57 ;  /* 0x0000003900397308 */ /* 0x000e620000000800 */
[----:B0-----:R-:W-:-:S04]  /*1abf0*/  FADD.FTZ R3, R11, R4 ;  /* 0x000000040b037221 */ /* 0x001fc80000010000 */
[----:B--2---:R-:W-:Y:S01]  /*1ac00*/  FADD.FTZ R4, R110, R3 ;  /* 0x000000036e047221 */ /* 0x004fe20000010000 */
[----:B------:R-:W-:-:S01]  /*1ac10*/  FADD.FTZ R3, R130, R55 ;  /* 0x0000003782037221 */ /* 0x000fc20000010000 */
[--C-:B------:R-:W-:Y:S01]  /*1ac20*/  IMAD.MOV.U32 R55, RZ, RZ, R87.reuse ;  /* 0x000000ffff377224 */ /* 0x100fe200078e0057 */
[C---:B-1----:R-:W-:Y:S01]  /*1ac30*/  F2FP.SATFINITE.E4M3.F32.PACK_AB_MERGE_C R5, R57.reuse, R110, RZ ;  /* 0x0000006e3905723e */ /* 0x042fe200048070ff */
[----:B------:R-:W-:Y:S01]  /*1ac40*/  FADD.FTZ R4, R57, R4 ;  /* 0x0000000439047221 */ /* 0x000fe20000010000 */
[----:B------:R-:W-:Y:S02]  /*1ac50*/  IMAD.MOV.U32 R57, RZ, RZ, R87 ;  /* 0x000000ffff397224 */ /* 0x000fe400078e0057 */
[----:B------:R-:W-:Y:S01]  /*1ac60*/  F2FP.SATFINITE.E4M3.F32.PACK_AB_MERGE_C R195, R11, R104, R5 ;  /* 0x000000680bc3723e */ /* 0x000fe20004807005 */
[----:B------:R-:W-:Y:S06]  /*1ac70*/  @!P2 BRA `(.L_x_620) ;  /* 0x0000003c00a4a947 */ /* 0x000fec0003800000 */
[----:B------:R-:W-:Y:S01]  /*1ac80*/  VIADD R5, R164, 0xfffffffe ;  /* 0xfffffffea4057836 */ /* 0x000fe20000000000 */
[----:B------:R-:W-:Y:S01]  /*1ac90*/  MOV R7, R14 ;  /* 0x0000000e00077202 */ /* 0x000fe20000000f00 */
[----:B------:R-:W-:Y:S01]  /*1aca0*/  IMAD.MOV.U32 R6, RZ, RZ, R90 ;  /* 0x000000ffff067224 */ /* 0x000fe200078e005a */
[----:B------:R-:W-:Y:S01]  /*1acb0*/  CS2R R86, SRZ ;  /* 0x0000000000567805 */ /* 0x000fe2000001ff00 */
[----:B------:R-:W-:Y:S01]  /*1acc0*/  IMAD.MOV.U32 R8, RZ, RZ, R198 ;  /* 0x000000ffff087224 */ /* 0x000fe200078e00c6 */
[----:B------:R-:W-:Y:S01]  /*1acd0*/  CS2R R84, SRZ ;  /* 0x0000000000547805 */ /* 0x000fe2000001ff00 */
[----:B------:R-:W-:Y:S01]  /*1ace0*/  IMAD.MOV.U32 R9, RZ, RZ, R156 ;  /* 0x000000ffff097224 */ /* 0x000fe200078e009c */
        /* <DEDUP_REMOVED lines=29> */
[----:B------:R-:W-:-:S07]  /*1aec0*/  CS2R R24, SRZ ;  /* 0x0000000000187805 */ /* 0x000fce000001ff00 */
.L_x_631:
[----:B------:R-:W-:Y:S01]  /*1aed0*/  ISETP.NE.AND P1, PT, R9, 0x1, PT ;  /* 0x000000010900780c */ /* 0x000fe20003f25270 */
[----:B------:R-:W-:Y:S05]  /*1aee0*/  YIELD ;  /* 0x0000000000007946 */ /* 0x000fea0003800000 */
[----:B------:R-:W-:Y:S02]  /*1aef0*/  SEL R11, RZ, 0x1, P1 ;  /* 0x00000001ff0b7807 */ /* 0x000fe40000800000 */
[----:B------:R-:W-:Y:S02]  /*1af00*/  ISETP.NE.AND P1, PT, R201, RZ, PT ;  /* 0x000000ffc900720c */ /* 0x000fe40003f25270 */
[----:B------:R-:W-:-:S11]  /*1af10*/  LOP3.LUT R198, R8, R11, RZ, 0x3c, !PT ;  /* 0x0000000b08c67212 */ /* 0x000fd600078e3cff */
[----:B------:R-:W-:Y:S05]  /*1af20*/  @P1 BRA `(.L_x_621) ;  /* 0x00000000003c1947 */ /* 0x000fea0003800000 */
[----:B------:R-:W-:Y:S05]  /*1af30*/  @!P0 BRA `(.L_x_622) ;  /* 0x0000000000048947 */ /* 0x000fea0003800000 */
[----:B------:R-:W-:Y:S01]  /*1af40*/  BPT.TRAP 0x1 ;  /* 0x000000040000795c */ /* 0x000fe20000300000 */
.L_x_622:
[----:B------:R-:W-:-:S04]  /*1af50*/  IADD3 R10, R9, 0x1, RZ ;  /* 0x00000001090a7810 */ /* 0x000fc80007ffe0ff */
[----:B------:R-:W-:-:S04]  /*1af60*/  ISETP.NE.AND P2, PT, R10, 0x2, PT ;  /* 0x000000020a00780c */ /* 0x000fc80003f45270 */
[----:B------:R-:W-:Y:S02]  /*1af70*/  SEL R11, R10, RZ, P2 ;  /* 0x000000ff0a0b7207 */ /* 0x000fe40001000000 */
[----:B------:R-:W-:-:S03]  /*1af80*/  SHF.L.U32 R10, R198, 0x1f, RZ ;  /* 0x0000001fc60a7819 */ /* 0x000fc600000006ff */
[----:B------:R-:W-:-:S04]  /*1af90*/  IMAD R11, R11, 0x8, R16 ;  /* 0x000000080b0b7824 */ /* 0x000fc800078e0210 */
[----:B------:R0:W1:Y:S01]  /*1afa0*/  SYNCS.PHASECHK.TRANS64.TRYWAIT P2, [R11+URZ+0x29830], R10 ;  /* 0x0298300a0b0075a7 */ /* 0x000062000804017f */
[----:B------:R-:W-:Y:S05]  /*1afb0*/  @!P0 BRA `(.L_x_623) ;  /* 0x0000000000048947 */ /* 0x000fea0003800000 */
[----:B------:R-:W-:Y:S01]  /*1afc0*/  BPT.TRAP 0x1 ;  /* 0x000000040000795c */ /* 0x000fe20000300000 */
.L_x_623:
[----:B------:R-:W-:Y:S04]  /*1afd0*/  BSSY B0, `(.L_x_621) ;  /* 0x0000004000007945 */ /* 0x000fe80003800000 */
[----:B-1----:R-:W-:Y:S05]  /*1afe0*/  @P2 BRA `(.L_x_624) ;  /* 0x0000000000082947 */ /* 0x002fea0003800000 */
[----:B------:R-:W1:Y:S02]  /*1aff0*/  SYNCS.PHASECHK.TRANS64.TRYWAIT P2, [R11+URZ+0x29830], R10 ;  /* 0x0298300a0b0075a7 */ /* 0x000e64000804017f */
[----:B-1----:R-:W-:Y:S05]  /*1b000*/  @!P2 BRA `(.L_x_625) ;  /* 0x000000dc0028a947 */ /* 0x002fea0003800000 */
.L_x_624:
[----:B------:R-:W-:Y:S05]  /*1b010*/  BSYNC B0 ;  /* 0x0000000000007941 */ /* 0x000fea0003800000 */
.L_x_621:
[----:B01----:R-:W0:Y:S01]  /*1b020*/  S2R R10, SR_TID.X ;  /* 0x00000000000a7919 */ /* 0x003e220000002100 */
[----:B------:R-:W-:Y:S05]  /*1b030*/  WARPSYNC.ALL ;  /* 0x0000000000007948 */ /* 0x000fea0003800000 */
[----:B------:R-:W-:Y:S01]  /*1b040*/  IMAD.MOV.U32 R13, RZ, RZ, -0x7fffffe0 ;  /* 0x80000020ff0d7424 */ /* 0x000fe200078e00ff */
[----:B------:R-:W-:Y:S01]  /*1b050*/  UMOV UR20, UR28 ;  /* 0x0000001c00147c82 */ /* 0x000fe20008000000 */
[----:B------:R-:W-:Y:S01]  /*1b060*/  UMOV UR21, UR29 ;  /* 0x0000001d00157c82 */ /* 0x000fe20008000000 */
[----:B------:R-:W-:Y:S01]  /*1b070*/  IMAD.MOV.U32 R15, RZ, RZ, -0x7fffffe0 ;  /* 0x80000020ff0f7424 */ /* 0x000fe200078e00ff */
[----:B------:R-:W-:Y:S01]  /*1b080*/  UMOV UR24, UR28 ;  /* 0x0000001c00187c82 */ /* 0x000fe20008000000 */
[----:B------:R-:W-:Y:S01]  /*1b090*/  R2UR UR23, R13 ;  /* 0x000000000d1772ca */ /* 0x000fe200000e0000 */
[----:B------:R-:W-:Y:S01]  /*1b0a0*/  UMOV UR25, UR29 ;  /* 0x0000001d00197c82 */ /* 0x000fe20008000000 */
[----:B------:R-:W-:Y:S01]  /*1b0b0*/  IMAD.MOV.U32 R21, RZ, RZ, -0x7fffffe0 ;  /* 0x80000020ff157424 */ /* 0x000fe200078e00ff */
[C---:B------:R-:W-:Y:S01]  /*1b0c0*/  R2UR UR27, R15.reuse ;  /* 0x000000000f1b72ca */ /* 0x040fe200000e0000 */
[----:B------:R-:W-:Y:S01]  /*1b0d0*/  UMOV UR32, UR28 ;  /* 0x0000001c00207c82 */ /* 0x000fe20008000000 */
[----:B------:R-:W-:Y:S01]  /*1b0e0*/  R2UR UR35, R15 ;  /* 0x000000000f2372ca */ /* 0x000fe200000e0000 */
[----:B------:R-:W-:Y:S01]  /*1b0f0*/  UMOV UR33, UR29 ;  /* 0x0000001d00217c82 */ /* 0x000fe20008000000 */
[C---:B------:R-:W-:Y:S01]  /*1b100*/  R2UR UR31, R21.reuse ;  /* 0x00000000151f72ca */ /* 0x040fe200000e0000 */
[----:B------:R-:W-:Y:S01]  /*1b110*/  UMOV UR44, UR28 ;  /* 0x0000001c002c7c82 */ /* 0x000fe20008000000 */
[----:B------:R-:W-:Y:S01]  /*1b120*/  MOV R89, 0x80000020 ;  /* 0x8000002000597802 */ /* 0x000fe20000000f00 */
[----:B------:R-:W-:Y:S01]  /*1b130*/  UMOV UR45, UR29 ;  /* 0x0000001d002d7c82 */ /* 0x000fe20008000000 */
[----:B------:R-:W-:Y:S01]  /*1b140*/  R2UR UR51, R21 ;  /* 0x00000000153372ca */ /* 0x000fe200000e0000 */
[----:B------:R-:W-:Y:S01]  /*1b150*/  IMAD.MOV.U32 R15, RZ, RZ, -0x7fffffe0 ;  /* 0x80000020ff0f7424 */ /* 0x000fe200078e00ff */
[----:B------:R-:W-:-:S02]  /*1b160*/  R2UR UR47, R89 ;  /* 0x00000000592f72ca */ /* 0x000fc400000e0000 */
[----:B------:R-:W-:Y:S02]  /*1b170*/  MOV R21, 0x80000020 ;  /* 0x8000002000157802 */ /* 0x000fe40000000f00 */
[----:B------:R-:W-:Y:S02]  /*1b180*/  MOV R13, 0x80000020 ;  /* 0x80000020000d7802 */ /* 0x000fe40000000f00 */
[----:B0-----:R-:W-:Y:S01]  /*1b190*/  SHF.R.U32.HI R11, RZ, 0x7, R10 ;  /* 0x00000007ff0b7819 */ /* 0x001fe2000001160a */
[----:B------:R-:W-:-:S03]  /*1b1a0*/  VIADD R10, R9, 0x1 ;  /* 0x00000001090a7836 */ /* 0x000fc60000000000 */
[----:B------:R-:W-:-:S05]  /*1b1b0*/  IADD3 R11, R11, 0x8, RZ ;  /* 0x000000080b0b7810 */ /* 0x000fca0007ffe0ff */
[----:B------:R0:W-:Y:S01]  /*1b1c0*/  BAR.SYNC.DEFER_BLOCKING R11, 0x100 ;  /* 0x0004000b0000751d */ /* 0x0001e20000010000 */
[----:B------:R-:W-:-:S04]  /*1b1d0*/  ISETP.NE.AND P2, PT, R10, 0x2, PT ;  /* 0x000000020a00780c */ /* 0x000fc80003f45270 */
[----:B------:R-:W-:-:S05]  /*1b1e0*/  SEL R10, R10, RZ, P2 ;  /* 0x000000ff0a0a7207 */ /* 0x000fca0001000000 */
[----:B------:R-:W-:-:S04]  /*1b1f0*/  IMAD R12, R10, 0x780, R0 ;  /* 0x000007800a0c7824 */ /* 0x000fc800078e0200 */
[C---:B------:R-:W-:Y:S01]  /*1b200*/  VIADD R14, R12.reuse, 0x80 ;  /* 0x000000800c0e7836 */ /* 0x040fe20000000000 */
[C---:B------:R-:W-:Y:S02]  /*1b210*/  R2UR UR22, R12.reuse ;  /* 0x000000000c1672ca */ /* 0x040fe400000e0000 */
[----:B------:R-:W-:Y:S02]  /*1b220*/  IADD3 R20, R12, 0x100, RZ ;  /* 0x000001000c147810 */ /* 0x000fe40007ffe0ff */
[----:B------:R-:W-:Y:S01]  /*1b230*/  R2UR UR26, R14 ;  /* 0x000000000e1a72ca */ /* 0x000fe200000e0000 */
[----:B------:R-:W-:Y:S01]  /*1b240*/  VIADD R14, R12, 0x180 ;  /* 0x000001800c0e7836 */ /* 0x000fe20000000000 */
[----:B------:R-:W-:Y:S01]  /*1b250*/  R2UR UR30, R20 ;  /* 0x00000000141e72ca */ /* 0x000fe200000e0000 */
[C---:B------:R-:W-:Y:S01]  /*1b260*/  VIADD R20, R12.reuse, 0x2 ;  /* 0x000000020c147836 */ /* 0x040fe20000000000 */
[----:B------:R-:W-:Y:S01]  /*1b270*/  IADD3 R88, R12, 0x200, RZ ;  /* 0x000002000c587810 */ /* 0x000fe20007ffe0ff */
[----:B------:R-:W-:Y:S01]  /*1b280*/  WARPGROUP.ARRIVE ;  /* 0x00000000000079c5 */ /* 0x000fe20000000000 */
[----:B------:R-:W-:Y:S01]  /*1b290*/  R2UR UR34, R14 ;  /* 0x000000000e2272ca */ /* 0x000fe200000e0000 */
[----:B------:R-:W-:Y:S01]  /*1b2a0*/  VIADD R14, R12, 0x102 ;  /* 0x000001020c0e7836 */ /* 0x000fe20000000000 */
[----:B------:R-:W-:-:S02]  /*1b2b0*/  R2UR UR46, R88 ;  /* 0x00000000582e72ca */ /* 0x000fc400000e0000 */
[----:B------:R-:W-:Y:S01]  /*1b2c0*/  R2UR UR50, R20 ;  /* 0x00000000143272ca */ /* 0x000fe200000e0000 */
[----:B------:R-:W-:Y:S01]  /*1b2d0*/  QGMMA.64x32x32.F32.E4M3.E4M3 R152, gdesc[UR20], RZ, !UPT, gsb0 ;  /* 0x00600000149879f3 */ /* 0x000fe2000c0008ff */
[----:B------:R-:W-:Y:S01]  /*1b2e0*/  VIADD R20, R12, 0x82 ;  /* 0x000000820c147836 */ /* 0x000fe20000000000 */
[----:B------:R-:W-:Y:S01]  /*1b2f0*/  R2UR UR23, R21 ;  /* 0x00000000151772ca */ /* 0x000fe200000e0000 */
[----:B------:R-:W-:Y:S01]  /*1b300*/  UMOV UR20, UR48 ;  /* 0x0000003000147c82 */ /* 0x000fe20008000000 */
[----:B------:R-:W-:Y:S02]  /*1b310*/  UMOV UR21, UR49 ;  /* 0x0000003100157c82 */ /* 0x000fe40008000000 */
[----:B------:R-:W-:Y:S01]  /*1b320*/  R2UR UR22, R20 ;  /* 0x00000000141672ca */ /* 0x000fe200000e0000 */
[----:B------:R-:W-:Y:S02]  /*1b330*/  WARPGROUP.DEPBAR.LE gsb0, 0x0 ;  /* 0x00008000000079c5 */ /* 0x000fe40000010000 */
[----:B------:R-:W-:-:S06]  /*1b340*/  WARPGROUP.ARRIVE ;  /* 0x00000000000079c5 */ /* 0x000fcc0000000000 */
[----:B------:R-:W-:Y:S01]  /*1b350*/  QGMMA.64x32x32.F32.E4M3.E4M3 R136, gdesc[UR24], RZ, !UPT, gsb0 ;  /* 0x00600000188879f3 */ /* 0x000fe2000c0008ff */
[----:B------:R-:W-:Y:S01]  /*1b360*/  R2UR UR26, R14 ;  /* 0x000000000e1a72ca */ /* 0x000fe200000e0000 */
[----:B------:R-:W-:Y:S01]  /*1b370*/  UMOV UR24, UR48 ;  /* 0x0000003000187c82 */ /* 0x000fe20008000000 */
[----:B------:R-:W-:Y:S01]  /*1b380*/  R2UR UR27, R15 ;  /* 0x000000000f1b72ca */ /* 0x000fe200000e0000 */
[----:B------:R-:W-:Y:S01]  /*1b390*/  UMOV UR25, UR49 ;  /* 0x0000003100197c82 */ /* 0x000fe20008000000 */
[----:B------:R-:W-:Y:S01]  /*1b3a0*/  VIADD R14, R12, 0x182 ;  /* 0x000001820c0e7836 */ /* 0x000fe20000000000 */
[----:B------:R-:W-:Y:S01]  /*1b3b0*/  MOV R15, 0x80000020 ;  /* 0x80000020000f7802 */ /* 0x000fe20000000f00 */
[----:B------:R-:W-:Y:S02]  /*1b3c0*/  WARPGROUP.DEPBAR.LE gsb0, 0x0 ;  /* 0x00008000000079c5 */ /* 0x000fe40000010000 */
[----:B------:R-:W-:-:S06]  /*1b3d0*/  WARPGROUP.ARRIVE ;  /* 0x00000000000079c5 */ /* 0x000fcc0000000000 */
[----:B------:R-:W-:Y:S03]  /*1b3e0*/  QGMMA.64x32x32.F32.E4M3.E4M3 R120, gdesc[UR28], RZ, !UPT, gsb0 ;  /* 0x006000001c7879f3 */ /* 0x000fe6000c0008ff */
[----:B------:R-:W-:Y:S02]  /*1b3f0*/  WARPGROUP.DEPBAR.LE gsb0, 0x0 ;  /* 0x00008000000079c5 */ /* 0x000fe40000010000 */
[----:B------:R-:W-:-:S06]  /*1b400*/  WARPGROUP.ARRIVE ;  /* 0x00000000000079c5 */ /* 0x000fcc0000000000 */
[----:B------:R-:W-:Y:S01]  /*1b410*/  QGMMA.64x32x32.F32.E4M3.E4M3 R104, gdesc[UR32], RZ, !UPT, gsb0 ;  /* 0x00600000206879f3 */ /* 0x000fe2000c0008ff */
[----:B------:R-:W-:Y:S01]  /*1b420*/  R2UR UR34, R14 ;  /* 0x000000000e2272ca */ /* 0x000fe200000e0000 */
[----:B------:R-:W-:Y:S01]  /*1b430*/  UMOV UR32, UR48 ;  /* 0x0000003000207c82 */ /* 0x000fe20008000000 */
[----:B------:R-:W-:Y:S01]  /*1b440*/  R2UR UR35, R15 ;  /* 0x000000000f2372ca */ /* 0x000fe200000e0000 */
[----:B------:R-:W-:Y:S01]  /*1b450*/  UMOV UR33, UR49 ;  /* 0x0000003100217c82 */ /* 0x000fe20008000000 */
[----:B------:R-:W-:Y:S02]  /*1b460*/  VIADD R14, R12, 0x202 ;  /* 0x000002020c0e7836 */ /* 0x000fe40000000000 */
[----:B------:R-:W-:Y:S01]  /*1b470*/  IMAD.MOV.U32 R15, RZ, RZ, -0x7fffffe0 ;  /* 0x80000020ff0f7424 */ /* 0x000fe200078e00ff */
[----:B------:R-:W-:Y:S02]  /*1b480*/  WARPGROUP.DEPBAR.LE gsb0, 0x0 ;  /* 0x00008000000079c5 */ /* 0x000fe40000010000 */
[----:B------:R-:W-:-:S06]  /*1b490*/  WARPGROUP.ARRIVE ;  /* 0x00000000000079c5 */ /* 0x000fcc0000000000 */
[----:B------:R-:W-:Y:S01]  /*1b4a0*/  QGMMA.64x32x32.F32.E4M3.E4M3 R88, gdesc[UR44], RZ, !UPT, gsb0 ;  /* 0x006000002c5879f3 */ /* 0x000fe2000c0008ff */
        /* <DEDUP_REMOVED lines=8> */
[----:B------:R-:W-:Y:S02]  /*1b530*/  R2UR UR7, R15 ;  /* 0x000000000f0772ca */ /* 0x000fe400000e0000 */
[----:B------:R-:W-:Y:S01]  /*1b540*/  MOV R15, 0x80000020 ;  /* 0x80000020000f7802 */ /* 0x000fe20000000f00 */
[----:B------:R-:W-:Y:S02]  /*1b550*/  WARPGROUP.DEPBAR.LE gsb0, 0x0 ;  /* 0x00008000000079c5 */ /* 0x000fe40000010000 */
[----:B------:R-:W-:-:S06]  /*1b560*/  WARPGROUP.ARRIVE ;  /* 0x00000000000079c5 */ /* 0x000fcc0000000000 */
[----:B------:R-:W-:Y:S03]  /*1b570*/  QGMMA.64x32x32.F32.E4M3.E4M3 R152, gdesc[UR48], R152, gsb0 ;  /* 0x00600000309879f3 */ /* 0x000fe60008000898 */
        /* <DEDUP_REMOVED lines=17> */
[----:B------:R-:W-:Y:S01]  /*1b690*/  IADD3 R14, R12, 0x400, RZ ;  /* 0x000004000c0e7810 */ /* 0x000fe20007ffe0ff */
[----:B------:R-:W-:Y:S02]  /*1b6a0*/  WARPGROUP.DEPBAR.LE gsb0, 0x0 ;  /* 0x00008000000079c5 */ /* 0x000fe40000010000 */
[----:B------:R-:W-:-:S06]  /*1b6b0*/  WARPGROUP.ARRIVE ;  /* 0x00000000000079c5 */ /* 0x000fcc0000000000 */
[----:B------:R-:W-:Y:S01]  /*1b6c0*/  QGMMA.64x32x32.F32.E4M3.E4M3 R104, gdesc[UR32], R104, gsb0 ;  /* 0x00600000206879f3 */ /* 0x000fe20008000868 */
        /* <DEDUP_REMOVED lines=57> */
[----:B------:R-:W-:-:S04]  /*1ba60*/  MOV R15, 0x80000020 ;  /* 0x80000020000f7802 */ /* 0x000fc80000000f00 */
        /* <DEDUP_REMOVED lines=67> */
[C---:B------:R-:W-:Y:S01]  /*1bea0*/  IADD3 R14, R12.reuse, 0x682, RZ ;  /* 0x000006820c0e7810 */ /* 0x040fe20007ffe0ff */
[----:B------:R-:W-:Y:S01]  /*1beb0*/  VIADD R12, R12, 0x702 ;  /* 0x000007020c0c7836 */ /* 0x000fe20000000000 */
[----:B------:R-:W-:Y:S02]  /*1bec0*/  WARPGROUP.DEPBAR.LE gsb0, 0x0 ;  /* 0x00008000000079c5 */ /* 0x000fe40000010000 */
[----:B------:R-:W-:-:S06]  /*1bed0*/  WARPGROUP.ARRIVE ;  /* 0x00000000000079c5 */ /* 0x000fcc0000000000 */
[----:B------:R-:W-:Y:S01]  /*1bee0*/  QGMMA.64x32x32.F32.E4M3.E4M3 R104, gdesc[UR32], R104, gsb0 ;  /* 0x00600000206879f3 */ /* 0x000fe20008000868 */
[----:B------:R-:W-:Y:S01]  /*1bef0*/  R2UR UR34, R14 ;  /* 0x000000000e2272ca */ /* 0x000fe200000e0000 */
[----:B------:R-:W-:Y:S01]  /*1bf00*/  UMOV UR32, UR16 ;  /* 0x0000001000207c82 */ /* 0x000fe20008000000 */
[----:B------:R-:W-:Y:S01]  /*1bf10*/  R2UR UR35, R15 ;  /* 0x000000000f2372ca */ /* 0x000fe200000e0000 */
[----:B------:R-:W-:Y:S01]  /*1bf20*/  UMOV UR33, UR17 ;  /* 0x0000001100217c82 */ /* 0x000fe20008000000 */
        /* <DEDUP_REMOVED lines=23> */
[----:B0-----:R-:W-:Y:S05]  /*1c0a0*/  @P1 BRA `(.L_x_626) ;  /* 0x0000000000281947 */ /* 0x001fea0003800000 */
[----:B------:R-:W-:Y:S05]  /*1c0b0*/  @!P0 BRA `(.L_x_627) ;  /* 0x0000000000048947 */ /* 0x000fea0003800000 */
[----:B------:R-:W-:Y:S01]  /*1c0c0*/  BPT.TRAP 0x1 ;  /* 0x000000040000795c */ /* 0x000fe20000300000 */
.L_x_627:
[----:B------:R-:W-:Y:S01]  /*1c0d0*/  SHF.L.U32 R8, R8, 0x1f, RZ ;  /* 0x0000001f08087819 */ /* 0x000fe200000006ff */
[----:B------:R-:W-:-:S04]  /*1c0e0*/  IMAD R11, R9, 0x8, R16 ;  /* 0x00000008090b7824 */ /* 0x000fc800078e0210 */
[----:B------:R0:W1:Y:S01]  /*1c0f0*/  SYNCS.PHASECHK.TRANS64.TRYWAIT P1, [R11+URZ+0x29850], R8 ;  /* 0x029850080b0075a7 */ /* 0x000062000802017f */
[----:B------:R-:W-:Y:S05]  /*1c100*/  @!P0 BRA `(.L_x_628) ;  /* 0x0000000000048947 */ /* 0x000fea0003800000 */
[----:B------:R-:W-:Y:S01]  /*1c110*/  BPT.TRAP 0x1 ;  /* 0x000000040000795c */ /* 0x000fe20000300000 */
.L_x_628:
[----:B-1----:R-:W-:Y:S05]  /*1c120*/  @P1 BRA `(.L_x_626) ;  /* 0x0000000000081947 */ /* 0x002fea0003800000 */
[----:B------:R-:W1:Y:S02]  /*1c130*/  SYNCS.PHASECHK.TRANS64.TRYWAIT P1, [R11+URZ+0x29850], R8 ;  /* 0x029850080b0075a7 */ /* 0x000e64000802017f */
[----:B-1----:R-:W-:Y:S05]  /*1c140*/  @!P1 BRA `(.L_x_629) ;  /* 0x000000c800ec9947 */ /* 0x002fea0003800000 */
.L_x_626:
[----:B01----:R-:W-:Y:S01]  /*1c150*/  VIADD R8, R16, 0x400 ;  /* 0x0000040010087836 */ /* 0x003fe20000000000 */
[----:B------:R-:W-:Y:S01]  /*1c160*/  MOV R13, 0xc0000010 ;  /* 0xc0000010000d7802 */ /* 0x000fe20000000f00 */
[----:B------:R-:W-:Y:S05]  /*1c170*/  WARPSYNC.ALL ;  /* 0x0000000000007948 */ /* 0x000fea0003800000 */
[----:B------:R-:W-:Y:S01]  /*1c180*/  SHF.R.U32.HI R8, RZ, 0x4, R8 ;  /* 0x00000004ff087819 */ /* 0x000fe20000011608 */
[----:B------:R-:W-:Y:S01]  /*1c190*/  WARPGROUP.ARRIVE ;  /* 0x00000000000079c5 */ /* 0x000fe20000000000 */
[----:B------:R-:W-:Y:S01]  /*1c1a0*/  R2UR UR7, R13 ;  /* 0x000000000d0772ca */ /* 0x000fe200000e0000 */
[----:B------:R-:W-:Y:S01]  /*1c1b0*/  IMAD.MOV.U32 R15, RZ, RZ, -0x3ffffff0 ;  /* 0xc0000010ff0f7424 */ /* 0x000fe200078e00ff */
[----:B------:R-:W-:Y:S01]  /*1c1c0*/  LOP3.LUT R8, R8, 0x3fff, RZ, 0xc0, !PT ;  /* 0x00003fff08087812 */ /* 0x000fe200078ec0ff */
[C---:B------:R-:W-:Y:S01]  /*1c1d0*/  FMUL.FTZ R13, R2.reuse, R154 ;  /* 0x0000009a020d7220 */ /* 0x040fe20000410000 */
[C---:B------:R-:W-:Y:S01]  /*1c1e0*/  FMUL.FTZ R11, R2.reuse, R153 ;  /* 0x00000099020b7220 */ /* 0x040fe20000410000 */
[----:B------:R-:W-:Y:S01]  /*1c1f0*/  FMUL.FTZ R20, R2, R155 ;  /* 0x0000009b02147220 */ /* 0x000fe20000410000 */
[----:B------:R-:W-:Y:S01]  /*1c200*/  LOP3.LUT R8, R8, 0x10000, RZ, 0xfc, !PT ;  /* 0x0001000008087812 */ /* 0x000fe200078efcff */
[C---:B------:R-:W-:Y:S01]  /*1c210*/  FMUL.FTZ R21, R2.reuse, R156 ;  /* 0x0000009c02157220 */ /* 0x040fe20000410000 */
[C---:B------:R-:W-:Y:S01]  /*1c220*/  FMUL.FTZ R153, R2.reuse, R158 ;  /* 0x0000009e02997220 */ /* 0x040fe20000410000 */
[----:B------:R-:W-:Y:S01]  /*1c230*/  MUFU.TANH R13, R13 ;  /* 0x0000000d000d7308 */ /* 0x000fe20000002400 */
[----:B------:R-:W-:Y:S01]  /*1c240*/  FMUL.FTZ R154, R2, R159 ;  /* 0x0000009f029a7220 */ /* 0x000fe20000410000 */
[----:B------:R-:W-:-:S02]  /*1c250*/  IMAD R12, R9, 0x500, R8 ;  /* 0x00000500090c7824 */ /* 0x000fc400078e0208 */
[C---:B------:R-:W-:Y:S01]  /*1c260*/  FMUL.FTZ R8, R2.reuse, R152 ;  /* 0x0000009802087220 */ /* 0x040fe20000410000 */
[C---:B------:R-:W-:Y:S01]  /*1c270*/  FMUL.FTZ R152, R2.reuse, R157 ;  /* 0x0000009d02987220 */ /* 0x040fe20000410000 */
[----:B------:R-:W-:Y:S01]  /*1c280*/  FMUL.FTZ R155, R2, R160 ;  /* 0x000000a0029b7220 */ /* 0x000fe20000410000 */
[C---:B------:R-:W-:Y:S01]  /*1c290*/  VIADD R14, R12.reuse, 0x100 ;  /* 0x000001000c0e7836 */ /* 0x040fe20000000000 */
[----:B------:R-:W-:Y:S01]  /*1c2a0*/  R2UR UR6, R12 ;  /* 0x000000000c0672ca */ /* 0x000fe200000e0000 */
        /* <DEDUP_REMOVED lines=11> */
[----:B------:R-:W-:Y:S01]  /*1c360*/  FMUL.FTZ R136, R2, R138 ;  /* 0x0000008a02887220 */ /* 0x000fe20000410000 */
[----:B------:R-:W-:Y:S01]  /*1c370*/  QGMMA.64x128x32.F32.E4M3.E4M3 R24, R176, gdesc[UR4], R24, gsb0 ;  /* 0x01e00004b0187df3 */ /* 0x000fe20008000818 */
[----:B------:R-:W-:Y:S01]  /*1c380*/  R2UR UR6, R14 ;  /* 0x000000000e0672ca */ /* 0x000fe200000e0000 */
[----:B------:R-:W-:Y:S01]  /*1c390*/  FMUL.FTZ R164, R2, R137 ;  /* 0x0000008902a47220 */ /* 0x000fe20000410000 */
[----:B------:R-:W-:Y:S01]  /*1c3a0*/  R2UR UR7, R15 ;  /* 0x000000000f0772ca */ /* 0x000fe200000e0000 */
[----:B------:R-:W-:Y:S01]  /*1c3b0*/  IMAD.MOV.U32 R15, RZ, RZ, -0x3ffffff0 ;  /* 0xc0000010ff0f7424 */ /* 0x000fe200078e00ff */
[----:B------:R-:W-:Y:S01]  /*1c3c0*/  IADD3 R14, R12, 0x200, RZ ;  /* 0x000002000c0e7810 */ /* 0x000fe20007ffe0ff */
        /* <DEDUP_REMOVED lines=8> */
[----:B------:R-:W2:Y:S01]  /*1c450*/  MUFU.TANH R21, R21 ;  /* 0x0000001500157308 */ /* 0x000ea20000002400 */
        /* <DEDUP_REMOVED lines=18> */
[C---:B------:R-:W-:Y:S01]  /*1c580*/  FMUL.FTZ R128, R2.reuse, R129 ;  /* 0x0000008102807220 */ /* 0x040fe20000410000 */
[C---:B------:R-:W-:Y:S01]  /*1c590*/  FMUL.FTZ R129, R2.reuse, R131 ;  /* 0x0000008302817220 */ /* 0x040fe20000410000 */
[C---:B------:R-:W-:Y:S01]  /*1c5a0*/  FMUL.FTZ R130, R2.reuse, R132 ;  /* 0x0000008402827220 */ /* 0x040fe20000410000 */
[C---:B------:R-:W-:Y:S01]  /*1c5b0*/  FMUL.FTZ R131, R2.reuse, R134 ;  /* 0x0000008602837220 */ /* 0x040fe20000410000 */
[C---:B------:R-:W-:Y:S01]  /*1c5c0*/  FMUL.FTZ R132, R2.reuse, R133 ;  /* 0x0000008502847220 */ /* 0x040fe20000410000 */
[----:B------:R-:W5:Y:S01]  /*1c5d0*/  MUFU.TANH R154, R154 ;  /* 0x0000009a009a7308 */ /* 0x000f620000002400 */
        /* <DEDUP_REMOVED lines=22> */
[----:B------:R-:W-:Y:S01]  /*1c740*/  FMUL.FTZ R102, R2, R102 ;  /* 0x0000006602667220 */ /* 0x000fe20000410000 */
[----:B------:R-:W5:Y:S01]  /*1c750*/  MUFU.TANH R156, R156 ;  /* 0x0000009c009c7308 */ /* 0x000f620000002400 */
[----:B------:R-:W0:Y:S07]  /*1c760*/  S2R R205, SR_TID.X ;  /* 0x0000000000cd7919 */ /* 0x000e2e0000002100 */
[----:B------:R-:W5:Y:S08]  /*1c770*/  MUFU.TANH R158, R158 ;  /* 0x0000009e009e7308 */ /* 0x000f700000002400 */
[----:B------:R-:W5:Y:S08]  /*1c780*/  MUFU.TANH R159, R159 ;  /* 0x0000009f009f7308 */ /* 0x000f700000002400 */
[----:B------:R-:W5:Y:S08]  /*1c790*/  MUFU.TANH R160, R160 ;  /* 0x000000a000a07308 */ /* 0x000f700000002400 */
[----:B------:R-:W5:Y:S01]  /*1c7a0*/  MUFU.TANH R162, R162 ;  /* 0x000000a200a27308 */ /* 0x000f620000002400 */
[----:B0-----:R-:W-:-:S02]  /*1c7b0*/  LOP3.LUT R207, R205, 0x7f, RZ, 0xc0, !PT ;  /* 0x0000007fcdcf7812 */ /* 0x001fc400078ec0ff */
[----:B------:R-:W0:Y:S02]  /*1c7c0*/  S2R R205, SR_TID.X ;  /* 0x0000000000cd7919 */ /* 0x000e240000002100 */
[----:B------:R-:W-:-:S03]  /*1c7d0*/  ISETP.NE.AND P1, PT, R207, RZ, PT ;  /* 0x000000ffcf00720c */ /* 0x000fc60003f25270 */
[----:B------:R-:W5:Y:S08]  /*1c7e0*/  MUFU.TANH R161, R161 ;  /* 0x000000a100a17308 */ /* 0x000f700000002400 */
[----:B------:R-:W5:Y:S08]  /*1c7f0*/  MUFU.TANH R163, R163 ;  /* 0x000000a300a37308 */ /* 0x000f700000002400 */
[----:B------:R-:W5:Y:S08]  /*1c800*/  MUFU.TANH R136, R136 ;  /* 0x0000008800887308 */ /* 0x000f700000002400 */
[----:B------:R-:W5:Y:S01]  /*1c810*/  MUFU.TANH R164, R164 ;  /* 0x000000a400a47308 */ /* 0x000f620000002400 */
[----:B0-----:R-:W-:-:S07]  /*1c820*/  SHF.R.U32.HI R205, RZ, 0x7, R205 ;  /* 0x00000007ffcd7819 */ /* 0x001fce00000116cd */
[----:B------:R-:W0:Y:S01]  /*1c830*/  MUFU.TANH R137, R137 ;  /* 0x0000008900897308 */ /* 0x000e220000002400 */
[----:B------:R-:W-:Y:S02]  /*1c840*/  WARPGROUP.DEPBAR.LE gsb0, 0x0 ;  /* 0x00008000000079c5 */ /* 0x000fe40000010000 */
[----:B------:R-:W-:-:S05]  /*1c850*/  WARPGROUP.ARRIVE ;  /* 0x00000000000079c5 */ /* 0x000fca0000000000 */
[----:B------:R-:W0:Y:S01]  /*1c860*/  MUFU.TANH R139, R139 ;  /* 0x0000008b008b7308 */ /* 0x000e220000002400 */
[C---:B------:R-:W-:Y:S01]  /*1c870*/  FMUL.FTZ R176, R2.reuse, R117 ;  /* 0x0000007502b07220 */ /* 0x040fe20000410000 */
[----:B------:R-:W-:Y:S01]  /*1c880*/  FMUL.FTZ R178, R2, R119 ;  /* 0x0000007702b27220 */ /* 0x000fe20000410000 */
[----:B------:R-:W-:Y:S01]  /*1c890*/  QGMMA.64x128x32.F32.E4M3.E4M3 R24, R180, gdesc[UR4], R24, gsb0 ;  /* 0x01e00004b4187df3 */ /* 0x000fe20008000818 */
[----:B------:R-:W-:Y:S02]  /*1c8a0*/  R2UR UR6, R14 ;  /* 0x000000000e0672ca */ /* 0x000fe400000e0000 */
[----:B------:R-:W-:Y:S02]  /*1c8b0*/  R2UR UR7, R15 ;  /* 0x000000000f0772ca */ /* 0x000fe400000e0000 */
[----:B------:R-:W0:Y:S01]  /*1c8c0*/  MUFU.TANH R138, R138 ;  /* 0x0000008a008a7308 */ /* 0x000e220000002400 */
[----:B------:R-:W-:Y:S02]  /*1c8d0*/  FMNMX.FTZ R14, R8, R7, !PT ;  /* 0x00000007080e7209 */ /* 0x000fe40007810000 */
[----:B------:R-:W-:-:S02]  /*1c8e0*/  FMNMX.FTZ R15, R13, R6, !PT ;  /* 0x000000060d0f7209 */ /* 0x000fc40007810000 */
[----:B------:R-:W-:-:S03]  /*1c8f0*/  FMNMX.FTZ R14, R11, R14, !PT ;  /* 0x0000000e0b0e7209 */ /* 0x000fc60007810000 */
[----:B------:R-:W0:Y:S08]  /*1c900*/  MUFU.TANH R141, R141 ;  /* 0x0000008d008d7308 */ /* 0x000e300000002400 */
        /* <DEDUP_REMOVED lines=15> */
[----:B------:R-:W0:Y:S01]  /*1ca00*/  MUFU.TANH R124, R124 ;  /* 0x0000007c007c7308 */ /* 0x000e220000002400 */
[----:B------:R-:W-:-:S02]  /*1ca10*/  WARPGROUP.DEPBAR.LE gsb0, 0x0 ;  /* 0x00008000000079c5 */ /* 0x000fc40000010000 */
[----:B------:R-:W-:Y:S01]  /*1ca20*/  WARPGROUP.ARRIVE ;  /* 0x00000000000079c5 */ /* 0x000fe20000000000 */
[----:B-1----:R-:W-:Y:S01]  /*1ca30*/  FMNMX.FTZ R180, R20, R15, !PT ;  /* 0x0000000f14b47209 */ /* 0x002fe20007810000 */
[----:B------:R-:W-:Y:S01]  /*1ca40*/  FMUL.FTZ R182, R2, R89 ;  /* 0x0000005902b67220 */ /* 0x000fe20000410000 */
[----:B--2---:R-:W-:Y:S02]  /*1ca50*/  FMNMX.FTZ R15, R21, R14, !PT ;  /* 0x0000000e150f7209 */ /* 0x004fe40007810000 */
[----:B------:R-:W1:Y:S01]  /*1ca60*/  MUFU.TANH R125, R125 ;  /* 0x0000007d007d7308 */ /* 0x000e620000002400 */
[----:B---3--:R-:W-:Y:S01]  /*1ca70*/  FMNMX.FTZ R113, R153, R180, !PT ;  /* 0x000000b499717209 */ /* 0x008fe20007810000 */
[----:B------:R-:W-:Y:S01]  /*1ca80*/  QGMMA.64x128x32.F32.E4M3.E4M3 R24, R184, gdesc[UR4], R24, gsb0 ;  /* 0x01e00004b8187df3 */ /* 0x000fe20008000818 */
[----:B----4-:R-:W-:Y:S02]  /*1ca90*/  FMNMX.FTZ R14, R152, R15, !PT ;  /* 0x0000000f980e7209 */ /* 0x010fe40007810000 */
[----:B-----5:R-:W-:-:S02]  /*1caa0*/  FMNMX.FTZ R180, R154, R113, !PT ;  /* 0x000000719ab47209 */ /* 0x020fc40007810000 */
[----:B------:R-:W-:Y:S01]  /*1cab0*/  FMNMX.FTZ R15, R155, R14, !PT ;  /* 0x0000000e9b0f7209 */ /* 0x000fe20007810000 */
[----:B------:R-:W2:Y:S01]  /*1cac0*/  MUFU.TANH R126, R126 ;  /* 0x0000007e007e7308 */ /* 0x000ea20000002400 */
[----:B------:R-:W-:Y:S02]  /*1cad0*/  FMNMX.FTZ R113, R157, R180, !PT ;  /* 0x000000b49d717209 */ /* 0x000fe40007810000 */
[----:B------:R-:W-:Y:S02]  /*1cae0*/  FMNMX.FTZ R14, R156, R15, !PT ;  /* 0x0000000f9c0e7209 */ /* 0x000fe40007810000 */
[----:B------:R-:W-:Y:S02]  /*1caf0*/  FMNMX.FTZ R113, R158, R113, !PT ;  /* 0x000000719e717209 */ /* 0x000fe40007810000 */
[----:B------:R-:W-:Y:S01]  /*1cb00*/  FMNMX.FTZ R15, R159, R14, !PT ;  /* 0x0000000e9f0f7209 */ /* 0x000fe20007810000 */
[----:B------:R-:W3:Y:S01]  /*1cb10*/  MUFU.TANH R127, R127 ;  /* 0x0000007f007f7308 */ /* 0x000ee20000002400 */
[----:B------:R-:W-:-:S02]  /*1cb20*/  FMNMX.FTZ R14, R160, R113, !PT ;  /* 0x00000071a00e7209 */ /* 0x000fc40007810000 */
[----:B------:R-:W-:Y:S02]  /*1cb30*/  FMNMX.FTZ R180, R162, R15, !PT ;  /* 0x0000000fa2b47209 */ /* 0x000fe40007810000 */
[----:B------:R-:W-:Y:S02]  /*1cb40*/  FMNMX.FTZ R15, R161, R14, !PT ;  /* 0x0000000ea10f7209 */ /* 0x000fe40007810000 */
[----:B------:R-:W-:Y:S01]  /*1cb50*/  FMNMX.FTZ R89, R163, R180, !PT ;  /* 0x000000b4a3597209 */ /* 0x000fe20007810000 */
[----:B------:R-:W-:Y:S01]  /*1cb60*/  FMUL.FTZ R180, R2, R90 ;  /* 0x0000005a02b47220 */ /* 0x000fe20000410000 */
[----:B------:R-:W-:Y:S01]  /*1cb70*/  FMNMX.FTZ R14, R136, R15, !PT ;  /* 0x0000000f880e7209 */ /* 0x000fe20007810000 */
[----:B------:R-:W4:Y:S01]  /*1cb80*/  MUFU.TANH R128, R128 ;  /* 0x0000008000807308 */ /* 0x000f220000002400 */
[----:B------:R-:W-:Y:S02]  /*1cb90*/  FMNMX.FTZ R90, R164, R89, !PT ;  /* 0x00000059a45a7209 */ /* 0x000fe40007810000 */
[----:B0-----:R-:W-:-:S02]  /*1cba0*/  FMNMX.FTZ R15, R137, R14, !PT ;  /* 0x0000000e890f7209 */ /* 0x001fc40007810000 */
[----:B------:R-:W-:Y:S02]  /*1cbb0*/  FMNMX.FTZ R90, R139, R90, !PT ;  /* 0x0000005a8b5a7209 */ /* 0x000fe40007810000 */
[----:B------:R-:W-:Y:S01]  /*1cbc0*/  FMNMX.FTZ R15, R138, R15, !PT ;  /* 0x0000000f8a0f7209 */ /* 0x000fe20007810000 */
[----:B------:R-:W0:Y:S01]  /*1cbd0*/  MUFU.TANH R129, R129 ;  /* 0x0000008100817308 */ /* 0x000e220000002400 */
[----:B------:R-:W-:Y:S02]  /*1cbe0*/  FMNMX.FTZ R90, R141, R90, !PT ;  /* 0x0000005a8d5a7209 */ /* 0x000fe40007810000 */
[----:B------:R-:W-:Y:S02]  /*1cbf0*/  FMNMX.FTZ R15, R140, R15, !PT ;  /* 0x0000000f8c0f7209 */ /* 0x000fe40007810000 */
[----:B------:R-:W-:Y:S02]  /*1cc00*/  FMNMX.FTZ R90, R143, R90, !PT ;  /* 0x0000005a8f5a7209 */ /* 0x000fe40007810000 */
[----:B------:R-:W-:Y:S01]  /*1cc10*/  FMNMX.FTZ R15, R142, R15, !PT ;  /* 0x0000000f8e0f7209 */ /* 0x000fe20007810000 */
[----:B------:R-:W5:Y:S01]  /*1cc20*/  MUFU.TANH R130, R130 ;  /* 0x0000008200827308 */ /* 0x000f620000002400 */
[----:B------:R-:W-:-:S02]  /*1cc30*/  FMNMX.FTZ R90, R145, R90, !PT ;  /* 0x0000005a915a7209 */ /* 0x000fc40007810000 */
[----:B------:R-:W-:Y:S02]  /*1cc40*/  FMNMX.FTZ R15, R144, R15, !PT ;  /* 0x0000000f900f7209 */ /* 0x000fe40007810000 */
[----:B------:R-:W-:Y:S02]  /*1cc50*/  FMNMX.FTZ R90, R147, R90, !PT ;  /* 0x0000005a935a7209 */ /* 0x000fe40007810000 */
[----:B------:R-:W-:Y:S01]  /*1cc60*/  FMNMX.FTZ R15, R146, R15, !PT ;  /* 0x0000000f920f7209 */ /* 0x000fe20007810000 */
[----:B------:R-:W5:Y:S01]  /*1cc70*/  MUFU.TANH R131, R131 ;  /* 0x0000008300837308 */ /* 0x000f620000002400 */
[----:B------:R-:W-:Y:S02]  /*1cc80*/  FMNMX.FTZ R89, R149, R90, !PT ;  /* 0x0000005a95597209 */ /* 0x000fe40007810000 */
[----:B------:R-:W-:Y:S02]  /*1cc90*/  FMNMX.FTZ R15, R148, R15, !PT ;  /* 0x0000000f940f7209 */ /* 0x000fe40007810000 */
[----:B------:R-:W-:Y:S01]  /*1cca0*/  FMNMX.FTZ R14, R150, R89, !PT ;  /* 0x00000059960e7209 */ /* 0x000fe20007810000 */
[----:B------:R-:W-:Y:S01]  /*1ccb0*/  FMUL.FTZ R89, R2, R97 ;  /* 0x0000006102597220 */ /* 0x000fe20000410000 */
        /* <DEDUP_REMOVED lines=8> */
[----:B-1----:R-:W-:Y:S02]  /*1cd40*/  FMNMX.FTZ R90, R125, R90, !PT ;  /* 0x0000005a7d5a7209 */ /* 0x002fe40007810000 */
[----:B--2---:R-:W-:-:S02]  /*1cd50*/  FMNMX.FTZ R15, R126, R15, !PT ;  /* 0x0000000f7e0f7209 */ /* 0x004fc40007810000 */
[----:B---3--:R-:W-:Y:S01]  /*1cd60*/  FMNMX.FTZ R90, R127, R90, !PT ;  /* 0x0000005a7f5a7209 */ /* 0x008fe20007810000 */
[----:B------:R-:W1:Y:S01]  /*1cd70*/  MUFU.TANH R104, R104 ;  /* 0x0000006800687308 */ /* 0x000e620000002400 */
[----:B----4-:R-:W-:Y:S02]  /*1cd80*/  FMNMX.FTZ R15, R128, R15, !PT ;  /* 0x0000000f800f7209 */ /* 0x010fe40007810000 */
[----:B0-----:R-:W-:Y:S02]  /*1cd90*/  FMNMX.FTZ R90, R129, R90, !PT ;  /* 0x0000005a815a7209 */ /* 0x001fe40007810000 */
[----:B-----5:R-:W-:Y:S02]  /*1cda0*/  FMNMX.FTZ R15, R130, R15, !PT ;  /* 0x0000000f820f7209 */ /* 0x020fe40007810000 */
[----:B------:R-:W-:Y:S01]  /*1cdb0*/  FMNMX.FTZ R90, R131, R90, !PT ;  /* 0x0000005a835a7209 */ /* 0x000fe20007810000 */
[----:B------:R-:W-:Y:S01]  /*1cdc0*/  MUFU.TANH R105, R105 ;  /* 0x0000006900697308 */ /* 0x000fe20000002400 */
[----:B------:R-:W-:-:S02]  /*1cdd0*/  FMNMX.FTZ R15, R132, R15, !PT ;  /* 0x0000000f840f7209 */ /* 0x000fc40007810000 */
[----:B------:R-:W-:-:S05]  /*1cde0*/  FMNMX.FTZ R90, R133, R90, !PT ;  /* 0x0000005a855a7209 */ /* 0x000fca0007810000 */
[----:B------:R-:W0:Y:S01]  /*1cdf0*/  MUFU.TANH R134, R134 ;  /* 0x0000008600867308 */ /* 0x000e220000002400 */
[----:B-1----:R-:W-:-:S07]  /*1ce00*/  FMNMX.FTZ R15, R104, R15, !PT ;  /* 0x0000000f680f7209 */ /* 0x002fce0007810000 */
[----:B------:R-:W-:Y:S08]  /*1ce10*/  MUFU.TANH R106, R106 ;  /* 0x0000006a006a7308 */ /* 0x000ff00000002400 */
[----:B------:R-:W1:Y:S01]  /*1ce20*/  MUFU.TANH R107, R107 ;  /* 0x0000006b006b7308 */ /* 0x000e620000002400 */
[----:B0-----:R-:W-:-:S07]  /*1ce30*/  FMNMX.FTZ R14, R134, R15, !PT ;  /* 0x0000000f860e7209 */ /* 0x001fce0007810000 */
[----:B------:R-:W-:Y:S08]  /*1ce40*/  MUFU.TANH R108, R108 ;  /* 0x0000006c006c7308 */ /* 0x000ff00000002400 */
[----:B------:R-:W0:Y:S01]  /*1ce50*/  MUFU.TANH R109, R109 ;  /* 0x0000006d006d7308 */ /* 0x000e220000002400 */
[----:B-1----:R-:W-:-:S07]  /*1ce60*/  FMNMX.FTZ R14, R107, R14, !PT ;  /* 0x0000000e6b0e7209 */ /* 0x002fce0007810000 */
[----:B------:R-:W-:Y:S08]  /*1ce70*/  MUFU.TANH R110, R110 ;  /* 0x0000006e006e7308 */ /* 0x000ff00000002400 */
[----:B------:R-:W1:Y:S01]  /*1ce80*/  MUFU.TANH R111, R111 ;  /* 0x0000006f006f7308 */ /* 0x000e620000002400 */
[----:B0-----:R-:W-:Y:S01]  /*1ce90*/  FMNMX.FTZ R14, R109, R14, !PT ;  /* 0x0000000e6d0e7209 */ /* 0x001fe20007810000 */
[----:B------:R-:W-:-:S06]  /*1cea0*/  WARPGROUP.DEPBAR.LE gsb0, 0x0 ;  /* 0x00008000000079c5 */ /* 0x000fcc0000010000 */
[----:B------:R-:W0:Y:S01]  /*1ceb0*/  MUFU.TANH R112, R112 ;  /* 0x0000007000707308 */ /* 0x000e220000002400 */
[C---:B------:R-:W-:Y:S01]  /*1cec0*/  FMUL.FTZ R184, R2.reuse, R91 ;  /* 0x0000005b02b87220 */ /* 0x040fe20000410000 */
[----:B------:R-:W-:Y:S01]  /*1ced0*/  FMNMX.FTZ R91, R105, R90, !PT ;  /* 0x0000005a695b7209 */ /* 0x000fe20007810000 */
[C---:B------:R-:W-:Y:S01]  /*1cee0*/  FMUL.FTZ R186, R2.reuse, R93 ;  /* 0x0000005d02ba7220 */ /* 0x040fe20000410000 */
[C---:B------:R-:W-:Y:S01]  /*1cef0*/  FMUL.FTZ R93, R2.reuse, R100 ;  /* 0x00000064025d7220 */ /* 0x040fe20000410000 */
[----:B------:R-:W-:Y:S01]  /*1cf00*/  FMUL.FTZ R100, R2, R101 ;  /* 0x0000006502647220 */ /* 0x000fe20000410000 */
[----:B------:R-:W-:Y:S01]  /*1cf10*/  FMNMX.FTZ R15, R106, R91, !PT ;  /* 0x0000005b6a0f7209 */ /* 0x000fe20007810000 */
[----:B------:R-:W-:Y:S01]  /*1cf20*/  FMUL.FTZ R91, R2, R99 ;  /* 0x00000063025b7220 */ /* 0x000fe20000410000 */
[----:B------:R-:W2:Y:S01]  /*1cf30*/  MUFU.TANH R166, R166 ;  /* 0x000000a600a67308 */ /* 0x000ea20000002400 */
[----:B-1----:R-:W-:Y:S01]  /*1cf40*/  FMNMX.FTZ R95, R111, R14, !PT ;  /* 0x0000000e6f5f7209 */ /* 0x002fe20007810000 */
[----:B------:R-:W-:Y:S01]  /*1cf50*/  WARPGROUP.ARRIVE ;  /* 0x00000000000079c5 */ /* 0x000fe20000000000 */
[----:B------:R-:W-:-:S04]  /*1cf60*/  FMNMX.FTZ R15, R108, R15, !PT ;  /* 0x0000000f6c0f7209 */ /* 0x000fc80007810000 */
[----:B------:R-:W-:Y:S01]  /*1cf70*/  FMNMX.FTZ R15, R110, R15, !PT ;  /* 0x0000000f6e0f7209 */ /* 0x000fe20007810000 */
[----:B------:R-:W1:Y:S03]  /*1cf80*/  MUFU.TANH R114, R114 ;  /* 0x0000007200727308 */ /* 0x000e660000002400 */
[----:B0-----:R-:W-:-:S05]  /*1cf90*/  FMNMX.FTZ R15, R112, R15, !PT ;  /* 0x0000000f700f7209 */ /* 0x001fca0007810000 */
        /* <DEDUP_REMOVED lines=22> */
[----:B------:R-:W-:-:S06]  /*1d100*/  FMUL.FTZ R95, R2, R103 ;  /* 0x00000067025f7220 */ /* 0x000fcc0000410000 */
        /* <DEDUP_REMOVED lines=17> */
[----:B-1----:R-:W-:Y:S02]  /*1d220*/  FMNMX.FTZ R14, R102, R15, !PT ;  /* 0x0000000f660e7209 */ /* 0x002fe40007810000 */
[----:B------:R-:W-:-:S04]  /*1d230*/  MOV R15, 0xc0000010 ;  /* 0xc0000010000f7802 */ /* 0x000fc80000000f00 */
[----:B------:R-:W-:Y:S01]  /*1d240*/  R2UR UR7, R15 ;  /* 0x000000000f0772ca */ /* 0x000fe200000e0000 */
[----:B------:R-:W-:Y:S01]  /*1d250*/  IMAD.U32 R15, RZ, RZ, UR56 ;  /* 0x00000038ff0f7e24 */ /* 0x000fe2000f8e00ff */
[----:B0-----:R-:W-:Y:S02]  /*1d260*/  FMNMX.FTZ R97, R100, R97, !PT ;  /* 0x0000006164617209 */ /* 0x001fe40007810000 */
[----:B--2---:R-:W-:-:S03]  /*1d270*/  FMNMX.FTZ R99, R95, R14, !PT ;  /* 0x0000000e5f637209 */ /* 0x004fc60007810000 */
[----:B------:R-:W0:Y:S04]  /*1d280*/  SHFL.BFLY PT, R14, R97, 0x2, 0x1f ;  /* 0x0c401f00610e7f89 */ /* 0x000e2800000e0000 */
[----:B------:R-:W1:Y:S01]  /*1d290*/  SHFL.BFLY PT, R90, R99, 0x2, 0x1f ;  /* 0x0c401f00635a7f89 */ /* 0x000e6200000e0000 */
[----:B0-----:R-:W-:Y:S01]  /*1d2a0*/  FMNMX.FTZ R101, R97, R14, !PT ;  /* 0x0000000e61657209 */ /* 0x001fe20007810000 */
[----:B------:R-:W-:Y:S01]  /*1d2b0*/  VIADD R14, R12, 0x300 ;  /* 0x000003000c0e7836 */ /* 0x000fe20000000000 */
[----:B-1----:R-:W-:-:S04]  /*1d2c0*/  FMNMX.FTZ R103, R99, R90, !PT ;  /* 0x0000005a63677209 */ /* 0x002fc80007810000 */
[----:B------:R-:W-:Y:S01]  /*1d2d0*/  R2UR UR6, R14 ;  /* 0x000000000e0672ca */ /* 0x000fe200000e0000 */
[----:B------:R-:W0:Y:S04]  /*1d2e0*/  SHFL.BFLY PT, R90, R101, 0x1, 0x1f ;  /* 0x0c201f00655a7f89 */ /* 0x000e2800000e0000 */
[----:B------:R-:W1:Y:S08]  /*1d2f0*/  SHFL.BFLY PT, R113, R103, 0x1, 0x1f ;  /* 0x0c201f0067717f89 */ /* 0x000e7000000e0000 */
[----:B------:R-:W-:Y:S01]  /*1d300*/  QGMMA.64x128x32.F32.E4M3.E4M3 R24, R188, gdesc[UR4], R24, gsb0 ;  /* 0x01e00004bc187df3 */ /* 0x000fe20008000818 */
[----:B0-----:R-:W-:-:S02]  /*1d310*/  FMNMX.FTZ R14, R101, R90, !PT ;  /* 0x0000005a650e7209 */ /* 0x001fc40007810000 */
[----:B-1----:R-:W-:-:S05]  /*1d320*/  FMNMX.FTZ R90, R103, R113, !PT ;  /* 0x00000071675a7209 */ /* 0x002fca0007810000 */
[----:B------:R-:W-:-:S04]  /*1d330*/  FADD.FTZ R6, -R90, R6 ;  /* 0x000000065a067221 */ /* 0x000fc80000010100 */
[----:B------:R-:W-:-:S04]  /*1d340*/  FMUL.FTZ R6, R6, R15 ;  /* 0x0000000f06067220 */ /* 0x000fc80000410000 */
[----:B------:R0:W-:Y:S02]  /*1d350*/  MUFU.EX2 R97, R6 ;  /* 0x0000000600617308 */ /* 0x0001e40000000800 */
[----:B0-----:R-:W-:Y:S02]  /*1d360*/  VIADD R6, R12, 0x400 ;  /* 0x000004000c067836 */ /* 0x001fe40000000000 */
[----:B------:R-:W-:-:S04]  /*1d370*/  FFMA.FTZ R12, R90, R15, -8 ;  /* 0xc10000005a0c7423 */ /* 0x000fc8000001000f */
[-CC-:B------:R-:W-:Y:S01]  /*1d380*/  FFMA.FTZ R136, R136, R15.reuse, -R12.reuse ;  /* 0x0000000f88887223 */ /* 0x180fe2000001080c */
[----:B------:R-:W-:-:S01]  /*1d390*/  FFMA.FTZ R137, R137, R15, -R12 ;  /* 0x0000000f89897223 */ /* 0x000fc2000001080c */
[-CC-:B------:R-:W-:Y:S01]  /*1d3a0*/  FFMA.FTZ R138, R138, R15.reuse, -R12.reuse ;  /* 0x0000000f8a8a7223 */ /* 0x180fe2000001080c */
[----:B------:R-:W-:Y:S01]  /*1d3b0*/  R2UR UR6, R6 ;  /* 0x00000000060672ca */ /* 0x000fe200000e0000 */
        /* <DEDUP_REMOVED lines=22> */
[C---:B------:R-:W-:Y:S01]  /*1d520*/  FFMA.FTZ R190, R14.reuse, R15, -8 ;  /* 0xc10000000ebe7423 */ /* 0x040fe2000001000f */
[----:B------:R-:W-:-:S01]  /*1d530*/  FADD.FTZ R188, -R14, R7 ;  /* 0x000000070ebc7221 */ /* 0x000fc20000010100 */
[----:B------:R-:W-:Y:S01]  /*1d540*/  MOV R7, 0xc0000010 ;  /* 0xc000001000077802 */ /* 0x000fe20000000f00 */
[----:B------:R-:W-:Y:S01]  /*1d550*/  WARPGROUP.ARRIVE ;  /* 0x00000000000079c5 */ /* 0x000fe20000000000 */
        /* <DEDUP_REMOVED lines=39> */
[-C--:B------:R-:W-:Y:S01]  /*1d7d0*/  FMUL.FTZ R188, R188, R15.reuse ;  /* 0x0000000fbcbc7220 */ /* 0x080fe20000410000 */
[-C--:B------:R-:W-:Y:S01]  /*1d7e0*/  FFMA.FTZ R190, R100, R15.reuse, -R190 ;  /* 0x0000000f64be7223 */ /* 0x080fe200000108be */
[----:B------:R-:W-:-:S01]  /*1d7f0*/  FFMA.FTZ R100, R13, R15, -R12 ;  /* 0x0000000f0d647223 */ /* 0x000fc2000001080c */
[----:B------:R-:W-:Y:S01]  /*1d800*/  R2UR UR7, R7 ;  /* 0x00000000070772ca */ /* 0x000fe200000e0000 */
        /* <DEDUP_REMOVED lines=15> */
[----:B------:R-:W-:Y:S01]  /*1d900*/  QGMMA.64x128x32.F32.E4M3.E4M3 R24, R192, gdesc[UR4], R24, gsb0 ;  /* 0x01e00004c0187df3 */ /* 0x000fe20008000818 */
[----:B------:R-:W-:-:S01]  /*1d910*/  FFMA.FTZ R144, R125, R15, -R12 ;  /* 0x0000000f7d907223 */ /* 0x000fc2000001080c */
[----:B------:R-:W1:Y:S01]  /*1d920*/  MUFU.EX2 R100, R100 ;  /* 0x0000006400647308 */ /* 0x000e620000000800 */
[----:B------:R-:W-:-:S01]  /*1d930*/  FFMA.FTZ R125, R127, R15, -R12 ;  /* 0x0000000f7f7d7223 */ /* 0x000fc2000001080c */
[-CC-:B------:R-:W-:Y:S01]  /*1d940*/  FFMA.FTZ R127, R131, R15.reuse, -R12.reuse ;  /* 0x0000000f837f7223 */ /* 0x180fe2000001080c */
[----:B------:R-:W-:-:S01]  /*1d950*/  FFMA.FTZ R131, R114, R15, -R12 ;  /* 0x0000000f72837223 */ /* 0x000fc2000001080c */
[----:B------:R-:W-:-:S04]  /*1d960*/  @!P1 IMAD R158, R10, 0x8, R16 ;  /* 0x000000080a9e9824 */ /* 0x000fc800078e0210 */
[----:B------:R-:W2:Y:S01]  /*1d970*/  MUFU.EX2 R8, R8 ;  /* 0x0000000800087308 */ /* 0x000ea20000000800 */
[----:B0-----:R-:W-:-:S07]  /*1d980*/  FFMA.FTZ R3, R188, R3, R99 ;  /* 0x00000003bc037223 */ /* 0x001fce0000010063 */
[----:B------:R-:W0:Y:S01]  /*1d990*/  MUFU.EX2 R7, R7 ;  /* 0x0000000700077308 */ /* 0x000e220000000800 */
[----:B-1----:R-:W-:-:S07]  /*1d9a0*/  FFMA.FTZ R4, R97, R4, R100 ;  /* 0x0000000461047223 */ /* 0x002fce0000010064 */
        /* <DEDUP_REMOVED lines=28> */
[----:B0-----:R-:W-:-:S04]  /*1db70*/  FADD.FTZ R3, R157, R4 ;  /* 0x000000049d037221 */ /* 0x001fc80000010000 */
[----:B------:R-:W-:-:S03]  /*1db80*/  FADD.FTZ R4, R136, R3 ;  /* 0x0000000388047221 */ /* 0x000fc60000010000 */
[----:B------:R-:W0:Y:S01]  /*1db90*/  MUFU.EX2 R113, R113 ;  /* 0x0000007100717308 */ /* 0x000e220000000800 */
[----:B-1----:R-:W-:-:S01]  /*1dba0*/  FADD.FTZ R129, R103, R154 ;  /* 0x0000009a67817221 */ /* 0x002fc20000010000 */
[----:B------:R-:W-:Y:S01]  /*1dbb0*/  FADD.FTZ R3, R137, R4 ;  /* 0x0000000489037221 */ /* 0x000fe20000010000 */
[----:B------:R-:W-:-:S03]  /*1dbc0*/  WARPGROUP.DEPBAR.LE gsb0, 0x0 ;  /* 0x00008000000079c5 */ /* 0x000fc60000010000 */
[----:B------:R-:W-:Y:S02]  /*1dbd0*/  FADD.FTZ R4, R138, R3 ;  /* 0x000000038a047221 */ /* 0x000fe40000010000 */
        /* <DEDUP_REMOVED lines=29> */
[----:B--2---:R-:W-:-:S01]  /*1ddb0*/  FADD.FTZ R133, R141, R154 ;  /* 0x0000009a8d857221 */ /* 0x004fc20000010000 */
[----:B------:R-:W-:-:S04]  /*1ddc0*/  FADD.FTZ R4, R121, R4 ;  /* 0x0000000479047221 */ /* 0x000fc80000010000 */
[----:B------:R-:W-:Y:S02]  /*1ddd0*/  FADD.FTZ R3, R123, R4 ;  /* 0x000000047b037221 */ /* 0x000fe40000010000 */
[----:B------:R-:W2:Y:S01]  /*1dde0*/  MUFU.EX2 R143, R143 ;  /* 0x0000008f008f7308 */ /* 0x000ea20000000800 */
[----:B0-----:R-:W-:-:S07]  /*1ddf0*/  FADD.FTZ R133, R150, R133 ;  /* 0x0000008596857221 */ /* 0x001fce0000010000 */
[----:B------:R-:W0:Y:S01]  /*1de00*/  MUFU.EX2 R144, R144 ;  /* 0x0000009000907308 */ /* 0x000e220000000800 */
[----:B-1----:R-:W-:-:S01]  /*1de10*/  FADD.FTZ R114, R122, R133 ;  /* 0x000000857a727221 */ /* 0x002fc20000010000 */
[----:B------:R-:W-:-:S06]  /*1de20*/  FFMA.FTZ R133, R178, R15, -R12 ;  /* 0x0000000fb2857223 */ /* 0x000fcc000001080c */
        /* <DEDUP_REMOVED lines=21> */
[----:B--2---:R-:W-:-:S04]  /*1df80*/  FADD.FTZ R4, R148, R3 ;  /* 0x0000000394047221 */ /* 0x004fc80000010000 */
[----:B------:R-:W-:-:S03]  /*1df90*/  FADD.FTZ R3, R105, R4 ;  /* 0x0000000469037221 */ /* 0x000fc60000010000 */
[----:B------:R-:W2:Y:S01]  /*1dfa0*/  MUFU.EX2 R107, R107 ;  /* 0x0000006b006b7308 */ /* 0x000ea20000000800 */
[----:B0-----:R-:W-:-:S01]  /*1dfb0*/  FADD.FTZ R118, R104, R167 ;  /* 0x000000a768767221 */ /* 0x001fc20000010000 */
[----:B------:R-:W-:Y:S01]  /*1dfc0*/  FADD.FTZ R3, R106, R3 ;  /* 0x000000036a037221 */ /* 0x000fe20000010000 */
[----:B------:R-:W-:-:S03]  /*1dfd0*/  FFMA.FTZ R167, R204, R15, -R12 ;  /* 0x0000000fcca77223 */ /* 0x000fc6000001080c */
[----:B------:R-:W-:Y:S02]  /*1dfe0*/  FADD.FTZ R4, R108, R3 ;  /* 0x000000036c047221 */ /* 0x000fe40000010000 */
        /* <DEDUP_REMOVED lines=9> */
[----:B------:R-:W-:-:S05]  /*1e080*/  FFMA.FTZ R98, R91, R15, -R12 ;  /* 0x0000000f5b627223 */ /* 0x000fca000001080c */
[----:B------:R-:W1:Y:S01]  /*1e090*/  MUFU.EX2 R130, R130 ;  /* 0x0000008200827308 */ /* 0x000e620000000800 */
[----:B--2---:R-:W-:-:S07]  /*1e0a0*/  FADD.FTZ R177, R109, R118 ;  /* 0x000000766db17221 */ /* 0x004fce0000010000 */
[----:B------:R-:W2:Y:S01]  /*1e0b0*/  MUFU.EX2 R131, R131 ;  /* 0x0000008300837308 */ /* 0x000ea20000000800 */
[----:B0-----:R-:W-:-:S01]  /*1e0c0*/  FADD.FTZ R118, R110, R3 ;  /* 0x000000036e767221 */ /* 0x001fc20000010000 */
[----:B------:R-:W-:-:S06]  /*1e0d0*/  IADD3 R3, -R205, 0xb, RZ ;  /* 0x0000000bcd037810 */ /* 0x000fcc0007ffe1ff */
        /* <DEDUP_REMOVED lines=16> */
[----:B------:R1:W-:Y:S06]  /*1e1e0*/  BAR.ARV R3, 0x100 ;  /* 0x000400030000751d */ /* 0x0003ec0000002000 */
        /* <DEDUP_REMOVED lines=9> */
[----:B------:R0:W3:Y:S01]  /*1e280*/  MUFU.EX2 R91, R4 ;  /* 0x00000004005b7308 */ /* 0x0000e20000000800 */
[----:B-1----:R-:W-:-:S07]  /*1e290*/  FADD.FTZ R118, R167, R118 ;  /* 0x00000076a7767221 */ /* 0x002fce0000010000 */
[----:B------:R-:W1:Y:S01]  /*1e2a0*/  MUFU.EX2 R89, R89 ;  /* 0x0000005900597308 */ /* 0x000e620000000800 */
[----:B0-----:R-:W-:-:S05]  /*1e2b0*/  @!P1 VIADD R4, R158, 0x29840 ;  /* 0x000298409e049836 */ /* 0x001fca0000000000 */
[----:B------:R-:W-:Y:S02]  /*1e2c0*/  @!P1 PRMT R4, RZ, 0x654, R4 ;  /* 0x00000654ff049816 */ /* 0x000fe40000000004 */
[----:B------:R-:W0:Y:S02]  /*1e2d0*/  MUFU.EX2 R98, R98 ;  /* 0x0000006200627308 */ /* 0x000e240000000800 */
[----:B------:R2:W-:Y:S06]  /*1e2e0*/  @!P1 SYNCS.ARRIVE.TRANS64.RED.A1T0 RZ, [R4+URZ], RZ ;  /* 0x000000ff04ff99a7 */ /* 0x0005ec000810043f */
[----:B------:R-:W4:Y:S01]  /*1e2f0*/  MUFU.EX2 R93, R93 ;  /* 0x0000005d005d7308 */ /* 0x000f220000000800 */
[----:B--2---:R-:W-:-:S01]  /*1e300*/  FADD.FTZ R4, R96, R3 ;  /* 0x0000000360047221 */ /* 0x004fc20000010000 */
[----:B---3--:R-:W-:-:S03]  /*1e310*/  FADD.FTZ R3, R91, R118 ;  /* 0x000000765b037221 */ /* 0x008fc60000010000 */
[----:B-1----:R-:W-:-:S03]  /*1e320*/  FADD.FTZ R4, R89, R4 ;  /* 0x0000000459047221 */ /* 0x002fc60000010000 */
[----:B------:R-:W1:Y:S01]  /*1e330*/  MUFU.EX2 R6, R190 ;  /* 0x000000be00067308 */ /* 0x000e620000000800 */
[----:B0-----:R-:W-:-:S01]  /*1e340*/  FADD.FTZ R3, R98, R3 ;  /* 0x0000000362037221 */ /* 0x001fc20000010000 */
[----:B----4-:R-:W-:-:S03]  /*1e350*/  FADD.FTZ R177, R93, R4 ;  /* 0x000000045db17221 */ /* 0x010fc60000010000 */
[----:B------:R-:W-:-:S04]  /*1e360*/  FADD.FTZ R4, R102, R3 ;  /* 0x0000000366047221 */ /* 0x000fc80000010000 */
[----:B------:R-:W-:Y:S01]  /*1e370*/  FADD.FTZ R4, R95, R4 ;  /* 0x000000045f047221 */ /* 0x000fe20000010000 */
[----:B-1----:R-:W-:-:S01]  /*1e380*/  FADD.FTZ R3, R6, R177 ;  /* 0x000000b106037221 */ /* 0x002fc20000010000 */
[----:B------:R-:W-:Y:S06]  /*1e390*/  @!P0 BRA `(.L_x_630) ;  /* 0x0000000000048947 */ /* 0x000fec0003800000 */
[----:B------:R-:W-:Y:S01]  /*1e3a0*/  BPT.TRAP 0x1 ;  /* 0x000000040000795c */ /* 0x000fe20000300000 */
.L_x_630:
[----:B------:R-:W-:Y:S01]  /*1e3b0*/  F2FP.SATFINITE.E4M3.F32.PACK_AB_MERGE_C R93, R6, R93, RZ ;  /* 0x0000005d065d723e */ /* 0x000fe200048070ff */
[-C--:B------:R-:W-:Y:S01]  /*1e3c0*/  FMUL.FTZ R24, R24, R188.reuse ;  /* 0x000000bc18187220 */ /* 0x080fe20000410000 */
[----:B------:R-:W-:Y:S01]  /*1e3d0*/  F2FP.SATFINITE.E4M3.F32.PACK_AB_MERGE_C R13, R20, R13, RZ ;  /* 0x0000000d140d723e */ /* 0x000fe200048070ff */
[----:B------:R-:W-:Y:S01]  /*1e3e0*/  FMUL.FTZ R25, R25, R188 ;  /* 0x000000bc19197220 */ /* 0x000fe20000410000 */
[----:B------:R-:W-:Y:S01]  /*1e3f0*/  LEA R6, R9, R16, 0x3 ;  /* 0x0000001009067211 */ /* 0x000fe200078e18ff */
[-C--:B------:R-:W-:Y:S01]  /*1e400*/  FMUL.FTZ R28, R28, R188.reuse ;  /* 0x000000bc1c1c7220 */ /* 0x080fe20000410000 */
[----:B------:R-:W-:Y:S01]  /*1e410*/  ISETP.GT.AND P1, PT, R5, RZ, PT ;  /* 0x000000ff0500720c */ /* 0x000fe20003f24270 */
[----:B------:R-:W-:Y:S01]  /*1e420*/  FMUL.FTZ R29, R29, R188 ;  /* 0x000000bc1d1d7220 */ /* 0x000fe20000410000 */
[----:B------:R-:W-:Y:S01]  /*1e430*/  F2FP.SATFINITE.E4M3.F32.PACK_AB_MERGE_C R177, R7, R100, R13 ;  /* 0x0000006407b1723e */ /* 0x000fe2000480700d */
[----:B------:R-:W-:Y:S01]  /*1e440*/  IMAD.U32 R7, RZ, RZ, UR37 ;  /* 0x00000025ff077e24 */ /* 0x000fe2000f8e00ff */
[----:B------:R-:W-:Y:S01]  /*1e450*/  F2FP.SATFINITE.E4M3.F32.PACK_AB_MERGE_C R107, R128, R107, RZ ;  /* 0x0000006b806b723e */ /* 0x000fe200048070ff */
[----:B------:R-:W-:Y:S01]  /*1e460*/  VIADD R6, R6, 0x29860 ;  /* 0x0002986006067836 */ /* 0x000fe20000000000 */
[----:B------:R-:W-:Y:S01]  /*1e470*/  F2FP.SATFINITE.E4M3.F32.PACK_AB_MERGE_C R11, R152, R11, RZ ;  /* 0x0000000b980b723e */ /* 0x000fe200048070ff */
[----:B------:R-:W-:Y:S01]  /*1e480*/  FMUL.FTZ R32, R32, R188 ;  /* 0x000000bc20207220 */ /* 0x000fe20000410000 */
[----:B------:R-:W-:Y:S01]  /*1e490*/  F2FP.SATFINITE.E4M3.F32.PACK_AB_MERGE_C R107, R149, R104, R107 ;  /* 0x00000068956b723e */ /* 0x000fe2000480706b */
[-C--:B------:R-:W-:Y:S01]  /*1e4a0*/  FMUL.FTZ R33, R33, R188.reuse ;  /* 0x000000bc21217220 */ /* 0x080fe20000410000 */
[----:B------:R-:W-:Y:S01]  /*1e4b0*/  PRMT R6, R7, 0x654, R6 ;  /* 0x0000065407067816 */ /* 0x000fe20000000006 */
[-C--:B------:R-:W-:Y:S01]  /*1e4c0*/  FMUL.FTZ R36, R36, R188.reuse ;  /* 0x000000bc24247220 */ /* 0x080fe20000410000 */
[----:B------:R-:W-:Y:S01]  /*1e4d0*/  F2FP.SATFINITE.E4M3.F32.PACK_AB_MERGE_C R101, R162, R101, RZ ;  /* 0x00000065a265723e */ /* 0x000fe200048070ff */
[----:B------:R-:W-:Y:S01]  /*1e4e0*/  FMUL.FTZ R37, R37, R188 ;  /* 0x000000bc25257220 */ /* 0x000fe20000410000 */
[----:B------:R-:W-:Y:S01]  /*1e4f0*/  F2FP.SATFINITE.E4M3.F32.PACK_AB_MERGE_C R134, R157, R134, RZ ;  /* 0x000000869d86723e */ /* 0x000fe200048070ff */
[----:B------:R0:W-:Y:S01]  /*1e500*/  SYNCS.ARRIVE.TRANS64.RED.A1T0 RZ, [R6+URZ], RZ ;  /* 0x000000ff06ff79a7 */ /* 0x0001e2000810043f */
        /* <DEDUP_REMOVED lines=40> */
[-C--:B------:R-:W-:Y:S01]  /*1e790*/  FMUL.FTZ R26, R26, R97.reuse ;  /* 0x000000611a1a7220 */ /* 0x080fe20000410000 */
[----:B------:R-:W-:Y:S01]  /*1e7a0*/  F2FP.SATFINITE.E4M3.F32.PACK_AB_MERGE_C R179, R153, R132, R134 ;  /* 0x0000008499b3723e */ /* 0x000fe20004807086 */
        /* <DEDUP_REMOVED lines=12> */
[-C--:B------:R-:W-:Y:S01]  /*1e870*/  FMUL.FTZ R39, R39, R97.reuse ;  /* 0x0000006127277220 */ /* 0x080fe20000410000 */
[----:B------:R-:W-:Y:S01]  /*1e880*/  F2FP.SATFINITE.E4M3.F32.PACK_AB_MERGE_C R186, R145, R124, R126 ;  /* 0x0000007c91ba723e */ /* 0x000fe2000480707e */
[----:B------:R-:W-:Y:S01]  /*1e890*/  FMUL.FTZ R42, R42, R97 ;  /* 0x000000612a2a7220 */ /* 0x000fe20000410000 */
[----:B------:R-:W-:Y:S01]  /*1e8a0*/  F2FP.SATFINITE.E4M3.F32.PACK_AB_MERGE_C R187, R146, R125, R127 ;  /* 0x0000007d92bb723e */ /* 0x000fe2000480707f */
[----:B------:R-:W-:Y:S01]  /*1e8b0*/  FMUL.FTZ R43, R43, R97 ;  /* 0x000000612b2b7220 */ /* 0x000fe20000410000 */
[----:B------:R-:W-:Y:S01]  /*1e8c0*/  F2FP.SATFINITE.E4M3.F32.PACK_AB_MERGE_C R189, R106, R105, R108 ;  /* 0x000000696abd723e */ /* 0x000fe2000480706c */
[----:B------:R-:W-:Y:S01]  /*1e8d0*/  FMUL.FTZ R46, R46, R97 ;  /* 0x000000612e2e7220 */ /* 0x000fe20000410000 */
[----:B------:R-:W-:Y:S01]  /*1e8e0*/  F2FP.SATFINITE.E4M3.F32.PACK_AB_MERGE_C R190, R130, R109, R111 ;  /* 0x0000006d82be723e */ /* 0x000fe2000480706f */
[-C--:B------:R-:W-:Y:S01]  /*1e8f0*/  FMUL.FTZ R47, R47, R97.reuse ;  /* 0x000000612f2f7220 */ /* 0x080fe20000410000 */
[----:B------:R-:W-:Y:S01]  /*1e900*/  F2FP.SATFINITE.E4M3.F32.PACK_AB_MERGE_C R191, R131, R110, R112 ;  /* 0x0000006e83bf723e */ /* 0x000fe20004807070 */
[-C--:B------:R-:W-:Y:S01]  /*1e910*/  FMUL.FTZ R50, R50, R97.reuse ;  /* 0x0000006132327220 */ /* 0x080fe20000410000 */
[----:B------:R-:W-:Y:S01]  /*1e920*/  F2FP.SATFINITE.E4M3.F32.PACK_AB_MERGE_C R192, R151, R88, R92 ;  /* 0x0000005897c0723e */ /* 0x000fe2000480705c */
[-C--:B------:R-:W-:Y:S01]  /*1e930*/  FMUL.FTZ R51, R51, R97.reuse ;  /* 0x0000006133337220 */ /* 0x080fe20000410000 */
[----:B------:R-:W-:Y:S01]  /*1e940*/  F2FP.SATFINITE.E4M3.F32.PACK_AB_MERGE_C R193, R165, R114, R94 ;  /* 0x00000072a5c1723e */ /* 0x000fe2000480705e */
[-C--:B------:R-:W-:Y:S01]  /*1e950*/  FMUL.FTZ R54, R54, R97.reuse ;  /* 0x0000006136367220 */ /* 0x080fe20000410000 */
        /* <DEDUP_REMOVED lines=19> */
[----:B------:R-:W-:Y:S01]  /*1ea90*/  IADD3 R5, R5, -0x1, RZ ;  /* 0xffffffff05057810 */ /* 0x000fe20007ffe0ff */
[----:B0-----:R-:W-:Y:S01]  /*1eaa0*/  IMAD.MOV.U32 R6, RZ, RZ, R90 ;  /* 0x000000ffff067224 */ /* 0x001fe200078e005a */
[----:B------:R-:W-:Y:S01]  /*1eab0*/  MOV R8, R198 ;  /* 0x000000c600087202 */ /* 0x000fe20000000f00 */
[----:B------:R-:W-:-:S02]  /*1eac0*/  IMAD.MOV.U32 R7, RZ, RZ, R14 ;  /* 0x000000ffff077224 */ /* 0x000fc400078e000e */
[----:B------:R-:W-:Y:S02]  /*1ead0*/  IMAD.MOV.U32 R9, RZ, RZ, R10 ;  /* 0x000000ffff097224 */ /* 0x000fe400078e000a */
[----:B------:R-:W-:Y:S01]  /*1eae0*/  IMAD.MOV.U32 R188, RZ, RZ, R107 ;  /* 0x000000ffffbc7224 */ /* 0x000fe200078e006b */
[----:B------:R-:W-:Y:S06]  /*1eaf0*/  @P1 BRA `(.L_x_631) ;  /* 0xffffffc000f41947 */ /* 0x000fec000383ffff */
[----:B------:R-:W-:-:S07]  /*1eb00*/  MOV R156, R10 ;  /* 0x0000000a009c7202 */ /* 0x000fce0000000f00 */
.L_x_620:
[----:B------:R-:W-:Y:S05]  /*1eb10*/  WARPSYNC.ALL ;  /* 0x0000000000007948 */ /* 0x000fea0003800000 */
[----:B------:R-:W-:Y:S06]  /*1eb20*/  BAR.ARV 0x8, 0x180 ;  /* 0x0206000000007b1d */ /* 0x000fec0000002000 */
[----:B------:R-:W-:Y:S05]  /*1eb30*/  @!P0 BRA `(.L_x_632) ;  /* 0x0000000000048947 */ /* 0x000fea0003800000 */
[----:B------:R-:W-:Y:S01]  /*1eb40*/  BPT.TRAP 0x1 ;  /* 0x000000040000795c */ /* 0x000fe20000300000 */
.L_x_632:
[----:B------:R-:W-:Y:S01]  /*1eb50*/  IMAD R13, R156, 0x8, R16 ;  /* 0x000000089c0d7824 */ /* 0x000fe200078e0210 */
[----:B------:R-:W-:-:S04]  /*1eb60*/  SHF.L.U32 R0, R198, 0x1f, RZ ;  /* 0x0000001fc6007819 */ /* 0x000fc800000006ff */
[----:B------:R0:W1:Y:S01]  /*1eb70*/  SYNCS.PHASECHK.TRANS64.TRYWAIT P1, [R13+URZ+0x29850], R0 ;  /* 0x029850000d0075a7 */ /* 0x000062000802017f */
[----:B------:R-:W-:Y:S05]  /*1eb80*/  @!P0 BRA `(.L_x_633) ;  /* 0x0000000000048947 */ /* 0x000fea0003800000 */
[----:B------:R-:W-:Y:S01]  /*1eb90*/  BPT.TRAP 0x1 ;  /* 0x000000040000795c */ /* 0x000fe20000300000 */
.L_x_633:
[----:B------:R-:W-:-:S05]  /*1eba0*/  VIADD R16, R16, 0x400 ;  /* 0x0000040010107836 */ /* 0x000fca0000000000 */
[----:B------:R-:W-:-:S04]  /*1ebb0*/  SHF.R.U32.HI R16, RZ, 0x4, R16 ;  /* 0x00000004ff107819 */ /* 0x000fc80000011610 */
[----:B------:R-:W-:-:S04]  /*1ebc0*/  LOP3.LUT R16, R16, 0x3fff, RZ, 0xc0, !PT ;  /* 0x00003fff10107812 */ /* 0x000fc800078ec0ff */
[----:B------:R-:W-:Y:S01]  /*1ebd0*/  LOP3.LUT R7, R16, 0x10000, RZ, 0xfc, !PT ;  /* 0x0001000010077812 */ /* 0x000fe200078efcff */
[----:B-1----:R-:W-:Y:S06]  /*1ebe0*/  @P1 BRA `(.L_x_634) ;  /* 0x0000000000081947 */ /* 0x002fec0003800000 */
[----:B------:R-:W1:Y:S02]  /*1ebf0*/  SYNCS.PHASECHK.TRANS64.TRYWAIT P1, [R13+URZ+0x29850], R0 ;  /* 0x029850000d0075a7 */ /* 0x000e64000802017f */
[----:B-1----:R-:W-:Y:S05]  /*1ec00*/  @!P1 BRA `(.L_x_635) ;  /* 0x000000a000509947 */ /* 0x002fea0003800000 */
.L_x_634:
[----:B------:R-:W-:Y:S01]  /*1ec10*/  IMAD R6, R156, 0x500, R7 ;  /* 0x000005009c067824 */ /* 0x000fe200078e0207 */
[----:B------:R-:W-:Y:S01]  /*1ec20*/  MOV R7, 0xc0000010 ;  /* 0xc000001000077802 */ /* 0x000fe20000000f00 */
[----:B------:R-:W-:Y:S05]  /*1ec30*/  WARPSYNC.ALL ;  /* 0x0000000000007948 */ /* 0x000fea0003800000 */
[C---:B------:R-:W-:Y:S01]  /*1ec40*/  R2UR UR6, R6.reuse ;  /* 0x00000000060672ca */ /* 0x040fe200000e0000 */
[----:B------:R-:W-:Y:S01]  /*1ec50*/  WARPGROUP.ARRIVE ;  /* 0x00000000000079c5 */ /* 0x000fe20000000000 */
[----:B------:R-:W-:Y:S01]  /*1ec60*/  R2UR UR7, R7 ;  /* 0x00000000070772ca */ /* 0x000fe200000e0000 */
[C---:B------:R-:W-:Y:S01]  /*1ec70*/  VIADD R8, R6.reuse, 0x100 ;  /* 0x0000010006087836 */ /* 0x040fe20000000000 */
[----:B------:R-:W-:Y:S01]  /*1ec80*/  ULDC.64 UR4, c[0x0][0x9a0] ;  /* 0x0002680000047ab9 */ /* 0x000fe20000000a00 */
[----:B------:R-:W-:Y:S01]  /*1ec90*/  IMAD.MOV.U32 R9, RZ, RZ, -0x3ffffff0 ;  /* 0xc0000010ff097424 */ /* 0x000fe200078e00ff */
[----:B------:R-:W-:Y:S01]  /*1eca0*/  ISETP.NE.U32.AND P1, PT, RZ, UR4, PT ;  /* 0x00000004ff007c0c */ /* 0x000fe2000bf25070 */
[----:B------:R-:W-:-:S02]  /*1ecb0*/  VIADD R20, R6, 0x200 ;  /* 0x0000020006147836 */ /* 0x000fc40000000000 */
[----:B------:R-:W-:Y:S01]  /*1ecc0*/  IMAD.MOV.U32 R21, RZ, RZ, -0x3ffffff0 ;  /* 0xc0000010ff157424 */ /* 0x000fe200078e00ff */
[----:B------:R-:W-:-:S05]  /*1ecd0*/  ISETP.NE.AND.EX P1, PT, RZ, UR5, PT, P1 ;  /* 0x00000005ff007c0c */ /* 0x000fca000bf25310 */
[----:B------:R-:W-:Y:S01]  /*1ece0*/  QGMMA.64x128x32.F32.E4M3.E4M3 R24, R176, gdesc[UR4], R24, gsb0 ;  /* 0x01e00004b0187df3 */ /* 0x000fe20008000818 */
[----:B------:R-:W-:Y:S02]  /*1ecf0*/  R2UR UR6, R8 ;  /* 0x00000000080672ca */ /* 0x000fe400000e0000 */
[----:B------:R-:W-:-:S05]  /*1ed00*/  R2UR UR7, R9 ;  /* 0x00000000090772ca */ /* 0x000fca00000e0000 */
[----:B------:R-:W0:Y:S01]  /*1ed10*/  @P1 LDC.64 R8, c[0x0][0x9c8] ;  /* 0x00027200ff081b82 */ /* 0x000e220000000a00 */
[----:B------:R-:W-:-:S07]  /*1ed20*/  @P1 SHF.R.S32.HI R7, RZ, 0x1f, R206 ;  /* 0x0000001fff071819 */ /* 0x000fce00000114ce */
[----:B------:R-:W2:Y:S01]  /*1ed30*/  @P1 LDC.64 R10, c[0x0][0x9d0] ;  /* 0x00027400ff0a1b82 */ /* 0x000ea20000000a00 */
[----:B01----:R-:W-:-:S04]  /*1ed40*/  @P1 IMAD R0, R216, R8, RZ ;  /* 0x00000008d8001224 */ /* 0x003fc800078e02ff */
[C---:B------:R-:W-:Y:S02]  /*1ed50*/  @P1 IMAD R5, R210.reuse, R9, R0 ;  /* 0x00000009d2051224 */ /* 0x040fe400078e0200 */
[----:B------:R-:W-:-:S04]  /*1ed60*/  @P1 IMAD.WIDE.U32 R8, R210, R8, RZ ;  /* 0x00000008d2081225 */ /* 0x000fc800078e00ff */
[----:B--2---:R-:W-:Y:S01]  /*1ed70*/  @P1 IMAD R0, R7, R10, RZ ;  /* 0x0000000a07001224 */ /* 0x004fe200078e02ff */
[----:B------:R-:W-:-:S03]  /*1ed80*/  @P1 IADD3 R9, R9, R5, RZ ;  /* 0x0000000509091210 */ /* 0x000fc60007ffe0ff */
[C---:B------:R-:W-:Y:S01]  /*1ed90*/  @P1 IMAD R5, R206.reuse, R11, R0 ;  /* 0x0000000bce051224 */ /* 0x040fe200078e0200 */
[----:B------:R-:W-:Y:S01]  /*1eda0*/  MOV R0, 0x3f800000 ;  /* 0x3f80000000007802 */ /* 0x000fe20000000f00 */
[----:B------:R-:W-:-:S04]  /*1edb0*/  @P1 IMAD.WIDE.U32 R8, R206, R10, R8 ;  /* 0x0000000ace081225 */ /* 0x000fc800078e0008 */
[----:B------:R-:W-:Y:S01]  /*1edc0*/  @P1 IMAD.IADD R5, R9, 0x1, R5 ;  /* 0x0000000109051824 */ /* 0x000fe200078e0205 */
[----:B------:R-:W-:-:S04]  /*1edd0*/  @P1 LEA R10, P2, R8, UR4, 0x2 ;  /* 0x00000004080a1c11 */ /* 0x000fc8000f8410ff */
[----:B------:R-:W-:-:S05]  /*1ede0*/  @P1 LEA.HI.X R11, R8, UR5, R5, 0x2, P2 ;  /* 0x00000005080b1c11 */ /* 0x000fca00090f1405 */
[----:B------:R0:W2:Y:S01]  /*1edf0*/  @P1 LDG.E R0, desc[UR54][R10.64] ;  /* 0x000000360a001981 */ /* 0x0000a2000c1e1900 */
[----:B------:R-:W-:Y:S02]  /*1ee00*/  WARPGROUP.DEPBAR.LE gsb0, 0x0 ;  /* 0x00008000000079c5 */ /* 0x000fe40000010000 */
[----:B------:R-:W-:-:S06]  /*1ee10*/  WARPGROUP.ARRIVE ;  /* 0x00000000000079c5 */ /* 0x000fcc0000000000 */
[----:B------:R-:W-:Y:S01]  /*1ee20*/  QGMMA.64x128x32.F32.E4M3.E4M3 R24, R180, gdesc[UR4], R24, gsb0 ;  /* 0x01e00004b4187df3 */ /* 0x000fe20008000818 */
[----:B------:R-:W-:Y:S02]  /*1ee30*/  R2UR UR6, R20 ;  /* 0x00000000140672ca */ /* 0x000fe400000e0000 */
[----:B------:R-:W-:Y:S01]  /*1ee40*/  R2UR UR7, R21 ;  /* 0x00000000150772ca */ /* 0x000fe200000e0000 */
[----:B------:R-:W-:Y:S01]  /*1ee50*/  VIADD R8, R6, 0x300 ;  /* 0x0000030006087836 */ /* 0x000fe20000000000 */
[----:B------:R-:W-:Y:S01]  /*1ee60*/  MOV R9, 0xc0000010 ;  /* 0xc000001000097802 */ /* 0x000fe20000000f00 */
[----:B------:R-:W-:Y:S02]  /*1ee70*/  WARPGROUP.DEPBAR.LE gsb0, 0x0 ;  /* 0x00008000000079c5 */ /* 0x000fe40000010000 */
[----:B------:R-:W-:-:S08]  /*1ee80*/  WARPGROUP.ARRIVE ;  /* 0x00000000000079c5 */ /* 0x000fd00000000000 */
[----:B------:R-:W-:Y:S01]  /*1ee90*/  QGMMA.64x128x32.F32.E4M3.E4M3 R24, R184, gdesc[UR4], R24, gsb0 ;  /* 0x01e00004b8187df3 */ /* 0x000fe20008000818 */
[----:B------:R-:W-:Y:S02]  /*1eea0*/  R2UR UR6, R8 ;  /* 0x00000000080672ca */ /* 0x000fe400000e0000 */
[----:B------:R-:W-:Y:S01]  /*1eeb0*/  R2UR UR7, R9 ;  /* 0x00000000090772ca */ /* 0x000fe200000e0000 */
[----:B------:R-:W-:Y:S02]  /*1eec0*/  VIADD R6, R6, 0x400 ;  /* 0x0000040006067836 */ /* 0x000fe40000000000 */
[----:B------:R-:W-:Y:S01]  /*1eed0*/  IMAD.MOV.U32 R7, RZ, RZ, -0x3ffffff0 ;  /* 0xc0000010ff077424 */ /* 0x000fe200078e00ff */
[----:B------:R-:W1:Y:S01]  /*1eee0*/  SHFL.BFLY PT, R2, R3, 0x2, 0x1f ;  /* 0x0c401f0003027f89 */ /* 0x000e6200000e0000 */
[----:B------:R-:W-:Y:S02]  /*1eef0*/  WARPGROUP.DEPBAR.LE gsb0, 0x0 ;  /* 0x00008000000079c5 */ /* 0x000fe40000010000 */
[----:B------:R-:W-:-:S06]  /*1ef00*/  WARPGROUP.ARRIVE ;  /* 0x00000000000079c5 */ /* 0x000fcc0000000000 */
[----:B------:R-:W-:Y:S01]  /*1ef10*/  QGMMA.64x128x32.F32.E4M3.E4M3 R24, R188, gdesc[UR4], R24, gsb0 ;  /* 0x01e00004bc187df3 */ /* 0x000fe20008000818 */
[----:B------:R-:W-:Y:S02]  /*1ef20*/  R2UR UR6, R6 ;  /* 0x00000000060672ca */ /* 0x000fe400000e0000 */
[----:B------:R-:W-:Y:S02]  /*1ef30*/  R2UR UR7, R7 ;  /* 0x00000000070772ca */ /* 0x000fe400000e0000 */
[----:B------:R-:W3:Y:S01]  /*1ef40*/  SHFL.BFLY PT, R7, R4, 0x2, 0x1f ;  /* 0x0c401f0004077f89 */ /* 0x000ee200000e0000 */
[----:B-1----:R-:W-:-:S05]  /*1ef50*/  FADD.FTZ R2, R2, R3 ;  /* 0x0000000302027221 */ /* 0x002fca0000010000 */
[----:B------:R-:W1:Y:S01]  /*1ef60*/  SHFL.BFLY PT, R5, R2, 0x1, 0x1f ;  /* 0x0c201f0002057f89 */ /* 0x000e6200000e0000 */
[----:B---3--:R-:W-:-:S05]  /*1ef70*/  FADD.FTZ R7, R7, R4 ;  /* 0x0000000407077221 */ /* 0x008fca0000010000 */
[----:B------:R-:W3:Y:S01]  /*1ef80*/  SHFL.BFLY PT, R6, R7, 0x1, 0x1f ;  /* 0x0c201f0007067f89 */ /* 0x000ee200000e0000 */
[----:B-1----:R-:W-:-:S05]  /*1ef90*/  FADD.FTZ R8, R2, R5 ;  /* 0x0000000502087221 */ /* 0x002fca0000010000 */
[C---:B------:R-:W-:Y:S01]  /*1efa0*/  FSETP.NE.FTZ.AND P1, PT, R8.reuse, RZ, PT ;  /* 0x000000ff0800720b */ /* 0x040fe20003f35000 */
[----:B0-----:R-:W-:Y:S01]  /*1efb0*/  FMUL.FTZ R10, R8, 0.00390625 ;  /* 0x3b800000080a7820 */ /* 0x001fe20000410000 */
[----:B------:R-:W-:-:S04]  /*1efc0*/  MOV R3, RZ ;  /* 0x000000ff00037202 */ /* 0x000fc80000000f00 */
[----:B------:R-:W-:Y:S01]  /*1efd0*/  FSETP.NE.FTZ.AND P2, PT, R10, RZ, PT ;  /* 0x000000ff0a00720b */ /* 0x000fe20003f55000 */
[----:B---3--:R-:W-:-:S04]  /*1efe0*/  FADD.FTZ R6, R7, R6 ;  /* 0x0000000607067221 */ /* 0x008fc80000010000 */
        /* <DEDUP_REMOVED lines=10> */
[----:B------:R-:W3:Y:S01]  /*1f090*/  @P1 MUFU.RCP R7, R6 ;  /* 0x0000000600071308 */ /* 0x000ee20000001000 */
[C---:B------:R-:W-:Y:S01]  /*1f0a0*/  @P2 FMUL.FTZ R5, R15.reuse, 0.69314718246459960938 ;  /* 0x3f3172180f052820 */ /* 0x040fe20000410000 */
[----:B0-----:R-:W-:Y:S01]  /*1f0b0*/  @P2 FMUL.FTZ R2, R2, 0.69314718246459960938 ;  /* 0x3f31721802022820 */ /* 0x001fe20000410000 */
[----:B------:R-:W-:Y:S01]  /*1f0c0*/  @P3 FMUL.FTZ R12, R15, 0.69314718246459960938 ;  /* 0x3f3172180f0c3820 */ /* 0x000fe20000410000 */
[----:B------:R-:W-:Y:S01]  /*1f0d0*/  IMAD.MOV.U32 R88, RZ, RZ, -0x800000 ;  /* 0xff800000ff587424 */ /* 0x000fe200078e00ff */
[----:B------:R-:W-:Y:S01]  /*1f0e0*/  MOV R89, 0xff800000 ;  /* 0xff80000000597802 */ /* 0x000fe20000000f00 */
[----:B------:R-:W-:Y:S01]  /*1f0f0*/  @P2 FFMA.FTZ R88, R5, R14, R2 ;  /* 0x0000000e05582223 */ /* 0x000fe20000010002 */
[----:B-1----:R-:W-:Y:S01]  /*1f100*/  @P3 FMUL.FTZ R9, R4, 0.69314718246459960938 ;  /* 0x3f31721804093820 */ /* 0x002fe20000410000 */
[----:B--2---:R-:W-:-:S03]  /*1f110*/  FMUL.FTZ R3, R3, R0 ;  /* 0x0000000003037220 */ /* 0x004fc60000410000 */
[----:B------:R-:W-:Y:S01]  /*1f120*/  @P3 FFMA.FTZ R89, R12, R90, R9 ;  /* 0x0000005a0c593223 */ /* 0x000fe20000010009 */
[----:B---3--:R-:W-:Y:S01]  /*1f130*/  FMUL.FTZ R2, R7, R0 ;  /* 0x0000000007027220 */ /* 0x008fe20000410000 */
[----:B------:R-:W-:Y:S02]  /*1f140*/  WARPGROUP.DEPBAR.LE gsb0, 0x0 ;  /* 0x00008000000079c5 */ /* 0x000fe40000010000 */
[----:B------:R-:W-:Y:S05]  /*1f150*/  @!P0 BRA `(.L_x_636) ;  /* 0x0000000000048947 */ /* 0x000fea0003800000 */
[----:B------:R-:W-:Y:S01]  /*1f160*/  BPT.TRAP 0x1 ;  /* 0x000000040000795c */ /* 0x000fe20000300000 */
.L_x_636:
[----:B------:R-:W-:Y:S01]  /*1f170*/  VIADD R0, R13, 0x29860 ;  /* 0x000298600d007836 */ /* 0x000fe20000000000 */
[----:B------:R-:W-:Y:S01]  /*1f180*/  IADD3 R156, R156, 0x1, RZ ;  /* 0x000000019c9c7810 */ /* 0x000fe20007ffe0ff */
[----:B------:R-:W-:Y:S02]  /*1f190*/  IMAD.U32 R5, RZ, RZ, UR37 ;  /* 0x00000025ff057e24 */ /* 0x000fe4000f8e00ff */
[-C--:B------:R-:W-:Y:S01]  /*1f1a0*/  FMUL.FTZ R103, R24, R3.reuse ;  /* 0x0000000318677220 */ /* 0x080fe20000410000 */
[-C--:B------:R-:W-:Y:S01]  /*1f1b0*/  FMUL.FTZ R100, R28, R3.reuse ;  /* 0x000000031c647220 */ /* 0x080fe20000410000 */
[----:B------:R-:W-:Y:S01]  /*1f1c0*/  ISETP.NE.AND P0, PT, R156, 0x2, PT ;  /* 0x000000029c00780c */ /* 0x000fe20003f05270 */
[-C--:B------:R-:W-:Y:S01]  /*1f1d0*/  FMUL.FTZ R98, R29, R3.reuse ;  /* 0x000000031d627220 */ /* 0x080fe20000410000 */
[----:B------:R-:W-:Y:S01]  /*1f1e0*/  PRMT R0, R5, 0x654, R0 ;  /* 0x0000065405007816 */ /* 0x000fe20000000000 */
[-C--:B------:R-:W-:Y:S01]  /*1f1f0*/  FMUL.FTZ R99, R32, R3.reuse ;  /* 0x0000000320637220 */ /* 0x080fe20000410000 */
        /* <DEDUP_REMOVED lines=29> */
[----:B------:R-:W-:Y:S01]  /*1f3d0*/  SEL R3, RZ, 0x1, P0 ;  /* 0x00000001ff037807 */ /* 0x000fe20000000000 */
        /* <DEDUP_REMOVED lines=32> */
[----:B------:R-:W-:Y:S01]  /*1f5e0*/  FMUL.FTZ R87, R87, R2 ;  /* 0x0000000257577220 */ /* 0x000fe20000410000 */
[----:B------:R-:W-:Y:S01]  /*1f5f0*/  LOP3.LUT R198, R198, R3, RZ, 0x3c, !PT ;  /* 0x00000003c6c67212 */ /* 0x000fe200078e3cff */
[----:B------:R-:W-:Y:S01]  /*1f600*/  UIADD3 UR43, UR43, 0x1, URZ ;  /* 0x000000012b2b7890 */ /* 0x000fe2000fffe03f */
[----:B0-----:R-:W-:-:S11]  /*1f610*/  SEL R156, R156, RZ, P0 ;  /* 0x000000ff9c9c7207 */ /* 0x001fd60000000000 */
.L_x_580:
[----:B------:R-:W-:Y:S05]  /*1f620*/  WARPSYNC.ALL ;  /* 0x0000000000007948 */ /* 0x000fea0003800000 */
[----:B------:R-:W0:Y:S08]  /*1f630*/  S2UR UR37, SR_CgaCtaId ;  /* 0x00000000002579c3 */ /* 0x000e300000008800 */
[----:B------:R-:W-:Y:S06]  /*1f640*/  BAR.SYNC.DEFER_BLOCKING 0x5, 0x180 ;  /* 0x0146000000007b1d */ /* 0x000fec0000010000 */
[----:B------:R-:W-:Y:S01]  /*1f650*/  UMOV UR4, 0x400 ;  /* 0x0000040000047882 */ /* 0x000fe20000000000 */
[----:B------:R-:W-:Y:S01]  /*1f660*/  BSSY B0, `(.L_x_637) ;  /* 0x0000275000007945 */ /* 0x000fe20003800000 */
[----:B0-----:R-:W-:-:S06]  /*1f670*/  ULEA UR4, UR37, UR4, 0x18 ;  /* 0x0000000425047291 */ /* 0x001fcc000f8ec03f */
[----:B------:R-:W-:-:S05]  /*1f680*/  IMAD.U32 R16, RZ, RZ, UR4 ;  /* 0x00000004ff107e24 */ /* 0x000fca000f8e00ff */
[----:B------:R0:W1:Y:S01]  /*1f690*/  LDS.128 R204, [R16+0x298d0] ;  /* 0x0298d00010cc7984 */ /* 0x0000620000000c00 */
[----:B------:R-:W-:Y:S06]  /*1f6a0*/  BAR.ARV 0x4, 0x180 ;  /* 0x0106000000007b1d */ /* 0x000fec0000002000 */
[----:B------:R-:W-:Y:S05]  /*1f6b0*/  @P1 BRA `(.L_x_638) ;  /* 0x0000001800c41947 */ /* 0x000fea0003800000 */
[----:B------:R-:W2:Y:S01]  /*1f6c0*/  S2R R54, SR_TID.X ;  /* 0x0000000000367919 */ /* 0x000ea20000002100 */
[----:B------:R-:W-:Y:S01]  /*1f6d0*/  ULDC.64 UR4, c[0x4][0x40] ;  /* 0x0100100000047ab9 */ /* 0x000fe20000000a00 */
[----:B------:R-:W3:Y:S01]  /*1f6e0*/  LDL R50, [R1+0x8] ;  /* 0x0000080001327983 */ /* 0x000ee20000100800 */
[----:B--2---:R-:W-:-:S05]  /*1f6f0*/  IMAD.SHL.U32 R0, R54, 0x4, RZ ;  /* 0x0000000436007824 */ /* 0x004fca00078e00ff */
[----:B------:R-:W-:-:S04]  /*1f700*/  LOP3.LUT R0, R0, 0xc, RZ, 0xc0, !PT ;  /* 0x0000000c00007812 */ /* 0x000fc800078ec0ff */
[----:B------:R-:W-:-:S04]  /*1f710*/  IADD3 R2, P0, R0, UR4, RZ ;  /* 0x0000000400027c10 */ /* 0x000fc8000ff1e0ff */
[----:B------:R-:W-:-:S05]  /*1f720*/  IADD3.X R3, RZ, UR5, RZ, P0, !PT ;  /* 0x00000005ff037c10 */ /* 0x000fca00087fe4ff */
[----:B------:R2:W4:Y:S01]  /*1f730*/  LDG.E.CONSTANT R0, desc[UR54][R2.64] ;  /* 0x0000003602007981 */ /* 0x000522000c1e9900 */
[----:B------:R-:W-:Y:S01]  /*1f740*/  F2FP.BF16.F32.PACK_AB R68, R61, R68 ;  /* 0x000000443d44723e */ /* 0x000fe200000010ff */
[----:B------:R-:W-:Y:S01]  /*1f750*/  UMOV UR4, 0xffffffff ;  /* 0xffffffff00047882 */ /* 0x000fe20000000000 */
[----:B------:R-:W-:Y:S01]  /*1f760*/  F2FP.BF16.F32.PACK_AB R59, R47, R52 ;  /* 0x000000342f3b723e */ /* 0x000fe200000010ff */
[----:B------:R-:W0:Y:S01]  /*1f770*/  S2R R51, SR_SWINHI ;  /* 0x0000000000337919 */ /* 0x000e220000002f00 */
[----:B------:R-:W-:Y:S02]  /*1f780*/  F2FP.BF16.F32.PACK_AB R61, R43, R46 ;  /* 0x0000002e2b3d723e */ /* 0x000fe400000010ff */
[----:B------:R-:W-:Y:S02]  /*1f790*/  F2FP.BF16.F32.PACK_AB R43, R4, R5 ;  /* 0x00000005042b723e */ /* 0x000fe400000010ff */
[----:B------:R-:W-:Y:S02]  /*1f7a0*/  F2FP.BF16.F32.PACK_AB R67, R31, R34 ;  /* 0x000000221f43723e */ /* 0x000fe400000010ff */
[----:B------:R-:W-:-:S02]  /*1f7b0*/  F2FP.BF16.F32.PACK_AB R34, R11, R12 ;  /* 0x0000000c0b22723e */ /* 0x000fc400000010ff */
[----:B------:R-:W-:Y:S02]  /*1f7c0*/  F2FP.BF16.F32.PACK_AB R73, R15, R20 ;  /* 0x000000140f49723e */ /* 0x000fe400000010ff */
[----:B------:R-:W-:Y:S02]  /*1f7d0*/  F2FP.BF16.F32.PACK_AB R38, R35, R38 ;  /* 0x000000262326723e */ /* 0x000fe400000010ff */
        /* <DEDUP_REMOVED lines=10> */
[----:B------:R-:W-:Y:S02]  /*1f880*/  MOV R46, R16 ;  /* 0x00000010002e7202 */ /* 0x000fe40000000f00 */
[----:B0-----:R-:W-:Y:S02]  /*1f890*/  MOV R47, R51 ;  /* 0x00000033002f7202 */ /* 0x001fe40000000f00 */
[----:B------:R-:W-:Y:S02]  /*1f8a0*/  F2FP.BF16.F32.PACK_AB R69, R25, R26 ;  /* 0x0000001a1945723e */ /* 0x000fe400000010ff */
[----:B--2---:R-:W-:Y:S02]  /*1f8b0*/  LOP3.LUT P0, R2, R54, 0x3, RZ, 0xc0, !PT ;  /* 0x0000000336027812 */ /* 0x004fe4000780c0ff */
[----:B------:R-:W-:Y:S02]  /*1f8c0*/  F2FP.BF16.F32.PACK_AB R100, R100, R103 ;  /* 0x000000676464723e */ /* 0x000fe400000010ff */
[----:B------:R-:W-:-:S02]  /*1f8d0*/  F2FP.BF16.F32.PACK_AB R101, R98, R101 ;  /* 0x000000656265723e */ /* 0x000fc400000010ff */
[----:B------:R-:W-:Y:S02]  /*1f8e0*/  ISETP.EQ.OR P0, PT, R2, 0x3, !P0 ;  /* 0x000000030200780c */ /* 0x000fe40004702670 */
        /* <DEDUP_REMOVED lines=11> */
[----:B------:R-:W-:Y:S02]  /*1f9a0*/  SEL R13, R100, R101, P0 ;  /* 0x00000065640d7207 */ /* 0x000fe40000000000 */
[----:B------:R-:W-:Y:S01]  /*1f9b0*/  SEL R3, R101, R100, P0 ;  /* 0x0000006465037207 */ /* 0x000fe20000000000 */
[----:B---3--:R-:W-:-:S03]  /*1f9c0*/  IMAD.WIDE R4, R50, 0x2, R46 ;  /* 0x0000000232047825 */ /* 0x008fc600078e022e */
[C---:B------:R-:W-:Y:S02]  /*1f9d0*/  IADD3 R11, P1, R4.reuse, 0x4040, RZ ;  /* 0x00004040040b7810 */ /* 0x040fe40007f3e0ff */
[C---:B------:R-:W-:Y:S02]  /*1f9e0*/  IADD3 R15, P5, R4.reuse, 0x4060, RZ ;  /* 0x00004060040f7810 */ /* 0x040fe40007fbe0ff */
[----:B------:R-:W-:Y:S02]  /*1f9f0*/  LOP3.LUT R10, R11, 0x380, RZ, 0xc0, !PT ;  /* 0x000003800b0a7812 */ /* 0x000fe400078ec0ff */
[----:B------:R-:W-:Y:S02]  /*1fa00*/  LOP3.LUT R14, R15, 0x380, RZ, 0xc0, !PT ;  /* 0x000003800f0e7812 */ /* 0x000fe400078ec0ff */
[----:B------:R-:W-:Y:S02]  /*1fa10*/  IADD3 R7, P3, R4, 0x4000, RZ ;  /* 0x0000400004077810 */ /* 0x000fe40007f7e0ff */
[----:B------:R-:W-:-:S02]  /*1fa20*/  SHF.R.U64 R10, R10, 0x3, RZ ;  /* 0x000000030a0a7819 */ /* 0x000fc400000012ff */
[----:B------:R-:W-:Y:S02]  /*1fa30*/  SHF.R.U64 R14, R14, 0x3, RZ ;  /* 0x000000030e0e7819 */ /* 0x000fe400000012ff */
[----:B------:R-:W-:Y:S02]  /*1fa40*/  LOP3.LUT R6, R7, 0x380, RZ, 0xc0, !PT ;  /* 0x0000038007067812 */ /* 0x000fe400078ec0ff */
[----:B------:R-:W-:Y:S01]  /*1fa50*/  LOP3.LUT R10, R10, R11, RZ, 0x3c, !PT ;  /* 0x0000000b0a0a7212 */ /* 0x000fe200078e3cff */
[--C-:B------:R-:W-:Y:S01]  /*1fa60*/  IMAD.X R11, RZ, RZ, R5.reuse, P1 ;  /* 0x000000ffff0b7224 */ /* 0x100fe200008e0605 */
[----:B------:R-:W-:Y:S01]  /*1fa70*/  LOP3.LUT R14, R14, R15, RZ, 0x3c, !PT ;  /* 0x0000000f0e0e7212 */ /* 0x000fe200078e3cff */
[----:B------:R-:W-:Y:S01]  /*1fa80*/  IMAD.X R15, RZ, RZ, R5, P5 ;  /* 0x000000ffff0f7224 */ /* 0x000fe200028e0605 */
[----:B------:R-:W-:Y:S02]  /*1fa90*/  SHF.R.U64 R6, R6, 0x3, RZ ;  /* 0x0000000306067819 */ /* 0x000fe400000012ff */
[----:B------:R-:W-:-:S02]  /*1faa0*/  IADD3 R21, P4, R4, 0x60, RZ ;  /* 0x0000006004157810 */ /* 0x000fc40007f9e0ff */
[C---:B------:R-:W-:Y:S02]  /*1fab0*/  IADD3 R27, P1, R4.reuse, 0x20, RZ ;  /* 0x00000020041b7810 */ /* 0x040fe40007f3e0ff */
[C---:B------:R-:W-:Y:S02]  /*1fac0*/  IADD3 R9, P2, R4.reuse, 0x4020, RZ ;  /* 0x0000402004097810 */ /* 0x040fe40007f5e0ff */
[----:B------:R-:W-:Y:S02]  /*1fad0*/  IADD3 R25, P5, R4, 0x40, RZ ;  /* 0x0000004004197810 */ /* 0x000fe40007fbe0ff */
[----:B------:R-:W-:Y:S02]  /*1fae0*/  LOP3.LUT R6, R6, R7, RZ, 0x3c, !PT ;  /* 0x0000000706067212 */ /* 0x000fe400078e3cff */
[----:B------:R-:W-:Y:S02]  /*1faf0*/  LOP3.LUT R20, R21, 0x380, RZ, 0xc0, !PT ;  /* 0x0000038015147812 */ /* 0x000fe400078ec0ff */
[----:B------:R-:W-:-:S02]  /*1fb00*/  LOP3.LUT R26, R27, 0x380, RZ, 0xc0, !PT ;  /* 0x000003801b1a7812 */ /* 0x000fc400078ec0ff */
[----:B------:R-:W-:Y:S02]  /*1fb10*/  LOP3.LUT R7, R4, 0x380, RZ, 0xc0, !PT ;  /* 0x0000038004077812 */ /* 0x000fe400078ec0ff */
[----:B------:R-:W-:Y:S02]  /*1fb20*/  LOP3.LUT R8, R9, 0x380, RZ, 0xc0, !PT ;  /* 0x0000038009087812 */ /* 0x000fe400078ec0ff */
[----:B------:R-:W-:Y:S02]  /*1fb30*/  LOP3.LUT R24, R25, 0x380, RZ, 0xc0, !PT ;  /* 0x0000038019187812 */ /* 0x000fe400078ec0ff */
[----:B------:R-:W-:Y:S02]  /*1fb40*/  SHF.R.U64 R20, R20, 0x3, RZ ;  /* 0x0000000314147819 */ /* 0x000fe400000012ff */
[----:B------:R-:W-:Y:S02]  /*1fb50*/  SHF.R.U64 R26, R26, 0x3, RZ ;  /* 0x000000031a1a7819 */ /* 0x000fe400000012ff */
[----:B------:R-:W-:-:S02]  /*1fb60*/  SHF.R.U64 R7, R7, 0x3, RZ ;  /* 0x0000000307077819 */ /* 0x000fc400000012ff */
[----:B------:R-:W-:Y:S02]  /*1fb70*/  SHF.R.U64 R8, R8, 0x3, RZ ;  /* 0x0000000308087819 */ /* 0x000fe400000012ff */
[----:B------:R-:W-:Y:S02]  /*1fb80*/  SHF.R.U64 R24, R24, 0x3, RZ ;  /* 0x0000000318187819 */ /* 0x000fe400000012ff */
[----:B------:R-:W-:Y:S01]  /*1fb90*/  LOP3.LUT R20, R20, R21, RZ, 0x3c, !PT ;  /* 0x0000001514147212 */ /* 0x000fe200078e3cff */
[--C-:B------:R-:W-:Y:S01]  /*1fba0*/  IMAD.X R21, RZ, RZ, R5.reuse, P4 ;  /* 0x000000ffff157224 */ /* 0x100fe200020e0605 */
[----:B------:R-:W-:Y:S01]  /*1fbb0*/  LOP3.LUT R26, R26, R27, RZ, 0x3c, !PT ;  /* 0x0000001b1a1a7212 */ /* 0x000fe200078e3cff */
[--C-:B------:R-:W-:Y:S01]  /*1fbc0*/  IMAD.X R27, RZ, RZ, R5.reuse, P1 ;  /* 0x000000ffff1b7224 */ /* 0x100fe200008e0605 */
[----:B------:R-:W-:Y:S01]  /*1fbd0*/  LOP3.LUT R4, R7, R4, RZ, 0x3c, !PT ;  /* 0x0000000407047212 */ /* 0x000fe200078e3cff */
[----:B------:R-:W-:Y:S01]  /*1fbe0*/  IMAD.X R7, RZ, RZ, R5, P3 ;  /* 0x000000ffff077224 */ /* 0x000fe200018e0605 */
[----:B------:R-:W-:-:S02]  /*1fbf0*/  LOP3.LUT R8, R8, R9, RZ, 0x3c, !PT ;  /* 0x0000000908087212 */ /* 0x000fc400078e3cff */
[----:B------:R-:W-:Y:S02]  /*1fc00*/  LOP3.LUT R24, R24, R25, RZ, 0x3c, !PT ;  /* 0x0000001918187212 */ /* 0x000fe400078e3cff */
[-C--:B------:R-:W-:Y:S02]  /*1fc10*/  IADD3.X R9, RZ, R5.reuse, RZ, P2, !PT ;  /* 0x00000005ff097210 */ /* 0x080fe400017fe4ff */
[-C--:B------:R-:W-:Y:S02]  /*1fc20*/  IADD3.X R25, RZ, R5.reuse, RZ, P5, !PT ;  /* 0x00000005ff197210 */ /* 0x080fe40002ffe4ff */
[----:B------:R-:W-:Y:S02]  /*1fc30*/  MOV R78, R4 ;  /* 0x00000004004e7202 */ /* 0x000fe40000000f00 */
[----:B------:R-:W-:Y:S02]  /*1fc40*/  MOV R62, R14 ;  /* 0x0000000e003e7202 */ /* 0x000fe40000000f00 */
[----:B------:R-:W-:-:S02]  /*1fc50*/  MOV R64, R10 ;  /* 0x0000000a00407202 */ /* 0x000fc40000000f00 */
[----:B------:R-:W-:Y:S02]  /*1fc60*/  MOV R66, R8 ;  /* 0x0000000800427202 */ /* 0x000fe40000000f00 */
[----:B------:R-:W-:Y:S02]  /*1fc70*/  MOV R70, R6 ;  /* 0x0000000600467202 */ /* 0x000fe40000000f00 */
[----:B------:R-:W-:Y:S02]  /*1fc80*/  MOV R72, R20 ;  /* 0x0000001400487202 */ /* 0x000fe40000000f00 */
[----:B------:R-:W-:Y:S02]  /*1fc90*/  MOV R74, R24 ;  /* 0x00000018004a7202 */ /* 0x000fe40000000f00 */
[----:B------:R-:W-:Y:S02]  /*1fca0*/  MOV R76, R26 ;  /* 0x0000001a004c7202 */ /* 0x000fe40000000f00 */
[----:B----4-:R-:W-:Y:S01]  /*1fcb0*/  LOP3.LUT R2, R0, 0x2, RZ, 0x3c, !PT ;  /* 0x0000000200027812 */ /* 0x010fe200078e3cff */
[----:B------:R-:W-:Y:S06]  /*1fcc0*/  BRA.DIV UR4, `(.L_x_639) ;  /* 0x0000009204347947 */ /* 0x000fec000b800000 */
[----:B------:R-:W-:Y:S01]  /*1fcd0*/  SEL R29, R40, R37, P0 ;  /* 0x00000025281d7207 */ /* 0x000fe20000000000 */
[----:B------:R-:W-:Y:S01]  /*1fce0*/  SHFL.IDX PT, R6, R13, R0, 0x1c1f ;  /* 0x001c1f000d067589 */ /* 0x000fe200000e0000 */
[----:B------:R-:W-:Y:S02]  /*1fcf0*/  SEL R31, R37, R40, P0 ;  /* 0x00000028251f7207 */ /* 0x000fe40000000000 */
[----:B------:R-:W-:Y:S01]  /*1fd00*/  SEL R25, R48, R45, P0 ;  /* 0x0000002d30197207 */ /* 0x000fe20000000000 */
[----:B------:R-:W-:Y:S01]  /*1fd10*/  SHFL.IDX PT, R3, R3, R2, 0x1c1f ;  /* 0x001c1f0203037589 */ /* 0x000fe200000e0000 */
[----:B------:R-:W-:Y:S02]  /*1fd20*/  SEL R27, R45, R48, P0 ;  /* 0x000000302d1b7207 */ /* 0x000fe40000000000 */
[----:B------:R-:W-:Y:S01]  /*1fd30*/  SEL R33, R32, R35, P0 ;  /* 0x0000002320217207 */ /* 0x000fe20000000000 */
[----:B------:R-:W-:Y:S01]  /*1fd40*/  SHFL.IDX PT, R26, R25, R0, 0x1c1f ;  /* 0x001c1f00191a7589 */ /* 0x000fe200000e0000 */
[----:B------:R-:W-:-:S02]  /*1fd50*/  SEL R37, R39, R28, P0 ;  /* 0x0000001c27257207 */ /* 0x000fc40000000000 */
        /* <DEDUP_REMOVED lines=16> */
[----:B------:R-:W0:Y:S01]  /*1fe60*/  SHFL.IDX PT, R10, R5, R0, 0x1c1f ;  /* 0x001c1f00050a7589 */ /* 0x000e2200000e0000 */
        /* <DEDUP_REMOVED lines=8> */
[----:B------:R-:W2:Y:S01]  /*1fef0*/  SHFL.IDX PT, R38, R37, R0, 0x1c1f ;  /* 0x001c1f0025267589 */ /* 0x000ea200000e0000 */
[----:B------:R-:W-:-:S02]  /*1ff00*/  SEL R67, R30, R69, P0 ;  /* 0x000000451e437207 */ /* 0x000fc40000000000 */
[----:B------:R-:W-:Y:S01]  /*1ff10*/  SEL R71, R73, R34, P0 ;  /* 0x0000002249477207 */ /* 0x000fe20000000000 */
[----:B------:R-:W3:Y:S01]  /*1ff20*/  SHFL.IDX PT, R20, R21, R2, 0x1c1f ;  /* 0x001c1f0215147589 */ /* 0x000ee200000e0000 */
[----:B------:R-:W-:Y:S02]  /*1ff30*/  SEL R61, R42, R61, P0 ;  /* 0x0000003d2a3d7207 */ /* 0x000fe40000000000 */
[----:B------:R-:W-:Y:S01]  /*1ff40*/  SEL R69, R69, R30, P0 ;  /* 0x0000001e45457207 */ /* 0x000fe20000000000 */
[----:B------:R-:W4:Y:S01]  /*1ff50*/  SHFL.IDX PT, R42, R41, R0, 0x1c1f ;  /* 0x001c1f00292a7589 */ /* 0x000f2200000e0000 */
[----:B------:R-:W-:Y:S02]  /*1ff60*/  SEL R73, R34, R73, P0 ;  /* 0x0000004922497207 */ /* 0x000fe40000000000 */
[----:B------:R-:W-:Y:S01]  /*1ff70*/  SEL R75, R77, R44, P0 ;  /* 0x0000002c4d4b7207 */ /* 0x000fe20000000000 */
[----:B------:R-:W1:Y:S01]  /*1ff80*/  SHFL.IDX PT, R30, R29, R0, 0x1c1f ;  /* 0x001c1f001d1e7589 */ /* 0x000e6200000e0000 */
[----:B------:R-:W-:-:S02]  /*1ff90*/  SEL R77, R44, R77, P0 ;  /* 0x0000004d2c4d7207 */ /* 0x000fc40000000000 */
[----:B0-----:R-:W-:Y:S01]  /*1ffa0*/  SEL R8, R10, R7, P0 ;  /* 0x000000070a087207 */ /* 0x001fe20000000000 */
[----:B------:R-:W0:Y:S01]  /*1ffb0*/  SHFL.IDX PT, R34, R33, R0, 0x1c1f ;  /* 0x001c1f0021227589 */ /* 0x000e2200000e0000 */
[----:B------:R-:W-:Y:S02]  /*1ffc0*/  SEL R24, R26, R27, P0 ;  /* 0x0000001b1a187207 */ /* 0x000fe40000000000 */
[----:B------:R-:W-:Y:S01]  /*1ffd0*/  SEL R4, R6, R3, P0 ;  /* 0x0000000306047207 */ /* 0x000fe20000000000 */
[----:B------:R-:W-:Y:S01]  /*1ffe0*/  SHFL.IDX PT, R45, R45, R0, 0x1c1f ;  /* 0x001c1f002d2d7589 */ /* 0x000fe200000e0000 */
[----:B------:R-:W-:Y:S02]  /*1fff0*/  SEL R10, R7, R10, P0 ;  /* 0x0000000a070a7207 */ /* 0x000fe40000000000 */
[----:B------:R-:W-:Y:S01]  /*20000*/  SEL R26, R27, R26, P0 ;  /* 0x0000001a1b1a7207 */ /* 0x000fe20000000000 */
[----:B------:R-:W-:Y:S01]  /*20010*/  SHFL.IDX PT, R51, R51, R0, 0x1c1f ;  /* 0x001c1f0033337589 */ /* 0x000fe200000e0000 */
[----:B--2---:R-:W-:-:S02]  /*20020*/  SEL R36, R38, R39, P0 ;  /* 0x0000002726247207 */ /* 0x004fc40000000000 */
[----:B------:R-:W-:Y:S01]  /*20030*/  SEL R38, R39, R38, P0 ;  /* 0x0000002627267207 */ /* 0x000fe20000000000 */
[----:B------:R-:W-:Y:S01]  /*20040*/  SHFL.IDX PT, R55, R55, R0, 0x1c1f ;  /* 0x001c1f0037377589 */ /* 0x000fe200000e0000 */
[----:B---3--:R-:W-:Y:S02]  /*20050*/  SEL R12, R9, R20, P0 ;  /* 0x00000014090c7207 */ /* 0x008fe40000000000 */
[----:B------:R-:W-:Y:S01]  /*20060*/  SEL R14, R20, R9, P0 ;  /* 0x00000009140e7207 */ /* 0x000fe20000000000 */
[----:B------:R-:W-:Y:S01]  /*20070*/  SHFL.IDX PT, R59, R59, R0, 0x1c1f ;  /* 0x001c1f003b3b7589 */ /* 0x000fe200000e0000 */
[----:B----4-:R-:W-:Y:S02]  /*20080*/  SEL R40, R42, R43, P0 ;  /* 0x0000002b2a287207 */ /* 0x010fe40000000000 */
[----:B------:R-:W-:Y:S01]  /*20090*/  SEL R6, R3, R6, P0 ;  /* 0x0000000603067207 */ /* 0x000fe20000000000 */
[----:B------:R-:W-:Y:S01]  /*200a0*/  SHFL.IDX PT, R63, R63, R0, 0x1c1f ;  /* 0x001c1f003f3f7589 */ /* 0x000fe200000e0000 */
[----:B-1----:R-:W-:-:S02]  /*200b0*/  SEL R28, R30, R31, P0 ;  /* 0x0000001f1e1c7207 */ /* 0x002fc40000000000 */
[----:B------:R-:W-:Y:S01]  /*200c0*/  SEL R30, R31, R30, P0 ;  /* 0x0000001e1f1e7207 */ /* 0x000fe20000000000 */
[----:B------:R-:W-:Y:S01]  /*200d0*/  SHFL.IDX PT, R67, R67, R0, 0x1c1f ;  /* 0x001c1f0043437589 */ /* 0x000fe200000e0000 */
[----:B0-----:R-:W-:Y:S02]  /*200e0*/  SEL R32, R34, R35, P0 ;  /* 0x0000002322207207 */ /* 0x001fe40000000000 */
[----:B------:R-:W-:Y:S01]  /*200f0*/  SEL R34, R35, R34, P0 ;  /* 0x0000002223227207 */ /* 0x000fe20000000000 */
[----:B------:R-:W-:Y:S01]  /*20100*/  SHFL.IDX PT, R71, R71, R0, 0x1c1f ;  /* 0x001c1f0047477589 */ /* 0x000fe200000e0000 */
[----:B------:R-:W-:-:S03]  /*20110*/  SEL R42, R43, R42, P0 ;  /* 0x0000002a2b2a7207 */ /* 0x000fc60000000000 */
[----:B------:R0:W1:Y:S04]  /*20120*/  SHFL.IDX PT, R44, R49, R2, 0x1c1f ;  /* 0x001c1f02312c7589 */ /* 0x00006800000e0000 */
[----:B------:R-:W2:Y:S04]  /*20130*/  SHFL.IDX PT, R48, R53, R2, 0x1c1f ;  /* 0x001c1f0235307589 */ /* 0x000ea800000e0000 */
[----:B------:R-:W3:Y:S01]  /*20140*/  SHFL.IDX PT, R50, R57, R2, 0x1c1f ;  /* 0x001c1f0239327589 */ /* 0x000ee200000e0000 */
[----:B0-----:R-:W-:-:S03]  /*20150*/  IMAD.MOV.U32 R49, RZ, RZ, RZ ;  /* 0x000000ffff317224 */ /* 0x001fc600078e00ff */
[----:B------:R-:W0:Y:S04]  /*20160*/  SHFL.IDX PT, R52, R61, R2, 0x1c1f ;  /* 0x001c1f023d347589 */ /* 0x000e2800000e0000 */
[----:B------:R-:W4:Y:S04]  /*20170*/  SHFL.IDX PT, R54, R65, R2, 0x1c1f ;  /* 0x001c1f0241367589 */ /* 0x000f2800000e0000 */
[----:B------:R-:W4:Y:S04]  /*20180*/  SHFL.IDX PT, R56, R69, R2, 0x1c1f ;  /* 0x001c1f0245387589 */ /* 0x000f2800000e0000 */
[----:B------:R-:W4:Y:S01]  /*20190*/  SHFL.IDX PT, R58, R73, R2, 0x1c1f ;  /* 0x001c1f02493a7589 */ /* 0x000f2200000e0000 */
[----:B-1----:R-:W-:-:S02]  /*201a0*/  SEL R5, R45, R44, P0 ;  /* 0x0000002c2d057207 */ /* 0x002fc40000000000 */
[----:B------:R-:W-:Y:S01]  /*201b0*/  SEL R7, R44, R45, P0 ;  /* 0x0000002d2c077207 */ /* 0x000fe20000000000 */
[----:B------:R1:W1:Y:S01]  /*201c0*/  SHFL.IDX PT, R75, R75, R0, 0x1c1f ;  /* 0x001c1f004b4b7589 */ /* 0x00026200000e0000 */
[----:B--2---:R-:W-:Y:S02]  /*201d0*/  SEL R9, R51, R48, P0 ;  /* 0x0000003033097207 */ /* 0x004fe40000000000 */
[----:B------:R-:W-:Y:S01]  /*201e0*/  SEL R11, R48, R51, P0 ;  /* 0x00000033300b7207 */ /* 0x000fe20000000000 */
[----:B------:R2:W1:Y:S01]  /*201f0*/  SHFL.IDX PT, R60, R77, R2, 0x1c1f ;  /* 0x001c1f024d3c7589 */ /* 0x00046200000e0000 */
[----:B---3--:R-:W-:Y:S02]  /*20200*/  SEL R13, R55, R50, P0 ;  /* 0x00000032370d7207 */ /* 0x008fe40000000000 */
[----:B------:R-:W-:Y:S02]  /*20210*/  SEL R15, R50, R55, P0 ;  /* 0x00000037320f7207 */ /* 0x000fe40000000000 */
[----:B0-----:R-:W-:-:S02]  /*20220*/  SEL R25, R59, R52, P0 ;  /* 0x000000343b197207 */ /* 0x001fc40000000000 */
[----:B------:R-:W-:Y:S02]  /*20230*/  SEL R27, R52, R59, P0 ;  /* 0x0000003b341b7207 */ /* 0x000fe40000000000 */
[----:B----4-:R-:W-:Y:S02]  /*20240*/  SEL R29, R63, R54, P0 ;  /* 0x000000363f1d7207 */ /* 0x010fe40000000000 */
[----:B------:R-:W-:Y:S02]  /*20250*/  SEL R31, R54, R63, P0 ;  /* 0x0000003f361f7207 */ /* 0x000fe40000000000 */
[----:B------:R-:W-:Y:S02]  /*20260*/  SEL R33, R67, R56, P0 ;  /* 0x0000003843217207 */ /* 0x000fe40000000000 */
[----:B------:R-:W-:Y:S02]  /*20270*/  SEL R35, R56, R67, P0 ;  /* 0x0000004338237207 */ /* 0x000fe40000000000 */
[----:B------:R-:W-:-:S02]  /*20280*/  SEL R37, R71, R58, P0 ;  /* 0x0000003a47257207 */ /* 0x000fc40000000000 */
[----:B--2---:R-:W-:-:S07]  /*20290*/  SEL R39, R58, R71, P0 ;  /* 0x000000473a277207 */ /* 0x004fce0000000000 */
.L_x_849:
[----:B------:R-:W-:Y:S05]  /*202a0*/  WARPSYNC.ALL ;  /* 0x0000000000007948 */ /* 0x000fea0003800000 */
[----:B------:R-:W-:Y:S01]  /*202b0*/  BAR.SYNC.DEFER_BLOCKING 0x1, 0x100 ;  /* 0x0044000000007b1d */ /* 0x000fe20000010000 */
[----:B-1----:R-:W-:-:S05]  /*202c0*/  SEL R41, R75, R60, P0 ;  /* 0x0000003c4b297207 */ /* 0x002fca0000000000 */
[----:B------:R-:W-:Y:S01]  /*202d0*/  ULDC.64 UR4, c[0x0][0xc00] ;  /* 0x0003000000047ab9 */ /* 0x000fe20000000a00 */
[----:B------:R-:W-:Y:S01]  /*202e0*/  SEL R43, R60, R75, P0 ;  /* 0x0000004b3c2b7207 */ /* 0x000fe20000000000 */
[----:B------:R-:W2:Y:S01]  /*202f0*/  LDL R20, [R1+0x4] ;  /* 0x0000040001147983 */ /* 0x000ea20000100800 */
[----:B------:R-:W-:Y:S01]  /*20300*/  ISETP.NE.U32.AND P1, PT, RZ, UR4, PT ;  /* 0x00000004ff007c0c */ /* 0x000fe2000bf25070 */
[----:B------:R-:W0:Y:S01]  /*20310*/  LDC R51, c[0x0][0xbe8] ;  /* 0x0002fa00ff337b82 */ /* 0x000e220000000800 */
[----:B------:R-:W-:Y:S02]  /*20320*/  IADD3 R2, P2, R214, UR4, RZ ;  /* 0x00000004d6027c10 */ /* 0x000fe4000ff5e0ff */
[----:B------:R-:W-:Y:S02]  /*20330*/  ISETP.NE.AND.EX P1, PT, RZ, UR5, PT, P1 ;  /* 0x00000005ff007c0c */ /* 0x000fe4000bf25310 */
[----:B------:R-:W-:Y:S01]  /*20340*/  IADD3.X R3, R215, UR5, RZ, P2, !PT ;  /* 0x00000005d7037c10 */ /* 0x000fe200097fe4ff */
[----:B------:R-:W-:-:S02]  /*20350*/  ULDC.64 UR4, c[0x0][0xc08] ;  /* 0x0003020000047ab9 */ /* 0x000fc40000000a00 */
[----:B------:R-:W-:Y:S01]  /*20360*/  ISETP.NE.U32.AND P0, PT, RZ, UR4, PT ;  /* 0x00000004ff007c0c */ /* 0x000fe2000bf05070 */
[----:B------:R1:W-:Y:S04]  /*20370*/  STSM.16.M88.4 [R78], R4 ;  /* 0x000000044e007844 */ /* 0x0003e80000000200 */
[----:B------:R-:W-:Y:S04]  /*20380*/  STSM.16.M88.4 [R76], R8 ;  /* 0x000000084c007844 */ /* 0x000fe80000000200 */
[----:B------:R2:W-:Y:S04]  /*20390*/  STSM.16.M88.4 [R74], R12 ;  /* 0x0000000c4a007844 */ /* 0x0005e80000000200 */
[----:B------:R3:W-:Y:S04]  /*203a0*/  STSM.16.M88.4 [R72], R24 ;  /* 0x0000001848007844 */ /* 0x0007e80000000200 */
[----:B------:R3:W-:Y:S04]  /*203b0*/  STSM.16.M88.4 [R70], R28 ;  /* 0x0000001c46007844 */ /* 0x0007e80000000200 */
[----:B------:R3:W-:Y:S04]  /*203c0*/  STSM.16.M88.4 [R66], R32 ;  /* 0x0000002042007844 */ /* 0x0007e80000000200 */
[----:B------:R3:W-:Y:S01]  /*203d0*/  STSM.16.M88.4 [R64], R36 ;  /* 0x0000002440007844 */ /* 0x0007e20000000200 */
[----:B------:R-:W-:-:S03]  /*203e0*/  ISETP.NE.AND.EX P0, PT, RZ, UR5, PT, P0 ;  /* 0x00000005ff007c0c */ /* 0x000fc6000bf05300 */
[----:B------:R3:W-:Y:S01]  /*203f0*/  STSM.16.M88.4 [R62], R40 ;  /* 0x000000283e007844 */ /* 0x0007e20000000200 */
[----:B------:R-:W-:Y:S09]  /*20400*/  BAR.SYNC.DEFER_BLOCKING 0x1, 0x100 ;  /* 0x0044000000007b1d */ /* 0x000ff20000010000 */
[----:B------:R-:W-:Y:S01]  /*20410*/  @P0 IADD3 R214, P3, R214, UR4, RZ ;  /* 0x00000004d6d60c10 */ /* 0x000fe2000ff7e0ff */
[----:B------:R-:W-:-:S02]  /*20420*/  ULDC UR4, c[0x0][0xa88] ;  /* 0x0002a20000047ab9 */ /* 0x000fc40000000800 */
[----:B------:R-:W-:Y:S02]  /*20430*/  MOV R0, UR4 ;  /* 0x0000000400007c02 */ /* 0x000fe40008000f00 */
[----:B------:R-:W-:Y:S01]  /*20440*/  @P0 IADD3.X R215, R215, UR5, RZ, P3, !PT ;  /* 0x00000005d7d70c10 */ /* 0x000fe20009ffe4ff */
[----:B------:R3:W5:Y:S01]  /*20450*/  @P1 LDG.E R49, desc[UR54][R2.64] ;  /* 0x0000003602311981 */ /* 0x000762000c1e1900 */
[----:B0-----:R-:W-:-:S03]  /*20460*/  ISETP.NE.AND P2, PT, R51, 0x1, PT ;  /* 0x000000013300780c */ /* 0x001fc60003f45270 */
[----:B------:R3:W5:Y:S10]  /*20470*/  @P0 LDG.E R0, desc[UR54][R214.64] ;  /* 0x00000036d6000981 */ /* 0x000774000c1e1900 */
[----:B-1----:R-:W0:Y:S08]  /*20480*/  @P2 LDC R4, c[0x0][0xbec] ;  /* 0x0002fb00ff042b82 */ /* 0x002e300000000800 */
[----:B------:R-:W1:Y:S01]  /*20490*/  @P2 LDC R5, c[0x0][0xbf0] ;  /* 0x0002fc00ff052b82 */ /* 0x000e620000000800 */
[----:B--2---:R-:W-:Y:S01]  /*204a0*/  IMAD R13, R217, 0x80, R20 ;  /* 0x00000080d90d7824 */ /* 0x004fe200078e0214 */
[----:B01-3--:R-:W-:Y:S06]  /*204b0*/  @P0 BRA `(.L_x_640) ;  /* 0x0000000000100947 */ /* 0x00bfec0003800000 */
[----:B------:R-:W-:Y:S05]  /*204c0*/  @!P1 BRA `(.L_x_640) ;  /* 0x00000000000c9947 */ /* 0x000fea0003800000 */
[----:B------:R-:W2:Y:S04]  /*204d0*/  LDG.E R7, desc[UR54][R2.64] ;  /* 0x0000003602077981 */ /* 0x000ea8000c1e1900 */
[----:B-----5:R-:W2:Y:S02]  /*204e0*/  LDG.E R0, desc[UR54][R2.64+0x4] ;  /* 0x0000043602007981 */ /* 0x020ea4000c1e1900 */
[----:B--2---:R-:W-:-:S07]  /*204f0*/  IMAD.IADD R0, R0, 0x1, -R7 ;  /* 0x0000000100007824 */ /* 0x004fce00078e0a07 */
.L_x_640:
[----:B------:R-:W-:Y:S01]  /*20500*/  @P2 IMAD.HI.U32 R2, R13, R4, RZ ;  /* 0x000000040d022227 */ /* 0x000fe200078e00ff */
[----:B------:R-:W-:Y:S01]  /*20510*/  SHF.R.S32.HI R48, RZ, 0x1f, R213 ;  /* 0x0000001fff307819 */ /* 0x000fe200000114d5 */
[----:B------:R-:W-:Y:S01]  /*20520*/  ULDC.64 UR4, c[0x0][0xb90] ;  /* 0x0002e40000047ab9 */ /* 0x000fe20000000a00 */
[----:B------:R-:W-:Y:S01]  /*20530*/  MOV R7, R13 ;  /* 0x0000000d00077202 */ /* 0x000fe20000000f00 */
[----:B------:R-:W-:Y:S01]  /*20540*/  IMAD R11, R221, 0x40, R202 ;  /* 0x00000040dd0b7824 */ /* 0x000fe200078e02ca */
[--C-:B-----5:R-:W-:Y:S01]  /*20550*/  SHF.R.S32.HI R3, RZ, 0x1f, R49.reuse ;  /* 0x0000001fff037819 */ /* 0x120fe20000011431 */
[----:B------:R-:W-:Y:S01]  /*20560*/  IMAD R6, R48, UR4, RZ ;  /* 0x0000000430067c24 */ /* 0x000fe2000f8e02ff */
[----:B------:R-:W-:Y:S01]  /*20570*/  @P2 SHF.R.U32.HI R7, RZ, R5, R2 ;  /* 0x00000005ff072219 */ /* 0x000fe20000011602 */
[----:B------:R-:W-:Y:S01]  /*20580*/  IMAD.MOV.U32 R2, RZ, RZ, R49 ;  /* 0x000000ffff027224 */ /* 0x000fe200078e0031 */
[----:B------:R-:W-:Y:S01]  /*20590*/  SEL R216, R216, RZ, !P1 ;  /* 0x000000ffd8d87207 */ /* 0x000fe20004800000 */
[C---:B------:R-:W-:Y:S01]  /*205a0*/  IMAD R9, R213.reuse, UR5, R6 ;  /* 0x00000005d5097c24 */ /* 0x040fe2000f8e0206 */
[----:B------:R-:W-:Y:S01]  /*205b0*/  SEL R53, R210, RZ, !P1 ;  /* 0x000000ffd2357207 */ /* 0x000fe20004800000 */
[----:B------:R-:W-:Y:S01]  /*205c0*/  IMAD.WIDE.U32 R4, R213, UR4, R2 ;  /* 0x00000004d5047c25 */ /* 0x000fe2000f8e0002 */
[----:B------:R-:W-:Y:S01]  /*205d0*/  IADD3 R2, -R7, RZ, RZ ;  /* 0x000000ff07027210 */ /* 0x000fe20007ffe1ff */
[----:B------:R-:W-:Y:S01]  /*205e0*/  ULDC.64 UR4, c[0x0][0xb98] ;  /* 0x0002e60000047ab9 */ /* 0x000fe20000000a00 */
[----:B------:R-:W0:Y:S01]  /*205f0*/  @P2 LDC R57, c[0x0][0xbec] ;  /* 0x0002fb00ff392b82 */ /* 0x000e220000000800 */
[----:B------:R-:W-:-:S02]  /*20600*/  IMAD.IADD R5, R5, 0x1, R9 ;  /* 0x0000000105057824 */ /* 0x000fc400078e0209 */
[----:B------:R-:W-:Y:S02]  /*20610*/  IMAD R9, R51, R2, R13 ;  /* 0x0000000233097224 */ /* 0x000fe400078e020d */
[----:B------:R-:W-:Y:S02]  /*20620*/  IMAD R2, R216, UR4, RZ ;  /* 0x00000004d8027c24 */ /* 0x000fe4000f8e02ff */
[----:B------:R-:W-:-:S04]  /*20630*/  IMAD.WIDE.U32 R4, R53, UR4, R4 ;  /* 0x0000000435047c25 */ /* 0x000fc8000f8e0004 */
[----:B------:R-:W-:Y:S01]  /*20640*/  IMAD.WIDE R46, R11, 0x2, R46 ;  /* 0x000000020b2e7825 */ /* 0x000fe200078e022e */
[----:B------:R-:W-:Y:S02]  /*20650*/  SHF.R.S32.HI R11, RZ, 0x1f, R7 ;  /* 0x0000001fff0b7819 */ /* 0x000fe40000011407 */
[----:B------:R-:W-:Y:S01]  /*20660*/  IADD3 R4, P1, R7, R4, RZ ;  /* 0x0000000407047210 */ /* 0x000fe20007f3e0ff */
[----:B------:R-:W-:Y:S01]  /*20670*/  IMAD R6, R53, UR5, R2 ;  /* 0x0000000535067c24 */ /* 0x000fe2000f8e0202 */
[----:B------:R-:W-:Y:S01]  /*20680*/  SHF.R.S32.HI R2, RZ, 0x1f, R9 ;  /* 0x0000001fff027819 */ /* 0x000fe20000011409 */
[----:B------:R-:W-:Y:S01]  /*20690*/  ULDC.64 UR4, c[0x0][0xb88] ;  /* 0x0002e20000047ab9 */ /* 0x000fe20000000a00 */
[----:B------:R-:W-:Y:S01]  /*206a0*/  IADD3 R7, P0, R46, 0x1000, RZ ;  /* 0x000010002e077810 */ /* 0x000fe20007f1e0ff */
[----:B------:R-:W-:Y:S01]  /*206b0*/  IMAD R55, R0, R51, RZ ;  /* 0x0000003300377224 */ /* 0x000fe200078e02ff */
[----:B------:R-:W-:Y:S01]  /*206c0*/  IADD3.X R5, R11, R5, R6, P1, !PT ;  /* 0x000000050b057210 */ /* 0x000fe20000ffe406 */
[----:B------:R-:W-:Y:S01]  /*206d0*/  IMAD R2, R2, UR4, RZ ;  /* 0x0000000402027c24 */ /* 0x000fe2000f8e02ff */
[C---:B------:R-:W-:Y:S01]  /*206e0*/  IADD3 R29, P3, R46.reuse, 0x4000, RZ ;  /* 0x000040002e1d7810 */ /* 0x040fe20007f7e0ff */
[----:B------:R-:W-:Y:S01]  /*206f0*/  IMAD R6, R217, 0x80, R235 ;  /* 0x00000080d9067824 */ /* 0x000fe200078e02eb */
[----:B------:R-:W-:Y:S01]  /*20700*/  IADD3 R13, P4, R46, 0x2000, RZ ;  /* 0x000020002e0d7810 */ /* 0x000fe20007f9e0ff */
[----:B------:R-:W-:Y:S01]  /*20710*/  IMAD R11, R9, UR5, R2 ;  /* 0x00000005090b7c24 */ /* 0x000fe2000f8e0202 */
[----:B------:R-:W-:Y:S01]  /*20720*/  LOP3.LUT R28, R29, 0x380, RZ, 0xc0, !PT ;  /* 0x000003801d1c7812 */ /* 0x000fe200078ec0ff */
[----:B------:R-:W-:Y:S01]  /*20730*/  IMAD.WIDE.U32 R4, R9, UR4, R4 ;  /* 0x0000000409047c25 */ /* 0x000fe2000f8e0004 */
[----:B------:R-:W-:Y:S01]  /*20740*/  ULDC.64 UR4, c[0x0][0xb50] ;  /* 0x0002d40000047ab9 */ /* 0x000fe20000000a00 */
[----:B------:R-:W-:-:S02]  /*20750*/  IADD3.X R9, RZ, R47, RZ, P0, !PT ;  /* 0x0000002fff097210 */ /* 0x000fc400007fe4ff */
[----:B------:R-:W-:Y:S01]  /*20760*/  IMAD.IADD R5, R5, 0x1, R11 ;  /* 0x0000000105057824 */ /* 0x000fe200078e020b */
[----:B------:R-:W-:Y:S01]  /*20770*/  LEA R2, P1, R4, UR4, 0x2 ;  /* 0x0000000404027c11 */ /* 0x000fe2000f8210ff */
[----:B------:R-:W-:Y:S01]  /*20780*/  VIADD R0, R6, 0x8 ;  /* 0x0000000806007836 */ /* 0x000fe20000000000 */
[----:B------:R-:W-:Y:S02]  /*20790*/  LOP3.LUT P0, RZ, R225, 0x3, RZ, 0xc0, !PT ;  /* 0x00000003e1ff7812 */ /* 0x000fe4000780c0ff */
[----:B------:R-:W-:Y:S01]  /*207a0*/  LEA.HI.X R4, R4, UR5, R5, 0x2, P1 ;  /* 0x0000000504047c11 */ /* 0x000fe200088f1405 */
[----:B------:R-:W-:Y:S01]  /*207b0*/  SHFL.IDX PT, R20, R2, RZ, 0x1c1f ;  /* 0x001c1fff02147589 */ /* 0x000fe200000e0000 */
[----:B------:R-:W-:Y:S01]  /*207c0*/  IADD3 R25, P1, R46, 0x3000, RZ ;  /* 0x000030002e197810 */ /* 0x000fe20007f3e0ff */
[----:B------:R-:W-:Y:S01]  /*207d0*/  ULDC.64 UR4, c[0x0][0xaa0] ;  /* 0x0002a80000047ab9 */ /* 0x000fe20000000a00 */
[----:B------:R-:W-:Y:S01]  /*207e0*/  SHF.R.U64 R28, R28, 0x3, RZ ;  /* 0x000000031c1c7819 */ /* 0x000fe200000012ff */
[----:B------:R-:W1:Y:S01]  /*207f0*/  SHFL.IDX PT, R21, R4, RZ, 0x1c1f ;  /* 0x001c1fff04157589 */ /* 0x000e6200000e0000 */
[----:B------:R-:W-:-:S02]  /*20800*/  LOP3.LUT R24, R25, 0x380, RZ, 0xc0, !PT ;  /* 0x0000038019187812 */ /* 0x000fc400078ec0ff */
[----:B------:R-:W-:Y:S01]  /*20810*/  LOP3.LUT R28, R28, R29, RZ, 0x3c, !PT ;  /* 0x0000001d1c1c7212 */ /* 0x000fe200078e3cff */
[----:B------:R-:W-:Y:S01]  /*20820*/  SHFL.IDX PT, R44, R2, 0x1, 0x1c1f ;  /* 0x003c1f00022c7f89 */ /* 0x000fe200000e0000 */
[----:B------:R-:W-:Y:S01]  /*20830*/  SHF.R.U64 R24, R24, 0x3, RZ ;  /* 0x0000000318187819 */ /* 0x000fe200000012ff */
[--C-:B------:R-:W-:Y:S01]  /*20840*/  IMAD.X R29, RZ, RZ, R47.reuse, P3 ;  /* 0x000000ffff1d7224 */ /* 0x100fe200018e062f */
[----:B------:R-:W-:Y:S01]  /*20850*/  IADD3 R5, P3, R46, 0x7000, RZ ;  /* 0x000070002e057810 */ /* 0x000fe20007f7e0ff */
[----:B------:R-:W2:Y:S01]  /*20860*/  SHFL.IDX PT, R45, R4, 0x1, 0x1c1f ;  /* 0x003c1f00042d7f89 */ /* 0x000ea200000e0000 */
[----:B------:R-:W-:Y:S02]  /*20870*/  LOP3.LUT R24, R24, R25, RZ, 0x3c, !PT ;  /* 0x0000001918187212 */ /* 0x000fe400078e3cff */
[----:B------:R-:W-:Y:S01]  /*20880*/  IADD3.X R25, RZ, R47, RZ, P1, !PT ;  /* 0x0000002fff197210 */ /* 0x000fe20000ffe4ff */
[----:B------:R-:W-:Y:S01]  /*20890*/  IMAD.X R41, RZ, RZ, R47, P3 ;  /* 0x000000ffff297224 */ /* 0x000fe200018e062f */
[----:B------:R-:W-:-:S02]  /*208a0*/  ISETP.GE.OR P1, PT, R6, R55, P0 ;  /* 0x000000370600720c */ /* 0x000fc40000726670 */
[----:B------:R-:W-:Y:S02]  /*208b0*/  ISETP.GE.OR P0, PT, R0, R55, P0 ;  /* 0x000000370000720c */ /* 0x000fe40000706670 */
[----:B------:R-:W-:Y:S02]  /*208c0*/  LOP3.LUT R0, R5, 0x380, RZ, 0xc0, !PT ;  /* 0x0000038005007812 */ /* 0x000fe400078ec0ff */
[----:B------:R-:W-:Y:S02]  /*208d0*/  LOP3.LUT R12, R13, 0x380, RZ, 0xc0, !PT ;  /* 0x000003800d0c7812 */ /* 0x000fe400078ec0ff */
[----:B------:R-:W-:Y:S02]  /*208e0*/  SHF.R.U64 R0, R0, 0x3, RZ ;  /* 0x0000000300007819 */ /* 0x000fe400000012ff */
[----:B------:R-:W-:Y:S02]  /*208f0*/  SHF.R.U64 R12, R12, 0x3, RZ ;  /* 0x000000030c0c7819 */ /* 0x000fe400000012ff */
[----:B------:R-:W-:Y:S01]  /*20900*/  LOP3.LUT R40, R0, R5, RZ, 0x3c, !PT ;  /* 0x0000000500287212 */ /* 0x000fe200078e3cff */
[----:B-1----:R1:W-:Y:S01]  /*20910*/  @!P1 ST.E desc[UR54][R20.64], R88 ;  /* 0x0000005814009985 */ /* 0x0023e2000c101936 */
[----:B------:R-:W-:Y:S01]  /*20920*/  IMAD R0, R3, UR4, RZ ;  /* 0x0000000403007c24 */ /* 0x000fe2000f8e02ff */
[----:B------:R-:W-:-:S02]  /*20930*/  LOP3.LUT R8, R7, 0x380, RZ, 0xc0, !PT ;  /* 0x0000038007087812 */ /* 0x000fc400078ec0ff */
[----:B------:R-:W-:Y:S01]  /*20940*/  LOP3.LUT R12, R12, R13, RZ, 0x3c, !PT ;  /* 0x0000000d0c0c7212 */ /* 0x000fe200078e3cff */
[----:B--2---:R2:W-:Y:S01]  /*20950*/  @!P0 ST.E desc[UR54][R44.64], R89 ;  /* 0x000000592c008985 */ /* 0x0045e2000c101936 */
[C---:B------:R-:W-:Y:S01]  /*20960*/  IMAD.WIDE.U32 R2, R49.reuse, UR4, RZ ;  /* 0x0000000431027c25 */ /* 0x040fe2000f8e00ff */
[----:B------:R-:W-:Y:S02]  /*20970*/  IADD3 R33, P5, R46, 0x5000, RZ ;  /* 0x000050002e217810 */ /* 0x000fe40007fbe0ff */
[----:B------:R-:W-:Y:S01]  /*20980*/  SHF.R.U64 R8, R8, 0x3, RZ ;  /* 0x0000000308087819 */ /* 0x000fe200000012ff */
[----:B------:R-:W-:Y:S01]  /*20990*/  IMAD.X R13, RZ, RZ, R47, P4 ;  /* 0x000000ffff0d7224 */ /* 0x000fe200020e062f */
[----:B------:R-:W-:Y:S01]  /*209a0*/  IADD3 R37, P4, R46, 0x6000, RZ ;  /* 0x000060002e257810 */ /* 0x000fe20007f9e0ff */
[----:B-1----:R-:W-:Y:S01]  /*209b0*/  IMAD R21, R49, UR5, R0 ;  /* 0x0000000531157c24 */ /* 0x002fe2000f8e0200 */
[----:B------:R-:W-:Y:S01]  /*209c0*/  ULDC.64 UR4, c[0x0][0xae8] ;  /* 0x0002ba0000047ab9 */ /* 0x000fe20000000a00 */
[----:B--2---:R-:W1:Y:S01]  /*209d0*/  @P2 LDC R45, c[0x0][0xbf0] ;  /* 0x0002fc00ff2d2b82 */ /* 0x004e620000000800 */
[----:B------:R-:W-:-:S02]  /*209e0*/  IMAD R0, R212, 0x20, R221 ;  /* 0x00000020d4007824 */ /* 0x000fc400078e02dd */
[----:B------:R-:W-:Y:S01]  /*209f0*/  IADD3 R3, R3, R21, RZ ;  /* 0x0000001503037210 */ /* 0x000fe20007ffe0ff */
[----:B------:R-:W-:Y:S01]  /*20a00*/  IMAD R20, R48, UR4, RZ ;  /* 0x0000000430147c24 */ /* 0x000fe2000f8e02ff */
[----:B------:R-:W-:Y:S01]  /*20a10*/  LOP3.LUT R32, R33, 0x380, RZ, 0xc0, !PT ;  /* 0x0000038021207812 */ /* 0x000fe200078ec0ff */
[----:B------:R-:W-:Y:S01]  /*20a20*/  IMAD R44, R217, 0x80, R0 ;  /* 0x00000080d92c7824 */ /* 0x000fe200078e0200 */
[----:B------:R-:W-:Y:S01]  /*20a30*/  LOP3.LUT R36, R37, 0x380, RZ, 0xc0, !PT ;  /* 0x0000038025247812 */ /* 0x000fe200078ec0ff */
[C---:B------:R-:W-:Y:S01]  /*20a40*/  IMAD R21, R213.reuse, UR5, R20 ;  /* 0x00000005d5157c24 */ /* 0x040fe2000f8e0214 */
[----:B------:R-:W-:Y:S01]  /*20a50*/  LOP3.LUT R8, R8, R7, RZ, 0x3c, !PT ;  /* 0x0000000708087212 */ /* 0x000fe200078e3cff */
[----:B------:R-:W-:Y:S01]  /*20a60*/  IMAD.WIDE.U32 R2, R213, UR4, R2 ;  /* 0x00000004d5027c25 */ /* 0x000fe2000f8e0002 */
[----:B------:R-:W-:Y:S01]  /*20a70*/  ULDC.64 UR4, c[0x0][0xaf0] ;  /* 0x0002bc0000047ab9 */ /* 0x000fe20000000a00 */
[----:B------:R-:W-:Y:S01]  /*20a80*/  LOP3.LUT R7, R46, 0x380, RZ, 0xc0, !PT ;  /* 0x000003802e077812 */ /* 0x000fe200078ec0ff */
[----:B------:R-:W5:Y:S01]  /*20a90*/  LD.E.128 R12, desc[UR54][R12.64] ;  /* 0x000000360c0c7980 */ /* 0x000f62000c101d00 */
[----:B0-----:R-:W-:Y:S01]  /*20aa0*/  @P2 IMAD.HI.U32 R0, R44, R57, RZ ;  /* 0x000000392c002227 */ /* 0x001fe200078e00ff */
[----:B------:R-:W-:-:S02]  /*20ab0*/  IADD3 R3, R3, R21, RZ ;  /* 0x0000001503037210 */ /* 0x000fc40007ffe0ff */
[----:B------:R-:W-:Y:S01]  /*20ac0*/  SHF.R.U64 R32, R32, 0x3, RZ ;  /* 0x0000000320207819 */ /* 0x000fe200000012ff */
[----:B------:R-:W-:Y:S01]  /*20ad0*/  IMAD.MOV.U32 R21, RZ, RZ, R44 ;  /* 0x000000ffff157224 */ /* 0x000fe200078e002c */
[----:B------:R-:W-:Y:S01]  /*20ae0*/  SHF.R.U64 R36, R36, 0x3, RZ ;  /* 0x0000000324247819 */ /* 0x000fe200000012ff */
[----:B------:R-:W-:Y:S01]  /*20af0*/  IMAD R20, R216, UR4, RZ ;  /* 0x00000004d8147c24 */ /* 0x000fe2000f8e02ff */
[----:B------:R-:W-:Y:S01]  /*20b00*/  SHF.R.U64 R7, R7, 0x3, RZ ;  /* 0x0000000307077819 */ /* 0x000fe200000012ff */
[C---:B------:R-:W-:Y:S01]  /*20b10*/  IMAD.WIDE.U32 R2, R53.reuse, UR4, R2 ;  /* 0x0000000435027c25 */ /* 0x040fe2000f8e0002 */
[----:B------:R-:W-:Y:S01]  /*20b20*/  LOP3.LUT R32, R32, R33, RZ, 0x3c, !PT ;  /* 0x0000002120207212 */ /* 0x000fe200078e3cff */
[----:B------:R-:W5:Y:S01]  /*20b30*/  LD.E.128 R8, desc[UR54][R8.64] ;  /* 0x0000003608087980 */ /* 0x000f62000c101d00 */
[----:B-1----:R-:W-:Y:S01]  /*20b40*/  @P2 SHF.R.U32.HI R21, RZ, R45, R0 ;  /* 0x0000002dff152219 */ /* 0x002fe20000011600 */
[----:B------:R-:W-:Y:S01]  /*20b50*/  IMAD R45, R53, UR5, R20 ;  /* 0x00000005352d7c24 */ /* 0x000fe2000f8e0214 */
[----:B------:R-:W-:Y:S01]  /*20b60*/  LOP3.LUT R36, R36, R37, RZ, 0x3c, !PT ;  /* 0x0000002524247212 */ /* 0x000fe200078e3cff */
[----:B------:R-:W-:Y:S01]  /*20b70*/  IMAD.X R37, RZ, RZ, R47, P4 ;  /* 0x000000ffff257224 */ /* 0x000fe200020e062f */
[--C-:B------:R-:W-:Y:S01]  /*20b80*/  SHF.R.S32.HI R0, RZ, 0x1f, R21.reuse ;  /* 0x0000001fff007819 */ /* 0x100fe20000011415 */
[----:B------:R-:W-:Y:S01]  /*20b90*/  IMAD.MOV R20, RZ, RZ, -R21 ;  /* 0x000000ffff147224 */ /* 0x000fe200078e0a15 */
[----:B------:R-:W-:Y:S01]  /*20ba0*/  IADD3.X R33, RZ, R47, RZ, P5, !PT ;  /* 0x0000002fff217210 */ /* 0x000fe20002ffe4ff */
[----:B------:R-:W-:Y:S01]  /*20bb0*/  ULDC.64 UR4, c[0x0][0xae0] ;  /* 0x0002b80000047ab9 */ /* 0x000fe20000000a00 */
[----:B------:R-:W-:Y:S01]  /*20bc0*/  LOP3.LUT R46, R7, R46, RZ, 0x3c, !PT ;  /* 0x0000002e072e7212 */ /* 0x000fe200078e3cff */
[----:B------:R-:W-:Y:S01]  /*20bd0*/  IMAD R0, R0, UR4, RZ ;  /* 0x0000000400007c24 */ /* 0x000fe2000f8e02ff */
[----:B------:R-:W-:Y:S01]  /*20be0*/  IADD3 R3, R3, R45, RZ ;  /* 0x0000002d03037210 */ /* 0x000fe20007ffe0ff */
[----:B------:R-:W-:Y:S01]  /*20bf0*/  IMAD R45, R51, R20, R44 ;  /* 0x00000014332d7224 */ /* 0x000fe200078e022c */
[----:B------:R-:W5:Y:S04]  /*20c00*/  LD.E.128 R24, desc[UR54][R24.64] ;  /* 0x0000003618187980 */ /* 0x000f68000c101d00 */
[----:B------:R0:W5:Y:S04]  /*20c10*/  LD.E.128 R4, desc[UR54][R46.64] ;  /* 0x000000362e047980 */ /* 0x000168000c101d00 */
[----:B------:R-:W5:Y:S04]  /*20c20*/  LD.E.128 R28, desc[UR54][R28.64] ;  /* 0x000000361c1c7980 */ /* 0x000f68000c101d00 */
[----:B------:R-:W5:Y:S01]  /*20c30*/  LD.E.128 R32, desc[UR54][R32.64] ;  /* 0x0000003620207980 */ /* 0x000f62000c101d00 */
[----:B0-----:R-:W-:-:S03]  /*20c40*/  IMAD R47, R21, UR5, R0 ;  /* 0x00000005152f7c24 */ /* 0x001fc6000f8e0200 */
[----:B------:R-:W5:Y:S01]  /*20c50*/  LD.E.128 R36, desc[UR54][R36.64] ;  /* 0x0000003624247980 */ /* 0x000f62000c101d00 */
[----:B------:R-:W-:-:S03]  /*20c60*/  SHF.R.S32.HI R0, RZ, 0x1f, R45 ;  /* 0x0000001fff007819 */ /* 0x000fc6000001142d */
[----:B------:R-:W5:Y:S01]  /*20c70*/  LD.E.128 R40, desc[UR54][R40.64] ;  /* 0x0000003628287980 */ /* 0x000f62000c101d00 */
[----:B------:R-:W-:Y:S01]  /*20c80*/  IMAD.WIDE.U32 R2, R21, UR4, R2 ;  /* 0x0000000415027c25 */ /* 0x000fe2000f8e0002 */
[----:B------:R-:W-:Y:S01]  /*20c90*/  ULDC.64 UR4, c[0x0][0xad8] ;  /* 0x0002b60000047ab9 */ /* 0x000fe20000000a00 */
[----:B------:R-:W-:Y:S01]  /*20ca0*/  @!PT LDS RZ, [RZ] ;  /* 0x00000000fffff984 */ /* 0x000fe20000000800 */
[----:B------:R-:W-:Y:S01]  /*20cb0*/  @!PT LDS RZ, [RZ] ;  /* 0x00000000fffff984 */ /* 0x000fe20000000800 */
[----:B------:R-:W-:Y:S01]  /*20cc0*/  @!PT LDS RZ, [RZ] ;  /* 0x00000000fffff984 */ /* 0x000fe20000000800 */
[----:B------:R-:W-:Y:S01]  /*20cd0*/  @!PT LDS RZ, [RZ] ;  /* 0x00000000fffff984 */ /* 0x000fe20000000800 */
[----:B------:R0:W-:Y:S06]  /*20ce0*/  MEMBAR.ALL.CTA ;  /* 0x0000000000007992 */ /* 0x0001ec0000008000 */
[----:B0-----:R-:W0:Y:S01]  /*20cf0*/  FENCE.VIEW.ASYNC.S ;  /* 0x00000000000073c6 */ /* 0x001e220000000000 */
[----:B------:R-:W-:-:S02]  /*20d00*/  IMAD R46, R217, 0x80, R221 ;  /* 0x00000080d92e7824 */ /* 0x000fc400078e02dd */
[----:B------:R-:W-:Y:S02]  /*20d10*/  IMAD.IADD R3, R3, 0x1, R47 ;  /* 0x0000000103037824 */ /* 0x000fe400078e022f */
[----:B------:R-:W-:Y:S01]  /*20d20*/  IMAD R20, R0, UR4, RZ ;  /* 0x0000000400147c24 */ /* 0x000fe2000f8e02ff */
[C---:B------:R-:W-:Y:S01]  /*20d30*/  IADD3 R0, R46.reuse, 0x20, RZ ;  /* 0x000000202e007810 */ /* 0x040fe20007ffe0ff */
[----:B------:R-:W-:Y:S01]  /*20d40*/  IMAD.WIDE.U32 R2, R45, UR4, R2 ;  /* 0x000000042d027c25 */ /* 0x000fe2000f8e0002 */
[----:B------:R-:W-:-:S03]  /*20d50*/  ISETP.GE.AND P2, PT, R46, R55, PT ;  /* 0x000000372e00720c */ /* 0x000fc60003f46270 */
[----:B------:R-:W-:Y:S01]  /*20d60*/  IMAD R21, R45, UR5, R20 ;  /* 0x000000052d157c24 */ /* 0x000fe2000f8e0214 */
[----:B------:R-:W-:Y:S01]  /*20d70*/  ISETP.GE.AND P0, PT, R0, R55, PT ;  /* 0x000000370000720c */ /* 0x000fe20003f06270 */
[----:B------:R-:W-:Y:S01]  /*20d80*/  VIADD R0, R16, 0x29820 ;  /* 0x0002982010007836 */ /* 0x000fe20000000000 */
[----:B------:R-:W-:Y:S02]  /*20d90*/  ULDC.64 UR4, c[0x0][0xa80] ;  /* 0x0002a00000047ab9 */ /* 0x000fe40000000a00 */
[----:B------:R-:W-:Y:S02]  /*20da0*/  IADD3 R3, R3, R21, RZ ;  /* 0x0000001503037210 */ /* 0x000fe40007ffe0ff */
[----:B------:R-:W-:Y:S01]  /*20db0*/  LEA R44, P3, R2, UR4, 0x1 ;  /* 0x00000004022c7c11 */ /* 0x000fe2000f8608ff */
[----:B------:R-:W-:Y:S01]  /*20dc0*/  VIADD R20, R46, 0x40 ;  /* 0x000000402e147836 */ /* 0x000fe20000000000 */
[----:B------:R-:W-:Y:S02]  /*20dd0*/  PRMT R0, RZ, 0x654, R0 ;  /* 0x00000654ff007816 */ /* 0x000fe40000000000 */
[----:B------:R-:W-:Y:S01]  /*20de0*/  LEA.HI.X R45, R2, UR5, R3, 0x1, P3 ;  /* 0x00000005022d7c11 */ /* 0x000fe200098f0c03 */
[----:B------:R-:W-:Y:S01]  /*20df0*/  BSSY B1, `(.L_x_641) ;  /* 0x0000011000017945 */ /* 0x000fe20003800000 */
[----:B------:R-:W-:Y:S01]  /*20e00*/  ISETP.GE.AND P1, PT, R20, R55, PT ;  /* 0x000000371400720c */ /* 0x000fe20003f26270 */
[----:B0-----:R0:W-:Y:S01]  /*20e10*/  SYNCS.ARRIVE.TRANS64.RED.A1T0 RZ, [R0+URZ], RZ ;  /* 0x000000ff00ff79a7 */ /* 0x0011e2000810043f */
[----:B------:R1:W2:Y:S01]  /*20e20*/  SHFL.IDX PT, R20, R44, RZ, 0x181f ;  /* 0x00181fff2c147589 */ /* 0x0002a200000e0000 */
[----:B------:R-:W-:-:S02]  /*20e30*/  SHF.R.S32.HI R50, RZ, 0x1f, R211 ;  /* 0x0000001fff327819 */ /* 0x000fc400000114d3 */
[----:B------:R-:W-:Y:S01]  /*20e40*/  SHF.R.S32.HI R52, RZ, 0x1f, R202 ;  /* 0x0000001fff347819 */ /* 0x000fe200000114ca */
[----:B0-----:R1:W0:Y:S01]  /*20e50*/  SHFL.IDX PT, R0, R45, RZ, 0x181f ;  /* 0x00181fff2d007589 */ /* 0x00122200000e0000 */
[----:B------:R-:W-:Y:S06]  /*20e60*/  @P2 BRA `(.L_x_642) ;  /* 0x0000000000242947 */ /* 0x000fec0003800000 */
[----:B------:R-:W-:Y:S02]  /*20e70*/  ULDC UR4, c[0x0][0xac8] ;  /* 0x0002b20000047ab9 */ /* 0x000fe40000000800 */
[----:B------:R-:W-:Y:S02]  /*20e80*/  ISETP.GE.AND P2, PT, R202, UR4, PT ;  /* 0x00000004ca007c0c */ /* 0x000fe4000bf46270 */
[----:B------:R-:W-:-:S11]  /*20e90*/  ISETP.GE.AND P3, PT, R211, UR4, PT ;  /* 0x00000004d3007c0c */ /* 0x000fd6000bf66270 */
[CC--:B--2---:R-:W-:Y:S02]  /*20ea0*/  @!P2 LEA R2, P4, R202.reuse, R20.reuse, 0x1 ;  /* 0x00000014ca02a211 */ /* 0x0c4fe400078808ff */
[C---:B------:R-:W-:Y:S02]  /*20eb0*/  @!P3 LEA R20, P5, R211.reuse, R20, 0x1 ;  /* 0x00000014d314b211 */ /* 0x040fe400078a08ff */
[-C--:B0-----:R-:W-:Y:S02]  /*20ec0*/  @!P2 LEA.HI.X R3, R202, R0.reuse, R52, 0x1, P4 ;  /* 0x00000000ca03a211 */ /* 0x081fe400020f0c34 */
[----:B------:R-:W-:-:S03]  /*20ed0*/  @!P3 LEA.HI.X R21, R211, R0, R50, 0x1, P5 ;  /* 0x00000000d315b211 */ /* 0x000fc600028f0c32 */
[----:B-----5:R3:W-:Y:S04]  /*20ee0*/  @!P2 ST.E.128 desc[UR54][R2.64], R4 ;  /* 0x000000040200a985 */ /* 0x0207e8000c101d36 */
[----:B------:R3:W-:Y:S02]  /*20ef0*/  @!P3 ST.E.128 desc[UR54][R20.64], R28 ;  /* 0x0000001c1400b985 */ /* 0x0007e4000c101d36 */
.L_x_642:
[----:B------:R-:W-:Y:S05]  /*20f00*/  BSYNC B1 ;  /* 0x0000000000017941 */ /* 0x000fea0003800000 */
.L_x_641:
[----:B0-----:R0:W4:Y:S01]  /*20f10*/  SHFL.IDX PT, R0, R45, 0x1, 0x181f ;  /* 0x00381f002d007f89 */ /* 0x00112200000e0000 */
[----:B------:R-:W-:Y:S03]  /*20f20*/  BSSY B1, `(.L_x_643) ;  /* 0x000000c000017945 */ /* 0x000fe60003800000 */
[----:B---3-5:R0:W3:Y:S01]  /*20f30*/  SHFL.IDX PT, R4, R44, 0x1, 0x181f ;  /* 0x00381f002c047f89 */ /* 0x0280e200000e0000 */
[----:B------:R-:W-:Y:S05]  /*20f40*/  @P0 BRA `(.L_x_644) ;  /* 0x0000000000240947 */ /* 0x000fea0003800000 */
[----:B------:R-:W-:Y:S02]  /*20f50*/  ULDC UR4, c[0x0][0xac8] ;  /* 0x0002b20000047ab9 */ /* 0x000fe40000000800 */
[----:B------:R-:W-:Y:S02]  /*20f60*/  ISETP.GE.AND P3, PT, R202, UR4, PT ;  /* 0x00000004ca007c0c */ /* 0x000fe4000bf66270 */
[----:B------:R-:W-:-:S11]  /*20f70*/  ISETP.GE.AND P4, PT, R211, UR4, PT ;  /* 0x00000004d3007c0c */ /* 0x000fd6000bf86270 */
[CC--:B---3--:R-:W-:Y:S02]  /*20f80*/  @!P3 LEA R2, P0, R202.reuse, R4.reuse, 0x1 ;  /* 0x00000004ca02b211 */ /* 0x0c8fe400078008ff */
[C---:B------:R-:W-:Y:S02]  /*20f90*/  @!P4 LEA R4, P2, R211.reuse, R4, 0x1 ;  /* 0x00000004d304c211 */ /* 0x040fe400078408ff */
[-C--:B----4-:R-:W-:Y:S02]  /*20fa0*/  @!P3 LEA.HI.X R3, R202, R0.reuse, R52, 0x1, P0 ;  /* 0x00000000ca03b211 */ /* 0x090fe400000f0c34 */
[----:B------:R-:W-:-:S03]  /*20fb0*/  @!P4 LEA.HI.X R5, R211, R0, R50, 0x1, P2 ;  /* 0x00000000d305c211 */ /* 0x000fc600010f0c32 */
[----:B------:R3:W-:Y:S04]  /*20fc0*/  @!P3 ST.E.128 desc[UR54][R2.64], R8 ;  /* 0x000000080200b985 */ /* 0x0007e8000c101d36 */
[----:B------:R3:W-:Y:S02]  /*20fd0*/  @!P4 ST.E.128 desc[UR54][R4.64], R32 ;  /* 0x000000200400c985 */ /* 0x0007e4000c101d36 */
.L_x_644:
[----:B------:R-:W-:Y:S05]  /*20fe0*/  BSYNC B1 ;  /* 0x0000000000017941 */ /* 0x000fea0003800000 */
.L_x_643:
[----:B----4-:R4:W0:Y:S01]  /*20ff0*/  SHFL.IDX PT, R0, R45, 0x2, 0x181f ;  /* 0x00581f002d007f89 */ /* 0x01082200000e0000 */
[----:B------:R-:W-:Y:S03]  /*21000*/  BSSY B1, `(.L_x_645) ;  /* 0x000000c000017945 */ /* 0x000fe60003800000 */
[----:B---3--:R4:W3:Y:S01]  /*21010*/  SHFL.IDX PT, R4, R44, 0x2, 0x181f ;  /* 0x00581f002c047f89 */ /* 0x0088e200000e0000 */
[----:B------:R-:W-:Y:S05]  /*21020*/  @P1 BRA `(.L_x_646) ;  /* 0x0000000000241947 */ /* 0x000fea0003800000 */
[----:B------:R-:W-:Y:S02]  /*21030*/  ULDC UR4, c[0x0][0xac8] ;  /* 0x0002b20000047ab9 */ /* 0x000fe40000000800 */
[----:B------:R-:W-:Y:S02]  /*21040*/  ISETP.GE.AND P2, PT, R202, UR4, PT ;  /* 0x00000004ca007c0c */ /* 0x000fe4000bf46270 */
[----:B------:R-:W-:-:S11]  /*21050*/  ISETP.GE.AND P3, PT, R211, UR4, PT ;  /* 0x00000004d3007c0c */ /* 0x000fd6000bf66270 */
[CC--:B---3--:R-:W-:Y:S02]  /*21060*/  @!P2 LEA R2, P0, R202.reuse, R4.reuse, 0x1 ;  /* 0x00000004ca02a211 */ /* 0x0c8fe400078008ff */
[C---:B------:R-:W-:Y:S02]  /*21070*/  @!P3 LEA R4, P1, R211.reuse, R4, 0x1 ;  /* 0x00000004d304b211 */ /* 0x040fe400078208ff */
[-C--:B0-----:R-:W-:Y:S02]  /*21080*/  @!P2 LEA.HI.X R3, R202, R0.reuse, R52, 0x1, P0 ;  /* 0x00000000ca03a211 */ /* 0x081fe400000f0c34 */
[----:B------:R-:W-:-:S03]  /*21090*/  @!P3 LEA.HI.X R5, R211, R0, R50, 0x1, P1 ;  /* 0x00000000d305b211 */ /* 0x000fc600008f0c32 */
[----:B------:R0:W-:Y:S04]  /*210a0*/  @!P2 ST.E.128 desc[UR54][R2.64], R12 ;  /* 0x0000000c0200a985 */ /* 0x0001e8000c101d36 */
[----:B------:R0:W-:Y:S02]  /*210b0*/  @!P3 ST.E.128 desc[UR54][R4.64], R36 ;  /* 0x000000240400b985 */ /* 0x0001e4000c101d36 */
.L_x_646:
[----:B------:R-:W-:Y:S05]  /*210c0*/  BSYNC B1 ;  /* 0x0000000000017941 */ /* 0x000fea0003800000 */
.L_x_645:
[----:B0-----:R-:W-:Y:S01]  /*210d0*/  VIADD R0, R46, 0x60 ;  /* 0x000000602e007836 */ /* 0x001fe20000000000 */
[----:B-1--4-:R-:W0:Y:S04]  /*210e0*/  SHFL.IDX PT, R45, R45, 0x3, 0x181f ;  /* 0x00781f002d2d7f89 */ /* 0x012e2800000e0000 */
[----:B------:R-:W-:Y:S01]  /*210f0*/  ISETP.GE.AND P0, PT, R0, R55, PT ;  /* 0x000000370000720c */ /* 0x000fe20003f06270 */
[----:B------:R-:W1:-:S12]  /*21100*/  SHFL.IDX PT, R44, R44, 0x3, 0x181f ;  /* 0x00781f002c2c7f89 */ /* 0x000e5800000e0000 */
[----:B------:R-:W-:Y:S05]  /*21110*/  @P0 BRA `(.L_x_647) ;  /* 0x0000000c00240947 */ /* 0x000fea0003800000 */
[----:B------:R-:W-:Y:S02]  /*21120*/  ULDC UR4, c[0x0][0xac8] ;  /* 0x0002b20000047ab9 */ /* 0x000fe40000000800 */
[----:B------:R-:W-:-:S13]  /*21130*/  ISETP.GE.AND P1, PT, R202, UR4, PT ;  /* 0x00000004ca007c0c */ /* 0x000fda000bf26270 */
[----:B-1----:R-:W-:-:S04]  /*21140*/  @!P1 LEA R2, P0, R202, R44, 0x1 ;  /* 0x0000002cca029211 */ /* 0x002fc800078008ff */
[----:B0-----:R-:W-:Y:S02]  /*21150*/  @!P1 LEA.HI.X R3, R202, R45, R52, 0x1, P0 ;  /* 0x0000002dca039211 */ /* 0x001fe400000f0c34 */
[----:B------:R-:W-:-:S03]  /*21160*/  ISETP.GE.AND P0, PT, R211, UR4, PT ;  /* 0x00000004d3007c0c */ /* 0x000fc6000bf06270 */
[----:B------:R4:W-:Y:S10]  /*21170*/  @!P1 ST.E.128 desc[UR54][R2.64], R24 ;  /* 0x0000001802009985 */ /* 0x0009f4000c101d36 */
[----:B------:R-:W-:Y:S05]  /*21180*/  @P0 BRA `(.L_x_647) ;  /* 0x0000000c00080947 */ /* 0x000fea0003800000 */
[----:B----4-:R-:W-:-:S04]  /*21190*/  LEA R2, P0, R211, R44, 0x1 ;  /* 0x0000002cd3027211 */ /* 0x010fc800078008ff */
[----:B------:R-:W-:-:S05]  /*211a0*/  LEA.HI.X R3, R211, R45, R50, 0x1, P0 ;  /* 0x0000002dd3037211 */ /* 0x000fca00000f0c32 */
[----:B------:R0:W-:Y:S01]  /*211b0*/  ST.E.128 desc[UR54][R2.64], R40 ;  /* 0x0000002802007985 */ /* 0x0001e2000c101d36 */
[----:B------:R-:W-:Y:S05]  /*211c0*/  BRA `(.L_x_647) ;  /* 0x0000000800f87947 */ /* 0x000fea0003800000 */
.L_x_638:
[----:B------:R-:W-:Y:S01]  /*211d0*/  ULDC.64 UR4, c[0x0][0xc00] ;  /* 0x0003000000047ab9 */ /* 0x000fe20000000a00 */
[----:B------:R-:W-:Y:S01]  /*211e0*/  IMAD.MOV.U32 R0, RZ, RZ, RZ ;  /* 0x000000ffff007224 */ /* 0x000fe200078e00ff */
[----:B------:R-:W-:Y:S01]  /*211f0*/  ISETP.NE.U32.AND P0, PT, RZ, UR4, PT ;  /* 0x00000004ff007c0c */ /* 0x000fe2000bf05070 */
[----:B------:R-:W2:Y:S01]  /*21200*/  LDC R21, c[0x0][0xbe8] ;  /* 0x0002fa00ff157b82 */ /* 0x000ea20000000800 */
[----:B------:R-:W-:Y:S02]  /*21210*/  IADD3 R2, P1, R214, UR4, RZ ;  /* 0x00000004d6027c10 */ /* 0x000fe4000ff3e0ff */
[----:B------:R-:W-:Y:S02]  /*21220*/  ISETP.NE.AND.EX P0, PT, RZ, UR5, PT, P0 ;  /* 0x00000005ff007c0c */ /* 0x000fe4000bf05300 */
[----:B------:R-:W-:Y:S01]  /*21230*/  IADD3.X R3, R215, UR5, RZ, P1, !PT ;  /* 0x00000005d7037c10 */ /* 0x000fe20008ffe4ff */
[----:B------:R-:W-:Y:S02]  /*21240*/  ULDC.64 UR4, c[0x0][0xc08] ;  /* 0x0003020000047ab9 */ /* 0x000fe40000000a00 */
[----:B------:R-:W-:-:S04]  /*21250*/  ISETP.NE.U32.AND P1, PT, RZ, UR4, PT ;  /* 0x00000004ff007c0c */ /* 0x000fc8000bf25070 */
[----:B------:R-:W-:-:S04]  /*21260*/  ISETP.NE.AND.EX P1, PT, RZ, UR5, PT, P1 ;  /* 0x00000005ff007c0c */ /* 0x000fc8000bf25310 */
[----:B------:R3:W5:Y:S01]  /*21270*/  @P0 LDG.E R0, desc[UR54][R2.64] ;  /* 0x0000003602000981 */ /* 0x000762000c1e1900 */
[----:B------:R-:W4:Y:S08]  /*21280*/  S2R R4, SR_TID.X ;  /* 0x0000000000047919 */ /* 0x000f300000002100 */
[----:B------:R-:W-:Y:S01]  /*21290*/  @P1 IADD3 R214, P2, R214, UR4, RZ ;  /* 0x00000004d6d61c10 */ /* 0x000fe2000ff5e0ff */
[----:B------:R-:W-:-:S02]  /*212a0*/  ULDC UR4, c[0x0][0xa88] ;  /* 0x0002a20000047ab9 */ /* 0x000fc40000000800 */
[----:B------:R-:W-:Y:S02]  /*212b0*/  MOV R6, UR4 ;  /* 0x0000000400067c02 */ /* 0x000fe40008000f00 */
[----:B------:R-:W-:-:S05]  /*212c0*/  @P1 IADD3.X R215, R215, UR5, RZ, P2, !PT ;  /* 0x00000005d7d71c10 */ /* 0x000fca00097fe4ff */
[----:B------:R3:W5:Y:S01]  /*212d0*/  @P1 LDG.E R6, desc[UR54][R214.64] ;  /* 0x00000036d6061981 */ /* 0x000762000c1e1900 */
[----:B--2---:R-:W-:-:S13]  /*212e0*/  ISETP.NE.AND P2, PT, R21, 0x1, PT ;  /* 0x000000011500780c */ /* 0x004fda0003f45270 */
[----:B------:R-:W2:Y:S01]  /*212f0*/  @P2 LDC R14, c[0x0][0xbec] ;  /* 0x0002fb00ff0e2b82 */ /* 0x000ea20000000800 */
[----:B----4-:R-:W-:-:S07]  /*21300*/  VIADD R4, R4, 0xffffff80 ;  /* 0xffffff8004047836 */ /* 0x010fce0000000000 */
[----:B------:R-:W4:Y:S01]  /*21310*/  @P2 LDC R25, c[0x0][0xbf0] ;  /* 0x0002fc00ff192b82 */ /* 0x000f220000000800 */
[----:B------:R-:W-:Y:S01]  /*21320*/  ISETP.GE.AND P3, PT, R4, 0x80, PT ;  /* 0x000000800400780c */ /* 0x000fe20003f66270 */
[----:B---3--:R-:W-:-:S12]  /*21330*/  @P1 BRA `(.L_x_648) ;  /* 0x0000000000101947 */ /* 0x008fd80003800000 */
[----:B------:R-:W-:Y:S05]  /*21340*/  @!P0 BRA `(.L_x_648) ;  /* 0x00000000000c8947 */ /* 0x000fea0003800000 */
[----:B------:R-:W3:Y:S04]  /*21350*/  LDG.E R5, desc[UR54][R2.64] ;  /* 0x0000003602057981 */ /* 0x000ee8000c1e1900 */
[----:B-----5:R-:W3:Y:S02]  /*21360*/  LDG.E R6, desc[UR54][R2.64+0x4] ;  /* 0x0000043602067981 */ /* 0x020ee4000c1e1900 */
[----:B---3--:R-:W-:-:S07]  /*21370*/  IMAD.IADD R6, R6, 0x1, -R5 ;  /* 0x0000000106067824 */ /* 0x008fce00078e0a05 */
.L_x_648:
[----:B------:R-:W-:Y:S01]  /*21380*/  BSSY B1, `(.L_x_649) ;  /* 0x000002e000017945 */ /* 0x000fe20003800000 */
[----:B------:R-:W-:Y:S02]  /*21390*/  SHF.R.S32.HI R12, RZ, 0x1f, R213 ;  /* 0x0000001fff0c7819 */ /* 0x000fe400000114d5 */
[----:B------:R-:W-:Y:S02]  /*213a0*/  SEL R13, R210, RZ, !P0 ;  /* 0x000000ffd20d7207 */ /* 0x000fe40004000000 */
[----:B------:R-:W-:Y:S02]  /*213b0*/  SEL R216, R216, RZ, !P0 ;  /* 0x000000ffd8d87207 */ /* 0x000fe40004000000 */
[----:B-----5:R-:W-:Y:S01]  /*213c0*/  SHF.R.S32.HI R11, RZ, 0x1f, R0 ;  /* 0x0000001fff0b7819 */ /* 0x020fe20000011400 */
[----:B------:R-:W-:Y:S06]  /*213d0*/  @P3 BRA `(.L_x_650) ;  /* 0x0000000000a03947 */ /* 0x000fec0003800000 */
[----:B------:R-:W3:Y:S01]  /*213e0*/  S2R R2, SR_TID.X ;  /* 0x0000000000027919 */ /* 0x000ee20000002100 */
[----:B------:R-:W5:Y:S02]  /*213f0*/  LDC R9, c[0x0][0xbe8] ;  /* 0x0002fa00ff097b82 */ /* 0x000f640000000800 */
[----:B-----5:R-:W-:Y:S01]  /*21400*/  IMAD R3, R6, R9, RZ ;  /* 0x0000000906037224 */ /* 0x020fe200078e02ff */
[----:B---3--:R-:W-:-:S05]  /*21410*/  LEA R2, R217, R2, 0x7 ;  /* 0x00000002d9027211 */ /* 0x008fca00078e38ff */
[----:B------:R-:W-:-:S05]  /*21420*/  VIADD R10, R2, 0xffffff80 ;  /* 0xffffff80020a7836 */ /* 0x000fca0000000000 */
[----:B------:R-:W-:-:S13]  /*21430*/  ISETP.GE.AND P0, PT, R10, R3, PT ;  /* 0x000000030a00720c */ /* 0x000fda0003f06270 */
[----:B------:R-:W-:Y:S05]  /*21440*/  @P0 BRA `(.L_x_650) ;  /* 0x0000000000840947 */ /* 0x000fea0003800000 */
[----:B------:R-:W-:Y:S01]  /*21450*/  ISETP.NE.AND P0, PT, R9, 0x1, PT ;  /* 0x000000010900780c */ /* 0x000fe20003f05270 */
[----:B------:R-:W-:Y:S01]  /*21460*/  ULDC.64 UR4, c[0x0][0xb90] ;  /* 0x0002e40000047ab9 */ /* 0x000fe20000000a00 */
[----:B------:R-:W-:Y:S01]  /*21470*/  MOV R2, R0 ;  /* 0x0000000000027202 */ /* 0x000fe20000000f00 */
[----:B------:R-:W-:Y:S02]  /*21480*/  IMAD R8, R12, UR4, RZ ;  /* 0x000000040c087c24 */ /* 0x000fe4000f8e02ff */
[----:B------:R-:W-:Y:S02]  /*21490*/  IMAD.MOV.U32 R3, RZ, RZ, R11 ;  /* 0x000000ffff037224 */ /* 0x000fe400078e000b */
[----:B------:R-:W-:Y:S02]  /*214a0*/  IMAD.MOV.U32 R5, RZ, RZ, R10 ;  /* 0x000000ffff057224 */ /* 0x000fe400078e000a */
[----:B------:R-:W-:-:S04]  /*214b0*/  IMAD.WIDE.U32 R2, R213, UR4, R2 ;  /* 0x00000004d5027c25 */ /* 0x000fc8000f8e0002 */
[----:B------:R-:W3:Y:S08]  /*214c0*/  @P0 LDC R7, c[0x0][0xbec] ;  /* 0x0002fb00ff070b82 */ /* 0x000ef00000000800 */
[----:B------:R-:W5:Y:S01]  /*214d0*/  @P0 LDC R15, c[0x0][0xbf0] ;  /* 0x0002fc00ff0f0b82 */ /* 0x000f620000000800 */
[----:B---3--:R-:W-:-:S04]  /*214e0*/  @P0 IMAD.HI.U32 R4, R10, R7, RZ ;  /* 0x000000070a040227 */ /* 0x008fc800078e00ff */
[----:B------:R-:W-:Y:S01]  /*214f0*/  IMAD R7, R213, UR5, R8 ;  /* 0x00000005d5077c24 */ /* 0x000fe2000f8e0208 */
[----:B------:R-:W-:Y:S01]  /*21500*/  ULDC.64 UR4, c[0x0][0xb98] ;  /* 0x0002e60000047ab9 */ /* 0x000fe20000000a00 */
[----:B-----5:R-:W-:Y:S02]  /*21510*/  @P0 SHF.R.U32.HI R5, RZ, R15, R4 ;  /* 0x0000000fff050219 */ /* 0x020fe40000011604 */
[----:B------:R-:W-:Y:S02]  /*21520*/  IMAD.IADD R3, R3, 0x1, R7 ;  /* 0x0000000103037824 */ /* 0x000fe400078e0207 */
[----:B------:R-:W-:Y:S01]  /*21530*/  IMAD R4, R216, UR4, RZ ;  /* 0x00000004d8047c24 */ /* 0x000fe2000f8e02ff */
[----:B------:R-:W-:Y:S01]  /*21540*/  IADD3 R7, -R5, RZ, RZ ;  /* 0x000000ff05077210 */ /* 0x000fe20007ffe1ff */
[----:B------:R-:W-:-:S04]  /*21550*/  IMAD.WIDE.U32 R2, R13, UR4, R2 ;  /* 0x000000040d027c25 */ /* 0x000fc8000f8e0002 */
[----:B------:R-:W-:Y:S01]  /*21560*/  IMAD R7, R9, R7, R10 ;  /* 0x0000000709077224 */ /* 0x000fe200078e020a */
[----:B------:R-:W-:Y:S01]  /*21570*/  SHF.R.S32.HI R9, RZ, 0x1f, R5 ;  /* 0x0000001fff097819 */ /* 0x000fe20000011405 */
[----:B------:R-:W-:Y:S01]  /*21580*/  IMAD R8, R13, UR5, R4 ;  /* 0x000000050d087c24 */ /* 0x000fe2000f8e0204 */
[----:B------:R-:W-:Y:S01]  /*21590*/  IADD3 R2, P0, R5, R2, RZ ;  /* 0x0000000205027210 */ /* 0x000fe20007f1e0ff */
[----:B------:R-:W-:Y:S01]  /*215a0*/  ULDC.64 UR4, c[0x0][0xb88] ;  /* 0x0002e20000047ab9 */ /* 0x000fe20000000a00 */
[----:B------:R-:W-:Y:S02]  /*215b0*/  SHF.R.S32.HI R4, RZ, 0x1f, R7 ;  /* 0x0000001fff047819 */ /* 0x000fe40000011407 */
[----:B------:R-:W-:-:S03]  /*215c0*/  IADD3.X R3, R9, R3, R8, P0, !PT ;  /* 0x0000000309037210 */ /* 0x000fc600007fe408 */
[----:B------:R-:W-:Y:S02]  /*215d0*/  IMAD R4, R4, UR4, RZ ;  /* 0x0000000404047c24 */ /* 0x000fe4000f8e02ff */
[----:B------:R-:W-:-:S04]  /*215e0*/  IMAD.WIDE.U32 R2, R7, UR4, R2 ;  /* 0x0000000407027c25 */ /* 0x000fc8000f8e0002 */
[----:B------:R-:W-:Y:S01]  /*215f0*/  IMAD R5, R7, UR5, R4 ;  /* 0x0000000507057c24 */ /* 0x000fe2000f8e0204 */
[----:B------:R-:W-:Y:S02]  /*21600*/  ULDC.64 UR4, c[0x0][0xb50] ;  /* 0x0002d40000047ab9 */ /* 0x000fe40000000a00 */
[----:B------:R-:W-:Y:S01]  /*21610*/  LEA R4, P0, R2, UR4, 0x2 ;  /* 0x0000000402047c11 */ /* 0x000fe2000f8010ff */
[----:B------:R-:W-:-:S05]  /*21620*/  IMAD.IADD R3, R3, 0x1, R5 ;  /* 0x0000000103037824 */ /* 0x000fca00078e0205 */
[----:B------:R-:W-:Y:S01]  /*21630*/  LEA.HI.X R5, R2, UR5, R3, 0x2, P0 ;  /* 0x0000000502057c11 */ /* 0x000fe200080f1403 */
[----:B------:R-:W-:-:S05]  /*21640*/  IMAD.MOV.U32 R3, RZ, RZ, -0x800000 ;  /* 0xff800000ff037424 */ /* 0x000fca00078e00ff */
[----:B------:R3:W-:Y:S02]  /*21650*/  STG.E desc[UR54][R4.64], R3 ;  /* 0x0000000304007986 */ /* 0x0007e4000c101936 */
.L_x_650:
[----:B------:R-:W-:Y:S05]  /*21660*/  BSYNC B1 ;  /* 0x0000000000017941 */ /* 0x000fea0003800000 */
.L_x_649:
[----:B------:R-:W-:Y:S02]  /*21670*/  ULDC.64 UR4, c[0x0][0xaa0] ;  /* 0x0002a80000047ab9 */ /* 0x000fe40000000a00 */
[----:B---3--:R-:W-:-:S04]  /*21680*/  IMAD R3, R11, UR4, RZ ;  /* 0x000000040b037c24 */ /* 0x008fc8000f8e02ff */
[C---:B------:R-:W-:Y:S02]  /*21690*/  IMAD R5, R0.reuse, UR5, R3 ;  /* 0x0000000500057c24 */ /* 0x040fe4000f8e0203 */
[----:B------:R-:W-:Y:S01]  /*216a0*/  IMAD.WIDE.U32 R2, R0, UR4, RZ ;  /* 0x0000000400027c25 */ /* 0x000fe2000f8e00ff */
[----:B------:R-:W-:Y:S01]  /*216b0*/  LEA R0, R212, R221, 0x5 ;  /* 0x000000ddd4007211 */ /* 0x000fe200078e28ff */
[----:B------:R-:W-:Y:S02]  /*216c0*/  ULDC.64 UR4, c[0x0][0xae8] ;  /* 0x0002ba0000047ab9 */ /* 0x000fe40000000a00 */
[----:B------:R-:W-:Y:S02]  /*216d0*/  IMAD.IADD R3, R3, 0x1, R5 ;  /* 0x0000000103037824 */ /* 0x000fe400078e0205 */
[----:B------:R-:W-:Y:S02]  /*216e0*/  IMAD R9, R217, 0x80, R0 ;  /* 0x00000080d9097824 */ /* 0x000fe400078e0200 */
[----:B------:R-:W-:-:S02]  /*216f0*/  IMAD R4, R12, UR4, RZ ;  /* 0x000000040c047c24 */ /* 0x000fc4000f8e02ff */
[----:B--2---:R-:W-:Y:S01]  /*21700*/  @P2 IMAD.HI.U32 R0, R9, R14, RZ ;  /* 0x0000000e09002227 */ /* 0x004fe200078e00ff */
[----:B------:R-:W-:-:S03]  /*21710*/  MOV R5, R9 ;  /* 0x0000000900057202 */ /* 0x000fc60000000f00 */
[C---:B------:R-:W-:Y:S01]  /*21720*/  IMAD R7, R213.reuse, UR5, R4 ;  /* 0x00000005d5077c24 */ /* 0x040fe2000f8e0204 */
[----:B----4-:R-:W-:Y:S01]  /*21730*/  @P2 SHF.R.U32.HI R5, RZ, R25, R0 ;  /* 0x00000019ff052219 */ /* 0x010fe20000011600 */
[----:B------:R-:W-:Y:S01]  /*21740*/  IMAD.WIDE.U32 R2, R213, UR4, R2 ;  /* 0x00000004d5027c25 */ /* 0x000fe2000f8e0002 */
[----:B------:R-:W-:Y:S02]  /*21750*/  ULDC.64 UR4, c[0x0][0xaf0] ;  /* 0x0002bc0000047ab9 */ /* 0x000fe40000000a00 */
[----:B------:R-:W-:Y:S01]  /*21760*/  SHF.R.S32.HI R0, RZ, 0x1f, R5 ;  /* 0x0000001fff007819 */ /* 0x000fe20000011405 */
[----:B------:R-:W-:Y:S02]  /*21770*/  IMAD R4, R216, UR4, RZ ;  /* 0x00000004d8047c24 */ /* 0x000fe4000f8e02ff */
[----:B------:R-:W-:Y:S02]  /*21780*/  IMAD.IADD R3, R3, 0x1, R7 ;  /* 0x0000000103037824 */ /* 0x000fe400078e0207 */
[----:B------:R-:W-:-:S02]  /*21790*/  IMAD R7, R13, UR5, R4 ;  /* 0x000000050d077c24 */ /* 0x000fc4000f8e0204 */
[----:B------:R-:W-:Y:S01]  /*217a0*/  IMAD.WIDE.U32 R2, R13, UR4, R2 ;  /* 0x000000040d027c25 */ /* 0x000fe2000f8e0002 */
[----:B------:R-:W-:-:S03]  /*217b0*/  ULDC.64 UR4, c[0x0][0xae0] ;  /* 0x0002b80000047ab9 */ /* 0x000fc60000000a00 */
[----:B------:R-:W-:Y:S01]  /*217c0*/  IMAD.MOV R4, RZ, RZ, -R5 ;  /* 0x000000ffff047224 */ /* 0x000fe200078e0a05 */
[----:B------:R-:W-:Y:S01]  /*217d0*/  IADD3 R3, R3, R7, RZ ;  /* 0x0000000703037210 */ /* 0x000fe20007ffe0ff */
[----:B------:R-:W-:Y:S02]  /*217e0*/  IMAD R0, R0, UR4, RZ ;  /* 0x0000000400007c24 */ /* 0x000fe4000f8e02ff */
[----:B------:R-:W-:Y:S02]  /*217f0*/  IMAD R7, R21, R4, R9 ;  /* 0x0000000415077224 */ /* 0x000fe400078e0209 */
[C---:B------:R-:W-:Y:S02]  /*21800*/  IMAD R9, R5.reuse, UR5, R0 ;  /* 0x0000000505097c24 */ /* 0x040fe4000f8e0200 */
[----:B------:R-:W-:Y:S01]  /*21810*/  IMAD.WIDE.U32 R2, R5, UR4, R2 ;  /* 0x0000000405027c25 */ /* 0x000fe2000f8e0002 */
[----:B------:R-:W-:Y:S01]  /*21820*/  SHF.R.S32.HI R0, RZ, 0x1f, R7 ;  /* 0x0000001fff007819 */ /* 0x000fe20000011407 */
[----:B------:R-:W-:-:S02]  /*21830*/  ULDC.64 UR4, c[0x0][0xad8] ;  /* 0x0002b60000047ab9 */ /* 0x000fc40000000a00 */
[----:B------:R-:W-:Y:S02]  /*21840*/  IMAD.IADD R3, R3, 0x1, R9 ;  /* 0x0000000103037824 */ /* 0x000fe400078e0209 */
[----:B------:R-:W-:Y:S02]  /*21850*/  IMAD R0, R0, UR4, RZ ;  /* 0x0000000400007c24 */ /* 0x000fe4000f8e02ff */
[----:B------:R-:W-:-:S04]  /*21860*/  IMAD.WIDE.U32 R4, R7, UR4, R2 ;  /* 0x0000000407047c25 */ /* 0x000fc8000f8e0002 */
[----:B------:R-:W-:Y:S01]  /*21870*/  IMAD R3, R7, UR5, R0 ;  /* 0x0000000507037c24 */ /* 0x000fe2000f8e0200 */
[----:B------:R-:W-:Y:S02]  /*21880*/  ULDC.64 UR4, c[0x0][0xa80] ;  /* 0x0002a00000047ab9 */ /* 0x000fe40000000a00 */
[----:B------:R-:W-:Y:S01]  /*21890*/  LEA R2, P0, R4, UR4, 0x1 ;  /* 0x0000000404027c11 */ /* 0x000fe2000f8008ff */
[----:B------:R-:W-:Y:S01]  /*218a0*/  IMAD.IADD R3, R5, 0x1, R3 ;  /* 0x0000000105037824 */ /* 0x000fe200078e0203 */
[----:B------:R-:W-:-:S04]  /*218b0*/  UMOV UR4, 0xffffffff ;  /* 0xffffffff00047882 */ /* 0x000fc80000000000 */
[----:B------:R-:W-:Y:S01]  /*218c0*/  LEA.HI.X R3, R4, UR5, R3, 0x1, P0 ;  /* 0x0000000504037c11 */ /* 0x000fe200080f0c03 */
[----:B------:R-:W-:Y:S06]  /*218d0*/  BRA.DIV UR4, `(.L_x_651) ;  /* 0x00000086042c7947 */ /* 0x000fec000b800000 */
[----:B------:R2:W3:Y:S04]  /*218e0*/  SHFL.IDX PT, R0, R3, RZ, 0x181f ;  /* 0x00181fff03007589 */ /* 0x0004e800000e0000 */
[----:B------:R2:W4:Y:S02]  /*218f0*/  SHFL.IDX PT, R14, R2, RZ, 0x181f ;  /* 0x00181fff020e7589 */ /* 0x00052400000e0000 */
.L_x_852:
[----:B------:R-:W-:Y:S01]  /*21900*/  IMAD R21, R6, R21, RZ ;  /* 0x0000001506157224 */ /* 0x000fe200078e02ff */
[----:B------:R-:W-:Y:S01]  /*21910*/  LEA R6, R217, R221, 0x7 ;  /* 0x000000ddd9067211 */ /* 0x000fe200078e38ff */
[----:B------:R-:W-:Y:S03]  /*21920*/  BSSY B1, `(.L_x_652) ;  /* 0x000000e000017945 */ /* 0x000fe60003800000 */
[----:B------:R-:W-:-:S13]  /*21930*/  ISETP.GE.AND P0, PT, R6, R21, PT ;  /* 0x000000150600720c */ /* 0x000fda0003f06270 */
[----:B------:R-:W-:Y:S05]  /*21940*/  @P0 BRA `(.L_x_653) ;  /* 0x00000000002c0947 */ /* 0x000fea0003800000 */
[----:B------:R-:W-:Y:S01]  /*21950*/  ULDC UR4, c[0x0][0xac8] ;  /* 0x0002b20000047ab9 */ /* 0x000fe20000000800 */
[----:B------:R-:W-:Y:S02]  /*21960*/  SHF.R.S32.HI R8, RZ, 0x1f, R202 ;  /* 0x0000001fff087819 */ /* 0x000fe400000114ca */
[----:B------:R-:W-:Y:S02]  /*21970*/  ISETP.GE.AND P2, PT, R202, UR4, PT ;  /* 0x00000004ca007c0c */ /* 0x000fe4000bf46270 */
[----:B------:R-:W-:Y:S02]  /*21980*/  ISETP.GE.AND P3, PT, R211, UR4, PT ;  /* 0x00000004d3007c0c */ /* 0x000fe4000bf66270 */
[----:B------:R-:W-:-:S09]  /*21990*/  SHF.R.S32.HI R7, RZ, 0x1f, R211 ;  /* 0x0000001fff077819 */ /* 0x000fd200000114d3 */
[CC--:B----4-:R-:W-:Y:S02]  /*219a0*/  @!P2 LEA R4, P0, R202.reuse, R14.reuse, 0x1 ;  /* 0x0000000eca04a211 */ /* 0x0d0fe400078008ff */
[C---:B------:R-:W-:Y:S02]  /*219b0*/  @!P3 LEA R14, P1, R211.reuse, R14, 0x1 ;  /* 0x0000000ed30eb211 */ /* 0x040fe400078208ff */
[-C--:B---3--:R-:W-:Y:S02]  /*219c0*/  @!P2 LEA.HI.X R5, R202, R0.reuse, R8, 0x1, P0 ;  /* 0x00000000ca05a211 */ /* 0x088fe400000f0c08 */
[----:B------:R-:W-:-:S03]  /*219d0*/  @!P3 LEA.HI.X R15, R211, R0, R7, 0x1, P1 ;  /* 0x00000000d30fb211 */ /* 0x000fc600008f0c07 */
[----:B------:R3:W-:Y:S04]  /*219e0*/  @!P2 ST.E.128 desc[UR54][R4.64], RZ ;  /* 0x000000ff0400a985 */ /* 0x0007e8000c101d36 */
[----:B------:R3:W-:Y:S02]  /*219f0*/  @!P3 ST.E.128 desc[UR54][R14.64], RZ ;  /* 0x000000ff0e00b985 */ /* 0x0007e4000c101d36 */
.L_x_653:
[----:B------:R-:W-:Y:S05]  /*21a00*/  BSYNC B1 ;  /* 0x0000000000017941 */ /* 0x000fea0003800000 */
.L_x_652:
[----:B------:R-:W-:-:S03]  /*21a10*/  UMOV UR4, 0xffffffff ;  /* 0xffffffff00047882 */ /* 0x000fc60000000000 */
[----:B------:R-:W-:Y:S05]  /*21a20*/  BRA.DIV UR4, `(.L_x_654) ;  /* 0x00000086040c7947 */ /* 0x000fea000b800000 */
[----:B---3--:R3:W0:Y:S04]  /*21a30*/  SHFL.IDX PT, R0, R3, 0x1, 0x181f ;  /* 0x00381f0003007f89 */ /* 0x00862800000e0000 */
[----:B----4-:R3:W4:Y:S02]  /*21a40*/  SHFL.IDX PT, R14, R2, 0x1, 0x181f ;  /* 0x00381f00020e7f89 */ /* 0x01072400000e0000 */
.L_x_856:
[----:B------:R-:W-:Y:S01]  /*21a50*/  VIADD R4, R6, 0x20 ;  /* 0x0000002006047836 */ /* 0x000fe20000000000 */
[----:B------:R-:W-:Y:S04]  /*21a60*/  BSSY B1, `(.L_x_655) ;  /* 0x000000e000017945 */ /* 0x000fe80003800000 */
        /* <DEDUP_REMOVED lines=9> */
[-C--:B0-----:R-:W-:Y:S02]  /*21b00*/  @!P2 LEA.HI.X R5, R202, R0.reuse, R8, 0x1, P0 ;  /* 0x00000000ca05a211 */ /* 0x081fe400000f0c08 */
[----:B------:R-:W-:-:S03]  /*21b10*/  @!P3 LEA.HI.X R15, R211, R0, R7, 0x1, P1 ;  /* 0x00000000d30fb211 */ /* 0x000fc600008f0c07 */
[----:B------:R0:W-:Y:S04]  /*21b20*/  @!P2 ST.E.128 desc[UR54][R4.64], RZ ;  /* 0x000000ff0400a985 */ /* 0x0001e8000c101d36 */
[----:B------:R0:W-:Y:S02]  /*21b30*/  @!P3 ST.E.128 desc[UR54][R14.64], RZ ;  /* 0x000000ff0e00b985 */ /* 0x0001e4000c101d36 */
.L_x_656:
[----:B------:R-:W-:Y:S05]  /*21b40*/  BSYNC B1 ;  /* 0x0000000000017941 */ /* 0x000fea0003800000 */
.L_x_655:
[----:B------:R-:W-:-:S03]  /*21b50*/  UMOV UR4, 0xffffffff ;  /* 0xffffffff00047882 */ /* 0x000fc60000000000 */
[----:B------:R-:W-:Y:S05]  /*21b60*/  BRA.DIV UR4, `(.L_x_657) ;  /* 0x0000008604047947 */ /* 0x000fea000b800000 */
[----:B0-----:R0:W0:Y:S04]  /*21b70*/  SHFL.IDX PT, R0, R3, 0x2, 0x181f ;  /* 0x00581f0003007f89 */ /* 0x00102800000e0000 */
[----:B----4-:R4:W0:Y:S02]  /*21b80*/  SHFL.IDX PT, R14, R2, 0x2, 0x181f ;  /* 0x00581f00020e7f89 */ /* 0x01082400000e0000 */
.L_x_860:
        /* <DEDUP_REMOVED lines=9> */
[CC--:B0-----:R-:W-:Y:S02]  /*21c20*/  @!P2 LEA R4, P0, R202.reuse, R14.reuse, 0x1 ;  /* 0x0000000eca04a211 */ /* 0x0c1fe400078008ff */
[C---:B------:R-:W-:Y:S02]  /*21c30*/  @!P3 LEA R14, P1, R211.reuse, R14, 0x1 ;  /* 0x0000000ed30eb211 */ /* 0x040fe400078208ff */
[-C--:B------:R-:W-:Y:S02]  /*21c40*/  @!P2 LEA.HI.X R5, R202, R0.reuse, R8, 0x1, P0 ;  /* 0x00000000ca05a211 */ /* 0x080fe400000f0c08 */
[----:B------:R-:W-:-:S03]  /*21c50*/  @!P3 LEA.HI.X R15, R211, R0, R7, 0x1, P1 ;  /* 0x00000000d30fb211 */ /* 0x000fc600008f0c07 */
[----:B------:R0:W-:Y:S04]  /*21c60*/  @!P2 ST.E.128 desc[UR54][R4.64], RZ ;  /* 0x000000ff0400a985 */ /* 0x0001e8000c101d36 */
[----:B------:R0:W-:Y:S02]  /*21c70*/  @!P3 ST.E.128 desc[UR54][R14.64], RZ ;  /* 0x000000ff0e00b985 */ /* 0x0001e4000c101d36 */
.L_x_659:
[----:B------:R-:W-:Y:S05]  /*21c80*/  BSYNC B1 ;  /* 0x0000000000017941 */ /* 0x000fea0003800000 */
.L_x_658:
[----:B------:R-:W-:-:S03]  /*21c90*/  UMOV UR4, 0xffffffff ;  /* 0xffffffff00047882 */ /* 0x000fc60000000000 */
[----:B------:R-:W-:Y:S05]  /*21ca0*/  BRA.DIV UR4, `(.L_x_660) ;  /* 0x0000008204fc7947 */ /* 0x000fea000b800000 */
[----:B0-----:R0:W0:Y:S04]  /*21cb0*/  SHFL.IDX PT, R0, R3, 0x3, 0x181f ;  /* 0x00781f0003007f89 */ /* 0x00102800000e0000 */
[----:B------:R0:W0:Y:S02]  /*21cc0*/  SHFL.IDX PT, R14, R2, 0x3, 0x181f ;  /* 0x00781f00020e7f89 */ /* 0x00002400000e0000 */
.L_x_864:
[----:B0-234-:R-:W-:-:S04]  /*21cd0*/  IADD3 R2, R6, 0x60, RZ ;  /* 0x0000006006027810 */ /* 0x01dfc80007ffe0ff */
[----:B------:R-:W-:-:S13]  /*21ce0*/  ISETP.GE.AND P0, PT, R2, R21, PT ;  /* 0x000000150200720c */ /* 0x000fda0003f06270 */
[----:B------:R-:W-:Y:S05]  /*21cf0*/  @P0 BRA `(.L_x_647) ;  /* 0x00000000002c0947 */ /* 0x000fea0003800000 */
[----:B------:R-:W-:Y:S01]  /*21d00*/  ULDC UR4, c[0x0][0xac8] ;  /* 0x0002b20000047ab9 */ /* 0x000fe20000000800 */
[----:B------:R-:W-:Y:S02]  /*21d10*/  SHF.R.S32.HI R5, RZ, 0x1f, R202 ;  /* 0x0000001fff057819 */ /* 0x000fe400000114ca */
[----:B------:R-:W-:Y:S02]  /*21d20*/  ISETP.GE.AND P2, PT, R202, UR4, PT ;  /* 0x00000004ca007c0c */ /* 0x000fe4000bf46270 */
[----:B------:R-:W-:Y:S02]  /*21d30*/  ISETP.GE.AND P3, PT, R211, UR4, PT ;  /* 0x00000004d3007c0c */ /* 0x000fe4000bf66270 */
[----:B------:R-:W-:-:S09]  /*21d40*/  SHF.R.S32.HI R4, RZ, 0x1f, R211 ;  /* 0x0000001fff047819 */ /* 0x000fd200000114d3 */
[CC--:B------:R-:W-:Y:S02]  /*21d50*/  @!P2 LEA R2, P0, R202.reuse, R14.reuse, 0x1 ;  /* 0x0000000eca02a211 */ /* 0x0c0fe400078008ff */
[C---:B------:R-:W-:Y:S02]  /*21d60*/  @!P3 LEA R14, P1, R211.reuse, R14, 0x1 ;  /* 0x0000000ed30eb211 */ /* 0x040fe400078208ff */
[-C--:B------:R-:W-:Y:S02]  /*21d70*/  @!P2 LEA.HI.X R3, R202, R0.reuse, R5, 0x1, P0 ;  /* 0x00000000ca03a211 */ /* 0x080fe400000f0c05 */
[----:B------:R-:W-:-:S03]  /*21d80*/  @!P3 LEA.HI.X R15, R211, R0, R4, 0x1, P1 ;  /* 0x00000000d30fb211 */ /* 0x000fc600008f0c04 */
[----:B------:R0:W-:Y:S04]  /*21d90*/  @!P2 ST.E.128 desc[UR54][R2.64], RZ ;  /* 0x000000ff0200a985 */ /* 0x0001e8000c101d36 */
[----:B------:R0:W-:Y:S02]  /*21da0*/  @!P3 ST.E.128 desc[UR54][R14.64], RZ ;  /* 0x000000ff0e00b985 */ /* 0x0001e4000c101d36 */
.L_x_647:
[----:B------:R-:W-:Y:S05]  /*21db0*/  BSYNC B0 ;  /* 0x0000000000007941 */ /* 0x000fea0003800000 */
.L_x_637:
[----:B------:R-:W-:Y:S02]  /*21dc0*/  ULDC UR4, c[0x0][0xc3c] ;  /* 0x00030f0000047ab9 */ /* 0x000fe40000000800 */
[----:B-1----:R-:W-:-:S13]  /*21dd0*/  ISETP.GE.AND P0, PT, R207, UR4, PT ;  /* 0x00000004cf007c0c */ /* 0x002fda000bf06270 */
[----:B------:R-:W-:Y:S05]  /*21de0*/  @!P0 BRA `(.L_x_661) ;  /* 0xfffffdf400a48947 */ /* 0x000fea000383ffff */
[----:B------:R-:W-:Y:S05]  /*21df0*/  BRA `(.L_x_470) ;  /* 0x0000006800087947 */ /* 0x000fea0003800000 */
.L_x_468:
        /* <DEDUP_REMOVED lines=15> */
[----:B------:R-:W1:Y:S01]  /*21ef0*/  LDS.128 R16, [UR4+0x298d0] ;  /* 0x0298d004ff107984 */ /* 0x000e620008000c00 */
[----:B------:R-:W-:Y:S06]  /*21f00*/  BAR.ARV 0x4, 0x180 ;  /* 0x0106000000007b1d */ /* 0x000fec0000002000 */
[----:B------:R-:W-:Y:S05]  /*21f10*/  BRA `(.L_x_663) ;  /* 0x0000000400fc7947 */ /* 0x000fea0003800000 */
.L_x_662:
[----:B0-----:R-:W0:Y:S01]  /*21f20*/  S2R R2, SR_TID.X ;  /* 0x0000000000027919 */ /* 0x001e220000002100 */
[----:B------:R-:W-:Y:S01]  /*21f30*/  ULDC UR4, c[0x0][0xc3c] ;  /* 0x00030f0000047ab9 */ /* 0x000fe20000000800 */
[----:B------:R-:W1:Y:S01]  /*21f40*/  S2UR UR6, SR_CTAID.X ;  /* 0x00000000000679c3 */ /* 0x000e620000002500 */
[----:B------:R-:W-:Y:S01]  /*21f50*/  ULDC UR5, c[0x0][0xc38] ;  /* 0x00030e0000057ab9 */ /* 0x000fe20000000800 */
        /* <DEDUP_REMOVED lines=8> */
[C---:B------:R-:W-:Y:S01]  /*21fe0*/  ISETP.GE.U32.AND P2, PT, R5.reuse, 0x2, PT ;  /* 0x000000020500780c */ /* 0x040fe20003f46070 */
[----:B------:R-:W-:Y:S01]  /*21ff0*/  IMAD.MOV.U32 R16, RZ, RZ, RZ ;  /* 0x000000ffff107224 */ /* 0x000fe200078e00ff */
[C---:B------:R-:W-:Y:S02]  /*22000*/  ISETP.GE.U32.AND P3, PT, R5.reuse, 0x4, PT ;  /* 0x000000040500780c */ /* 0x040fe40003f66070 */
[C---:B------:R-:W-:Y:S02]  /*22010*/  ISETP.GE.U32.AND P4, PT, R5.reuse, 0x8, PT ;  /* 0x000000080500780c */ /* 0x040fe40003f86070 */
[----:B------:R-:W-:Y:S01]  /*22020*/  ISETP.GE.U32.AND P5, PT, R5, 0x10, PT ;  /* 0x000000100500780c */ /* 0x000fe20003fa6070 */
[----:B--2---:R-:W0:Y:S02]  /*22030*/  SHFL.UP PT, R4, R0, 0x1, RZ ;  /* 0x0420000000047989 */ /* 0x004e2400000e00ff */
[----:B0-----:R-:W-:-:S05]  /*22040*/  SEL R7, R4, RZ, P1 ;  /* 0x000000ff04077207 */ /* 0x001fca0000800000 */
[----:B------:R-:W-:-:S05]  /*22050*/  IMAD.IADD R7, R0, 0x1, R7 ;  /* 0x0000000100077824 */ /* 0x000fca00078e0207 */
[----:B------:R-:W0:Y:S02]  /*22060*/  SHFL.UP PT, R4, R7, 0x2, RZ ;  /* 0x0440000007047989 */ /* 0x000e2400000e00ff */
[----:B0-----:R-:W-:-:S04]  /*22070*/  SEL R4, R4, RZ, P2 ;  /* 0x000000ff04047207 */ /* 0x001fc80001000000 */
[----:B------:R-:W-:-:S05]  /*22080*/  IADD3 R4, R7, R4, RZ ;  /* 0x0000000407047210 */ /* 0x000fca0007ffe0ff */
[----:B------:R-:W0:Y:S02]  /*22090*/  SHFL.UP PT, R6, R4, 0x4, RZ ;  /* 0x0480000004067989 */ /* 0x000e2400000e00ff */
[----:B0-----:R-:W-:-:S05]  /*220a0*/  SEL R3, R6, RZ, P3 ;  /* 0x000000ff06037207 */ /* 0x001fca0001800000 */
[----:B------:R-:W-:-:S05]  /*220b0*/  IMAD.IADD R3, R4, 0x1, R3 ;  /* 0x0000000104037824 */ /* 0x000fca00078e0203 */
[----:B------:R-:W0:Y:S02]  /*220c0*/  SHFL.UP PT, R2, R3, 0x8, RZ ;  /* 0x0500000003027989 */ /* 0x000e2400000e00ff */
[----:B0-----:R-:W-:-:S05]  /*220d0*/  SEL R2, R2, RZ, P4 ;  /* 0x000000ff02027207 */ /* 0x001fca0002000000 */
[----:B------:R-:W-:-:S05]  /*220e0*/  IMAD.IADD R6, R3, 0x1, R2 ;  /* 0x0000000103067824 */ /* 0x000fca00078e0202 */
[----:B------:R-:W0:Y:S02]  /*220f0*/  SHFL.UP PT, R2, R6, 0x10, RZ ;  /* 0x0600000006027989 */ /* 0x000e2400000e00ff */
[----:B0-----:R-:W-:-:S04]  /*22100*/  SEL R7, R2, RZ, P5 ;  /* 0x000000ff02077207 */ /* 0x001fc80002800000 */
[----:B------:R-:W-:-:S05]  /*22110*/  IADD3 R2, R6, R7, RZ ;  /* 0x0000000706027210 */ /* 0x000fca0007ffe0ff */
[----:B------:R-:W0:Y:S02]  /*22120*/  SHFL.IDX PT, R4, R2, 0x1f, 0x1f ;  /* 0x03e01f0002047f89 */ /* 0x000e2400000e0000 */
[----:B0-----:R-:W-:-:S04]  /*22130*/  IMAD R4, R4, UR5, RZ ;  /* 0x0000000504047c24 */ /* 0x001fc8000f8e02ff */
[----:B------:R-:W-:Y:S01]  /*22140*/  IMAD.MOV.U32 R7, RZ, RZ, R4 ;  /* 0x000000ffff077224 */ /* 0x000fe200078e0004 */
[----:B-1----:R-:W-:-:S13]  /*22150*/  ISETP.GT.AND P6, PT, R4, UR6, PT ;  /* 0x0000000604007c0c */ /* 0x002fda000bfc4270 */
[----:B------:R-:W-:Y:S05]  /*22160*/  @P6 BRA `(.L_x_664) ;  /* 0x0000000000a06947 */ /* 0x000fea0003800000 */
[----:B------:R-:W0:Y:S01]  /*22170*/  LDC R6, c[0x0][0xc3c] ;  /* 0x00030f00ff067b82 */ /* 0x000e220000000800 */
[----:B------:R-:W-:Y:S01]  /*22180*/  MOV R4, R7 ;  /* 0x0000000700047202 */ /* 0x000fe20000000f00 */
[----:B------:R-:W-:Y:S01]  /*22190*/  UMOV UR4, URZ ;  /* 0x0000003f00047c82 */ /* 0x000fe20008000000 */
[----:B------:R-:W-:Y:S01]  /*221a0*/  ULDC UR7, c[0x0][0xc3c] ;  /* 0x00030f0000077ab9 */ /* 0x000fe20000000800 */
[----:B------:R-:W-:-:S05]  /*221b0*/  ULDC UR5, c[0x0][0xc38] ;  /* 0x00030e0000057ab9 */ /* 0x000fca0000000800 */
.L_x_668:
[----:B------:R-:W-:Y:S01]  /*221c0*/  UIADD3 UR4, UR4, 0x1f, URZ ;  /* 0x0000001f04047890 */ /* 0x000fe2000fffe03f */
[----:B------:R-:W-:-:S05]  /*221d0*/  IMAD.U32 R19, RZ, RZ, UR7 ;  /* 0x00000007ff137e24 */ /* 0x000fca000f8e00ff */
[----:B0-----:R-:W-:-:S13]  /*221e0*/  ISETP.LE.AND P6, PT, R6, UR4, PT ;  /* 0x0000000406007c0c */ /* 0x001fda000bfc3270 */
[----:B------:R-:W-:Y:S05]  /*221f0*/  @P6 BRA `(.L_x_665) ;  /* 0x0000000400206947 */ /* 0x000fea0003800000 */
[----:B------:R-:W-:Y:S01]  /*22200*/  VIADD R7, R5, UR4 ;  /* 0x0000000405077c36 */ /* 0x000fe20008000000 */
[----:B------:R-:W-:Y:S01]  /*22210*/  BSSY B0, `(.L_x_666) ;  /* 0x0000007000007945 */ /* 0x000fe20003800000 */
[----:B------:R-:W-:-:S03]  /*22220*/  MOV R0, RZ ;  /* 0x000000ff00007202 */ /* 0x000fc60000000f00 */
[----:B------:R-:W-:-:S13]  /*22230*/  ISETP.GE.OR P6, PT, R7, R6, !P0 ;  /* 0x000000060700720c */ /* 0x000fda00047c6670 */
[----:B------:R-:W-:Y:S05]  /*22240*/  @P6 BRA `(.L_x_667) ;  /* 0x00000000000c6947 */ /* 0x000fea0003800000 */
[----:B------:R-:W0:Y:S02]  /*22250*/  LDC.64 R2, c[0x0][0xc80] ;  /* 0x00032000ff027b82 */ /* 0x000e240000000a00 */
[----:B0-----:R-:W-:-:S05]  /*22260*/  IMAD.WIDE R2, R7, 0x4, R2 ;  /* 0x0000000407027825 */ /* 0x001fca00078e0202 */
[----:B------:R0:W5:Y:S02]  /*22270*/  LDG.E R0, desc[UR54][R2.64] ;  /* 0x0000003602007981 */ /* 0x000164000c1e1900 */
.L_x_667:
[----:B------:R-:W-:Y:S05]  /*22280*/  BSYNC B0 ;  /* 0x0000000000007941 */ /* 0x000fea0003800000 */
.L_x_666:
[----:B0----5:R-:W0:Y:S02]  /*22290*/  SHFL.UP PT, R2, R0, 0x1, RZ ;  /* 0x0420000000027989 */ /* 0x021e2400000e00ff */
        /* <DEDUP_REMOVED lines=14> */
[----:B------:R-:W0:Y:S02]  /*22380*/  SHFL.IDX PT, R3, R9, 0x1f, 0x1f ;  /* 0x03e01f0009037f89 */ /* 0x000e2400000e0000 */
[----:B0-----:R-:W-:-:S05]  /*22390*/  IMAD R3, R3, UR5, RZ ;  /* 0x0000000503037c24 */ /* 0x001fca000f8e02ff */
[----:B------:R-:W-:-:S04]  /*223a0*/  IADD3 R4, R3, R4, RZ ;  /* 0x0000000403047210 */ /* 0x000fc80007ffe0ff */
[----:B------:R-:W-:-:S13]  /*223b0*/  ISETP.GT.AND P6, PT, R4, UR6, PT ;  /* 0x0000000604007c0c */ /* 0x000fda000bfc4270 */
[----:B------:R-:W-:Y:S05]  /*223c0*/  @!P6 BRA `(.L_x_668) ;  /* 0xfffffffc007ce947 */ /* 0x000fea000383ffff */
[----:B------:R-:W-:Y:S02]  /*223d0*/  IMAD.MOV.U32 R2, RZ, RZ, R9 ;  /* 0x000000ffff027224 */ /* 0x000fe400078e0009 */
[----:B------:R-:W-:-:S07]  /*223e0*/  IMAD.MOV.U32 R7, RZ, RZ, R3 ;  /* 0x000000ffff077224 */ /* 0x000fce00078e0003 */
.L_x_664:
[----:B------:R-:W-:-:S05]  /*223f0*/  IADD3 R7, -R7, R4, RZ ;  /* 0x0000000407077210 */ /* 0x000fca0007ffe1ff */
[----:B------:R-:W-:-:S05]  /*22400*/  IMAD R3, R2, UR5, R7 ;  /* 0x0000000502037c24 */ /* 0x000fca000f8e0207 */
[----:B------:R-:W-:-:S13]  /*22410*/  ISETP.GT.AND P0, PT, R3, UR6, PT ;  /* 0x0000000603007c0c */ /* 0x000fda000bf04270 */
[----:B------:R-:W-:-:S04]  /*22420*/  VOTE.ANY R6, PT, !P0 ;  /* 0x0000000000067806 */ /* 0x000fc800040e0100 */
[----:B------:R-:W0:Y:S01]  /*22430*/  POPC R19, R6 ;  /* 0x0000000600137309 */ /* 0x000e220000000000 */
[----:B------:R-:W-:Y:S01]  /*22440*/  ISETP.NE.AND P0, PT, R6, RZ, PT ;  /* 0x000000ff0600720c */ /* 0x000fe20003f05270 */
[----:B0-----:R-:W0:Y:S02]  /*22450*/  SHFL.IDX PT, R0, R0, R19, 0x1f ;  /* 0x00001f1300007589 */ /* 0x001e2400000e0000 */
[----:B0-----:R-:W-:-:S04]  /*22460*/  IABS R4, R0 ;  /* 0x0000000000047213 */ /* 0x001fc80000000000 */
[----:B------:R-:W0:Y:S08]  /*22470*/  I2F.RP R8, R4 ;  /* 0x0000000400087306 */ /* 0x000e300000209400 */
[----:B0-----:R-:W0:Y:S02]  /*22480*/  MUFU.RCP R8, R8 ;  /* 0x0000000800087308 */ /* 0x001e240000001000 */
[----:B0-----:R-:W-:-:S06]  /*22490*/  VIADD R3, R8, 0xffffffe ;  /* 0x0ffffffe08037836 */ /* 0x001fcc0000000000 */
[----:B------:R-:W0:Y:S02]  /*224a0*/  F2I.FTZ.U32.TRUNC.NTZ R3, R3 ;  /* 0x0000000300037305 */ /* 0x000e24000021f000 */
[----:B0-----:R-:W-:Y:S01]  /*224b0*/  IMAD.MOV R11, RZ, RZ, -R3 ;  /* 0x000000ffff0b7224 */ /* 0x001fe200078e0a03 */
[----:B------:R-:W-:Y:S06]  /*224c0*/  @!P0 BRA `(.L_x_669) ;  /* 0x0000000000088947 */ /* 0x000fec0003800000 */
[----:B------:R-:W-:-:S05]  /*224d0*/  IADD3 R9, R19, -0x1, RZ ;  /* 0xffffffff13097810 */ /* 0x000fca0007ffe0ff */
[----:B------:R0:W1:Y:S02]  /*224e0*/  SHFL.IDX PT, R16, R2, R9, 0x1f ;  /* 0x00001f0902107589 */ /* 0x00006400000e0000 */
.L_x_669:
[----:B-1----:R-:W-:Y:S01]  /*224f0*/  IMAD R16, R16, UR5, R7 ;  /* 0x0000000510107c24 */ /* 0x002fe2000f8e0207 */
[----:B------:R-:W-:Y:S01]  /*22500*/  IABS R6, R0 ;  /* 0x0000000000067213 */ /* 0x000fe20000000000 */
[----:B------:R-:W-:Y:S02]  /*22510*/  IMAD R7, R11, R4, RZ ;  /* 0x000000040b077224 */ /* 0x000fe400078e02ff */
[----:B0-----:R-:W-:Y:S02]  /*22520*/  IMAD.MOV.U32 R2, RZ, RZ, RZ ;  /* 0x000000ffff027224 */ /* 0x001fe400078e00ff */
[----:B------:R-:W-:Y:S02]  /*22530*/  IMAD.MOV R6, RZ, RZ, -R6 ;  /* 0x000000ffff067224 */ /* 0x000fe400078e0a06 */
[----:B------:R-:W-:Y:S01]  /*22540*/  IMAD.HI.U32 R2, R3, R7, R2 ;  /* 0x0000000703027227 */ /* 0x000fe200078e0002 */
[----:B------:R-:W-:-:S03]  /*22550*/  IADD3 R7, -R16, UR6, RZ ;  /* 0x0000000610077c10 */ /* 0x000fc6000fffe1ff */
[----:B------:R-:W-:Y:S01]  /*22560*/  VIADD R19, R19, UR4 ;  /* 0x0000000413137c36 */ /* 0x000fe20008000000 */
[----:B------:R-:W-:-:S05]  /*22570*/  IABS R3, R7 ;  /* 0x0000000700037213 */ /* 0x000fca0000000000 */
[----:B------:R-:W-:-:S04]  /*22580*/  IMAD.HI.U32 R2, R2, R3, RZ ;  /* 0x0000000302027227 */ /* 0x000fc800078e00ff */
[----:B------:R-:W-:-:S05]  /*22590*/  IMAD R3, R2, R6, R3 ;  /* 0x0000000602037224 */ /* 0x000fca00078e0203 */
[----:B------:R-:W-:-:S13]  /*225a0*/  ISETP.GT.U32.AND P1, PT, R4, R3, PT ;  /* 0x000000030400720c */ /* 0x000fda0003f24070 */
[-C--:B------:R-:W-:Y:S01]  /*225b0*/  @!P1 IADD3 R3, R3, -R4.reuse, RZ ;  /* 0x8000000403039210 */ /* 0x080fe20007ffe0ff */
[----:B------:R-:W-:Y:S01]  /*225c0*/  @!P1 VIADD R2, R2, 0x1 ;  /* 0x0000000102029836 */ /* 0x000fe20000000000 */
[----:B------:R-:W-:Y:S02]  /*225d0*/  ISETP.NE.AND P1, PT, R0, RZ, PT ;  /* 0x000000ff0000720c */ /* 0x000fe40003f25270 */
[----:B------:R-:W-:Y:S02]  /*225e0*/  ISETP.GE.U32.AND P0, PT, R3, R4, PT ;  /* 0x000000040300720c */ /* 0x000fe40003f06070 */
[----:B------:R-:W-:-:S04]  /*225f0*/  LOP3.LUT R3, R7, R0, RZ, 0x3c, !PT ;  /* 0x0000000007037212 */ /* 0x000fc800078e3cff */
[----:B------:R-:W-:-:S07]  /*22600*/  ISETP.GE.AND P2, PT, R3, RZ, PT ;  /* 0x000000ff0300720c */ /* 0x000fce0003f46270 */
[----:B------:R-:W-:-:S06]  /*22610*/  @P0 VIADD R2, R2, 0x1 ;  /* 0x0000000102020836 */ /* 0x000fcc0000000000 */
[----:B------:R-:W-:Y:S02]  /*22620*/  @!P2 IADD3 R2, -R2, RZ, RZ ;  /* 0x000000ff0202a210 */ /* 0x000fe40007ffe1ff */
[----:B------:R-:W-:-:S04]  /*22630*/  @!P1 LOP3.LUT R2, RZ, R0, RZ, 0x33, !PT ;  /* 0x00000000ff029212 */ /* 0x000fc800078e33ff */
[----:B------:R-:W-:Y:S01]  /*22640*/  MOV R18, R2 ;  /* 0x0000000200127202 */ /* 0x000fe20000000f00 */
[----:B------:R-:W-:-:S04]  /*22650*/  IMAD.MOV R17, RZ, RZ, -R2 ;  /* 0x000000ffff117224 */ /* 0x000fc800078e0a02 */
[----:B------:R-:W-:Y:S01]  /*22660*/  IMAD R17, R0, R17, R7 ;  /* 0x0000001100117224 */ /* 0x000fe200078e0207 */
[----:B------:R-:W-:Y:S06]  /*22670*/  BRA `(.L_x_670) ;  /* 0x00000000000c7947 */ /* 0x000fec0003800000 */
.L_x_665:
[----:B------:R-:W-:Y:S01]  /*22680*/  IMAD.MOV.U32 R17, RZ, RZ, RZ ;  /* 0x000000ffff117224 */ /* 0x000fe200078e00ff */
[----:B------:R-:W-:Y:S01]  /*22690*/  MOV R18, RZ ;  /* 0x000000ff00127202 */ /* 0x000fe20000000f00 */
[----:B------:R-:W-:-:S07]  /*226a0*/  IMAD.U32 R16, RZ, RZ, UR6 ;  /* 0x00000006ff107e24 */ /* 0x000fce000f8e00ff */
.L_x_670:
[----:B------:R-:W-:-:S13]  /*226b0*/  ISETP.NE.AND P0, PT, R5, RZ, PT ;  /* 0x000000ff0500720c */ /* 0x000fda0003f05270 */
[----:B------:R-:W0:Y:S01]  /*226c0*/  @!P0 S2R R3, SR_CgaCtaId ;  /* 0x0000000000038919 */ /* 0x000e220000008800 */
[----:B------:R-:W-:-:S04]  /*226d0*/  @!P0 MOV R0, 0x400 ;  /* 0x0000040000008802 */ /* 0x000fc80000000f00 */
[----:B0-----:R-:W-:-:S05]  /*226e0*/  @!P0 LEA R0, R3, R0, 0x18 ;  /* 0x0000000003008211 */ /* 0x001fca00078ec0ff */
[----:B------:R2:W-:Y:S01]  /*226f0*/  @!P0 STS.128 [R0+0x298d0], R16 ;  /* 0x0298d01000008388 */ /* 0x0005e20000000c00 */
[----:B------:R-:W-:Y:S06]  /*22700*/  BAR.ARV 0x5, 0x180 ;  /* 0x0146000000007b1d */ /* 0x000fec0000002000 */
.L_x_663:
[----:B--2---:R-:W-:Y:S01]  /*22710*/  IMAD.MOV.U32 R0, RZ, RZ, 0x1 ;  /* 0x00000001ff007424 */ /* 0x004fe200078e00ff */
[----:B------:R2:W-:Y:S01]  /*22720*/  STL [R1+0x8], RZ ;  /* 0x000008ff01007387 */ /* 0x0005e20000100800 */
[----:B------:R-:W-:Y:S02]  /*22730*/  ULDC UR4, c[0x0][0xc3c] ;  /* 0x00030f0000047ab9 */ /* 0x000fe40000000800 */
[----:B-1----:R-:W-:Y:S01]  /*22740*/  ISETP.GE.AND P0, PT, R19, UR4, PT ;  /* 0x0000000413007c0c */ /* 0x002fe2000bf06270 */
[----:B------:R2:W-:Y:S04]  /*22750*/  STL [R1+0x14], R0 ;  /* 0x0000140001007387 */ /* 0x0005e80000100800 */
[----:B------:R2:W-:Y:S08]  /*22760*/  STL [R1+0x58], RZ ;  /* 0x000058ff01007387 */ /* 0x0005f00000100800 */
[----:B--2---:R-:W-:Y:S05]  /*22770*/  @P0 BRA `(.L_x_671) ;  /* 0x0000005800a40947 */ /* 0x004fea0003800000 */
[----:B------:R-:W1:Y:S01]  /*22780*/  S2R R11, SR_TID.X ;  /* 0x00000000000b7919 */ /* 0x000e620000002100 */
[----:B------:R-:W2:Y:S01]  /*22790*/  S2UR UR5, SR_CgaCtaId ;  /* 0x00000000000579c3 */ /* 0x000ea20000008800 */
[----:B------:R-:W-:Y:S01]  /*227a0*/  UMOV UR4, 0x400 ;  /* 0x0000040000047882 */ /* 0x000fe20000000000 */
[----:B------:R-:W-:Y:S01]  /*227b0*/  BSSY B7, `(.L_x_671) ;  /* 0x00005a5000077945 */ /* 0x000fe20003800000 */
[----:B------:R-:W-:Y:S01]  /*227c0*/  ULDC.64 UR40, c[0x0][0x198] ;  /* 0x0000660000287ab9 */ /* 0x000fe20000000a00 */
[----:B------:R-:W-:Y:S02]  /*227d0*/  ULOP3.LUT UR37, UR36, 0x1, URZ, 0xfc, !UPT ;  /* 0x0000000124257892 */ /* 0x000fe4000f8efc3f */
[----:B------:R-:W-:Y:S01]  /*227e0*/  ULOP3.LUT UR39, UR36, 0x2, URZ, 0xfc, !UPT ;  /* 0x0000000224277892 */ /* 0x000fe2000f8efc3f */
[----:B------:R-:W-:Y:S01]  /*227f0*/  ULDC UR38, c[0x0][0xc] ;  /* 0x0000030000267ab9 */ /* 0x000fe20000000800 */
[----:B--2---:R-:W-:Y:S01]  /*22800*/  ULEA UR4, UR5, UR4, 0x18 ;  /* 0x0000000405047291 */ /* 0x004fe2000f8ec03f */
[C---:B-1----:R-:W-:Y:S01]  /*22810*/  IMAD.SHL.U32 R4, R11.reuse, 0x80, RZ ;  /* 0x000000800b047824 */ /* 0x042fe200078e00ff */
[----:B------:R-:W-:Y:S01]  /*22820*/  SHF.R.U32.HI R3, RZ, 0x1, R11 ;  /* 0x00000001ff037819 */ /* 0x000fe2000001160b */
[C---:B------:R-:W-:Y:S01]  /*22830*/  IMAD.SHL.U32 R5, R11.reuse, 0x2, RZ ;  /* 0x000000020b057824 */ /* 0x040fe200078e00ff */
[C---:B------:R-:W-:Y:S01]  /*22840*/  LOP3.LUT R10, R11.reuse, 0x7f, RZ, 0xc0, !PT ;  /* 0x0000007f0b0a7812 */ /* 0x040fe200078ec0ff */
[----:B------:R-:W-:Y:S01]  /*22850*/  IMAD.SHL.U32 R8, R11, 0x4, RZ ;  /* 0x000000040b087824 */ /* 0x000fe200078e00ff */
[----:B------:R-:W-:-:S02]  /*22860*/  LOP3.LUT R6, R4, 0x380, RZ, 0xc0, !PT ;  /* 0x0000038004067812 */ /* 0x000fc400078ec0ff */
[----:B------:R-:W-:Y:S02]  /*22870*/  SHF.L.U32 R0, R10, 0x4, RZ ;  /* 0x000000040a007819 */ /* 0x000fe400000006ff */
[----:B------:R-:W-:Y:S01]  /*22880*/  LOP3.LUT R6, R6, 0x30, R3, 0xf8, !PT ;  /* 0x0000003006067812 */ /* 0x000fe200078ef803 */
[C---:B------:R-:W-:Y:S01]  /*22890*/  IMAD.SHL.U32 R3, R11.reuse, 0x10, RZ ;  /* 0x000000100b037824 */ /* 0x040fe200078e00ff */
[----:B------:R-:W-:Y:S02]  /*228a0*/  LOP3.LUT R7, R0, 0x600, RZ, 0xc0, !PT ;  /* 0x0000060000077812 */ /* 0x000fe400078ec0ff */
[----:B0-----:R-:W-:Y:S02]  /*228b0*/  SHF.L.U32 R2, R11, 0x5, RZ ;  /* 0x000000050b027819 */ /* 0x001fe400000006ff */
[----:B------:R-:W-:Y:S02]  /*228c0*/  LOP3.LUT R0, R3, 0x1b0, RZ, 0xc0, !PT ;  /* 0x000001b003007812 */ /* 0x000fe400078ec0ff */
[----:B------:R-:W-:-:S02]  /*228d0*/  LOP3.LUT R9, R7, 0x60, R2, 0xf8, !PT ;  /* 0x0000006007097812 */ /* 0x000fc400078ef802 */
[----:B------:R-:W-:Y:S02]  /*228e0*/  LOP3.LUT R0, R0, 0x30, R5, 0x78, !PT ;  /* 0x0000003000007812 */ /* 0x000fe400078e7805 */
[----:B------:R-:W-:Y:S02]  /*228f0*/  LOP3.LUT R5, R7, 0x40, R3, 0xf8, !PT ;  /* 0x0000004007057812 */ /* 0x000fe400078ef803 */
[----:B------:R-:W-:Y:S02]  /*22900*/  LOP3.LUT P0, RZ, R11, 0x4, RZ, 0xc0, !PT ;  /* 0x000000040bff7812 */ /* 0x000fe4000780c0ff */
[----:B------:R-:W-:Y:S02]  /*22910*/  LOP3.LUT R0, R5, R0, RZ, 0xfc, !PT ;  /* 0x0000000005007212 */ /* 0x000fe400078efcff */
[----:B------:R-:W-:-:S04]  /*22920*/  LOP3.LUT R5, R2, 0x80, RZ, 0xc0, !PT ;  /* 0x0000008002057812 */ /* 0x000fc800078ec0ff */
[----:B------:R-:W-:-:S04]  /*22930*/  LOP3.LUT R5, R5, 0x10, R11, 0xf8, !PT ;  /* 0x0000001005057812 */ /* 0x000fc800078ef80b */
[----:B------:R-:W-:Y:S02]  /*22940*/  LOP3.LUT R7, R5, 0x10, R8, 0x78, !PT ;  /* 0x0000001005077812 */ /* 0x000fe400078e7808 */
[----:B------:R-:W-:Y:S02]  /*22950*/  LOP3.LUT R5, R6, 0x70, R3, 0x78, !PT ;  /* 0x0000007006057812 */ /* 0x000fe400078e7803 */
[----:B------:R-:W-:Y:S02]  /*22960*/  LOP3.LUT R6, R9, 0x100, R2, 0xf8, !PT ;  /* 0x0000010009067812 */ /* 0x000fe400078ef802 */
[----:B------:R-:W-:Y:S02]  /*22970*/  LOP3.LUT R5, R5, 0xc00, R4, 0xf8, !PT ;  /* 0x00000c0005057812 */ /* 0x000fe400078ef804 */
[----:B------:R-:W-:Y:S02]  /*22980*/  LOP3.LUT R4, R6, R7, RZ, 0xfc, !PT ;  /* 0x0000000706047212 */ /* 0x000fe400078efcff */
[----:B------:R-:W-:Y:S01]  /*22990*/  SHF.R.U32.HI R6, RZ, 0x2, R10 ;  /* 0x00000002ff067819 */ /* 0x000fe2000001160a */
[----:B------:R0:W-:Y:S04]  /*229a0*/  STL [R1+0x2c], R5 ;  /* 0x00002c0501007387 */ /* 0x0001e80000100800 */
[----:B------:R1:W-:Y:S01]  /*229b0*/  STL [R1+0x28], R4 ;  /* 0x0000280401007387 */ /* 0x0003e20000100800 */
[----:B0-----:R-:W-:-:S02]  /*229c0*/  MOV R5, UR4 ;  /* 0x0000000400057c02 */ /* 0x001fc40008000f00 */
[----:B-1----:R-:W-:Y:S01]  /*229d0*/  LOP3.LUT R4, R3, 0x30, RZ, 0xc0, !PT ;  /* 0x0000003003047812 */ /* 0x002fe200078ec0ff */
[----:B------:R-:W-:Y:S02]  /*229e0*/  IMAD.MOV.U32 R3, RZ, RZ, 0x40 ;  /* 0x00000040ff037424 */ /* 0x000fe400078e00ff */
[----:B------:R-:W-:Y:S03]  /*229f0*/  STL [R1+0x4], R5 ;  /* 0x0000040501007387 */ /* 0x000fe60000100800 */
[----:B------:R-:W-:Y:S02]  /*22a00*/  SEL R7, R3, 0xffffffc0, !P0 ;  /* 0xffffffc003077807 */ /* 0x000fe40004000000 */
[----:B------:R-:W-:Y:S01]  /*22a10*/  LOP3.LUT R3, R6, 0x60, R2, 0xf8, !PT ;  /* 0x0000006006037812 */ /* 0x000fe200078ef802 */
[----:B------:R-:W-:Y:S01]  /*22a20*/  IMAD.IADD R2, R5, 0x1, R0 ;  /* 0x0000000105027824 */ /* 0x000fe200078e0200 */
[----:B------:R-:W-:Y:S01]  /*22a30*/  MOV R3, 0x1 ;  /* 0x0000000100037802 */ /* 0x000fe20000000f00 */
[----:B------:R-:W-:-:S03]  /*22a40*/  IMAD.MOV.U32 R0, RZ, RZ, 0x1 ;  /* 0x00000001ff007424 */ /* 0x000fc600078e00ff */
[----:B------:R0:W-:Y:S04]  /*22a50*/  STL [R1+0x34], R2 ;  /* 0x0000340201007387 */ /* 0x0001e80000100800 */
[----:B------:R-:W-:Y:S04]  /*22a60*/  STL [R1+0x58], RZ ;  /* 0x000058ff01007387 */ /* 0x000fe80000100800 */
[----:B------:R1:W-:Y:S01]  /*22a70*/  STL [R1+0x18], R0 ;  /* 0x0000180001007387 */ /* 0x0003e20000100800 */
[----:B0-----:R-:W-:-:S03]  /*22a80*/  LOP3.LUT R2, R4, 0x40, RZ, 0xfc, !PT ;  /* 0x0000004004027812 */ /* 0x001fc600078efcff */
[----:B------:R0:W-:Y:S04]  /*22a90*/  STL [R1+0xc], RZ ;  /* 0x00000cff01007387 */ /* 0x0001e80000100800 */
[----:B------:R0:W-:Y:S01]  /*22aa0*/  STL [R1+0x8], RZ ;  /* 0x000008ff01007387 */ /* 0x0001e20000100800 */
[----:B-1----:R-:W-:-:S03]  /*22ab0*/  LOP3.LUT R0, R4, 0x80, RZ, 0xfc, !PT ;  /* 0x0000008004007812 */ /* 0x002fc600078efcff */
[----:B------:R0:W-:Y:S04]  /*22ac0*/  STL [R1+0x14], R3 ;  /* 0x0000140301007387 */ /* 0x0001e80000100800 */
.L_x_781:
[----:B0-2---:R-:W0:Y:S02]  /*22ad0*/  LDC.64 R2, c[0x0][0xc88] ;  /* 0x00032200ff027b82 */ /* 0x005e240000000a00 */
[----:B0-----:R-:W-:-:S05]  /*22ae0*/  IMAD.WIDE R2, R19, 0x4, R2 ;  /* 0x0000000413027825 */ /* 0x001fca00078e0202 */
[----:B------:R-:W2:Y:S01]  /*22af0*/  LDG.E R15, desc[UR54][R2.64] ;  /* 0x00000036020f7981 */ /* 0x000ea2000c1e1900 */
[----:B------:R-:W-:Y:S05]  /*22b00*/  YIELD ;  /* 0x0000000000007946 */ /* 0x000fea0003800000 */
[----:B------:R-:W-:Y:S01]  /*22b10*/  ULDC.64 UR4, c[0x0][0xa28] ;  /* 0x00028a0000047ab9 */ /* 0x000fe20000000a00 */
[----:B------:R-:W-:Y:S01]  /*22b20*/  IMAD.MOV.U32 R0, RZ, RZ, RZ ;  /* 0x000000ffff007224 */ /* 0x000fe200078e00ff */
[----:B------:R-:W-:Y:S01]  /*22b30*/  ISETP.NE.U32.AND P0, PT, RZ, UR4, PT ;  /* 0x00000004ff007c0c */ /* 0x000fe2000bf05070 */
[----:B------:R-:W-:Y:S01]  /*22b40*/  ULDC.64 UR10, c[0x0][0xa18] ;  /* 0x00028600000a7ab9 */ /* 0x000fe20000000a00 */
[----:B------:R-:W-:Y:S01]  /*22b50*/  ULDC.64 UR8, c[0x0][0xa10] ;  /* 0x0002840000087ab9 */ /* 0x000fe20000000a00 */
[----:B------:R-:W-:Y:S01]  /*22b60*/  ULDC.64 UR6, c[0x0][0xa08] ;  /* 0x0002820000067ab9 */ /* 0x000fe20000000a00 */
[----:B------:R-:W-:-:S02]  /*22b70*/  ISETP.NE.AND.EX P0, PT, RZ, UR5, PT, P0 ;  /* 0x00000005ff007c0c */ /* 0x000fc4000bf05300 */
[----:B--2---:R-:W-:Y:S01]  /*22b80*/  SHF.R.S32.HI R4, RZ, 0x1f, R15 ;  /* 0x0000001fff047819 */ /* 0x004fe2000001140f */
[----:B------:R-:W-:-:S10]  /*22b90*/  IMAD.SHL.U32 R14, R15, 0x4, RZ ;  /* 0x000000040f0e7824 */ /* 0x000fd400078e00ff */
[C---:B------:R-:W-:Y:S01]  /*22ba0*/  @P0 LEA R2, P1, R15.reuse, UR4, 0x2 ;  /* 0x000000040f020c11 */ /* 0x040fe2000f8210ff */
[----:B------:R-:W-:Y:S03]  /*22bb0*/  STL [R1+0x30], R15 ;  /* 0x0000300f01007387 */ /* 0x000fe60000100800 */
[C-C-:B------:R-:W-:Y:S01]  /*22bc0*/  @P0 LEA.HI.X R3, R15.reuse, UR5, R4.reuse, 0x2, P1 ;  /* 0x000000050f030c11 */ /* 0x140fe200088f1404 */
[----:B------:R-:W-:Y:S01]  /*22bd0*/  ULDC.64 UR4, c[0x0][0xa00] ;  /* 0x0002800000047ab9 */ /* 0x000fe20000000a00 */
[----:B------:R0:W-:Y:S01]  /*22be0*/  STL [R1+0x3c], R4 ;  /* 0x00003c0401007387 */ /* 0x0001e20000100800 */
[----:B------:R-:W-:Y:S02]  /*22bf0*/  ISETP.NE.U32.AND P2, PT, RZ, UR4, PT ;  /* 0x00000004ff007c0c */ /* 0x000fe4000bf45070 */
[----:B------:R-:W-:Y:S01]  /*22c00*/  SHF.L.U64.HI R13, R15, 0x2, R4 ;  /* 0x000000020f0d7819 */ /* 0x000fe20000010204 */
[----:B------:R1:W5:Y:S01]  /*22c10*/  @P0 LDG.E R0, desc[UR54][R2.64] ;  /* 0x0000003602000981 */ /* 0x000362000c1e1900 */
[----:B------:R-:W-:-:S02]  /*22c20*/  ISETP.NE.AND.EX P2, PT, RZ, UR5, PT, P2 ;  /* 0x00000005ff007c0c */ /* 0x000fc4000bf45320 */
[----:B------:R-:W-:Y:S01]  /*22c30*/  ISETP.NE.U32.AND P3, PT, RZ, UR10, PT ;  /* 0x0000000aff007c0c */ /* 0x000fe2000bf65070 */
[----:B------:R-:W-:Y:S01]  /*22c40*/  STL [R1], R14 ;  /* 0x0000000e01007387 */ /* 0x000fe20000100800 */
[----:B------:R-:W-:Y:S02]  /*22c50*/  ISETP.NE.U32.AND P0, PT, RZ, UR6, PT ;  /* 0x00000006ff007c0c */ /* 0x000fe4000bf05070 */
[----:B0-----:R-:W-:Y:S01]  /*22c60*/  IADD3 R4, P4, R14, UR4, RZ ;  /* 0x000000040e047c10 */ /* 0x001fe2000ff9e0ff */
[----:B------:R-:W-:Y:S01]  /*22c70*/  STL [R1+0x20], R13 ;  /* 0x0000200d01007387 */ /* 0x000fe20000100800 */
[----:B------:R-:W-:Y:S02]  /*22c80*/  ISETP.NE.AND.EX P3, PT, RZ, UR11, PT, P3 ;  /* 0x0000000bff007c0c */ /* 0x000fe4000bf65330 */
[----:B-1----:R-:W-:Y:S02]  /*22c90*/  CS2R R2, SRZ ;  /* 0x0000000000027805 */ /* 0x002fe4000001ff00 */
[----:B------:R-:W-:-:S02]  /*22ca0*/  IADD3.X R5, R13, UR5, RZ, P4, !PT ;  /* 0x000000050d057c10 */ /* 0x000fc4000a7fe4ff */
[C---:B------:R-:W-:Y:S02]  /*22cb0*/  IADD3 R6, P4, R14.reuse, UR8, RZ ;  /* 0x000000080e067c10 */ /* 0x040fe4000ff9e0ff */
[----:B------:R-:W-:Y:S01]  /*22cc0*/  ISETP.NE.U32.AND P1, PT, RZ, UR8, PT ;  /* 0x00000008ff007c0c */ /* 0x000fe2000bf25070 */
[----:B------:R-:W2:Y:S01]  /*22cd0*/  @P2 LDG.E R2, desc[UR54][R4.64] ;  /* 0x0000003604022981 */ /* 0x000ea2000c1e1900 */
[----:B------:R-:W-:Y:S01]  /*22ce0*/  IADD3.X R7, R13, UR9, RZ, P4, !PT ;  /* 0x000000090d077c10 */ /* 0x000fe2000a7fe4ff */
[----:B------:R-:W-:Y:S01]  /*22cf0*/  ULDC UR4, c[0x0][0x288] ;  /* 0x0000a20000047ab9 */ /* 0x000fe20000000800 */
[----:B------:R-:W-:Y:S02]  /*22d00*/  ISETP.NE.AND.EX P0, PT, RZ, UR7, PT, P0 ;  /* 0x00000007ff007c0c */ /* 0x000fe4000bf05300 */
[----:B------:R-:W-:Y:S02]  /*22d10*/  ISETP.NE.AND.EX P1, PT, RZ, UR9, PT, P1 ;  /* 0x00000009ff007c0c */ /* 0x000fe4000bf25310 */
[----:B------:R-:W-:-:S02]  /*22d20*/  @P3 IADD3 R10, P4, R14, UR10, RZ ;  /* 0x0000000a0e0a3c10 */ /* 0x000fc4000ff9e0ff */
[----:B------:R-:W-:Y:S02]  /*22d30*/  IADD3 R8, P5, R14, UR6, RZ ;  /* 0x000000060e087c10 */ /* 0x000fe4000ffbe0ff */
[C---:B------:R-:W-:Y:S02]  /*22d40*/  @P3 IADD3.X R11, R13.reuse, UR11, RZ, P4, !PT ;  /* 0x0000000b0d0b3c10 */ /* 0x040fe4000a7fe4ff */
[----:B------:R-:W-:Y:S02]  /*22d50*/  MOV R12, RZ ;  /* 0x000000ff000c7202 */ /* 0x000fe40000000f00 */
[----:B------:R-:W-:-:S03]  /*22d60*/  IADD3.X R9, R13, UR7, RZ, P5, !PT ;  /* 0x000000070d097c10 */ /* 0x000fc6000affe4ff */
[----:B------:R-:W5:Y:S04]  /*22d70*/  @P1 LDG.E R3, desc[UR54][R6.64] ;  /* 0x0000003606031981 */ /* 0x000f68000c1e1900 */
[----:B------:R-:W5:Y:S04]  /*22d80*/  @P0 LDG.E R12, desc[UR54][R8.64] ;  /* 0x00000036080c0981 */ /* 0x000f68000c1e1900 */
[----:B--2---:R0:W-:Y:S02]  /*22d90*/  STL [R1+0x38], R2 ;  /* 0x0000380201007387 */ /* 0x0041e40000100800 */
[----:B0-----:R-:W-:Y:S01]  /*22da0*/  IMAD.U32 R2, RZ, RZ, UR4 ;  /* 0x00000004ff027e24 */ /* 0x001fe2000f8e00ff */
[----:B------:R-:W-:-:S05]  /*22db0*/  ULDC.64 UR4, c[0x0][0x418] ;  /* 0x0001060000047ab9 */ /* 0x000fca0000000a00 */
[----:B------:R0:W2:Y:S01]  /*22dc0*/  @P3 LDG.E R2, desc[UR54][R10.64] ;  /* 0x000000360a023981 */ /* 0x0000a2000c1e1900 */
[----:B------:R-:W-:-:S03]  /*22dd0*/  UISETP.NE.U32.AND UP0, UPT, UR4, URZ, UPT ;  /* 0x0000003f0400728c */ /* 0x000fc6000bf05070 */
[----:B------:R-:W-:Y:S01]  /*22de0*/  ULDC UR4, c[0x0][0x424] ;  /* 0x0001090000047ab9 */ /* 0x000fe20000000800 */
[----:B------:R-:W-:-:S03]  /*22df0*/  UISETP.NE.AND.EX UP0, UPT, UR5, URZ, UPT, UP0 ;  /* 0x0000003f0500728c */ /* 0x000fc6000bf05300 */
[----:B------:R-:W-:Y:S01]  /*22e00*/  ULDC UR5, c[0x0][0x2f0] ;  /* 0x0000bc0000057ab9 */ /* 0x000fe20000000800 */
[----:B------:R-:W-:-:S04]  /*22e10*/  USEL UR4, UR4, 0x1, UP0 ;  /* 0x0000000104047887 */ /* 0x000fc80008000000 */
[----:B------:R-:W-:-:S03]  /*22e20*/  UIMAD UR4, UR4, UR5, URZ ;  /* 0x00000005040472a4 */ /* 0x000fc6000f8e023f */
[----:B------:R-:W-:Y:S02]  /*22e30*/  ULDC UR5, c[0x0][0x348] ;  /* 0x0000d20000057ab9 */ /* 0x000fe40000000800 */
[----:B0-----:R-:W-:Y:S01]  /*22e40*/  IMAD.U32 R10, RZ, RZ, UR5 ;  /* 0x00000005ff0a7e24 */ /* 0x001fe2000f8e00ff */
[----:B--2---:R0:W-:Y:S02]  /*22e50*/  STL [R1+0x54], R2 ;  /* 0x0000540201007387 */ /* 0x0041e40000100800 */
[----:B0-----:R-:W-:Y:S01]  /*22e60*/  MOV R2, UR4 ;  /* 0x0000000400027c02 */ /* 0x001fe20008000f00 */
[----:B------:R-:W-:Y:S06]  /*22e70*/  @P3 BRA `(.L_x_672) ;  /* 0x0000000000143947 */ /* 0x000fec0003800000 */
[----:B------:R-:W-:Y:S05]  /*22e80*/  @!P2 BRA `(.L_x_672) ;  /* 0x000000000010a947 */ /* 0x000fea0003800000 */
[----:B------:R-:W2:Y:S04]  /*22e90*/  LDG.E R11, desc[UR54][R4.64] ;  /* 0x00000036040b7981 */ /* 0x000ea8000c1e1900 */
[----:B------:R-:W2:Y:S02]  /*22ea0*/  LDG.E R4, desc[UR54][R4.64+0x4] ;  /* 0x0000043604047981 */ /* 0x000ea4000c1e1900 */
[----:B--2---:R-:W-:-:S05]  /*22eb0*/  IMAD.IADD R4, R4, 0x1, -R11 ;  /* 0x0000000104047824 */ /* 0x004fca00078e0a0b */
[----:B------:R0:W-:Y:S02]  /*22ec0*/  STL [R1+0x54], R4 ;  /* 0x0000540401007387 */ /* 0x0001e40000100800 */
.L_x_672:
[----:B------:R-:W-:Y:S01]  /*22ed0*/  MOV R11, R15 ;  /* 0x0000000f000b7202 */ /* 0x000fe20000000f00 */
[----:B0----5:R-:W-:Y:S01]  /*22ee0*/  IMAD.IADD R4, R12, 0x1, R0 ;  /* 0x000000010c047824 */ /* 0x021fe200078e0200 */
[----:B------:R-:W-:Y:S02]  /*22ef0*/  ULDC.64 UR4, c[0x0][0xa20] ;  /* 0x0002880000047ab9 */ /* 0x000fe40000000a00 */
[----:B------:R-:W-:Y:S01]  /*22f00*/  ISETP.NE.U32.AND P2, PT, RZ, UR4, PT ;  /* 0x00000004ff007c0c */ /* 0x000fe2000bf45070 */
[----:B------:R0:W-:Y:S03]  /*22f10*/  STL [R1+0x1c], R11 ;  /* 0x00001c0b01007387 */ /* 0x0001e60000100800 */
[----:B------:R-:W-:Y:S01]  /*22f20*/  ISETP.NE.AND.EX P2, PT, RZ, UR5, PT, P2 ;  /* 0x00000005ff007c0c */ /* 0x000fe2000bf45320 */
[----:B------:R0:W-:-:S12]  /*22f30*/  STL [R1+0x24], R4 ;  /* 0x0000240401007387 */ /* 0x0001d80000100800 */
[----:B0-----:R-:W-:Y:S05]  /*22f40*/  @!P2 BRA `(.L_x_673) ;  /* 0x000000000010a947 */ /* 0x001fea0003800000 */
[----:B------:R-:W-:-:S04]  /*22f50*/  IADD3 R4, P0, R14, UR4, RZ ;  /* 0x000000040e047c10 */ /* 0x000fc8000ff1e0ff */
[----:B------:R-:W-:-:S05]  /*22f60*/  IADD3.X R5, R13, UR5, RZ, P0, !PT ;  /* 0x000000050d057c10 */ /* 0x000fca00087fe4ff */
[----:B------:R0:W5:Y:S01]  /*22f70*/  LDG.E R2, desc[UR54][R4.64] ;  /* 0x0000003604027981 */ /* 0x000162000c1e1900 */
[----:B------:R-:W-:Y:S05]  /*22f80*/  BRA `(.L_x_674) ;  /* 0x0000000000107947 */ /* 0x000fea0003800000 */
.L_x_673:
[----:B------:R-:W-:Y:S05]  /*22f90*/  @!P0 BRA `(.L_x_674) ;  /* 0x00000000000c8947 */ /* 0x000fea0003800000 */
[----:B------:R-:W2:Y:S04]  /*22fa0*/  LDG.E R4, desc[UR54][R8.64] ;  /* 0x0000003608047981 */ /* 0x000ea8000c1e1900 */
[----:B------:R-:W2:Y:S02]  /*22fb0*/  LDG.E R2, desc[UR54][R8.64+0x4] ;  /* 0x0000043608027981 */ /* 0x000ea4000c1e1900 */
[----:B--2---:R-:W-:-:S07]  /*22fc0*/  IMAD.IADD R2, R2, 0x1, -R4 ;  /* 0x0000000102027824 */ /* 0x004fce00078e0a04 */
.L_x_674:
[----:B-----5:R-:W-:Y:S02]  /*22fd0*/  IMAD.IADD R0, R2, 0x1, -R0 ;  /* 0x0000000102007824 */ /* 0x020fe400078e0a00 */
[----:B------:R-:W2:Y:S04]  /*22fe0*/  @P1 LDG.E R2, desc[UR54][R6.64] ;  /* 0x0000003606021981 */ /* 0x000ea8000c1e1900 */
[----:B------:R-:W2:Y:S01]  /*22ff0*/  @P1 LDG.E R6, desc[UR54][R6.64+0x4] ;  /* 0x0000043606061981 */ /* 0x000ea2000c1e1900 */
[----:B------:R-:W-:Y:S01]  /*23000*/  BSSY B0, `(.L_x_675) ;  /* 0x0000132000007945 */ /* 0x000fe20003800000 */
[----:B--2---:R-:W-:-:S05]  /*23010*/  @P1 IADD3 R10, -R2, R6, RZ ;  /* 0x00000006020a1210 */ /* 0x004fca0007ffe1ff */
[----:B0-----:R-:W-:-:S04]  /*23020*/  IMAD.IADD R4, R0, 0x1, R10 ;  /* 0x0000000100047824 */ /* 0x001fc800078e020a */
[----:B------:R-:W-:Y:S01]  /*23030*/  VIADD R2, R4, 0x9f ;  /* 0x0000009f04027836 */ /* 0x000fe20000000000 */
[----:B------:R0:W-:Y:S03]  /*23040*/  STL [R1+0x40], R4 ;  /* 0x0000400401007387 */ /* 0x0001e60000100800 */
[----:B------:R-:W-:-:S05]  /*23050*/  IMAD.HI R2, R2, 0x66666667, RZ ;  /* 0x6666666702027827 */ /* 0x000fca00078e02ff */
[----:B0-----:R-:W-:-:S04]  /*23060*/  SHF.R.U32.HI R4, RZ, 0x1f, R2 ;  /* 0x0000001fff047819 */ /* 0x001fc80000011602 */
[----:B------:R-:W-:-:S05]  /*23070*/  LEA.HI.SX32 R5, R2, R4, 0x1a ;  /* 0x0000000402057211 */ /* 0x000fca00078fd2ff */
[----:B------:R-:W-:Y:S01]  /*23080*/  IMAD R2, R5, 0xa0, -R0 ;  /* 0x000000a005027824 */ /* 0x000fe200078e0a00 */
[----:B------:R-:W-:Y:S01]  /*23090*/  IADD3 R0, -R0, RZ, RZ ;  /* 0x000000ff00007210 */ /* 0x000fe20007ffe1ff */
[----:B------:R0:W-:Y:S03]  /*230a0*/  STL [R1+0x50], R5 ;  /* 0x0000500501007387 */ /* 0x0001e60000100800 */
[----:B------:R-:W-:Y:S02]  /*230b0*/  VIMNMX R10, R2, R10, PT ;  /* 0x0000000a020a7248 */ /* 0x000fe40003fe0100 */
[----:B------:R-:W-:-:S04]  /*230c0*/  VIMNMX R0, RZ, R0, !PT ;  /* 0x00000000ff007248 */ /* 0x000fc80007fe0100 */
[----:B------:R-:W-:Y:S01]  /*230d0*/  ISETP.GT.AND P0, PT, R10, R0, PT ;  /* 0x000000000a00720c */ /* 0x000fe20003f04270 */
[----:B0-----:R-:W-:-:S05]  /*230e0*/  IMAD.WIDE.U32 R4, R0, -0x33333333, RZ ;  /* 0xcccccccd00047825 */ /* 0x001fca00078e00ff */
        /* <DEDUP_REMOVED lines=8> */
[----:B------:R-:W-:Y:S05]  /*23170*/  @!P2 BRA `(.L_x_676) ;  /* 0x000000100068a947 */ /* 0x000fea0003800000 */
[----:B------:R-:W-:Y:S01]  /*23180*/  UMOV UR4, 0xffffffff ;  /* 0xffffffff00047882 */ /* 0x000fe20000000000 */
[----:B------:R-:W-:Y:S02]  /*23190*/  SEL R0, R11, RZ, !P1 ;  /* 0x000000ff0b007207 */ /* 0x000fe40004800000 */
[----:B------:R-:W-:Y:S05]  /*231a0*/  BRA.DIV UR4, `(.L_x_677) ;  /* 0x0000007204047947 */ /* 0x000fea000b800000 */
[----:B------:R-:W0:Y:S02]  /*231b0*/  S2R R4, SR_TID.X ;  /* 0x0000000000047919 */ /* 0x000e240000002100 */
[----:B0-----:R-:W-:-:S04]  /*231c0*/  SHF.R.U32.HI R4, RZ, 0x5, R4 ;  /* 0x00000005ff047819 */ /* 0x001fc80000011604 */
[----:B------:R-:W-:-:S05]  /*231d0*/  LOP3.LUT R4, R4, 0x3, RZ, 0xc0, !PT ;  /* 0x0000000304047812 */ /* 0x000fca00078ec0ff */
[----:B------:R0:W1:Y:S02]  /*231e0*/  SHFL.IDX PT, R14, R4, RZ, 0x1f ;  /* 0x00001fff040e7589 */ /* 0x00006400000e0000 */
.L_x_867:
[----:B-1----:R-:W-:Y:S02]  /*231f0*/  ISETP.NE.AND P0, PT, R14, RZ, PT ;  /* 0x000000ff0e00720c */ /* 0x002fe40003f05270 */
[----:B------:R-:W-:-:S11]  /*23200*/  PLOP3.LUT P6, PT, PT, PT, PT, 0x8, 0x0 ;  /* 0x000000000000781c */ /* 0x000fd60003fce170 */
[----:B------:R-:W-:Y:S05]  /*23210*/  @P0 BRA `(.L_x_678) ;  /* 0x00000000000c0947 */ /* 0x000fea0003800000 */
[----:B------:R-:W-:-:S03]  /*23220*/  UMOV UR4, 0xffffffff ;  /* 0xffffffff00047882 */ /* 0x000fc60000000000 */
[----:B------:R-:W-:Y:S05]  /*23230*/  BRA.DIV UR4, `(.L_x_679) ;  /* 0x0000007204147947 */ /* 0x000fea000b800000 */
[----:B------:R-:W-:-:S13]  /*23240*/  ELECT P6, URZ, PT ;  /* 0x00000000003f782f */ /* 0x000fda00038c0000 */
.L_x_678:
[----:B0-----:R-:W2:Y:S04]  /*23250*/  LDL R4, [R1+0x58] ;  /* 0x0000580001047983 */ /* 0x001ea80000100800 */
[----:B------:R-:W3:Y:S01]  /*23260*/  LDL R6, [R1+0x4] ;  /* 0x0000040001067983 */ /* 0x000ee20000100800 */
[----:B------:R-:W-:Y:S01]  /*23270*/  BSSY B1, `(.L_x_680) ;  /* 0x0000008000017945 */ /* 0x000fe20003800000 */
[----:B--2---:R-:W-:-:S04]  /*23280*/  IADD3 R4, R4, 0x1, RZ ;  /* 0x0000000104047810 */ /* 0x004fc80007ffe0ff */
[----:B------:R-:W-:-:S04]  /*23290*/  LEA.HI R5, R4, R4, RZ, 0x1 ;  /* 0x0000000404057211 */ /* 0x000fc800078f08ff */
[----:B------:R-:W-:-:S05]  /*232a0*/  LOP3.LUT R5, R5, 0xfffffffe, RZ, 0xc0, !PT ;  /* 0xfffffffe05057812 */ /* 0x000fca00078ec0ff */
[----:B------:R-:W-:-:S05]  /*232b0*/  IMAD.IADD R4, R4, 0x1, -R5 ;  /* 0x0000000104047824 */ /* 0x000fca00078e0a05 */
[----:B------:R-:W-:-:S04]  /*232c0*/  SHF.L.U32 R4, R4, 0x1f, RZ ;  /* 0x0000001f04047819 */ /* 0x000fc800000006ff */
[----:B---3--:R-:W0:Y:S02]  /*232d0*/  SYNCS.PHASECHK.TRANS64.TRYWAIT P0, [R6+URZ+0x29820], R4 ;  /* 0x02982004060075a7 */ /* 0x008e24000800017f */
[----:B0-----:R-:W-:Y:S05]  /*232e0*/  @!P0 BRA `(.L_x_681) ;  /* 0x0000007000088947 */ /* 0x001fea0003800000 */
.L_x_870:
[----:B------:R-:W-:Y:S05]  /*232f0*/  BSYNC B1 ;  /* 0x0000000000017941 */ /* 0x000fea0003800000 */
.L_x_680:
[----:B------:R-:W-:Y:S04]  /*23300*/  BSSY B1, `(.L_x_682) ;  /* 0x0000074000017945 */ /* 0x000fe80003800000 */
[----:B------:R-:W-:Y:S05]  /*23310*/  @!P6 BRA `(.L_x_683) ;  /* 0x0000000400c8e947 */ /* 0x000fea0003800000 */
[----:B------:R-:W2:Y:S04]  /*23320*/  LDL R6, [R1+0x4] ;  /* 0x0000040001067983 */ /* 0x000ea80000100800 */
[----:B------:R-:W3:Y:S01]  /*23330*/  LDL R7, [R1+0xc] ;  /* 0x00000c0001077983 */ /* 0x000ee20000100800 */
[----:B0-----:R-:W0:Y:S01]  /*23340*/  S2R R5, SR_TID.X ;  /* 0x0000000000057919 */ /* 0x001e220000002100 */
[----:B--2---:R-:W-:Y:S02]  /*23350*/  IMAD.MOV.U32 R9, RZ, RZ, R6 ;  /* 0x000000ffff097224 */ /* 0x004fe400078e0006 */
[----:B------:R-:W2:Y:S03]  /*23360*/  LDL R6, [R1+0x18] ;  /* 0x0000180001067983 */ /* 0x000ea60000100800 */
[----:B---3--:R-:W-:Y:S01]  /*23370*/  LEA R7, R7, R9, 0x3 ;  /* 0x0000000907077211 */ /* 0x008fe200078e18ff */
[----:B------:R-:W-:Y:S01]  /*23380*/  BSSY B2, `(.L_x_684) ;  /* 0x0000006000027945 */ /* 0x000fe20003800000 */
[----:B0-----:R-:W-:-:S04]  /*23390*/  LOP3.LUT R5, R5, 0x7f, RZ, 0xc0, !PT ;  /* 0x0000007f05057812 */ /* 0x001fc800078ec0ff */
[----:B------:R-:W-:Y:S02]  /*233a0*/  ISETP.NE.AND P1, PT, R5, RZ, PT ;  /* 0x000000ff0500720c */ /* 0x000fe40003f25270 */
[----:B--2---:R-:W-:-:S04]  /*233b0*/  SHF.L.U32 R10, R6, 0x1f, RZ ;  /* 0x0000001f060a7819 */ /* 0x004fc800000006ff */
[----:B------:R-:W0:Y:S02]  /*233c0*/  SYNCS.PHASECHK.TRANS64.TRYWAIT P0, [R7+URZ+0x298a0], R10 ;  /* 0x0298a00a070075a7 */ /* 0x000e24000800017f */
[----:B0-----:R-:W-:Y:S05]  /*233d0*/  @!P0 BRA `(.L_x_685) ;  /* 0x0000006c00e48947 */ /* 0x001fea0003800000 */
.L_x_871:
[----:B------:R-:W-:Y:S05]  /*233e0*/  BSYNC B2 ;  /* 0x0000000000027941 */ /* 0x000fea0003800000 */
.L_x_684:
        /* <DEDUP_REMOVED lines=9> */
.L_x_687:
[----:B------:R-:W-:Y:S05]  /*23480*/  BSYNC B2 ;  /* 0x0000000000027941 */ /* 0x000fea0003800000 */
.L_x_686:
[----:B------:R-:W2:Y:S04]  /*23490*/  LDL R6, [R1+0x4] ;  /* 0x0000040001067983 */ /* 0x000ea80000100800 */
[----:B------:R-:W2:Y:S01]  /*234a0*/  LDL R4, [R1+0xc] ;  /* 0x00000c0001047983 */ /* 0x000ea20000100800 */
[----:B------:R-:W-:Y:S01]  /*234b0*/  IMAD.MOV.U32 R11, RZ, RZ, RZ ;  /* 0x000000ffff0b7224 */ /* 0x000fe200078e00ff */
[----:B------:R-:W-:Y:S01]  /*234c0*/  UIADD3 UR4, UP0, UR40, 0x570, URZ ;  /* 0x0000057028047890 */ /* 0x000fe2000ff1e03f */
[----:B------:R-:W-:Y:S01]  /*234d0*/  IMAD R5, R8, 0xa0, R3 ;  /* 0x000000a008057824 */ /* 0x000fe200078e0203 */
[----:B------:R-:W-:Y:S01]  /*234e0*/  PLOP3.LUT P0, PT, PT, PT, PT, 0x80, 0x0 ;  /* 0x000000000000781c */ /* 0x000fe20003f0f070 */
[----:B------:R-:W-:Y:S01]  /*234f0*/  UMOV UR6, 0x0 ;  /* 0x0000000000067882 */ /* 0x000fe20000000000 */
[----:B------:R-:W-:Y:S01]  /*23500*/  R2UR UR10, R11 ;  /* 0x000000000b0a72ca */ /* 0x000fe200000e0000 */
[----:B------:R-:W-:Y:S01]  /*23510*/  UIADD3.X UR5, URZ, UR41, URZ, UP0, !UPT ;  /* 0x000000293f057290 */ /* 0x000fe200087fe43f */
[----:B------:R-:W-:Y:S01]  /*23520*/  IADD3 R5, R5, -0xa0, RZ ;  /* 0xffffff6005057810 */ /* 0x000fe20007ffe0ff */
[----:B------:R-:W-:Y:S01]  /*23530*/  UMOV UR7, 0x12f00000 ;  /* 0x12f0000000077882 */ /* 0x000fe20000000000 */
[----:B--2---:R-:W-:-:S02]  /*23540*/  IMAD R9, R4, 0x7800, R6 ;  /* 0x0000780004097824 */ /* 0x004fc400078e0206 */
[----:B------:R-:W-:Y:S02]  /*23550*/  VIADD R4, R7, 0x29890 ;  /* 0x0002989007047836 */ /* 0x000fe40000000000 */
[----:B------:R-:W-:-:S07]  /*23560*/  VIADD R6, R9, 0x1a400 ;  /* 0x0001a40009067836 */ /* 0x000fce0000000000 */
.L_x_688:
[----:B------:R-:W-:-:S13]  /*23570*/  @P0 ELECT P2, URZ, PT ;  /* 0x00000000003f082f */ /* 0x000fda0003840000 */
[----:B------:R-:W-:Y:S02]  /*23580*/  @P2 R2UR UR13, R0 ;  /* 0x00000000000d22ca */ /* 0x000fe400000e0000 */
[----:B------:R-:W-:Y:S02]  /*23590*/  @P2 R2UR UR12, R18 ;  /* 0x00000000120c22ca */ /* 0x000fe400000e0000 */
[----:B------:R-:W-:Y:S02]  /*235a0*/  @P2 R2UR UR11, R5 ;  /* 0x00000000050b22ca */ /* 0x000fe400000e0000 */
[----:B------:R-:W-:Y:S02]  /*235b0*/  @P2 R2UR UR9, R4 ;  /* 0x00000000040922ca */ /* 0x000fe400000e0000 */
[----:B------:R-:W-:Y:S02]  /*235c0*/  @P2 R2UR UR8, R6 ;  /* 0x00000000060822ca */ /* 0x000fe400000e0000 */
[----:B------:R-:W-:-:S02]  /*235d0*/  @P2 PLOP3.LUT P0, PT, P2, PT, PT, 0x8, 0x0 ;  /* 0x000000000000281c */ /* 0x000fc4000170e170 */
[----:B------:R-:W-:-:S09]  /*235e0*/  PLOP3.LUT P2, PT, PT, PT, PT, 0x8, 0x0 ;  /* 0x000000000000781c */ /* 0x000fd20003f4e170 */
[----:B------:R1:W-:Y:S02]  /*235f0*/  UTMALDG.4D [UR8], [UR4], desc[UR6] ;  /* 0x00000608040075b4 */ /* 0x0003e40008019000 */
[----:B-1----:R-:W-:Y:S05]  /*23600*/  @P0 BRA.U.ANY `(.L_x_688) ;  /* 0xfffffffd00d80947 */ /* 0x002fea000393ffff */
[----:B------:R-:W-:Y:S01]  /*23610*/  PLOP3.LUT P0, PT, PT, PT, PT, 0x80, 0x0 ;  /* 0x000000000000781c */ /* 0x000fe20003f0f070 */
[----:B------:R-:W-:Y:S01]  /*23620*/  UMOV UR6, 0x0 ;  /* 0x0000000000067882 */ /* 0x000fe20000000000 */
[----:B------:R-:W-:Y:S01]  /*23630*/  IADD3 R6, R9, 0x1cc00, RZ ;  /* 0x0001cc0009067810 */ /* 0x000fe20007ffe0ff */
[----:B------:R-:W-:Y:S01]  /*23640*/  UMOV UR7, 0x12f00000 ;  /* 0x12f0000000077882 */ /* 0x000fe20000000000 */
[----:B------:R-:W-:-:S09]  /*23650*/  UMOV UR10, 0x40 ;  /* 0x00000040000a7882 */ /* 0x000fd20000000000 */
.L_x_689:
        /* <DEDUP_REMOVED lines=11> */
[----:B------:R-:W-:Y:S01]  /*23710*/  VIADD R6, R9, 0x1f400 ;  /* 0x0001f40009067836 */ /* 0x000fe20000000000 */
[----:B------:R-:W-:Y:S01]  /*23720*/  UMOV UR6, 0x0 ;  /* 0x0000000000067882 */ /* 0x000fe20000000000 */
[----:B------:R-:W-:Y:S01]  /*23730*/  UMOV UR7, 0x12f00000 ;  /* 0x12f0000000077882 */ /* 0x000fe20000000000 */
[----:B------:R-:W-:-:S09]  /*23740*/  UMOV UR10, 0x80 ;  /* 0x00000080000a7882 */ /* 0x000fd20000000000 */
.L_x_690:
        /* <DEDUP_REMOVED lines=10> */
[----:B------:R-:W1:Y:S01]  /*237f0*/  SYNCS.PHASECHK.TRANS64.TRYWAIT P0, [R7+URZ+0x298c0], R10 ;  /* 0x0298c00a070075a7 */ /* 0x000e62000800017f */
[----:B------:R-:W-:Y:S04]  /*23800*/  BSSY B2, `(.L_x_691) ;  /* 0x0000002000027945 */ /* 0x000fe80003800000 */
[----:B-1----:R-:W-:Y:S05]  /*23810*/  @!P0 BRA `(.L_x_692) ;  /* 0x0000006800e88947 */ /* 0x002fea0003800000 */
.L_x_872:
[----:B------:R-:W-:Y:S05]  /*23820*/  BSYNC B2 ;  /* 0x0000000000027941 */ /* 0x000fea0003800000 */
.L_x_691:
[----:B------:R-:W-:Y:S01]  /*23830*/  BSSY B2, `(.L_x_693) ;  /* 0x000000b000027945 */ /* 0x000fe20003800000 */
[----:B------:R-:W-:Y:S01]  /*23840*/  IMAD.MOV.U32 R12, RZ, RZ, 0x0 ;  /* 0x00000000ff0c7424 */ /* 0x000fe200078e00ff */
[----:B------:R-:W-:Y:S02]  /*23850*/  MOV R13, 0x12f00000 ;  /* 0x12f00000000d7802 */ /* 0x000fe40000000f00 */
[----:B------:R-:W-:Y:S05]  /*23860*/  @P1 BRA `(.L_x_694) ;  /* 0x00000000001c1947 */ /* 0x000fea0003800000 */
[----:B------:R-:W2:Y:S02]  /*23870*/  S2R R4, SR_TID.X ;  /* 0x0000000000047919 */ /* 0x000ea40000002100 */
[----:B--2---:R-:W-:Y:S01]  /*23880*/  LOP3.LUT R6, R4, 0x1f, RZ, 0xc0, !PT ;  /* 0x0000001f04067812 */ /* 0x004fe200078ec0ff */
[----:B------:R-:W-:-:S03]  /*23890*/  IMAD.MOV.U32 R4, RZ, RZ, 0x5000 ;  /* 0x00005000ff047424 */ /* 0x000fc600078e00ff */
[----:B------:R-:W-:Y:S01]  /*238a0*/  ISETP.NE.AND P0, PT, R6, RZ, PT ;  /* 0x000000ff0600720c */ /* 0x000fe20003f05270 */
[----:B------:R2:W-:-:S12]  /*238b0*/  SYNCS.ARRIVE.TRANS64 RZ, [R7+URZ+0x298b0], R4 ;  /* 0x0298b00407ff79a7 */ /* 0x0005d8000800003f */
[----:B--2---:R-:W-:Y:S05]  /*238c0*/  @!P0 BRA `(.L_x_694) ;  /* 0x0000000000048947 */ /* 0x004fea0003800000 */
[----:B------:R-:W-:Y:S01]  /*238d0*/  BPT.TRAP 0x1 ;  /* 0x000000040000795c */ /* 0x000fe20000300000 */
.L_x_694:
[----:B------:R-:W-:Y:S05]  /*238e0*/  BSYNC B2 ;  /* 0x0000000000027941 */ /* 0x000fea0003800000 */
.L_x_693:
[----:B------:R-:W2:Y:S04]  /*238f0*/  LDL R6, [R1+0x4] ;  /* 0x0000040001067983 */ /* 0x000ea80000100800 */
[----:B------:R-:W2:Y:S01]  /*23900*/  LDL R4, [R1+0xc] ;  /* 0x00000c0001047983 */ /* 0x000ea20000100800 */
[----:B------:R-:W-:Y:S01]  /*23910*/  R2UR UR10, R11 ;  /* 0x000000000b0a72ca */ /* 0x000fe200000e0000 */
[----:B------:R-:W-:Y:S01]  /*23920*/  UIADD3 UR4, UP0, UR40, 0x670, URZ ;  /* 0x0000067028047890 */ /* 0x000fe2000ff1e03f */
[----:B------:R-:W-:Y:S01]  /*23930*/  R2UR UR6, R12 ;  /* 0x000000000c0672ca */ /* 0x000fe200000e0000 */
[----:B01----:R-:W-:Y:S01]  /*23940*/  VIADD R7, R7, 0x298b0 ;  /* 0x000298b007077836 */ /* 0x003fe20000000000 */
[----:B------:R-:W-:Y:S01]  /*23950*/  R2UR UR7, R13 ;  /* 0x000000000d0772ca */ /* 0x000fe200000e0000 */
[----:B------:R-:W-:Y:S01]  /*23960*/  UIADD3.X UR5, URZ, UR41, URZ, UP0, !UPT ;  /* 0x000000293f057290 */ /* 0x000fe200087fe43f */
[----:B------:R-:W-:Y:S01]  /*23970*/  PLOP3.LUT P0, PT, PT, PT, PT, 0x80, 0x0 ;  /* 0x000000000000781c */ /* 0x000fe20003f0f070 */
[----:B--2---:R-:W-:-:S05]  /*23980*/  IMAD R4, R4, 0x5000, R6 ;  /* 0x0000500004047824 */ /* 0x004fca00078e0206 */
[----:B------:R-:W-:-:S07]  /*23990*/  IADD3 R4, R4, 0xa400, RZ ;  /* 0x0000a40004047810 */ /* 0x000fce0007ffe0ff */
.L_x_695:
        /* <DEDUP_REMOVED lines=10> */
.L_x_683:
[----:B------:R-:W-:Y:S05]  /*23a40*/  BSYNC B1 ;  /* 0x0000000000017941 */ /* 0x000fea0003800000 */
.L_x_682:
[----:B------:R-:W0:Y:S04]  /*23a50*/  LDL.LU R9, [R1+0xc] ;  /* 0x00000c0001097983 */ /* 0x000e280000300800 */
[----:B------:R-:W2:Y:S01]  /*23a60*/  LDL.LU R6, [R1+0x18] ;  /* 0x0000180001067983 */ /* 0x000ea20000300800 */
[----:B------:R-:W-:Y:S01]  /*23a70*/  PLOP3.LUT P0, PT, PT, PT, PT, 0x8, 0x0 ;  /* 0x000000000000781c */ /* 0x000fe20003f0e170 */
[----:B0-----:R-:W-:Y:S02]  /*23a80*/  VIADD R4, R9, 0x1 ;  /* 0x0000000109047836 */ /* 0x001fe40000000000 */
[----:B------:R-:W-:-:S03]  /*23a90*/  VIADD R9, R8, 0xfffffffe ;  /* 0xfffffffe08097836 */ /* 0x000fc60000000000 */
[C---:B------:R-:W-:Y:S02]  /*23aa0*/  ISETP.NE.AND P1, PT, R4.reuse, 0x2, PT ;  /* 0x000000020400780c */ /* 0x040fe40003f25270 */
[----:B------:R-:W-:Y:S02]  /*23ab0*/  ISETP.GE.AND P2, PT, R9, R2, PT ;  /* 0x000000020900720c */ /* 0x000fe40003f46270 */
[----:B------:R-:W-:Y:S02]  /*23ac0*/  SEL R5, RZ, 0x1, P1 ;  /* 0x00000001ff057807 */ /* 0x000fe40000800000 */
[----:B------:R-:W-:Y:S02]  /*23ad0*/  SEL R4, R4, RZ, P1 ;  /* 0x000000ff04047207 */ /* 0x000fe40000800000 */
[----:B--2---:R-:W-:-:S03]  /*23ae0*/  LOP3.LUT R6, R6, R5, RZ, 0x3c, !PT ;  /* 0x0000000506067212 */ /* 0x004fc600078e3cff */
[----:B------:R0:W-:Y:S04]  /*23af0*/  STL [R1+0xc], R4 ;  /* 0x00000c0401007387 */ /* 0x0001e80000100800 */
[----:B------:R0:W-:Y:S01]  /*23b00*/  STL [R1+0x18], R6 ;  /* 0x0000180601007387 */ /* 0x0001e20000100800 */
[----:B------:R-:W-:Y:S05]  /*23b10*/  @!P2 BRA `(.L_x_676) ;  /* 0x000000080000a947 */ /* 0x000fea0003800000 */
.L_x_710:
[----:B------:R-:W-:Y:S05]  /*23b20*/  YIELD ;  /* 0x0000000000007946 */ /* 0x000fea0003800000 */
[----:B------:R-:W-:Y:S04]  /*23b30*/  BSSY B1, `(.L_x_696) ;  /* 0x0000072000017945 */ /* 0x000fe80003800000 */
[----:B-1----:R-:W-:Y:S05]  /*23b40*/  @!P6 BRA `(.L_x_697) ;  /* 0x0000000400c0e947 */ /* 0x002fea0003800000 */
[----:B------:R-:W2:Y:S04]  /*23b50*/  LDL R7, [R1+0x4] ;  /* 0x0000040001077983 */ /* 0x000ea80000100800 */
[----:B0-----:R-:W2:Y:S04]  /*23b60*/  LDL R6, [R1+0xc] ;  /* 0x00000c0001067983 */ /* 0x001ea80000100800 */
[----:B------:R-:W3:Y:S01]  /*23b70*/  LDL R5, [R1+0x18] ;  /* 0x0000180001057983 */ /* 0x000ee20000100800 */
[----:B------:R-:W0:Y:S01]  /*23b80*/  S2R R4, SR_TID.X ;  /* 0x0000000000047919 */ /* 0x000e220000002100 */
[----:B------:R-:W-:Y:S01]  /*23b90*/  BSSY B2, `(.L_x_698) ;  /* 0x0000007000027945 */ /* 0x000fe20003800000 */
[----:B0-----:R-:W-:-:S04]  /*23ba0*/  LOP3.LUT R4, R4, 0x7f, RZ, 0xc0, !PT ;  /* 0x0000007f04047812 */ /* 0x001fc800078ec0ff */
[----:B------:R-:W-:Y:S02]  /*23bb0*/  ISETP.NE.AND P2, PT, R4, RZ, PT ;  /* 0x000000ff0400720c */ /* 0x000fe40003f45270 */
[----:B--2---:R-:W-:Y:S02]  /*23bc0*/  LEA R8, R6, R7, 0x3 ;  /* 0x0000000706087211 */ /* 0x004fe400078e18ff */
[----:B---3--:R-:W-:-:S04]  /*23bd0*/  SHF.L.U32 R7, R5, 0x1f, RZ ;  /* 0x0000001f05077819 */ /* 0x008fc800000006ff */
[----:B------:R-:W0:Y:S02]  /*23be0*/  SYNCS.PHASECHK.TRANS64.TRYWAIT P1, [R8+URZ+0x298a0], R7 ;  /* 0x0298a007080075a7 */ /* 0x000e24000802017f */
[----:B0-----:R-:W-:Y:S05]  /*23bf0*/  @!P1 BRA `(.L_x_699) ;  /* 0x0000006800049947 */ /* 0x001fea0003800000 */
.L_x_873:
[----:B------:R-:W-:Y:S05]  /*23c00*/  BSYNC B2 ;  /* 0x0000000000027941 */ /* 0x000fea0003800000 */
.L_x_698:
        /* <DEDUP_REMOVED lines=9> */
.L_x_701:
[----:B------:R-:W-:Y:S05]  /*23ca0*/  BSYNC B2 ;  /* 0x0000000000027941 */ /* 0x000fea0003800000 */
.L_x_700:
[----:B------:R-:W2:Y:S04]  /*23cb0*/  LDL R5, [R1+0x4] ;  /* 0x0000040001057983 */ /* 0x000ea80000100800 */
[----:B------:R-:W2:Y:S01]  /*23cc0*/  LDL R4, [R1+0xc] ;  /* 0x00000c0001047983 */ /* 0x000ea20000100800 */
[----:B------:R-:W-:Y:S01]  /*23cd0*/  IMAD.MOV.U32 R11, RZ, RZ, RZ ;  /* 0x000000ffff0b7224 */ /* 0x000fe200078e00ff */
[----:B------:R-:W-:Y:S01]  /*23ce0*/  UIADD3 UR4, UP0, UR40, 0x570, URZ ;  /* 0x0000057028047890 */ /* 0x000fe2000ff1e03f */
[----:B------:R-:W-:Y:S01]  /*23cf0*/  PLOP3.LUT P1, PT, PT, PT, PT, 0x80, 0x0 ;  /* 0x000000000000781c */ /* 0x000fe20003f2f070 */
[----:B------:R-:W-:Y:S01]  /*23d00*/  UMOV UR6, 0x0 ;  /* 0x0000000000067882 */ /* 0x000fe20000000000 */
[----:B------:R-:W-:Y:S01]  /*23d10*/  UMOV UR7, 0x12f00000 ;  /* 0x12f0000000077882 */ /* 0x000fe20000000000 */
[----:B------:R-:W-:Y:S01]  /*23d20*/  R2UR UR10, R11 ;  /* 0x000000000b0a72ca */ /* 0x000fe200000e0000 */
[----:B------:R-:W-:Y:S01]  /*23d30*/  UIADD3.X UR5, URZ, UR41, URZ, UP0, !UPT ;  /* 0x000000293f057290 */ /* 0x000fe200087fe43f */
[----:B--2---:R-:W-:Y:S01]  /*23d40*/  IMAD R6, R4, 0x7800, R5 ;  /* 0x0000780004067824 */ /* 0x004fe200078e0205 */
[----:B------:R-:W-:Y:S01]  /*23d50*/  IADD3 R4, R8, 0x29890, RZ ;  /* 0x0002989008047810 */ /* 0x000fe20007ffe0ff */
[----:B------:R-:W-:-:S02]  /*23d60*/  IMAD R5, R9, 0xa0, R3 ;  /* 0x000000a009057824 */ /* 0x000fc400078e0203 */
[----:B------:R-:W-:-:S09]  /*23d70*/  VIADD R10, R6, 0x1a400 ;  /* 0x0001a400060a7836 */ /* 0x000fd20000000000 */
.L_x_702:
        /* <DEDUP_REMOVED lines=15> */
.L_x_703:
        /* <DEDUP_REMOVED lines=15> */
.L_x_704:
        /* <DEDUP_REMOVED lines=13> */
.L_x_874:
[----:B------:R-:W-:Y:S05]  /*24030*/  BSYNC B2 ;  /* 0x0000000000027941 */ /* 0x000fea0003800000 */
.L_x_705:
[----:B------:R-:W-:Y:S01]  /*24040*/  BSSY B2, `(.L_x_707) ;  /* 0x000000b000027945 */ /* 0x000fe20003800000 */
[----:B------:R-:W-:Y:S02]  /*24050*/  IMAD.MOV.U32 R6, RZ, RZ, 0x0 ;  /* 0x00000000ff067424 */ /* 0x000fe400078e00ff */
[----:B01----:R-:W-:Y:S01]  /*24060*/  IMAD.MOV.U32 R7, RZ, RZ, 0x12f00000 ;  /* 0x12f00000ff077424 */ /* 0x003fe200078e00ff */
[----:B------:R-:W-:Y:S06]  /*24070*/  @P2 BRA `(.L_x_708) ;  /* 0x00000000001c2947 */ /* 0x000fec0003800000 */
[----:B------:R-:W0:Y:S02]  /*24080*/  S2R R4, SR_TID.X ;  /* 0x0000000000047919 */ /* 0x000e240000002100 */
[----:B0-----:R-:W-:Y:S02]  /*24090*/  LOP3.LUT R10, R4, 0x1f, RZ, 0xc0, !PT ;  /* 0x0000001f040a7812 */ /* 0x001fe400078ec0ff */
[----:B------:R-:W-:Y:S02]  /*240a0*/  MOV R4, 0x5000 ;  /* 0x0000500000047802 */ /* 0x000fe40000000f00 */
[----:B------:R-:W-:Y:S02]  /*240b0*/  ISETP.NE.AND P1, PT, R10, RZ, PT ;  /* 0x000000ff0a00720c */ /* 0x000fe40003f25270 */
[----:B------:R0:W-:Y:S11]  /*240c0*/  SYNCS.ARRIVE.TRANS64 RZ, [R8+URZ+0x298b0], R4 ;  /* 0x0298b00408ff79a7 */ /* 0x0001f6000800003f */
[----:B0-----:R-:W-:Y:S05]  /*240d0*/  @!P1 BRA `(.L_x_708) ;  /* 0x0000000000049947 */ /* 0x001fea0003800000 */
[----:B------:R-:W-:Y:S01]  /*240e0*/  BPT.TRAP 0x1 ;  /* 0x000000040000795c */ /* 0x000fe20000300000 */
.L_x_708:
[----:B------:R-:W-:Y:S05]  /*240f0*/  BSYNC B2 ;  /* 0x0000000000027941 */ /* 0x000fea0003800000 */
.L_x_707:
[----:B------:R-:W2:Y:S04]  /*24100*/  LDL R10, [R1+0x4] ;  /* 0x00000400010a7983 */ /* 0x000ea80000100800 */
[----:B------:R-:W2:Y:S01]  /*24110*/  LDL R4, [R1+0xc] ;  /* 0x00000c0001047983 */ /* 0x000ea20000100800 */
[----:B------:R-:W-:Y:S01]  /*24120*/  R2UR UR10, R11 ;  /* 0x000000000b0a72ca */ /* 0x000fe200000e0000 */
[----:B------:R-:W-:Y:S01]  /*24130*/  UIADD3 UR4, UP0, UR40, 0x670, URZ ;  /* 0x0000067028047890 */ /* 0x000fe2000ff1e03f */
[----:B------:R-:W-:Y:S01]  /*24140*/  R2UR UR6, R6 ;  /* 0x00000000060672ca */ /* 0x000fe200000e0000 */
[----:B------:R-:W-:Y:S01]  /*24150*/  VIADD R8, R8, 0x298b0 ;  /* 0x000298b008087836 */ /* 0x000fe20000000000 */
[----:B------:R-:W-:Y:S01]  /*24160*/  R2UR UR7, R7 ;  /* 0x00000000070772ca */ /* 0x000fe200000e0000 */
[----:B------:R-:W-:Y:S01]  /*24170*/  UIADD3.X UR5, URZ, UR41, URZ, UP0, !UPT ;  /* 0x000000293f057290 */ /* 0x000fe200087fe43f */
[----:B------:R-:W-:Y:S01]  /*24180*/  PLOP3.LUT P1, PT, PT, PT, PT, 0x80, 0x0 ;  /* 0x000000000000781c */ /* 0x000fe20003f2f070 */
[----:B--2---:R-:W-:-:S04]  /*24190*/  IMAD R4, R4, 0x5000, R10 ;  /* 0x0000500004047824 */ /* 0x004fc800078e020a */
[----:B------:R-:W-:-:S08]  /*241a0*/  VIADD R4, R4, 0xa400 ;  /* 0x0000a40004047836 */ /* 0x000fd00000000000 */
.L_x_709:
        /* <DEDUP_REMOVED lines=10> */
.L_x_697:
[----:B------:R-:W-:Y:S05]  /*24250*/  BSYNC B1 ;  /* 0x0000000000017941 */ /* 0x000fea0003800000 */
.L_x_696:
[----:B------:R-:W2:Y:S04]  /*24260*/  LDL.LU R7, [R1+0xc] ;  /* 0x00000c0001077983 */ /* 0x000ea80000300800 */
[----:B0-----:R-:W3:Y:S01]  /*24270*/  LDL.LU R6, [R1+0x18] ;  /* 0x0000180001067983 */ /* 0x001ee20000300800 */
[C---:B------:R-:W-:Y:S01]  /*24280*/  ISETP.GT.AND P2, PT, R9.reuse, R2, PT ;  /* 0x000000020900720c */ /* 0x040fe20003f44270 */
[----:B------:R-:W-:Y:S01]  /*24290*/  VIADD R9, R9, 0xffffffff ;  /* 0xffffffff09097836 */ /* 0x000fe20000000000 */
[----:B--2---:R-:W-:-:S04]  /*242a0*/  IADD3 R4, R7, 0x1, RZ ;  /* 0x0000000107047810 */ /* 0x004fc80007ffe0ff */
[----:B------:R-:W-:-:S04]  /*242b0*/  ISETP.NE.AND P1, PT, R4, 0x2, PT ;  /* 0x000000020400780c */ /* 0x000fc80003f25270 */
[----:B------:R-:W-:Y:S02]  /*242c0*/  SEL R5, RZ, 0x1, P1 ;  /* 0x00000001ff057807 */ /* 0x000fe40000800000 */
[----:B------:R-:W-:Y:S02]  /*242d0*/  SEL R4, R4, RZ, P1 ;  /* 0x000000ff04047207 */ /* 0x000fe40000800000 */
[----:B---3--:R-:W-:-:S05]  /*242e0*/  LOP3.LUT R6, R6, R5, RZ, 0x3c, !PT ;  /* 0x0000000506067212 */ /* 0x008fca00078e3cff */
[----:B------:R1:W-:Y:S04]  /*242f0*/  STL [R1+0x18], R6 ;  /* 0x0000180601007387 */ /* 0x0003e80000100800 */
[----:B------:R1:W-:Y:S01]  /*24300*/  STL [R1+0xc], R4 ;  /* 0x00000c0401007387 */ /* 0x0003e20000100800 */
[----:B------:R-:W-:Y:S05]  /*24310*/  @P2 BRA `(.L_x_710) ;  /* 0xfffffff800002947 */ /* 0x000fea000383ffff */
.L_x_676:
[----:B------:R-:W-:Y:S05]  /*24320*/  BSYNC B0 ;  /* 0x0000000000007941 */ /* 0x000fea0003800000 */
.L_x_675:
[----:B01----:R-:W2:Y:S01]  /*24330*/  LDL R4, [R1+0x40] ;  /* 0x0000400001047983 */ /* 0x003ea20000100800 */
[----:B------:R-:W-:Y:S05]  /*24340*/  @!P0 WARPSYNC.ALL ;  /* 0x0000000000008948 */ /* 0x000fea0003800000 */
[----:B------:R-:W-:Y:S01]  /*24350*/  @!P0 BAR.SYNC.DEFER_BLOCKING 0xc, 0x180 ;  /* 0x0306000000008b1d */ /* 0x000fe20000010000 */
[----:B--2---:R-:W-:-:S13]  /*24360*/  ISETP.GT.AND P0, PT, R4, RZ, PT ;  /* 0x000000ff0400720c */ /* 0x004fda0003f04270 */
[----:B------:R-:W-:Y:S05]  /*24370*/  @P0 BRA `(.L_x_711) ;  /* 0x0000000000440947 */ /* 0x000fea0003800000 */
[----:B------:R-:W0:Y:S02]  /*24380*/  S2R R4, SR_TID.X ;  /* 0x0000000000047919 */ /* 0x000e240000002100 */
[----:B0-----:R-:W-:-:S04]  /*24390*/  LOP3.LUT R4, R4, 0x7f, RZ, 0xc0, !PT ;  /* 0x0000007f04047812 */ /* 0x001fc800078ec0ff */
[----:B------:R-:W-:-:S13]  /*243a0*/  ISETP.NE.AND P0, PT, R4, RZ, PT ;  /* 0x000000ff0400720c */ /* 0x000fda0003f05270 */
[----:B------:R-:W-:Y:S05]  /*243b0*/  @P0 BRA `(.L_x_712) ;  /* 0x0000003400080947 */ /* 0x000fea0003800000 */
[----:B------:R-:W0:Y:S01]  /*243c0*/  S2R R2, SR_LANEID ;  /* 0x0000000000027919 */ /* 0x000e220000000000 */
[----:B------:R-:W-:Y:S01]  /*243d0*/  VOTEU.ANY UR4, UPT, PT ;  /* 0x0000000000047886 */ /* 0x000fe200038e0100 */
[----:B------:R-:W1:Y:S01]  /*243e0*/  LDC.64 R4, c[0x0][0xc60] ;  /* 0x00031800ff047b82 */ /* 0x000e620000000a00 */
[----:B------:R-:W0:Y:S02]  /*243f0*/  FLO.U32 R0, UR4 ;  /* 0x0000000400007d00 */ /* 0x000e2400080e0000 */
[----:B0-----:R-:W-:-:S06]  /*24400*/  ISETP.EQ.U32.AND P0, PT, R0, R2, PT ;  /* 0x000000020000720c */ /* 0x001fcc0003f02070 */
[----:B------:R-:W1:Y:S07]  /*24410*/  POPC R2, UR4 ;  /* 0x0000000400027d09 */ /* 0x000e6e0008000000 */
[----:B-1----:R-:W2:Y:S04]  /*24420*/  @P0 ATOMG.E.ADD.STRONG.GPU PT, R2, desc[UR54][R4.64], R2 ;  /* 0x00000002040209a8 */ /* 0x002ea800081ee1f6 */
[----:B--2---:R0:W1:Y:S02]  /*24430*/  SHFL.IDX PT, R2, R2, R0, 0x1f ;  /* 0x00001f0002027589 */ /* 0x00406400000e0000 */
[----:B0-----:R-:W0:Y:S02]  /*24440*/  S2R R0, SR_LTMASK ;  /* 0x0000000000007919 */ /* 0x001e240000003900 */
[----:B0-----:R-:W-:-:S06]  /*24450*/  LOP3.LUT R0, R0, UR4, RZ, 0xc0, !PT ;  /* 0x0000000400007c12 */ /* 0x001fcc000f8ec0ff */
[----:B------:R-:W1:Y:S02]  /*24460*/  POPC R0, R0 ;  /* 0x0000000000007309 */ /* 0x000e640000000000 */
[----:B-1----:R-:W-:Y:S01]  /*24470*/  IADD3 R16, R2, UR38, R0 ;  /* 0x0000002602107c10 */ /* 0x002fe2000fffe000 */
[----:B------:R-:W-:Y:S06]  /*24480*/  BRA `(.L_x_712) ;  /* 0x0000003000d47947 */ /* 0x000fec0003800000 */
.L_x_711:
[----:B------:R-:W2:Y:S01]  /*24490*/  LDL R0, [R1+0x4] ;  /* 0x0000040001007983 */ /* 0x000ea20000100800 */
[----:B------:R-:W-:Y:S01]  /*244a0*/  BSSY B6, `(.L_x_713) ;  /* 0x0000014000067945 */ /* 0x000fe20003800000 */
[----:B--2---:R-:W-:-:S05]  /*244b0*/  VIADD R0, R0, 0x1a400 ;  /* 0x0001a40000007836 */ /* 0x004fca0000000000 */
[----:B------:R-:W-:-:S13]  /*244c0*/  LOP3.LUT P0, RZ, R0, 0x1bf, RZ, 0xc0, !PT ;  /* 0x000001bf00ff7812 */ /* 0x000fda000780c0ff */
[----:B------:R-:W-:Y:S05]  /*244d0*/  @!P0 BRA `(.L_x_714) ;  /* 0x0000000000408947 */ /* 0x000fea0003800000 */
[----:B------:R-:W-:Y:S01]  /*244e0*/  MOV R2, 0x0 ;  /* 0x0000000000027802 */ /* 0x000fe20000000f00 */
[----:B------:R-:W-:Y:S01]  /*244f0*/  ULDC.64 UR6, c[0x4][0xc8] ;  /* 0x0100320000067ab9 */ /* 0x000fe20000000a00 */
[----:B------:R-:W-:Y:S01]  /*24500*/  ULDC.64 UR8, c[0x4][0xd0] ;  /* 0x0100340000087ab9 */ /* 0x000fe20000000a00 */
[----:B------:R-:W-:Y:S01]  /*24510*/  ULDC.64 UR4, c[0x4][0x8] ;  /* 0x0100020000047ab9 */ /* 0x000fe20000000a00 */
[----:B------:R-:W-:Y:S01]  /*24520*/  MOV R4, UR6 ;  /* 0x0000000600047c02 */ /* 0x000fe20008000f00 */
[----:B------:R-:W-:Y:S01]  /*24530*/  IMAD.U32 R5, RZ, RZ, UR7 ;  /* 0x00000007ff057e24 */ /* 0x000fe2000f8e00ff */
[----:B------:R-:W0:Y:S01]  /*24540*/  LDC.64 R2, c[0x4][R2] ;  /* 0x0100000002027b82 */ /* 0x000e220000000a00 */
[----:B------:R-:W-:Y:S01]  /*24550*/  IMAD.U32 R6, RZ, RZ, UR8 ;  /* 0x00000008ff067e24 */ /* 0x000fe2000f8e00ff */
[----:B------:R-:W-:Y:S01]  /*24560*/  MOV R7, UR9 ;  /* 0x0000000900077c02 */ /* 0x000fe20008000f00 */
[----:B------:R-:W-:Y:S01]  /*24570*/  IMAD.U32 R10, RZ, RZ, UR4 ;  /* 0x00000004ff0a7e24 */ /* 0x000fe2000f8e00ff */
[----:B------:R-:W-:Y:S01]  /*24580*/  MOV R8, 0x70 ;  /* 0x0000007000087802 */ /* 0x000fe20000000f00 */
[----:B------:R-:W-:-:S02]  /*24590*/  IMAD.U32 R11, RZ, RZ, UR5 ;  /* 0x00000005ff0b7e24 */ /* 0x000fc4000f8e00ff */
[----:B------:R-:W-:Y:S02]  /*245a0*/  IMAD.MOV.U32 R12, RZ, RZ, 0x1 ;  /* 0x00000001ff0c7424 */ /* 0x000fe400078e00ff */
[----:B------:R-:W-:-:S07]  /*245b0*/  IMAD.MOV.U32 R13, RZ, RZ, RZ ;  /* 0x000000ffff0d7224 */ /* 0x000fce00078e00ff */
[----:B------:R-:W-:-:S07]  /*245c0*/  LEPC R20, `(.L_x_714) ;  /* 0x000000001014794e */ /* 0x000fce0000000000 */
[----:B0-----:R-:W-:Y:S05]  /*245d0*/  CALL.ABS.NOINC R2 ;  /* 0x0000000002007343 */ /* 0x001fea0003c00000 */
.L_x_714:
[----:B------:R-:W-:Y:S05]  /*245e0*/  BSYNC B6 ;  /* 0x0000000000067941 */ /* 0x000fea0003800000 */
.L_x_713:
[----:B------:R-:W2:Y:S04]  /*245f0*/  LDL R0, [R1+0x4] ;  /* 0x0000040001007983 */ /* 0x000ea80000100800 */
[----:B------:R-:W3:Y:S01]  /*24600*/  LDL.LU R2, [R1+0x10] ;  /* 0x0000100001027983 */ /* 0x000ee20000300800 */
[----:B------:R-:W-:Y:S01]  /*24610*/  BSSY B6, `(.L_x_715) ;  /* 0x0000017000067945 */ /* 0x000fe20003800000 */
[----:B--2---:R-:W-:-:S04]  /*24620*/  IADD3 R0, R0, 0xa400, RZ ;  /* 0x0000a40000007810 */ /* 0x004fc80007ffe0ff */
[----:B------:R-:W-:Y:S02]  /*24630*/  LOP3.LUT P0, RZ, R0, 0x3ff, RZ, 0xc0, !PT ;  /* 0x000003ff00ff7812 */ /* 0x000fe4000780c0ff */
[----:B---3--:R-:W-:-:S11]  /*24640*/  LOP3.LUT R2, R2, 0xfffffffe, RZ, 0xc0, !PT ;  /* 0xfffffffe02027812 */ /* 0x008fd600078ec0ff */
[----:B------:R-:W-:-:S05]  /*24650*/  @P0 LOP3.LUT R2, R2, 0x1, RZ, 0xfc, !PT ;  /* 0x0000000102020812 */ /* 0x000fca00078efcff */
[----:B------:R0:W-:Y:S01]  /*24660*/  STL [R1+0x10], R2 ;  /* 0x0000100201007387 */ /* 0x0001e20000100800 */
[----:B------:R-:W-:Y:S05]  /*24670*/  @!P0 BRA `(.L_x_716) ;  /* 0x0000000000408947 */ /* 0x000fea0003800000 */
[----:B0-----:R-:W-:Y:S01]  /*24680*/  MOV R2, 0x0 ;  /* 0x0000000000027802 */ /* 0x001fe20000000f00 */
[----:B------:R-:W-:Y:S01]  /*24690*/  ULDC.64 UR6, c[0x4][0xc8] ;  /* 0x0100320000067ab9 */ /* 0x000fe20000000a00 */
[----:B------:R-:W-:Y:S01]  /*246a0*/  ULDC.64 UR8, c[0x4][0xd0] ;  /* 0x0100340000087ab9 */ /* 0x000fe20000000a00 */
[----:B------:R-:W-:Y:S01]  /*246b0*/  ULDC.64 UR4, c[0x4][0x10] ;  /* 0x0100040000047ab9 */ /* 0x000fe20000000a00 */
[----:B------:R-:W-:Y:S01]  /*246c0*/  IMAD.U32 R4, RZ, RZ, UR6 ;  /* 0x00000006ff047e24 */ /* 0x000fe2000f8e00ff */
[----:B------:R-:W-:Y:S01]  /*246d0*/  MOV R6, UR8 ;  /* 0x0000000800067c02 */ /* 0x000fe20008000f00 */
[----:B------:R-:W0:Y:S01]  /*246e0*/  LDC.64 R2, c[0x4][R2] ;  /* 0x0100000002027b82 */ /* 0x000e220000000a00 */
[----:B------:R-:W-:Y:S01]  /*246f0*/  IMAD.U32 R5, RZ, RZ, UR7 ;  /* 0x00000007ff057e24 */ /* 0x000fe2000f8e00ff */
[----:B------:R-:W-:Y:S01]  /*24700*/  MOV R11, UR5 ;  /* 0x00000005000b7c02 */ /* 0x000fe20008000f00 */
[----:B------:R-:W-:Y:S01]  /*24710*/  IMAD.U32 R7, RZ, RZ, UR9 ;  /* 0x00000009ff077e24 */ /* 0x000fe2000f8e00ff */
[----:B------:R-:W-:Y:S01]  /*24720*/  MOV R13, RZ ;  /* 0x000000ff000d7202 */ /* 0x000fe20000000f00 */
[----:B------:R-:W-:-:S02]  /*24730*/  IMAD.U32 R10, RZ, RZ, UR4 ;  /* 0x00000004ff0a7e24 */ /* 0x000fc4000f8e00ff */
[----:B------:R-:W-:Y:S02]  /*24740*/  IMAD.MOV.U32 R8, RZ, RZ, 0x70 ;  /* 0x00000070ff087424 */ /* 0x000fe400078e00ff */
[----:B------:R-:W-:-:S07]  /*24750*/  IMAD.MOV.U32 R12, RZ, RZ, 0x1 ;  /* 0x00000001ff0c7424 */ /* 0x000fce00078e00ff */
[----:B------:R-:W-:-:S07]  /*24760*/  LEPC R20, `(.L_x_716) ;  /* 0x000000001014794e */ /* 0x000fce0000000000 */
[----:B0-----:R-:W-:Y:S05]  /*24770*/  CALL.ABS.NOINC R2 ;  /* 0x0000000002007343 */ /* 0x001fea0003c00000 */
.L_x_716:
[----:B------:R-:W-:Y:S05]  /*24780*/  BSYNC B6 ;  /* 0x0000000000067941 */ /* 0x000fea0003800000 */
.L_x_715:
[----:B0-----:R-:W2:Y:S01]  /*24790*/  LDL R2, [R1+0x4] ;  /* 0x0000040001027983 */ /* 0x001ea20000100800 */
        /* <DEDUP_REMOVED lines=20> */
.L_x_718:
[----:B------:R-:W-:Y:S05]  /*248e0*/  BSYNC B6 ;  /* 0x0000000000067941 */ /* 0x000fea0003800000 */
.L_x_717:
[----:B------:R-:W2:Y:S01]  /*248f0*/  LDL R2, [R1+0x10] ;  /* 0x0000100001027983 */ /* 0x000ea20000100800 */
[----:B------:R-:W-:Y:S01]  /*24900*/  BSSY B6, `(.L_x_719) ;  /* 0x0000013000067945 */ /* 0x000fe20003800000 */
[----:B--2---:R-:W-:-:S13]  /*24910*/  LOP3.LUT P6, RZ, R2, 0x1, RZ, 0xc0, !PT ;  /* 0x0000000102ff7812 */ /* 0x004fda00078cc0ff */
        /* <DEDUP_REMOVED lines=17> */
.L_x_720:
[----:B------:R-:W-:Y:S05]  /*24a30*/  BSYNC B6 ;  /* 0x0000000000067941 */ /* 0x000fea0003800000 */
.L_x_719:
[----:B------:R-:W2:Y:S01]  /*24a40*/  LDL.LU R2, [R1] ;  /* 0x0000000001027983 */ /* 0x000ea20000300800 */
[----:B------:R-:W-:-:S03]  /*24a50*/  ULDC.64 UR4, c[0x0][0x9f8] ;  /* 0x00027e0000047ab9 */ /* 0x000fc60000000a00 */
[----:B------:R-:W3:Y:S04]  /*24a60*/  LDL.LU R0, [R1+0x20] ;  /* 0x0000200001007983 */ /* 0x000ee80000300800 */
[----:B------:R-:W4:Y:S01]  /*24a70*/  LDL R8, [R1+0x1c] ;  /* 0x00001c0001087983 */ /* 0x000f220000100800 */
[----:B------:R-:W-:-:S04]  /*24a80*/  ISETP.NE.U32.AND P0, PT, RZ, UR4, PT ;  /* 0x00000004ff007c0c */ /* 0x000fc8000bf05070 */
[----:B------:R-:W-:-:S13]  /*24a90*/  ISETP.NE.AND.EX P0, PT, RZ, UR5, PT, P0 ;  /* 0x00000005ff007c0c */ /* 0x000fda000bf05300 */
[----:B--2---:R-:W-:-:S04]  /*24aa0*/  @P0 IADD3 R2, P1, R2, UR4, RZ ;  /* 0x0000000402020c10 */ /* 0x004fc8000ff3e0ff */
[----:B---3--:R-:W-:Y:S01]  /*24ab0*/  @P0 IADD3.X R3, R0, UR5, RZ, P1, !PT ;  /* 0x0000000500030c10 */ /* 0x008fe20008ffe4ff */
[----:B------:R-:W-:-:S04]  /*24ac0*/  ULDC.64 UR4, c[0x0][0xa08] ;  /* 0x0002820000047ab9 */ /* 0x000fc80000000a00 */
[----:B----4-:R0:W2:Y:S02]  /*24ad0*/  @P0 LDG.E R8, desc[UR54][R2.64] ;  /* 0x0000003602080981 */ /* 0x0100a4000c1e1900 */
[----:B0-----:R-:W0:Y:S01]  /*24ae0*/  LDC.64 R2, c[0x0][0x418] ;  /* 0x00010600ff027b82 */ /* 0x001e220000000a00 */
[----:B--2---:R-:W-:Y:S01]  /*24af0*/  SHF.R.S32.HI R9, RZ, 0x1f, R8 ;  /* 0x0000001fff097819 */ /* 0x004fe20000011408 */
[----:B------:R1:W-:Y:S01]  /*24b00*/  @P0 STL [R1+0x1c], R8 ;  /* 0x00001c0801000387 */ /* 0x0003e20000100800 */
[----:B0-----:R-:W-:Y:S01]  /*24b10*/  LOP3.LUT P0, RZ, R2, UR4, RZ, 0xfc, !PT ;  /* 0x0000000402ff7c12 */ /* 0x001fe2000f80fcff */
[----:B------:R-:W-:Y:S02]  /*24b20*/  UMOV UR4, 0xffffffff ;  /* 0xffffffff00047882 */ /* 0x000fe40000000000 */
[----:B------:R1:W-:Y:S01]  /*24b30*/  STL [R1+0x20], R9 ;  /* 0x0000200901007387 */ /* 0x0003e20000100800 */
[----:B------:R-:W-:-:S04]  /*24b40*/  LOP3.LUT P0, RZ, R3, UR5, RZ, 0xfc, P0 ;  /* 0x0000000503ff7c12 */ /* 0x000fc8000800fcff */
[----:B------:R-:W-:Y:S01]  /*24b50*/  SEL R0, R8, RZ, !P0 ;  /* 0x000000ff08007207 */ /* 0x000fe20004000000 */
[----:B------:R-:W-:Y:S08]  /*24b60*/  BRA.DIV UR4, `(.L_x_721) ;  /* 0x0000005a04507947 */ /* 0x000ff0000b800000 */
[----:B------:R-:W0:Y:S02]  /*24b70*/  S2R R4, SR_TID.X ;  /* 0x0000000000047919 */ /* 0x000e240000002100 */
[----:B0-----:R-:W-:-:S04]  /*24b80*/  SHF.R.U32.HI R4, RZ, 0x5, R4 ;  /* 0x00000005ff047819 */ /* 0x001fc80000011604 */
[----:B------:R-:W-:-:S05]  /*24b90*/  LOP3.LUT R4, R4, 0x3, RZ, 0xc0, !PT ;  /* 0x0000000304047812 */ /* 0x000fca00078ec0ff */
[----:B------:R0:W2:Y:S02]  /*24ba0*/  SHFL.IDX PT, R14, R4, RZ, 0x1f ;  /* 0x00001fff040e7589 */ /* 0x0000a400000e0000 */
.L_x_877:
[----:B0-----:R-:W3:Y:S01]  /*24bb0*/  LDL.LU R4, [R1+0x10] ;  /* 0x0000100001047983 */ /* 0x001ee20000300800 */
[----:B------:R-:W-:Y:S02]  /*24bc0*/  PLOP3.LUT P1, PT, PT, PT, PT, 0x8, 0x0 ;  /* 0x000000000000781c */ /* 0x000fe40003f2e170 */
[----:B--2---:R-:W-:Y:S01]  /*24bd0*/  ISETP.NE.AND P0, PT, R14, RZ, PT ;  /* 0x000000ff0e00720c */ /* 0x004fe20003f05270 */
[----:B------:R0:W-:Y:S01]  /*24be0*/  STL [R1], R0 ;  /* 0x0000000001007387 */ /* 0x0001e20000100800 */
[----:B---3--:R-:W-:-:S09]  /*24bf0*/  LOP3.LUT R4, R4, 0xfffffffe, RZ, 0xc0, !PT ;  /* 0xfffffffe04047812 */ /* 0x008fd200078ec0ff */
[----:B------:R-:W-:-:S05]  /*24c00*/  @P1 LOP3.LUT R4, R4, 0x1, RZ, 0xfc, !PT ;  /* 0x0000000104041812 */ /* 0x000fca00078efcff */
[----:B------:R0:W-:Y:S01]  /*24c10*/  STL [R1+0x10], R4 ;  /* 0x0000100401007387 */ /* 0x0001e20000100800 */
[----:B------:R-:W-:Y:S05]  /*24c20*/  @P0 BRA `(.L_x_722) ;  /* 0x0000000400b00947 */ /* 0x000fea0003800000 */
[----:B------:R-:W-:-:S03]  /*24c30*/  UMOV UR4, 0xffffffff ;  /* 0xffffffff00047882 */ /* 0x000fc60000000000 */
[----:B------:R-:W-:Y:S05]  /*24c40*/  BRA.DIV UR4, `(.L_x_723) ;  /* 0x0000005a044c7947 */ /* 0x000fea000b800000 */
[----:B------:R-:W-:-:S13]  /*24c50*/  ELECT P6, URZ, PT ;  /* 0x00000000003f782f */ /* 0x000fda00038c0000 */
.L_x_880:
[----:B------:R-:W-:Y:S05]  /*24c60*/  @!P6 BRA `(.L_x_722) ;  /* 0x0000000400a0e947 */ /* 0x000fea0003800000 */
[----:B0-----:R-:W2:Y:S01]  /*24c70*/  LDL R0, [R1+0x50] ;  /* 0x0000500001007983 */ /* 0x001ea20000100800 */
[----:B------:R-:W-:-:S04]  /*24c80*/  ISETP.NE.U32.AND P0, PT, R2, RZ, PT ;  /* 0x000000ff0200720c */ /* 0x000fc80003f05070 */
[----:B------:R-:W-:Y:S01]  /*24c90*/  ISETP.NE.AND.EX P0, PT, R3, RZ, PT, P0 ;  /* 0x000000ff0300720c */ /* 0x000fe20003f05300 */
[----:B--2---:R-:W-:-:S12]  /*24ca0*/  VIADD R0, R0, 0xffffffff ;  /* 0xffffffff00007836 */ /* 0x004fd80000000000 */
[----:B------:R-:W-:Y:S05]  /*24cb0*/  @!P0 BRA `(.L_x_724) ;  /* 0x0000000000488947 */ /* 0x000fea0003800000 */
[----:B------:R-:W0:Y:S01]  /*24cc0*/  LDC R7, c[0x0][0x43c] ;  /* 0x00010f00ff077b82 */ /* 0x000e220000000800 */
[----:B------:R-:W-:Y:S01]  /*24cd0*/  ULDC.64 UR4, c[0x0][0x428] ;  /* 0x00010a0000047ab9 */ /* 0x000fe20000000a00 */
[----:B0-----:R-:W-:-:S13]  /*24ce0*/  ISETP.NE.AND P0, PT, R7, 0x1, PT ;  /* 0x000000010700780c */ /* 0x001fda0003f05270 */
[----:B------:R-:W0:Y:S02]  /*24cf0*/  @P0 LDC.64 R4, c[0x0][0x440] ;  /* 0x00011000ff040b82 */ /* 0x000e240000000a00 */
[----:B0-----:R-:W-:Y:S01]  /*24d00*/  @P0 IMAD.HI.U32 R6, R0, R4, RZ ;  /* 0x0000000400060227 */ /* 0x001fe200078e00ff */
[----:B------:R-:W-:-:S04]  /*24d10*/  MOV R4, R0 ;  /* 0x0000000000047202 */ /* 0x000fc80000000f00 */
        /* <DEDUP_REMOVED lines=10> */
[----:B------:R-:W2:Y:S04]  /*24dc0*/  LDG.E R2, desc[UR54][R2.64] ;  /* 0x0000003602027981 */ /* 0x000ea8000c1e1900 */
[----:B--2---:R0:W-:Y:S02]  /*24dd0*/  STL [R1], R2 ;  /* 0x0000000201007387 */ /* 0x0041e40000100800 */
.L_x_724:
[----:B-1----:R-:W2:Y:S04]  /*24de0*/  LDL R9, [R1+0x4] ;  /* 0x0000040001097983 */ /* 0x002ea80000100800 */
[----:B0-----:R-:W2:Y:S04]  /*24df0*/  LDL R2, [R1+0x8] ;  /* 0x0000080001027983 */ /* 0x001ea80000100800 */
[----:B------:R-:W3:Y:S01]  /*24e00*/  LDL R3, [R1+0x14] ;  /* 0x0000140001037983 */ /* 0x000ee20000100800 */
[----:B------:R-:W0:Y:S02]  /*24e10*/  S2R R8, SR_TID.X ;  /* 0x0000000000087919 */ /* 0x000e240000002100 */
[----:B0-----:R-:W-:-:S04]  /*24e20*/  LOP3.LUT R8, R8, 0x7f, RZ, 0xc0, !PT ;  /* 0x0000007f08087812 */ /* 0x001fc800078ec0ff */
[----:B------:R-:W-:Y:S02]  /*24e30*/  ISETP.NE.AND P1, PT, R8, RZ, PT ;  /* 0x000000ff0800720c */ /* 0x000fe40003f25270 */
[----:B--2---:R-:W-:Y:S02]  /*24e40*/  LEA R2, R2, R9, 0x3 ;  /* 0x0000000902027211 */ /* 0x004fe400078e18ff */
[----:B---3--:R-:W-:-:S04]  /*24e50*/  SHF.L.U32 R3, R3, 0x1f, RZ ;  /* 0x0000001f03037819 */ /* 0x008fc800000006ff */
[----:B------:R-:W0:Y:S02]  /*24e60*/  SYNCS.PHASECHK.TRANS64.TRYWAIT P0, [R2+URZ+0x29880], R3 ;  /* 0x02988003020075a7 */ /* 0x000e24000800017f */
[----:B0-----:R-:W-:Y:S05]  /*24e70*/  @!P0 BRA `(.L_x_725) ;  /* 0x0000005400e08947 */ /* 0x001fea0003800000 */
.L_x_881:
        /* <DEDUP_REMOVED lines=8> */
.L_x_726:
[----:B------:R-:W2:Y:S04]  /*24f00*/  LDL R7, [R1+0x4] ;  /* 0x0000040001077983 */ /* 0x000ea80000100800 */
[----:B------:R-:W2:Y:S04]  /*24f10*/  LDL R4, [R1+0x8] ;  /* 0x0000080001047983 */ /* 0x000ea80000100800 */
[----:B------:R-:W3:Y:S04]  /*24f20*/  LDL R6, [R1+0x24] ;  /* 0x0000240001067983 */ /* 0x000ee80000100800 */
[----:B------:R-:W4:Y:S01]  /*24f30*/  LDL R5, [R1] ;  /* 0x0000000001057983 */ /* 0x000f220000100800 */
[----:B------:R-:W-:Y:S01]  /*24f40*/  R2UR UR9, R2 ;  /* 0x00000000020972ca */ /* 0x000fe200000e0000 */
[----:B------:R-:W-:Y:S01]  /*24f50*/  UIADD3 UR4, UP0, UR40, 0x470, URZ ;  /* 0x0000047028047890 */ /* 0x000fe2000ff1e03f */
[----:B------:R-:W-:Y:S01]  /*24f60*/  R2UR UR12, R18 ;  /* 0x00000000120c72ca */ /* 0x000fe200000e0000 */
[----:B------:R-:W-:Y:S01]  /*24f70*/  UMOV UR6, 0x0 ;  /* 0x0000000000067882 */ /* 0x000fe20000000000 */
[----:B------:R-:W-:Y:S01]  /*24f80*/  UMOV UR7, 0x14f00000 ;  /* 0x14f0000000077882 */ /* 0x000fe20000000000 */
[----:B------:R-:W-:Y:S01]  /*24f90*/  UIADD3.X UR5, URZ, UR41, URZ, UP0, !UPT ;  /* 0x000000293f057290 */ /* 0x000fe200087fe43f */
[----:B------:R-:W-:-:S07]  /*24fa0*/  UMOV UR10, URZ ;  /* 0x0000003f000a7c82 */ /* 0x000fce0008000000 */
[----:B------:R-:W-:Y:S01]  /*24fb0*/  UIADD3 UR9, UR9, 0x29870, URZ ;  /* 0x0002987009097890 */ /* 0x000fe2000fffe03f */
[----:B--2---:R-:W-:Y:S02]  /*24fc0*/  IMAD R4, R4, 0x5000, R7 ;  /* 0x0000500004047824 */ /* 0x004fe400078e0207 */
[----:B---3--:R-:W-:-:S03]  /*24fd0*/  IMAD R0, R0, 0xa0, R6 ;  /* 0x000000a000007824 */ /* 0x008fc600078e0206 */
[----:B------:R-:W-:Y:S02]  /*24fe0*/  R2UR UR8, R4 ;  /* 0x00000000040872ca */ /* 0x000fe400000e0000 */
[----:B----4-:R-:W-:Y:S02]  /*24ff0*/  R2UR UR13, R5 ;  /* 0x00000000050d72ca */ /* 0x010fe400000e0000 */
[----:B------:R-:W-:-:S09]  /*25000*/  R2UR UR11, R0 ;  /* 0x00000000000b72ca */ /* 0x000fd200000e0000 */
[----:B------:R-:W-:-:S09]  /*25010*/  UIADD3 UR8, UR8, 0xa400, URZ ;  /* 0x0000a40008087890 */ /* 0x000fd2000fffe03f */
[----:B------:R1:W-:Y:S01]  /*25020*/  UTMALDG.4D [UR8], [UR4], desc[UR6] ;  /* 0x00000608040075b4 */ /* 0x0003e20008019000 */
[----:B------:R-:W2:Y:S02]  /*25030*/  SYNCS.PHASECHK.TRANS64.TRYWAIT P0, [R2+URZ+0x29840], R3 ;  /* 0x02984003020075a7 */ /* 0x000ea4000800017f */
[----:B-12---:R-:W-:Y:S05]  /*25040*/  @!P0 BRA `(.L_x_727) ;  /* 0x0000005400808947 */ /* 0x006fea0003800000 */
.L_x_882:
[----:B------:R-:W-:Y:S05]  /*25050*/  @P1 BRA `(.L_x_728) ;  /* 0x00000000001c1947 */ /* 0x000fea0003800000 */
[----:B------:R-:W2:Y:S01]  /*25060*/  S2R R4, SR_TID.X ;  /* 0x0000000000047919 */ /* 0x000ea20000002100 */
[----:B01----:R-:W-:-:S04]  /*25070*/  IMAD.MOV.U32 R3, RZ, RZ, 0x7800 ;  /* 0x00007800ff037424 */ /* 0x003fc800078e00ff */
[----:B------:R3:W-:Y:S01]  /*25080*/  SYNCS.ARRIVE.TRANS64 RZ, [R2+URZ+0x29830], R3 ;  /* 0x0298300302ff79a7 */ /* 0x0007e2000800003f */
[----:B--2---:R-:W-:-:S04]  /*25090*/  LOP3.LUT R4, R4, 0x1f, RZ, 0xc0, !PT ;  /* 0x0000001f04047812 */ /* 0x004fc800078ec0ff */
[----:B------:R-:W-:-:S13]  /*250a0*/  ISETP.NE.AND P0, PT, R4, RZ, PT ;  /* 0x000000ff0400720c */ /* 0x000fda0003f05270 */
[----:B---3--:R-:W-:Y:S05]  /*250b0*/  @!P0 BRA `(.L_x_728) ;  /* 0x0000000000048947 */ /* 0x008fea0003800000 */
[----:B------:R-:W-:Y:S01]  /*250c0*/  BPT.TRAP 0x1 ;  /* 0x000000040000795c */ /* 0x000fe20000300000 */
.L_x_728:
[----:B------:R-:W2:Y:S04]  /*250d0*/  LDL R6, [R1+0x4] ;  /* 0x0000040001067983 */ /* 0x000ea80000100800 */
[----:B------:R-:W2:Y:S04]  /*250e0*/  LDL R5, [R1+0x8] ;  /* 0x0000080001057983 */ /* 0x000ea80000100800 */
[----:B------:R-:W3:Y:S04]  /*250f0*/  LDL R4, [R1] ;  /* 0x0000000001047983 */ /* 0x000ee80000100800 */
[----:B01----:R-:W4:Y:S01]  /*25100*/  LDL.LU R3, [R1+0x10] ;  /* 0x0000100001037983 */ /* 0x003f220000300800 */
[----:B------:R-:W-:Y:S01]  /*25110*/  R2UR UR11, R0 ;  /* 0x00000000000b72ca */ /* 0x000fe200000e0000 */
[----:B------:R-:W-:Y:S01]  /*25120*/  UIADD3 UR4, UP0, UR40, 0x370, URZ ;  /* 0x0000037028047890 */ /* 0x000fe2000ff1e03f */
[----:B------:R-:W-:Y:S01]  /*25130*/  R2UR UR9, R2 ;  /* 0x00000000020972ca */ /* 0x000fe200000e0000 */
[----:B------:R-:W-:Y:S01]  /*25140*/  UMOV UR10, URZ ;  /* 0x0000003f000a7c82 */ /* 0x000fe20008000000 */
[----:B------:R-:W-:Y:S01]  /*25150*/  R2UR UR12, R18 ;  /* 0x00000000120c72ca */ /* 0x000fe200000e0000 */
[----:B------:R-:W-:Y:S01]  /*25160*/  UIADD3.X UR5, URZ, UR41, URZ, UP0, !UPT ;  /* 0x000000293f057290 */ /* 0x000fe200087fe43f */
[----:B------:R-:W-:Y:S01]  /*25170*/  PLOP3.LUT P0, PT, PT, PT, PT, 0x80, 0x0 ;  /* 0x000000000000781c */ /* 0x000fe20003f0f070 */
[----:B------:R-:W-:Y:S01]  /*25180*/  UMOV UR6, 0x0 ;  /* 0x0000000000067882 */ /* 0x000fe20000000000 */
[----:B------:R-:W-:Y:S01]  /*25190*/  UMOV UR7, 0x14f00000 ;  /* 0x14f0000000077882 */ /* 0x000fe20000000000 */
[----:B------:R-:W-:-:S06]  /*251a0*/  UMOV UR17, 0x40 ;  /* 0x0000004000117882 */ /* 0x000fcc0000000000 */
[----:B------:R-:W-:Y:S01]  /*251b0*/  UIADD3 UR9, UR9, 0x29830, URZ ;  /* 0x0002983009097890 */ /* 0x000fe2000fffe03f */
[----:B--2---:R-:W-:Y:S01]  /*251c0*/  IMAD R0, R5, 0x7800, R6 ;  /* 0x0000780005007824 */ /* 0x004fe200078e0206 */
[----:B---3--:R-:W-:-:S04]  /*251d0*/  R2UR UR13, R4 ;  /* 0x00000000040d72ca */ /* 0x008fc800000e0000 */
[----:B------:R-:W-:Y:S02]  /*251e0*/  R2UR UR8, R0 ;  /* 0x00000000000872ca */ /* 0x000fe400000e0000 */
[----:B----4-:R-:W-:-:S04]  /*251f0*/  LOP3.LUT R3, R3, 0xfffffffe, RZ, 0xc0, !PT ;  /* 0xfffffffe03037812 */ /* 0x010fc800078ec0ff */
[----:B------:R-:W-:-:S05]  /*25200*/  @P0 LOP3.LUT R3, R3, 0x1, RZ, 0xfc, !PT ;  /* 0x0000000103030812 */ /* 0x000fca00078efcff */
[----:B------:R2:W-:Y:S02]  /*25210*/  STL [R1+0x10], R3 ;  /* 0x0000100301007387 */ /* 0x0005e40000100800 */
[----:B------:R-:W-:Y:S02]  /*25220*/  UIADD3 UR14, UR8, 0x1a400, URZ ;  /* 0x0001a400080e7890 */ /* 0x000fe4000fffe03f */
[----:B------:R-:W-:Y:S02]  /*25230*/  UIADD3 UR15, UR8, 0x1cc00, URZ ;  /* 0x0001cc00080f7890 */ /* 0x000fe4000fffe03f */
[----:B------:R-:W-:-:S03]  /*25240*/  UIADD3 UR16, UR8, 0x1f400, URZ ;  /* 0x0001f40008107890 */ /* 0x000fc6000fffe03f */
[----:B------:R-:W-:Y:S01]  /*25250*/  UMOV UR8, UR14 ;  /* 0x0000000e00087c82 */ /* 0x000fe20008000000 */
[----:B------:R-:W-:Y:S01]  /*25260*/  UMOV UR14, 0x80 ;  /* 0x00000080000e7882 */ /* 0x000fe20000000000 */
[----:B------:R0:W-:Y:S02]  /*25270*/  UTMALDG.4D [UR8], [UR4], desc[UR6] ;  /* 0x00000608040075b4 */ /* 0x0001e40008019000 */
[----:B0-----:R-:W-:Y:S01]  /*25280*/  UMOV UR8, UR15 ;  /* 0x0000000f00087c82 */ /* 0x001fe20008000000 */
[----:B------:R-:W-:Y:S02]  /*25290*/  UMOV UR10, UR17 ;  /* 0x00000011000a7c82 */ /* 0x000fe40008000000 */
[----:B------:R0:W-:Y:S02]  /*252a0*/  UTMALDG.4D [UR8], [UR4], desc[UR6] ;  /* 0x00000608040075b4 */ /* 0x0001e40008019000 */
[----:B0-----:R-:W-:Y:S01]  /*252b0*/  UMOV UR8, UR16 ;  /* 0x0000001000087c82 */ /* 0x001fe20008000000 */
[----:B------:R-:W-:-:S02]  /*252c0*/  UMOV UR10, UR14 ;  /* 0x0000000e000a7c82 */ /* 0x000fc40008000000 */
[----:B------:R2:W-:Y:S02]  /*252d0*/  UTMALDG.4D [UR8], [UR4], desc[UR6] ;  /* 0x00000608040075b4 */ /* 0x0005e40008019000 */
[----:B--2---:R-:W-:Y:S01]  /*252e0*/  NOP ;  /* 0x0000000000007918 */ /* 0x004fe20000000000 */
.L_x_722:
[----:B------:R-:W2:Y:S04]  /*252f0*/  LDL R2, [R1+0x4] ;  /* 0x0000040001027983 */ /* 0x000ea80000100800 */
[----:B------:R-:W3:Y:S04]  /*25300*/  LDL.LU R3, [R1+0x38] ;  /* 0x0000380001037983 */ /* 0x000ee80000300800 */
[----:B------:R-:W4:Y:S04]  /*25310*/  LDL.LU R5, [R1+0x30] ;  /* 0x0000300001057983 */ /* 0x000f280000300800 */
[----:B0-----:R-:W5:Y:S01]  /*25320*/  LDL.LU R4, [R1+0x3c] ;  /* 0x00003c0001047983 */ /* 0x001f620000300800 */
[----:B------:R-:W-:Y:S05]  /*25330*/  WARPSYNC.ALL ;  /* 0x0000000000007948 */ /* 0x000fea0003800000 */
[----:B------:R-:W-:Y:S01]  /*25340*/  ULDC.64 UR4, c[0x0][0x298] ;  /* 0x0000a60000047ab9 */ /* 0x000fe20000000a00 */
[----:B------:R-:W-:Y:S01]  /*25350*/  ULDC.64 UR6, c[0x0][0xa00] ;  /* 0x0002800000067ab9 */ /* 0x000fe20000000a00 */
[----:B------:R-:W-:Y:S01]  /*25360*/  BSSY B6, `(.L_x_729) ;  /* 0x0000024000067945 */ /* 0x000fe20003800000 */
[----:B------:R-:W-:Y:S01]  /*25370*/  BAR.SYNC.DEFER_BLOCKING 0x8, 0x180 ;  /* 0x0206000000007b1d */ /* 0x000fe20000010000 */
[----:B------:R-:W-:-:S04]  /*25380*/  ISETP.NE.U32.AND P0, PT, RZ, UR6, PT ;  /* 0x00000006ff007c0c */ /* 0x000fc8000bf05070 */
[----:B------:R-:W-:Y:S02]  /*25390*/  ISETP.NE.AND.EX P0, PT, RZ, UR7, PT, P0 ;  /* 0x00000007ff007c0c */ /* 0x000fe4000bf05300 */
[----:B--2---:R-:W-:Y:S02]  /*253a0*/  IADD3 R2, R2, 0x14400, RZ ;  /* 0x0001440002027810 */ /* 0x004fe40007ffe0ff */
[----:B---3--:R-:W-:Y:S02]  /*253b0*/  SHF.R.S32.HI R0, RZ, 0x1f, R3 ;  /* 0x0000001fff007819 */ /* 0x008fe40000011403 */
[----:B------:R-:W-:Y:S02]  /*253c0*/  LOP3.LUT P1, RZ, R2, 0x1bf, RZ, 0xc0, !PT ;  /* 0x000001bf02ff7812 */ /* 0x000fe4000782c0ff */
[----:B----4-:R-:W-:Y:S01]  /*253d0*/  SEL R5, R5, RZ, !P0 ;  /* 0x000000ff05057207 */ /* 0x010fe20004000000 */
[----:B------:R-:W-:Y:S01]  /*253e0*/  IMAD R0, R0, UR4, RZ ;  /* 0x0000000400007c24 */ /* 0x000fe2000f8e02ff */
[----:B-----5:R-:W-:-:S03]  /*253f0*/  SEL R4, R4, RZ, !P0 ;  /* 0x000000ff04047207 */ /* 0x020fc60004000000 */
[C---:B------:R-:W-:Y:S02]  /*25400*/  IMAD R0, R3.reuse, UR5, R0 ;  /* 0x0000000503007c24 */ /* 0x040fe4000f8e0200 */
[----:B------:R-:W-:-:S05]  /*25410*/  IMAD.WIDE.U32 R2, R3, UR4, RZ ;  /* 0x0000000403027c25 */ /* 0x000fca000f8e00ff */
[----:B------:R0:W-:Y:S04]  /*25420*/  STL.64 [R1+0x48], R2 ;  /* 0x0000480201007387 */ /* 0x0001e80000100a00 */
[----:B------:R2:W-:Y:S04]  /*25430*/  STL [R1+0x30], R5 ;  /* 0x0000300501007387 */ /* 0x0005e80000100800 */
[----:B------:R2:W-:Y:S01]  /*25440*/  STL [R1+0x5c], R4 ;  /* 0x00005c0401007387 */ /* 0x0005e20000100800 */
[----:B0-----:R-:W-:Y:S01]  /*25450*/  IMAD.IADD R2, R3, 0x1, R0 ;  /* 0x0000000103027824 */ /* 0x001fe200078e0200 */
[----:B------:R-:W-:-:S05]  /*25460*/  SHF.R.S32.HI R0, RZ, 0x1f, R18 ;  /* 0x0000001fff007819 */ /* 0x000fca0000011412 */
[----:B------:R2:W-:Y:S04]  /*25470*/  STL [R1+0x3c], R0 ;  /* 0x00003c0001007387 */ /* 0x0005e80000100800 */
[----:B------:R2:W-:Y:S01]  /*25480*/  STL [R1+0x38], R2 ;  /* 0x0000380201007387 */ /* 0x0005e20000100800 */
[----:B------:R-:W-:Y:S05]  /*25490*/  @!P1 BRA `(.L_x_730) ;  /* 0x0000000000409947 */ /* 0x000fea0003800000 */
[----:B--2---:R-:W-:Y:S01]  /*254a0*/  MOV R2, 0x0 ;  /* 0x0000000000027802 */ /* 0x004fe20000000f00 */
        /* <DEDUP_REMOVED lines=11> */
[----:B-1----:R-:W-:Y:S02]  /*25560*/  IMAD.MOV.U32 R8, RZ, RZ, 0x70 ;  /* 0x00000070ff087424 */ /* 0x002fe400078e00ff */
[----:B------:R-:W-:-:S07]  /*25570*/  IMAD.MOV.U32 R13, RZ, RZ, RZ ;  /* 0x000000ffff0d7224 */ /* 0x000fce00078e00ff */
[----:B------:R-:W-:-:S07]  /*25580*/  LEPC R20, `(.L_x_730) ;  /* 0x000000001014794e */ /* 0x000fce0000000000 */
[----:B0-----:R-:W-:Y:S05]  /*25590*/  CALL.ABS.NOINC R2 ;  /* 0x0000000002007343 */ /* 0x001fea0003c00000 */
.L_x_730:
[----:B------:R-:W-:Y:S05]  /*255a0*/  BSYNC B6 ;  /* 0x0000000000067941 */ /* 0x000fea0003800000 */
.L_x_729:
[----:B--2---:R-:W2:Y:S01]  /*255b0*/  LDL.LU R4, [R1+0x38] ;  /* 0x0000380001047983 */ /* 0x004ea20000300800 */
[----:B------:R-:W0:Y:S01]  /*255c0*/  LDC R7, c[0x0][0x448] ;  /* 0x00011200ff077b82 */ /* 0x000e220000000800 */
[----:B------:R-:W-:Y:S01]  /*255d0*/  ULDC.64 UR4, c[0x0][0x2d8] ;  /* 0x0000b60000047ab9 */ /* 0x000fe20000000a00 */
[----:B------:R-:W-:Y:S01]  /*255e0*/  SHF.L.U32 R17, R17, 0x7, RZ ;  /* 0x0000000711117819 */ /* 0x000fe200000006ff */
[----:B------:R-:W2:Y:S01]  /*255f0*/  LDL.LU.64 R2, [R1+0x48] ;  /* 0x0000480001027983 */ /* 0x000ea20000300a00 */
[----:B------:R-:W-:-:S03]  /*25600*/  ULDC.64 UR6, c[0x0][0x280] ;  /* 0x0000a00000067ab9 */ /* 0x000fc60000000a00 */
[----:B------:R-:W3:Y:S04]  /*25610*/  LDL.LU R0, [R1+0x3c] ;  /* 0x00003c0001007983 */ /* 0x000ee80000300800 */
[----:B------:R-:W4:Y:S04]  /*25620*/  LDL.LU R6, [R1+0x5c] ;  /* 0x00005c0001067983 */ /* 0x000f280000300800 */
[----:B------:R-:W4:Y:S01]  /*25630*/  LDL.LU R5, [R1+0x30] ;  /* 0x0000300001057983 */ /* 0x000f220000300800 */
[----:B------:R-:W0:Y:S01]  /*25640*/  S2R R10, SR_TID.X ;  /* 0x00000000000a7919 */ /* 0x000e220000002100 */
[----:B-1----:R-:W1:Y:S01]  /*25650*/  S2R R8, SR_TID.X ;  /* 0x0000000000087919 */ /* 0x002e620000002100 */
[----:B0-----:R-:W-:Y:S01]  /*25660*/  ISETP.NE.AND P0, PT, R7, 0x1, PT ;  /* 0x000000010700780c */ /* 0x001fe20003f05270 */
[----:B------:R-:W-:-:S02]  /*25670*/  IMAD.SHL.U32 R10, R10, 0x10, RZ ;  /* 0x000000100a0a7824 */ /* 0x000fc400078e00ff */
[----:B-1----:R-:W-:-:S03]  /*25680*/  IMAD.SHL.U32 R9, R8, 0x10, RZ ;  /* 0x0000001008097824 */ /* 0x002fc600078e00ff */
[----:B------:R-:W-:-:S04]  /*25690*/  LOP3.LUT R10, R10, 0x30, RZ, 0xc0, !PT ;  /* 0x000000300a0a7812 */ /* 0x000fc800078ec0ff */
[C---:B------:R-:W-:Y:S02]  /*256a0*/  LOP3.LUT R11, R10.reuse, 0x40, RZ, 0xfc, !PT ;  /* 0x000000400a0b7812 */ /* 0x040fe400078efcff */
[----:B------:R-:W-:Y:S02]  /*256b0*/  LOP3.LUT R10, R10, 0x80, RZ, 0xfc, !PT ;  /* 0x000000800a0a7812 */ /* 0x000fe400078efcff */
[----:B------:R-:W-:Y:S01]  /*256c0*/  LOP3.LUT R9, R9, 0x30, RZ, 0xc0, !PT ;  /* 0x0000003009097812 */ /* 0x000fe200078ec0ff */
[----:B--2---:R-:W-:Y:S02]  /*256d0*/  IMAD.MOV.U32 R3, RZ, RZ, R4 ;  /* 0x000000ffff037224 */ /* 0x004fe400078e0004 */
[----:B------:R-:W0:Y:S01]  /*256e0*/  S2R R4, SR_TID.X ;  /* 0x0000000000047919 */ /* 0x000e220000002100 */
[----:B---3--:R-:W-:Y:S02]  /*256f0*/  IMAD R0, R0, UR4, RZ ;  /* 0x0000000400007c24 */ /* 0x008fe4000f8e02ff */
[----:B------:R-:W-:-:S04]  /*25700*/  IMAD.WIDE.U32 R2, R18, UR4, R2 ;  /* 0x0000000412027c25 */ /* 0x000fc8000f8e0002 */
[----:B------:R-:W-:Y:S01]  /*25710*/  IMAD R0, R18, UR5, R0 ;  /* 0x0000000512007c24 */ /* 0x000fe2000f8e0200 */
[----:B------:R-:W-:-:S04]  /*25720*/  ULDC.64 UR4, c[0x0][0x2e0] ;  /* 0x0000b80000047ab9 */ /* 0x000fc80000000a00 */
[----:B------:R-:W-:Y:S01]  /*25730*/  IADD3 R3, R3, R0, RZ ;  /* 0x0000000003037210 */ /* 0x000fe20007ffe0ff */
[----:B----4-:R-:W-:Y:S02]  /*25740*/  IMAD R0, R6, UR4, RZ ;  /* 0x0000000406007c24 */ /* 0x010fe4000f8e02ff */
[----:B------:R-:W1:Y:S02]  /*25750*/  @P0 LDC R6, c[0x0][0x450] ;  /* 0x00011400ff060b82 */ /* 0x000e640000000800 */
[C---:B------:R-:W-:Y:S02]  /*25760*/  IMAD R0, R5.reuse, UR5, R0 ;  /* 0x0000000505007c24 */ /* 0x040fe4000f8e0200 */
[----:B------:R-:W-:Y:S01]  /*25770*/  IMAD.WIDE.U32 R2, R5, UR4, R2 ;  /* 0x0000000405027c25 */ /* 0x000fe2000f8e0002 */
[----:B------:R-:W-:-:S03]  /*25780*/  ULDC.64 UR4, c[0x0][0x2d0] ;  /* 0x0000b40000047ab9 */ /* 0x000fc60000000a00 */
[----:B------:R-:W-:Y:S01]  /*25790*/  IMAD.IADD R3, R3, 0x1, R0 ;  /* 0x0000000103037824 */ /* 0x000fe200078e0200 */
[C---:B0-----:R-:W-:Y:S01]  /*257a0*/  LOP3.LUT R5, R4.reuse, 0x7f, RZ, 0xc0, !PT ;  /* 0x0000007f04057812 */ /* 0x041fe200078ec0ff */
[----:B------:R-:W-:-:S03]  /*257b0*/  IMAD.SHL.U32 R4, R4, 0x20, RZ ;  /* 0x0000002004047824 */ /* 0x000fc600078e00ff */
[----:B------:R-:W-:-:S04]  /*257c0*/  SHF.R.U32.HI R5, RZ, 0x2, R5 ;  /* 0x00000002ff057819 */ /* 0x000fc80000011605 */
[----:B------:R-:W-:Y:S02]  /*257d0*/  LOP3.LUT R4, R5, 0x60, R4, 0xf8, !PT ;  /* 0x0000006005047812 */ /* 0x000fe400078ef804 */
[----:B------:R-:W0:Y:S02]  /*257e0*/  @P0 LDC R5, c[0x0][0x44c] ;  /* 0x00011300ff050b82 */ /* 0x000e240000000800 */
[----:B------:R-:W-:-:S05]  /*257f0*/  LOP3.LUT R0, R4, R17, RZ, 0xfc, !PT ;  /* 0x0000001104007212 */ /* 0x000fca00078efcff */
[----:B------:R-:W-:Y:S02]  /*25800*/  IMAD.MOV.U32 R4, RZ, RZ, R0 ;  /* 0x000000ffff047224 */ /* 0x000fe400078e0000 */
[----:B0-----:R-:W-:-:S05]  /*25810*/  @P0 IMAD.HI.U32 R5, R0, R5, RZ ;  /* 0x0000000500050227 */ /* 0x001fca00078e00ff */
[----:B-1----:R-:W-:-:S05]  /*25820*/  @P0 SHF.R.U32.HI R4, RZ, R6, R5 ;  /* 0x00000006ff040219 */ /* 0x002fca0000011605 */
[----:B------:R-:W-:Y:S02]  /*25830*/  IMAD.MOV R5, RZ, RZ, -R4 ;  /* 0x000000ffff057224 */ /* 0x000fe400078e0a04 */
[----:B------:R-:W-:-:S04]  /*25840*/  IMAD.WIDE.U32 R2, R4, UR4, R2 ;  /* 0x0000000404027c25 */ /* 0x000fc8000f8e0002 */
[----:B------:R-:W-:Y:S01]  /*25850*/  IMAD R0, R7, R5, R0 ;  /* 0x0000000507007224 */ /* 0x000fe200078e0200 */
[----:B------:R-:W-:-:S05]  /*25860*/  SHF.R.S32.HI R5, RZ, 0x1f, R4 ;  /* 0x0000001fff057819 */ /* 0x000fca0000011404 */
[----:B------:R-:W-:-:S04]  /*25870*/  IMAD R5, R5, UR4, RZ ;  /* 0x0000000405057c24 */ /* 0x000fc8000f8e02ff */
[----:B------:R-:W-:Y:S01]  /*25880*/  IMAD R4, R4, UR5, R5 ;  /* 0x0000000504047c24 */ /* 0x000fe2000f8e0205 */
[----:B------:R-:W-:-:S04]  /*25890*/  ULDC.64 UR4, c[0x0][0x2c8] ;  /* 0x0000b20000047ab9 */ /* 0x000fc80000000a00 */
[----:B------:R-:W-:Y:S02]  /*258a0*/  IADD3 R3, R3, R4, RZ ;  /* 0x0000000403037210 */ /* 0x000fe40007ffe0ff */
[----:B------:R-:W-:Y:S01]  /*258b0*/  SHF.R.S32.HI R4, RZ, 0x1f, R0 ;  /* 0x0000001fff047819 */ /* 0x000fe20000011400 */
[----:B------:R-:W-:-:S04]  /*258c0*/  IMAD.WIDE.U32 R2, R0, UR4, R2 ;  /* 0x0000000400027c25 */ /* 0x000fc8000f8e0002 */
[----:B------:R-:W-:Y:S01]  /*258d0*/  IMAD R4, R4, UR4, RZ ;  /* 0x0000000404047c24 */ /* 0x000fe2000f8e02ff */
[----:B------:R-:W-:Y:S02]  /*258e0*/  ULDC UR4, c[0x0][0x2b8] ;  /* 0x0000ae0000047ab9 */ /* 0x000fe40000000800 */
[----:B------:R-:W-:Y:S01]  /*258f0*/  ISETP.GE.AND P2, PT, R10, UR4, PT ;  /* 0x000000040a007c0c */ /* 0x000fe2000bf46270 */
[----:B------:R-:W-:Y:S01]  /*25900*/  IMAD R0, R0, UR5, R4 ;  /* 0x0000000500007c24 */ /* 0x000fe2000f8e0204 */
[----:B------:R-:W-:Y:S02]  /*25910*/  LOP3.LUT R10, R8, 0x7f, RZ, 0xc0, !PT ;  /* 0x0000007f080a7812 */ /* 0x000fe400078ec0ff */
[----:B------:R0:W5:Y:S01]  /*25920*/  LDL R8, [R1+0x34] ;  /* 0x0000340001087983 */ /* 0x0001620000100800 */
[----:B------:R-:W-:Y:S02]  /*25930*/  IADD3 R4, P3, R2, UR6, RZ ;  /* 0x0000000602047c10 */ /* 0x000fe4000ff7e0ff */
[----:B------:R-:W-:-:S02]  /*25940*/  ISETP.GE.AND P0, PT, R9, UR4, PT ;  /* 0x0000000409007c0c */ /* 0x000fc4000bf06270 */
[----:B------:R-:W-:Y:S01]  /*25950*/  ISETP.GE.AND P1, PT, R11, UR4, PT ;  /* 0x000000040b007c0c */ /* 0x000fe2000bf26270 */
[----:B------:R-:W-:Y:S01]  /*25960*/  UMOV UR4, 0xffffffff ;  /* 0xffffffff00047882 */ /* 0x000fe20000000000 */
[----:B------:R-:W-:Y:S02]  /*25970*/  IADD3.X R3, R3, UR7, R0, P3, !PT ;  /* 0x0000000703037c10 */ /* 0x000fe40009ffe400 */
[----:B------:R-:W-:Y:S01]  /*25980*/  SHF.R.U32.HI R10, RZ, 0x2, R10 ;  /* 0x00000002ff0a7819 */ /* 0x000fe2000001160a */
[----:B0-----:R-:W-:Y:S08]  /*25990*/  BRA.DIV UR4, `(.L_x_731) ;  /* 0x0000004e04407947 */ /* 0x001ff0000b800000 */
[----:B------:R-:W2:Y:S01]  /*259a0*/  LDL.LU R6, [R1+0x54] ;  /* 0x0000540001067983 */ /* 0x000ea20000300800 */
[----:B------:R-:W-:-:S05]  /*259b0*/  IADD3 R0, R10, R17, RZ ;  /* 0x000000110a007210 */ /* 0x000fca0007ffe0ff */
[----:B------:R-:W-:Y:S02]  /*259c0*/  VIADD R5, R0, 0x20 ;  /* 0x0000002000057836 */ /* 0x000fe40000000000 */
[----:B--2---:R-:W-:Y:S02]  /*259d0*/  IMAD R2, R6, R7, RZ ;  /* 0x0000000706027224 */ /* 0x004fe400078e02ff */
[----:B------:R-:W0:Y:S03]  /*259e0*/  SHFL.IDX PT, R7, R4, RZ, 0x1c1f ;  /* 0x001c1fff04077589 */ /* 0x000e2600000e0000 */
[----:B------:R-:W-:Y:S01]  /*259f0*/  ISETP.GE.AND P4, PT, R0, R2, PT ;  /* 0x000000020000720c */ /* 0x000fe20003f86270 */
[----:B------:R-:W1:-:S12]  /*25a00*/  SHFL.IDX PT, R6, R3, RZ, 0x1c1f ;  /* 0x001c1fff03067589 */ /* 0x000e5800000e0000 */
[----:B0-----:R-:W-:-:S05]  /*25a10*/  @!P4 IADD3 R7, P3, R9, R7, RZ ;  /* 0x000000070907c210 */ /* 0x001fca0007f7e0ff */
[----:B-1----:R-:W-:Y:S01]  /*25a20*/  @!P4 IMAD.X R6, RZ, RZ, R6, P3 ;  /* 0x000000ffff06c224 */ /* 0x002fe200018e0606 */
[----:B------:R-:W-:Y:S02]  /*25a30*/  ISETP.GE.AND P3, PT, R5, R2, PT ;  /* 0x000000020500720c */ /* 0x000fe40003f66270 */
[----:B------:R-:W0:Y:S02]  /*25a40*/  SHFL.IDX PT, R5, R4, 0x1, 0x1c1f ;  /* 0x003c1f0004057f89 */ /* 0x000e2400000e0000 */
[----:B------:R-:W-:-:S04]  /*25a50*/  @!P4 LOP3.LUT R7, R7, R6, RZ, 0x3c, !PT ;  /* 0x000000060707c212 */ /* 0x000fc800078e3cff */
[----:B------:R-:W-:-:S04]  /*25a60*/  @!P4 LOP3.LUT R6, R7, R6, RZ, 0x3c, !PT ;  /* 0x000000060706c212 */ /* 0x000fc800078e3cff */
[----:B------:R-:W-:-:S05]  /*25a70*/  @!P4 LOP3.LUT R7, R7, R6, RZ, 0x3c, !PT ;  /* 0x000000060707c212 */ /* 0x000fca00078e3cff */
[----:B-----5:R-:W-:Y:S04]  /*25a80*/  @!P4 LDGSTS.E.BYPASS.LTC128B.128 [R8+0x14400], desc[UR54][R6.64], !P0 ;  /* 0x144000000608cfae */ /* 0x020fe8000c101d76 */
[----:B------:R-:W-:Y:S04]  /*25a90*/  @!P4 LDGSTS.E.BYPASS.LTC128B.128 [R8+0x16400], desc[UR54][R6.64+0x40], !P1 ;  /* 0x164000400608cfae */ /* 0x000fe8000c901d76 */
[----:B------:R1:W-:Y:S01]  /*25aa0*/  @!P4 LDGSTS.E.BYPASS.LTC128B.128 [R8+0x18400], desc[UR54][R6.64+0x80], !P2 ;  /* 0x184000800608cfae */ /* 0x0003e2000d101d76 */
[----:B0-----:R-:W-:-:S03]  /*25ab0*/  @!P3 IADD3 R5, P4, R9, R5, RZ ;  /* 0x000000050905b210 */ /* 0x001fc60007f9e0ff */
[----:B-1----:R-:W0:Y:S02]  /*25ac0*/  SHFL.IDX PT, R6, R3, 0x1, 0x1c1f ;  /* 0x003c1f0003067f89 */ /* 0x002e2400000e0000 */
[----:B0-----:R-:W-:-:S05]  /*25ad0*/  @!P3 IADD3.X R6, RZ, R6, RZ, P4, !PT ;  /* 0x00000006ff06b210 */ /* 0x001fca00027fe4ff */
[----:B------:R-:W-:Y:S02]  /*25ae0*/  @!P3 IMAD.MOV.U32 R7, RZ, RZ, R6 ;  /* 0x000000ffff07b224 */ /* 0x000fe400078e0006 */
[----:B------:R-:W-:Y:S01]  /*25af0*/  @!P3 IMAD.MOV.U32 R6, RZ, RZ, R5 ;  /* 0x000000ffff06b224 */ /* 0x000fe200078e0005 */
[----:B------:R-:W-:-:S04]  /*25b00*/  IADD3 R5, R0, 0x40, RZ ;  /* 0x0000004000057810 */ /* 0x000fc80007ffe0ff */
[----:B------:R-:W-:Y:S04]  /*25b10*/  @!P3 LDGSTS.E.BYPASS.LTC128B.128 [R8+0x14c00], desc[UR54][R6.64], !P0 ;  /* 0x14c000000608bfae */ /* 0x000fe8000c101d76 */
[----:B------:R-:W-:Y:S04]  /*25b20*/  @!P3 LDGSTS.E.BYPASS.LTC128B.128 [R8+0x16c00], desc[UR54][R6.64+0x40], !P1 ;  /* 0x16c000400608bfae */ /* 0x000fe8000c901d76 */
[----:B------:R0:W-:Y:S01]  /*25b30*/  @!P3 LDGSTS.E.BYPASS.LTC128B.128 [R8+0x18c00], desc[UR54][R6.64+0x80], !P2 ;  /* 0x18c000800608bfae */ /* 0x0001e2000d101d76 */
[----:B------:R-:W-:-:S03]  /*25b40*/  ISETP.GE.AND P3, PT, R5, R2, PT ;  /* 0x000000020500720c */ /* 0x000fc60003f66270 */
[----:B------:R-:W1:Y:S04]  /*25b50*/  SHFL.IDX PT, R5, R4, 0x2, 0x1c1f ;  /* 0x005c1f0004057f89 */ /* 0x000e6800000e0000 */
[----:B0-----:R-:W0:Y:S06]  /*25b60*/  SHFL.IDX PT, R6, R3, 0x2, 0x1c1f ;  /* 0x005c1f0003067f89 */ /* 0x001e2c00000e0000 */
[----:B-1----:R-:W-:-:S05]  /*25b70*/  @!P3 IADD3 R5, P4, R9, R5, RZ ;  /* 0x000000050905b210 */ /* 0x002fca0007f9e0ff */
[----:B0-----:R-:W-:-:S04]  /*25b80*/  @!P3 IMAD.X R6, RZ, RZ, R6, P4 ;  /* 0x000000ffff06b224 */ /* 0x001fc800020e0606 */
[----:B------:R-:W-:Y:S01]  /*25b90*/  @!P3 IMAD.MOV.U32 R7, RZ, RZ, R6 ;  /* 0x000000ffff07b224 */ /* 0x000fe200078e0006 */
[----:B------:R-:W-:Y:S02]  /*25ba0*/  @!P3 MOV R6, R5 ;  /* 0x000000050006b202 */ /* 0x000fe40000000f00 */
[----:B------:R0:W1:Y:S04]  /*25bb0*/  SHFL.IDX PT, R5, R3, 0x3, 0x1c1f ;  /* 0x007c1f0003057f89 */ /* 0x00006800000e0000 */
[----:B------:R0:W-:Y:S04]  /*25bc0*/  @!P3 LDGSTS.E.BYPASS.LTC128B.128 [R8+0x15400], desc[UR54][R6.64], !P0 ;  /* 0x154000000608bfae */ /* 0x0001e8000c101d76 */
[----:B------:R0:W-:Y:S04]  /*25bd0*/  @!P3 LDGSTS.E.BYPASS.LTC128B.128 [R8+0x17400], desc[UR54][R6.64+0x40], !P1 ;  /* 0x174000400608bfae */ /* 0x0001e8000c901d76 */
[----:B------:R0:W-:Y:S04]  /*25be0*/  @!P3 LDGSTS.E.BYPASS.LTC128B.128 [R8+0x19400], desc[UR54][R6.64+0x80], !P2 ;  /* 0x194000800608bfae */ /* 0x0001e8000d101d76 */
[----:B------:R0:W2:Y:S02]  /*25bf0*/  SHFL.IDX PT, R3, R4, 0x3, 0x1c1f ;  /* 0x007c1f0004037f89 */ /* 0x0000a400000e0000 */
.L_x_891:
[----:B------:R-:W-:Y:S01]  /*25c00*/  VIADD R0, R0, 0x60 ;  /* 0x0000006000007836 */ /* 0x000fe20000000000 */
[----:B------:R-:W-:Y:S04]  /*25c10*/  BSSY B0, `(.L_x_732) ;  /* 0x000000b000007945 */ /* 0x000fe80003800000 */
[----:B------:R-:W-:-:S13]  /*25c20*/  ISETP.GE.AND P3, PT, R0, R2, PT ;  /* 0x000000020000720c */ /* 0x000fda0003f66270 */
[----:B------:R-:W-:Y:S05]  /*25c30*/  @P3 BRA `(.L_x_733) ;  /* 0x0000000000203947 */ /* 0x000fea0003800000 */
[----:B--2---:R-:W-:-:S05]  /*25c40*/  IADD3 R2, P3, R9, R3, RZ ;  /* 0x0000000309027210 */ /* 0x004fca0007f7e0ff */
[----:B01----:R-:W-:-:S05]  /*25c50*/  IMAD.X R3, RZ, RZ, R5, P3 ;  /* 0x000000ffff037224 */ /* 0x003fca00018e0605 */
[----:B------:R-:W-:Y:S01]  /*25c60*/  @!PT LDS RZ, [RZ] ;  /* 0x00000000fffff984 */ /* 0x000fe20000000800 */
[----:B------:R-:W-:Y:S01]  /*25c70*/  @!PT LDS RZ, [RZ] ;  /* 0x00000000fffff984 */ /* 0x000fe20000000800 */
[----:B------:R-:W-:Y:S01]  /*25c80*/  @!PT LDS RZ, [RZ] ;  /* 0x00000000fffff984 */ /* 0x000fe20000000800 */
[----:B------:R4:W-:Y:S04]  /*25c90*/  LDGSTS.E.BYPASS.LTC128B.128 [R8+0x15c00], desc[UR54][R2.64], !P0 ;  /* 0x15c0000002087fae */ /* 0x0009e8000c101d76 */
[----:B------:R4:W-:Y:S04]  /*25ca0*/  LDGSTS.E.BYPASS.LTC128B.128 [R8+0x17c00], desc[UR54][R2.64+0x40], !P1 ;  /* 0x17c0004002087fae */ /* 0x0009e8000c901d76 */
[----:B------:R4:W-:Y:S02]  /*25cb0*/  LDGSTS.E.BYPASS.LTC128B.128 [R8+0x19c00], desc[UR54][R2.64+0x80], !P2 ;  /* 0x19c0008002087fae */ /* 0x0009e4000d101d76 */
.L_x_733:
[----:B------:R-:W-:Y:S05]  /*25cc0*/  BSYNC B0 ;  /* 0x0000000000007941 */ /* 0x000fea0003800000 */
.L_x_732:
[----:B0--34-:R0:W5:Y:S01]  /*25cd0*/  LDL R8, [R1+0x4] ;  /* 0x0000040001087983 */ /* 0x0191620000100800 */
[----:B------:R-:W-:Y:S01]  /*25ce0*/  PLOP3.LUT P0, PT, PT, PT, PT, 0x80, 0x0 ;  /* 0x000000000000781c */ /* 0x000fe20003f0f070 */
[----:B------:R-:W-:-:S12]  /*25cf0*/  NOP ;  /* 0x0000000000007918 */ /* 0x000fd80000000000 */
.L_x_734:
[----:B------:R-:W3:Y:S01]  /*25d00*/  LDL R2, [R1+0x4] ;  /* 0x0000040001027983 */ /* 0x000ee20000100800 */
[----:B------:R-:W-:Y:S02]  /*25d10*/  PLOP3.LUT P1, PT, P1, P0, PT, 0xa2, 0x0 ;  /* 0x000000000000781c */ /* 0x000fe40000f21472 */
[----:B---3--:R-:W-:-:S08]  /*25d20*/  @P0 R2UR P1, UR4, R2 ;  /* 0x00000000020402ca */ /* 0x008fd00000020000 */
[----:B------:R-:W-:-:S05]  /*25d30*/  @P0 PLOP3.LUT P0, PT, P1, PT, PT, 0x80, 0x0 ;  /* 0x000000000000081c */ /* 0x000fca0000f0f070 */
[----:B------:R-:W-:Y:S01]  /*25d40*/  @!P1 SYNCS.ARRIVE.TRANS64.RED.A0T1 RZ, [UR4+0x29800], RZ ;  /* 0x029800ffffff99a7 */ /* 0x000fe20008200404 */
[----:B------:R-:W-:Y:S07]  /*25d50*/  @!P1 ARRIVES.LDGSTSBAR.64.TRANSCNT [UR4+0x29800] ;  /* 0x02980000ff0099b0 */ /* 0x000fee0008000a84 */
[----:B------:R-:W-:Y:S05]  /*25d60*/  @P0 BRA.U.ANY `(.L_x_734) ;  /* 0xfffffffd00e40947 */ /* 0x000fea000393ffff */
[----:B--2---:R-:W2:Y:S02]  /*25d70*/  LDL.LU R3, [R1+0x58] ;  /* 0x0000580001037983 */ /* 0x004ea40000300800 */
[----:B--2---:R-:W-:-:S04]  /*25d80*/  IADD3 R3, R3, 0x1, RZ ;  /* 0x0000000103037810 */ /* 0x004fc80007ffe0ff */
[----:B------:R-:W-:Y:S01]  /*25d90*/  LEA.HI R0, R3, R3, RZ, 0x1 ;  /* 0x0000000303007211 */ /* 0x000fe200078f08ff */
[----:B------:R2:W-:Y:S03]  /*25da0*/  STL [R1+0x58], R3 ;  /* 0x0000580301007387 */ /* 0x0005e60000100800 */
[----:B------:R-:W-:-:S05]  /*25db0*/  LOP3.LUT R0, R0, 0xfffffffe, RZ, 0xc0, !PT ;  /* 0xfffffffe00007812 */ /* 0x000fca00078ec0ff */
[----:B------:R-:W-:-:S05]  /*25dc0*/  IMAD.IADD R0, R3, 0x1, -R0 ;  /* 0x0000000103007824 */ /* 0x000fca00078e0a00 */
[----:B------:R-:W-:Y:S01]  /*25dd0*/  SHF.L.U32 R0, R0, 0x1f, RZ ;  /* 0x0000001f00007819 */ /* 0x000fe200000006ff */
[----:B------:R-:W-:Y:S01]  /*25de0*/  NOP ;  /* 0x0000000000007918 */ /* 0x000fe20000000000 */
[----:B------:R2:W-:Y:S01]  /*25df0*/  SYNCS.ARRIVE.TRANS64.A1T0 RZ, [R2+URZ+0x29800], RZ ;  /* 0x029800ff02ff79a7 */ /* 0x0005e2000810003f */
[----:B------:R-:W-:Y:S01]  /*25e00*/  BSSY B0, `(.L_x_735) ;  /* 0x0000003000007945 */ /* 0x000fe20003800000 */
[----:B------:R-:W3:Y:S03]  /*25e10*/  SYNCS.PHASECHK.TRANS64.TRYWAIT P0, [R2+URZ+0x29820], R0 ;  /* 0x02982000020075a7 */ /* 0x000ee6000800017f */
[----:B--23--:R-:W-:Y:S05]  /*25e20*/  @!P0 BRA `(.L_x_736) ;  /* 0x0000004c00808947 */ /* 0x00cfea0003800000 */
.L_x_892:
[----:B------:R-:W-:Y:S05]  /*25e30*/  BSYNC B0 ;  /* 0x0000000000007941 */ /* 0x000fea0003800000 */
.L_x_735:
[----:B--2---:R-:W2:Y:S02]  /*25e40*/  LDL.LU R2, [R1+0x40] ;  /* 0x0000400001027983 */ /* 0x004ea40000300800 */
[----:B--2---:R-:W-:-:S13]  /*25e50*/  ISETP.GE.AND P0, PT, R2, 0xa1, PT ;  /* 0x000000a10200780c */ /* 0x004fda0003f06270 */
[----:B------:R-:W-:Y:S05]  /*25e60*/  @!P0 BRA `(.L_x_737) ;  /* 0x00000010003c8947 */ /* 0x000fea0003800000 */
[----:B------:R-:W2:Y:S04]  /*25e70*/  LDL.LU R2, [R1+0x50] ;  /* 0x0000500001027983 */ /* 0x000ea80000300800 */
[----:B------:R3:W5:Y:S04]  /*25e80*/  LDL.LU R0, [R1+0x8] ;  /* 0x0000080001007983 */ /* 0x0007680000300800 */
[----:B------:R3:W5:Y:S02]  /*25e90*/  LDL.LU R3, [R1+0x14] ;  /* 0x0000140001037983 */ /* 0x0007640000300800 */
[----:B--23--:R-:W-:-:S07]  /*25ea0*/  VIADD R2, R2, 0xfffffffe ;  /* 0xfffffffe02027836 */ /* 0x00cfce0000000000 */
.L_x_759:
[----:B--2---:R-:W2:Y:S01]  /*25eb0*/  LDL R4, [R1+0x10] ;  /* 0x0000100001047983 */ /* 0x004ea20000100800 */
[----:B-1---5:R-:W-:Y:S01]  /*25ec0*/  IADD3 R5, R0, 0x1, RZ ;  /* 0x0000000100057810 */ /* 0x022fe20007ffe0ff */
[----:B------:R-:W-:Y:S05]  /*25ed0*/  YIELD ;  /* 0x0000000000007946 */ /* 0x000fea0003800000 */
[C---:B------:R-:W-:Y:S01]  /*25ee0*/  ISETP.NE.AND P0, PT, R5.reuse, 0x2, PT ;  /* 0x000000020500780c */ /* 0x040fe20003f05270 */
[----:B------:R-:W-:Y:S03]  /*25ef0*/  BSSY B0, `(.L_x_738) ;  /* 0x0000094000007945 */ /* 0x000fe60003800000 */
[----:B------:R-:W-:-:S02]  /*25f00*/  SEL R10, R5, RZ, P0 ;  /* 0x000000ff050a7207 */ /* 0x000fc40000000000 */
[----:B--2---:R-:W-:Y:S02]  /*25f10*/  LOP3.LUT P1, RZ, R4, 0x1, RZ, 0xc0, !PT ;  /* 0x0000000104ff7812 */ /* 0x004fe4000782c0ff */
[----:B------:R-:W-:-:S04]  /*25f20*/  SEL R4, RZ, 0x1, P0 ;  /* 0x00000001ff047807 */ /* 0x000fc80000000000 */
[----:B------:R-:W-:-:S05]  /*25f30*/  LOP3.LUT R9, R3, R4, RZ, 0x3c, !PT ;  /* 0x0000000403097212 */ /* 0x000fca00078e3cff */
[----:B------:R1:W-:Y:S04]  /*25f40*/  STL [R1+0x14], R9 ;  /* 0x0000140901007387 */ /* 0x0003e80000100800 */
[----:B------:R1:W-:Y:S01]  /*25f50*/  STL [R1+0x8], R10 ;  /* 0x0000080a01007387 */ /* 0x0003e20000100800 */
[----:B------:R-:W-:Y:S05]  /*25f60*/  @!P1 BRA `(.L_x_739) ;  /* 0x0000000800309947 */ /* 0x000fea0003800000 */
[----:B------:R-:W-:Y:S01]  /*25f70*/  ULDC.64 UR4, c[0x0][0x418] ;  /* 0x0001060000047ab9 */ /* 0x000fe20000000a00 */
[----:B------:R-:W-:Y:S01]  /*25f80*/  IMAD.MOV.U32 R8, RZ, RZ, R2 ;  /* 0x000000ffff087224 */ /* 0x000fe200078e0002 */
[----:B------:R-:W-:-:S04]  /*25f90*/  ISETP.NE.U32.AND P0, PT, RZ, UR4, PT ;  /* 0x00000004ff007c0c */ /* 0x000fc8000bf05070 */
[----:B------:R-:W-:-:S13]  /*25fa0*/  ISETP.NE.AND.EX P0, PT, RZ, UR5, PT, P0 ;  /* 0x00000005ff007c0c */ /* 0x000fda000bf05300 */
[----:B------:R-:W-:Y:S05]  /*25fb0*/  @!P0 BRA `(.L_x_740) ;  /* 0x0000000000508947 */ /* 0x000fea0003800000 */
[----:B------:R-:W2:Y:S01]  /*25fc0*/  LDL R12, [R1+0x20] ;  /* 0x00002000010c7983 */ /* 0x000ea20000100800 */
[----:B------:R-:W3:Y:S01]  /*25fd0*/  LDC R7, c[0x0][0x43c] ;  /* 0x00010f00ff077b82 */ /* 0x000ee20000000800 */
[----:B------:R-:W-:Y:S02]  /*25fe0*/  ULDC.64 UR6, c[0x0][0x428] ;  /* 0x00010a0000067ab9 */ /* 0x000fe40000000a00 */
[----:B------:R-:W4:Y:S01]  /*25ff0*/  LDL R11, [R1+0x1c] ;  /* 0x00001c00010b7983 */ /* 0x000f220000100800 */
[----:B---3--:R-:W-:-:S13]  /*26000*/  ISETP.NE.AND P0, PT, R7, 0x1, PT ;  /* 0x000000010700780c */ /* 0x008fda0003f05270 */
[----:B------:R-:W3:Y:S02]  /*26010*/  @P0 LDC.64 R4, c[0x0][0x440] ;  /* 0x00011000ff040b82 */ /* 0x000ee40000000a00 */
[----:B---3--:R-:W-:-:S04]  /*26020*/  @P0 IMAD.HI.U32 R6, R2, R4, RZ ;  /* 0x0000000402060227 */ /* 0x008fc800078e00ff */
[----:B------:R-:W-:Y:S01]  /*26030*/  IMAD.MOV.U32 R4, RZ, RZ, R2 ;  /* 0x000000ffff047224 */ /* 0x000fe200078e0002 */
[----:B------:R-:W-:-:S04]  /*26040*/  @P0 SHF.R.U32.HI R4, RZ, R5, R6 ;  /* 0x00000005ff040219 */ /* 0x000fc80000011606 */
[----:B------:R-:W-:Y:S02]  /*26050*/  SHF.R.S32.HI R5, RZ, 0x1f, R4 ;  /* 0x0000001fff057819 */ /* 0x000fe40000011404 */
[----:B------:R-:W-:-:S05]  /*26060*/  IADD3 R8, -R4, RZ, RZ ;  /* 0x000000ff04087210 */ /* 0x000fca0007ffe1ff */
[----:B------:R-:W-:Y:S02]  /*26070*/  IMAD R8, R7, R8, R2 ;  /* 0x0000000807087224 */ /* 0x000fe400078e0202 */
[----:B--2---:R-:W-:-:S04]  /*26080*/  IMAD R6, R12, UR6, RZ ;  /* 0x000000060c067c24 */ /* 0x004fc8000f8e02ff */
[C---:B----4-:R-:W-:Y:S02]  /*26090*/  IMAD R6, R11.reuse, UR7, R6 ;  /* 0x000000070b067c24 */ /* 0x050fe4000f8e0206 */
[----:B------:R-:W-:-:S04]  /*260a0*/  IMAD.WIDE.U32 R4, R11, UR6, R4 ;  /* 0x000000060b047c25 */ /* 0x000fc8000f8e0004 */
[----:B------:R-:W-:Y:S01]  /*260b0*/  IMAD.IADD R5, R6, 0x1, R5 ;  /* 0x0000000106057824 */ /* 0x000fe200078e0205 */
[----:B------:R-:W-:-:S04]  /*260c0*/  LEA R6, P0, R4, UR4, 0x2 ;  /* 0x0000000404067c11 */ /* 0x000fc8000f8010ff */
[----:B------:R-:W-:-:S05]  /*260d0*/  LEA.HI.X R7, R4, UR5, R5, 0x2, P0 ;  /* 0x0000000504077c11 */ /* 0x000fca00080f1405 */
[----:B------:R-:W2:Y:S04]  /*260e0*/  LDG.E R4, desc[UR54][R6.64] ;  /* 0x0000003606047981 */ /* 0x000ea8000c1e1900 */
[----:B--2---:R2:W-:Y:S02]  /*260f0*/  STL [R1], R4 ;  /* 0x0000000401007387 */ /* 0x0045e40000100800 */
.L_x_740:
[----:B--2---:R-:W2:Y:S01]  /*26100*/  LDL R4, [R1+0x4] ;  /* 0x0000040001047983 */ /* 0x004ea20000100800 */
[----:B------:R-:W3:Y:S02]  /*26110*/  S2R R5, SR_TID.X ;  /* 0x0000000000057919 */ /* 0x000ee40000002100 */
[----:B---3--:R-:W-:Y:S01]  /*26120*/  LOP3.LUT R6, R5, 0x7f, RZ, 0xc0, !PT ;  /* 0x0000007f05067812 */ /* 0x008fe200078ec0ff */
[----:B------:R-:W-:Y:S03]  /*26130*/  BSSY B1, `(.L_x_741) ;  /* 0x0000006000017945 */ /* 0x000fe60003800000 */
[----:B------:R-:W-:Y:S01]  /*26140*/  ISETP.NE.AND P1, PT, R6, RZ, PT ;  /* 0x000000ff0600720c */ /* 0x000fe20003f25270 */
[----:B--2---:R-:W-:Y:S01]  /*26150*/  IMAD R5, R10, 0x8, R4 ;  /* 0x000000080a057824 */ /* 0x004fe200078e0204 */
[----:B------:R-:W-:-:S04]  /*26160*/  SHF.L.U32 R4, R9, 0x1f, RZ ;  /* 0x0000001f09047819 */ /* 0x000fc800000006ff */
[----:B------:R-:W2:Y:S02]  /*26170*/  SYNCS.PHASECHK.TRANS64.TRYWAIT P0, [R5+URZ+0x29880], R4 ;  /* 0x02988004050075a7 */ /* 0x000ea4000800017f */
[----:B--2---:R-:W-:Y:S05]  /*26180*/  @!P0 BRA `(.L_x_742) ;  /* 0x0000004800c08947 */ /* 0x004fea0003800000 */
.L_x_893:
[----:B------:R-:W-:Y:S05]  /*26190*/  BSYNC B1 ;  /* 0x0000000000017941 */ /* 0x000fea0003800000 */
.L_x_741:
[----:B------:R-:W-:Y:S04]  /*261a0*/  BSSY B1, `(.L_x_743) ;  /* 0x0000009000017945 */ /* 0x000fe80003800000 */
[----:B------:R-:W-:Y:S05]  /*261b0*/  @P1 BRA `(.L_x_744) ;  /* 0x00000000001c1947 */ /* 0x000fea0003800000 */
[----:B------:R-:W3:Y:S02]  /*261c0*/  S2R R6, SR_TID.X ;  /* 0x0000000000067919 */ /* 0x000ee40000002100 */
[----:B---3--:R-:W-:Y:S02]  /*261d0*/  LOP3.LUT R7, R6, 0x1f, RZ, 0xc0, !PT ;  /* 0x0000001f06077812 */ /* 0x008fe400078ec0ff */
[----:B------:R-:W-:Y:S02]  /*261e0*/  MOV R6, 0x5000 ;  /* 0x0000500000067802 */ /* 0x000fe40000000f00 */
[----:B------:R-:W-:Y:S02]  /*261f0*/  ISETP.NE.AND P0, PT, R7, RZ, PT ;  /* 0x000000ff0700720c */ /* 0x000fe40003f05270 */
[----:B------:R3:W-:Y:S11]  /*26200*/  SYNCS.ARRIVE.TRANS64 RZ, [R5+URZ+0x29870], R6 ;  /* 0x0298700605ff79a7 */ /* 0x0007f6000800003f */
[----:B---3--:R-:W-:Y:S05]  /*26210*/  @!P0 BRA `(.L_x_744) ;  /* 0x0000000000048947 */ /* 0x008fea0003800000 */
[----:B------:R-:W-:Y:S01]  /*26220*/  BPT.TRAP 0x1 ;  /* 0x000000040000795c */ /* 0x000fe20000300000 */
.L_x_744:
[----:B------:R-:W-:Y:S05]  /*26230*/  BSYNC B1 ;  /* 0x0000000000017941 */ /* 0x000fea0003800000 */
.L_x_743:
[----:B-1----:R-:W3:Y:S04]  /*26240*/  LDL R9, [R1+0x4] ;  /* 0x0000040001097983 */ /* 0x002ee80000100800 */
[----:B------:R-:W3:Y:S04]  /*26250*/  LDL R7, [R1+0x8] ;  /* 0x0000080001077983 */ /* 0x000ee80000100800 */
[----:B------:R-:W4:Y:S01]  /*26260*/  LDL R6, [R1+0x24] ;  /* 0x0000240001067983 */ /* 0x000f220000100800 */
[----:B------:R-:W-:Y:S01]  /*26270*/  IMAD.MOV.U32 R10, RZ, RZ, RZ ;  /* 0x000000ffff0a7224 */ /* 0x000fe200078e00ff */
[----:B------:R-:W-:Y:S01]  /*26280*/  UIADD3 UR4, UP0, UR40, 0x470, URZ ;  /* 0x0000047028047890 */ /* 0x000fe2000ff1e03f */
[----:B------:R-:W-:Y:S01]  /*26290*/  PLOP3.LUT P0, PT, PT, PT, PT, 0x80, 0x0 ;  /* 0x000000000000781c */ /* 0x000fe20003f0f070 */
[----:B------:R-:W-:Y:S01]  /*262a0*/  UMOV UR6, 0x0 ;  /* 0x0000000000067882 */ /* 0x000fe20000000000 */
[----:B------:R-:W-:Y:S01]  /*262b0*/  UMOV UR7, 0x14f00000 ;  /* 0x14f0000000077882 */ /* 0x000fe20000000000 */
[----:B------:R-:W-:Y:S01]  /*262c0*/  R2UR UR10, R10 ;  /* 0x000000000a0a72ca */ /* 0x000fe200000e0000 */
[----:B------:R-:W-:Y:S01]  /*262d0*/  UIADD3.X UR5, URZ, UR41, URZ, UP0, !UPT ;  /* 0x000000293f057290 */ /* 0x000fe200087fe43f */
[----:B---3--:R-:W-:-:S02]  /*262e0*/  IMAD R7, R7, 0x5000, R9 ;  /* 0x0000500007077824 */ /* 0x008fc400078e0209 */
[----:B----4-:R-:W-:Y:S01]  /*262f0*/  IMAD R6, R8, 0xa0, R6 ;  /* 0x000000a008067824 */ /* 0x010fe200078e0206 */
[----:B------:R-:W-:Y:S01]  /*26300*/  IADD3 R8, R5, 0x29870, RZ ;  /* 0x0002987005087810 */ /* 0x000fe20007ffe0ff */
[----:B------:R-:W-:-:S09]  /*26310*/  VIADD R7, R7, 0xa400 ;  /* 0x0000a40007077836 */ /* 0x000fd20000000000 */
.L_x_745:
[----:B------:R-:W3:Y:S01]  /*26320*/  LDL R9, [R1] ;  /* 0x0000000001097983 */ /* 0x000ee20000100800 */
[----:B------:R-:W-:-:S13]  /*26330*/  @P0 ELECT P2, URZ, PT ;  /* 0x00000000003f082f */ /* 0x000fda0003840000 */
[----:B------:R-:W-:Y:S02]  /*26340*/  @P2 R2UR UR12, R18 ;  /* 0x00000000120c22ca */ /* 0x000fe400000e0000 */
[----:B------:R-:W-:Y:S02]  /*26350*/  @P2 R2UR UR11, R6 ;  /* 0x00000000060b22ca */ /* 0x000fe400000e0000 */
[----:B------:R-:W-:Y:S02]  /*26360*/  @P2 R2UR UR9, R8 ;  /* 0x00000000080922ca */ /* 0x000fe400000e0000 */
[----:B------:R-:W-:Y:S02]  /*26370*/  @P2 R2UR UR8, R7 ;  /* 0x00000000070822ca */ /* 0x000fe400000e0000 */
[----:B------:R-:W-:Y:S02]  /*26380*/  @P2 PLOP3.LUT P0, PT, P2, PT, PT, 0x8, 0x0 ;  /* 0x000000000000281c */ /* 0x000fe4000170e170 */
[----:B---3--:R-:W-:-:S02]  /*26390*/  @P2 R2UR UR13, R9 ;  /* 0x00000000090d22ca */ /* 0x008fc400000e0000 */
[----:B------:R-:W-:-:S11]  /*263a0*/  PLOP3.LUT P2, PT, PT, PT, PT, 0x8, 0x0 ;  /* 0x000000000000781c */ /* 0x000fd60003f4e170 */
[----:B------:R1:W-:Y:S02]  /*263b0*/  UTMALDG.4D [UR8], [UR4], desc[UR6] ;  /* 0x00000608040075b4 */ /* 0x0003e40008019000 */
[----:B-1----:R-:W-:Y:S05]  /*263c0*/  @P0 BRA.U.ANY `(.L_x_745) ;  /* 0xfffffffd00d40947 */ /* 0x002fea000393ffff */
[----:B------:R-:W1:Y:S01]  /*263d0*/  SYNCS.PHASECHK.TRANS64.TRYWAIT P0, [R5+URZ+0x29840], R4 ;  /* 0x02984004050075a7 */ /* 0x000e62000800017f */
[----:B------:R-:W-:Y:S04]  /*263e0*/  BSSY B1, `(.L_x_746) ;  /* 0x0000002000017945 */ /* 0x000fe80003800000 */
[----:B-1----:R-:W-:Y:S05]  /*263f0*/  @!P0 BRA `(.L_x_747) ;  /* 0x0000004800388947 */ /* 0x002fea0003800000 */
.L_x_894:
[----:B------:R-:W-:Y:S05]  /*26400*/  BSYNC B1 ;  /* 0x0000000000017941 */ /* 0x000fea0003800000 */
.L_x_746:
[----:B------:R-:W-:Y:S01]  /*26410*/  BSSY B1, `(.L_x_748) ;  /* 0x000000b000017945 */ /* 0x000fe20003800000 */
[----:B------:R-:W-:Y:S02]  /*26420*/  IMAD.MOV.U32 R8, RZ, RZ, 0x0 ;  /* 0x00000000ff087424 */ /* 0x000fe400078e00ff */
[----:B------:R-:W-:Y:S01]  /*26430*/  IMAD.MOV.U32 R9, RZ, RZ, 0x14f00000 ;  /* 0x14f00000ff097424 */ /* 0x000fe200078e00ff */
[----:B------:R-:W-:Y:S06]  /*26440*/  @P1 BRA `(.L_x_749) ;  /* 0x00000000001c1947 */ /* 0x000fec0003800000 */
[----:B------:R-:W3:Y:S01]  /*26450*/  S2R R7, SR_TID.X ;  /* 0x0000000000077919 */ /* 0x000ee20000002100 */
[----:B-12---:R-:W-:-:S04]  /*26460*/  MOV R4, 0x7800 ;  /* 0x0000780000047802 */ /* 0x006fc80000000f00 */
[----:B------:R4:W-:Y:S01]  /*26470*/  SYNCS.ARRIVE.TRANS64 RZ, [R5+URZ+0x29830], R4 ;  /* 0x0298300405ff79a7 */ /* 0x0009e2000800003f */
[----:B---3--:R-:W-:-:S04]  /*26480*/  LOP3.LUT R7, R7, 0x1f, RZ, 0xc0, !PT ;  /* 0x0000001f07077812 */ /* 0x008fc800078ec0ff */
[----:B------:R-:W-:-:S13]  /*26490*/  ISETP.NE.AND P0, PT, R7, RZ, PT ;  /* 0x000000ff0700720c */ /* 0x000fda0003f05270 */
[----:B----4-:R-:W-:Y:S05]  /*264a0*/  @!P0 BRA `(.L_x_749) ;  /* 0x0000000000048947 */ /* 0x010fea0003800000 */
[----:B------:R-:W-:Y:S01]  /*264b0*/  BPT.TRAP 0x1 ;  /* 0x000000040000795c */ /* 0x000fe20000300000 */
.L_x_749:
[----:B------:R-:W-:Y:S05]  /*264c0*/  BSYNC B1 ;  /* 0x0000000000017941 */ /* 0x000fea0003800000 */
.L_x_748:
[----:B------:R-:W3:Y:S04]  /*264d0*/  LDL R7, [R1+0x4] ;  /* 0x0000040001077983 */ /* 0x000ee80000100800 */
[----:B-12---:R-:W3:Y:S01]  /*264e0*/  LDL R4, [R1+0x8] ;  /* 0x0000080001047983 */ /* 0x006ee20000100800 */
[----:B------:R-:W-:Y:S01]  /*264f0*/  R2UR UR10, R10 ;  /* 0x000000000a0a72ca */ /* 0x000fe200000e0000 */
[----:B------:R-:W-:Y:S01]  /*26500*/  UIADD3 UR4, UP0, UR40, 0x370, URZ ;  /* 0x0000037028047890 */ /* 0x000fe2000ff1e03f */
[----:B------:R-:W-:Y:S01]  /*26510*/  R2UR UR6, R8 ;  /* 0x00000000080672ca */ /* 0x000fe200000e0000 */
[----:B------:R-:W-:Y:S01]  /*26520*/  VIADD R5, R5, 0x29830 ;  /* 0x0002983005057836 */ /* 0x000fe20000000000 */
[----:B------:R-:W-:Y:S01]  /*26530*/  R2UR UR7, R9 ;  /* 0x00000000090772ca */ /* 0x000fe200000e0000 */
[----:B------:R-:W-:Y:S01]  /*26540*/  UIADD3.X UR5, URZ, UR41, URZ, UP0, !UPT ;  /* 0x000000293f057290 */ /* 0x000fe200087fe43f */
[----:B------:R-:W-:Y:S01]  /*26550*/  PLOP3.LUT P0, PT, PT, PT, PT, 0x80, 0x0 ;  /* 0x000000000000781c */ /* 0x000fe20003f0f070 */
[----:B---3--:R-:W-:-:S04]  /*26560*/  IMAD R4, R4, 0x7800, R7 ;  /* 0x0000780004047824 */ /* 0x008fc800078e0207 */
[----:B------:R-:W-:-:S08]  /*26570*/  VIADD R7, R4, 0x1a400 ;  /* 0x0001a40004077836 */ /* 0x000fd00000000000 */
.L_x_750:
[----:B------:R-:W2:Y:S01]  /*26580*/  LDL R10, [R1] ;  /* 0x00000000010a7983 */ /* 0x000ea20000100800 */
[----:B------:R-:W-:-:S13]  /*26590*/  @P0 ELECT P1, URZ, PT ;  /* 0x00000000003f082f */ /* 0x000fda0003820000 */
[----:B------:R-:W-:Y:S02]  /*265a0*/  @P1 R2UR UR12, R18 ;  /* 0x00000000120c12ca */ /* 0x000fe400000e0000 */
[----:B------:R-:W-:Y:S02]  /*265b0*/  @P1 R2UR UR11, R6 ;  /* 0x00000000060b12ca */ /* 0x000fe400000e0000 */
[----:B------:R-:W-:Y:S02]  /*265c0*/  @P1 R2UR UR9, R5 ;  /* 0x00000000050912ca */ /* 0x000fe400000e0000 */
[----:B------:R-:W-:Y:S02]  /*265d0*/  @P1 R2UR UR8, R7 ;  /* 0x00000000070812ca */ /* 0x000fe400000e0000 */
[----:B------:R-:W-:Y:S02]  /*265e0*/  @P1 PLOP3.LUT P0, PT, P1, PT, PT, 0x8, 0x0 ;  /* 0x000000000000181c */ /* 0x000fe40000f0e170 */
[----:B--2---:R-:W-:-:S02]  /*265f0*/  @P1 R2UR UR13, R10 ;  /* 0x000000000a0d12ca */ /* 0x004fc400000e0000 */
[----:B------:R-:W-:-:S11]  /*26600*/  PLOP3.LUT P1, PT, PT, PT, PT, 0x8, 0x0 ;  /* 0x000000000000781c */ /* 0x000fd60003f2e170 */
[----:B------:R1:W-:Y:S02]  /*26610*/  UTMALDG.4D [UR8], [UR4], desc[UR6] ;  /* 0x00000608040075b4 */ /* 0x0003e40008019000 */
[----:B-1----:R-:W-:Y:S05]  /*26620*/  @P0 BRA.U.ANY `(.L_x_750) ;  /* 0xfffffffd00d40947 */ /* 0x002fea000393ffff */
[----:B------:R-:W-:Y:S01]  /*26630*/  R2UR UR6, R8 ;  /* 0x00000000080672ca */ /* 0x000fe200000e0000 */
[----:B------:R-:W-:Y:S01]  /*26640*/  UMOV UR10, 0x40 ;  /* 0x00000040000a7882 */ /* 0x000fe20000000000 */
[----:B------:R-:W-:Y:S02]  /*26650*/  R2UR UR7, R9 ;  /* 0x00000000090772ca */ /* 0x000fe400000e0000 */
[----:B------:R-:W-:Y:S02]  /*26660*/  PLOP3.LUT P0, PT, PT, PT, PT, 0x80, 0x0 ;  /* 0x000000000000781c */ /* 0x000fe40003f0f070 */
[----:B------:R-:W-:-:S11]  /*26670*/  IADD3 R7, R4, 0x1cc00, RZ ;  /* 0x0001cc0004077810 */ /* 0x000fd60007ffe0ff */
.L_x_751:
        /* <DEDUP_REMOVED lines=12> */
[----:B------:R-:W-:Y:S01]  /*26740*/  VIADD R4, R4, 0x1f400 ;  /* 0x0001f40004047836 */ /* 0x000fe20000000000 */
[----:B------:R-:W-:Y:S01]  /*26750*/  R2UR UR7, R9 ;  /* 0x00000000090772ca */ /* 0x000fe200000e0000 */
[----:B------:R-:W-:Y:S01]  /*26760*/  UMOV UR10, 0x80 ;  /* 0x00000080000a7882 */ /* 0x000fe20000000000 */
[----:B------:R-:W-:-:S13]  /*26770*/  PLOP3.LUT P0, PT, PT, PT, PT, 0x80, 0x0 ;  /* 0x000000000000781c */ /* 0x000fda0003f0f070 */
.L_x_752:
        /* <DEDUP_REMOVED lines=10> */
[----:B--2---:R-:W-:Y:S05]  /*26820*/  @P0 BRA.U.ANY `(.L_x_752) ;  /* 0xfffffffd00d40947 */ /* 0x004fea000393ffff */
.L_x_739:
[----:B------:R-:W-:Y:S05]  /*26830*/  BSYNC B0 ;  /* 0x0000000000007941 */ /* 0x000fea0003800000 */
.L_x_738:
[----:B------:R-:W-:-:S06]  /*26840*/  UISETP.NE.AND UP0, UPT, UR37, 0x3, UPT ;  /* 0x000000032500788c */ /* 0x000fcc000bf05270 */
[----:B------:R-:W-:-:S13]  /*26850*/  PLOP3.LUT P0, PT, PT, PT, UP0, 0x80, 0x0 ;  /* 0x000000000000781c */ /* 0x000fda0003f0f008 */
[----:B------:R-:W-:Y:S05]  /*26860*/  @!P0 BRA `(.L_x_753) ;  /* 0x0000000000048947 */ /* 0x000fea0003800000 */
[----:B------:R-:W-:Y:S01]  /*26870*/  BPT.TRAP 0x1 ;  /* 0x000000040000795c */ /* 0x000fe20000300000 */
.L_x_753:
[----:B------:R-:W2:Y:S01]  /*26880*/  LDL R5, [R1+0x4] ;  /* 0x0000040001057983 */ /* 0x000ea20000100800 */
[----:B------:R-:W-:Y:S01]  /*26890*/  IMAD.U32 R4, RZ, RZ, UR39 ;  /* 0x00000027ff047e24 */ /* 0x000fe2000f8e00ff */
[----:B------:R-:W-:Y:S04]  /*268a0*/  BSSY B0, `(.L_x_754) ;  /* 0x0000007000007945 */ /* 0x000fe80003800000 */
[----:B------:R-:W-:Y:S02]  /*268b0*/  ISETP.NE.AND P1, PT, R4, 0x3, PT ;  /* 0x000000030400780c */ /* 0x000fe40003f25270 */
[----:B------:R-:W-:-:S04]  /*268c0*/  LOP3.LUT R4, R3, 0x1, RZ, 0x3c, !PT ;  /* 0x0000000103047812 */ /* 0x000fc800078e3cff */
[----:B------:R-:W-:Y:S02]  /*268d0*/  SHF.L.U32 R4, R4, 0x1f, RZ ;  /* 0x0000001f04047819 */ /* 0x000fe400000006ff */
[----:B--2---:R-:W-:-:S04]  /*268e0*/  LEA R17, R0, R5, 0x3 ;  /* 0x0000000500117211 */ /* 0x004fc800078e18ff */
[----:B------:R-:W2:Y:S02]  /*268f0*/  SYNCS.PHASECHK.TRANS64.TRYWAIT P0, [R17+URZ+0x29870], R4 ;  /* 0x02987004110075a7 */ /* 0x000ea4000800017f */
[----:B--2---:R-:W-:Y:S05]  /*26900*/  @!P0 BRA `(.L_x_755) ;  /* 0x0000004400088947 */ /* 0x004fea0003800000 */
.L_x_895:
[----:B------:R-:W-:Y:S05]  /*26910*/  BSYNC B0 ;  /* 0x0000000000007941 */ /* 0x000fea0003800000 */
.L_x_754:
[----:B------:R-:W-:Y:S05]  /*26920*/  @!P1 BRA `(.L_x_756) ;  /* 0x0000000000049947 */ /* 0x000fea0003800000 */
[----:B------:R-:W-:Y:S01]  /*26930*/  BPT.TRAP 0x1 ;  /* 0x000000040000795c */ /* 0x000fe20000300000 */
.L_x_756:
[----:B------:R-:W-:Y:S01]  /*26940*/  SHF.L.U32 R3, R3, 0x1f, RZ ;  /* 0x0000001f03037819 */ /* 0x000fe200000006ff */
[----:B------:R-:W-:-:S03]  /*26950*/  IMAD R12, R0, 0x5000, RZ ;  /* 0x00005000000c7824 */ /* 0x000fc600078e02ff */
[----:B------:R-:W3:Y:S02]  /*26960*/  SYNCS.PHASECHK.TRANS64.TRYWAIT P0, [R17+URZ+0x29860], R3 ;  /* 0x02986003110075a7 */ /* 0x000ee4000800017f */
[----:B---3--:R-:W-:Y:S05]  /*26970*/  @!P0 BRA `(.L_x_757) ;  /* 0x0000004400008947 */ /* 0x008fea0003800000 */
.L_x_896:
[----:B------:R-:W4:Y:S04]  /*26980*/  LDL R0, [R1+0x2c] ;  /* 0x00002c0001007983 */ /* 0x000f280000100800 */
[----:B------:R-:W5:Y:S04]  /*26990*/  LDL R13, [R1+0x4] ;  /* 0x00000400010d7983 */ /* 0x000f680000100800 */
[----:B------:R-:W3:Y:S01]  /*269a0*/  LDL R14, [R1+0x28] ;  /* 0x00002800010e7983 */ /* 0x000ee20000100800 */
[----:B------:R-:W-:Y:S05]  /*269b0*/  WARPSYNC.ALL ;  /* 0x0000000000007948 */ /* 0x000fea0003800000 */
[----:B-1----:R-:W1:Y:S01]  /*269c0*/  S2R R9, SR_TID.X ;  /* 0x0000000000097919 */ /* 0x002e620000002100 */
[----:B------:R-:W-:Y:S01]  /*269d0*/  IMAD.MOV.U32 R15, RZ, RZ, 0x40 ;  /* 0x00000040ff0f7424 */ /* 0x000fe200078e00ff */
[----:B-1----:R-:W-:-:S04]  /*269e0*/  LOP3.LUT P0, RZ, R9, 0x4, RZ, 0xc0, !PT ;  /* 0x0000000409ff7812 */ /* 0x002fc8000780c0ff */
[----:B------:R-:W-:Y:S02]  /*269f0*/  SEL R15, R15, 0xffffffc0, !P0 ;  /* 0xffffffc00f0f7807 */ /* 0x000fe40004000000 */
[----:B----4-:R-:W-:-:S05]  /*26a00*/  LOP3.LUT R0, R12, R0, RZ, 0xfc, !PT ;  /* 0x000000000c007212 */ /* 0x010fca00078efcff */
[----:B-----5:R-:W-:-:S05]  /*26a10*/  IMAD.IADD R0, R13, 0x1, R0 ;  /* 0x000000010d007824 */ /* 0x020fca00078e0200 */
[----:B--2---:R-:W1:Y:S01]  /*26a20*/  LDSM.16.MT88.4 R4, [R0+0xa400] ;  /* 0x00a400000004783b */ /* 0x004e620000004200 */
[----:B---3--:R-:W-:Y:S02]  /*26a30*/  IADD3 R3, R15, R0, RZ ;  /* 0x000000000f037210 */ /* 0x008fe40007ffe0ff */
[----:B------:R-:W-:Y:S02]  /*26a40*/  LOP3.LUT R20, R12, R14, RZ, 0xfc, !PT ;  /* 0x0000000e0c147212 */ /* 0x000fe400078efcff */
[C-C-:B-1----:R-:W-:Y:S02]  /*26a50*/  PRMT R8, R4.reuse, 0x6420, R5.reuse ;  /* 0x0000642004087816 */ /* 0x142fe40000000005 */
[----:B------:R-:W-:Y:S02]  /*26a60*/  PRMT R9, R4, 0x7531, R5 ;  /* 0x0000753104097816 */ /* 0x000fe40000000005 */
[C-C-:B------:R-:W-:Y:S02]  /*26a70*/  PRMT R10, R6.reuse, 0x6420, R7.reuse ;  /* 0x00006420060a7816 */ /* 0x140fe40000000007 */
[----:B------:R-:W-:-:S02]  /*26a80*/  PRMT R11, R6, 0x7531, R7 ;  /* 0x00007531060b7816 */ /* 0x000fc40000000007 */
[----:B------:R-:W1:Y:S01]  /*26a90*/  LDSM.16.MT88.4 R4, [R3+0xa400] ;  /* 0x00a400000304783b */ /* 0x000e620000004200 */
[----:B------:R-:W-:-:S05]  /*26aa0*/  IMAD.IADD R20, R13, 0x1, R20 ;  /* 0x000000010d147824 */ /* 0x000fca00078e0214 */
[----:B------:R1:W-:Y:S02]  /*26ab0*/  STSM.16.M88.4 [R20+0x400], R8 ;  /* 0x0004000814007844 */ /* 0x0003e40000000200 */
[C-C-:B-1----:R-:W-:Y:S02]  /*26ac0*/  PRMT R8, R4.reuse, 0x6420, R5.reuse ;  /* 0x0000642004087816 */ /* 0x142fe40000000005 */
        /* <DEDUP_REMOVED lines=60> */
.L_x_758:
[----:B------:R-:W3:Y:S01]  /*26e90*/  S2R R0, SR_TID.X ;  /* 0x0000000000007919 */ /* 0x000ee20000002100 */
[----:B-1----:R1:W-:Y:S01]  /*26ea0*/  SYNCS.ARRIVE.TRANS64.A1T0 RZ, [R17+URZ+0x29850], RZ ;  /* 0x029850ff11ff79a7 */ /* 0x0023e2000810003f */
[----:B------:R4:W5:Y:S01]  /*26eb0*/  LDL R3, [R1+0x14] ;  /* 0x0000140001037983 */ /* 0x0009620000100800 */
[----:B---3--:R-:W-:Y:S01]  /*26ec0*/  LOP3.LUT R0, R0, 0x7f, RZ, 0xc0, !PT ;  /* 0x0000007f00007812 */ /* 0x008fe200078ec0ff */
[----:B------:R-:W-:Y:S03]  /*26ed0*/  BAR.SYNC.DEFER_BLOCKING 0x2, 0x80 ;  /* 0x0082000000007b1d */ /* 0x000fe60000010000 */
[----:B------:R-:W-:-:S03]  /*26ee0*/  ISETP.NE.AND P0, PT, R0, RZ, PT ;  /* 0x000000ff0000720c */ /* 0x000fc60003f05270 */
[----:B------:R4:W5:Y:S10]  /*26ef0*/  LDL R0, [R1+0x8] ;  /* 0x0000080001007983 */ /* 0x0009740000100800 */
[----:B-1----:R-:W-:-:S05]  /*26f00*/  @!P0 VIADD R17, R17, 0x29880 ;  /* 0x0002988011118836 */ /* 0x002fca0000000000 */
[----:B------:R-:W-:-:S04]  /*26f10*/  @!P0 PRMT R17, RZ, 0x654, R17 ;  /* 0x00000654ff118816 */ /* 0x000fc80000000011 */
[----:B------:R4:W-:Y:S01]  /*26f20*/  @!P0 SYNCS.ARRIVE.TRANS64.RED.A1T0 RZ, [R17+URZ], RZ ;  /* 0x000000ff11ff89a7 */ /* 0x0009e2000810043f */
[C---:B------:R-:W-:Y:S02]  /*26f30*/  ISETP.GT.AND P0, PT, R2.reuse, RZ, PT ;  /* 0x000000ff0200720c */ /* 0x040fe40003f04270 */
[----:B------:R-:W-:-:S11]  /*26f40*/  IADD3 R2, R2, -0x1, RZ ;  /* 0xffffffff02027810 */ /* 0x000fd60007ffe0ff */
[----:B----4-:R-:W-:Y:S05]  /*26f50*/  @P0 BRA `(.L_x_759) ;  /* 0xffffffec00d40947 */ /* 0x010fea000383ffff */
.L_x_737:
[----:B------:R-:W3:Y:S01]  /*26f60*/  S2R R4, SR_TID.X ;  /* 0x0000000000047919 */ /* 0x000ee20000002100 */
[----:B------:R-:W-:Y:S01]  /*26f70*/  BSSY B0, `(.L_x_760) ;  /* 0x0000010000007945 */ /* 0x000fe20003800000 */
[----:B---3--:R-:W-:-:S04]  /*26f80*/  LOP3.LUT R4, R4, 0x7f, RZ, 0xc0, !PT ;  /* 0x0000007f04047812 */ /* 0x008fc800078ec0ff */
[----:B------:R-:W-:-:S13]  /*26f90*/  ISETP.NE.AND P0, PT, R4, RZ, PT ;  /* 0x000000ff0400720c */ /* 0x000fda0003f05270 */
[----:B------:R-:W-:Y:S05]  /*26fa0*/  @P0 BRA `(.L_x_761) ;  /* 0x0000000000300947 */ /* 0x000fea0003800000 */
[----:B------:R-:W3:Y:S01]  /*26fb0*/  S2R R2, SR_LANEID ;  /* 0x0000000000027919 */ /* 0x000ee20000000000 */
[----:B------:R-:W-:Y:S01]  /*26fc0*/  VOTEU.ANY UR4, UPT, PT ;  /* 0x0000000000047886 */ /* 0x000fe200038e0100 */
[----:B-1----:R-:W1:Y:S01]  /*26fd0*/  LDC.64 R4, c[0x0][0xc60] ;  /* 0x00031800ff047b82 */ /* 0x002e620000000a00 */
[----:B-----5:R-:W3:Y:S02]  /*26fe0*/  FLO.U32 R0, UR4 ;  /* 0x0000000400007d00 */ /* 0x020ee400080e0000 */
[----:B---3--:R-:W-:-:S06]  /*26ff0*/  ISETP.EQ.U32.AND P1, PT, R0, R2, PT ;  /* 0x000000020000720c */ /* 0x008fcc0003f22070 */
[----:B------:R-:W1:Y:S07]  /*27000*/  POPC R2, UR4 ;  /* 0x0000000400027d09 */ /* 0x000e6e0008000000 */
[----:B-1----:R-:W3:Y:S04]  /*27010*/  @P1 ATOMG.E.ADD.STRONG.GPU PT, R2, desc[UR54][R4.64], R2 ;  /* 0x00000002040219a8 */ /* 0x002ee800081ee1f6 */
[----:B---3--:R1:W3:Y:S02]  /*27020*/  SHFL.IDX PT, R2, R2, R0, 0x1f ;  /* 0x00001f0002027589 */ /* 0x0082e400000e0000 */
[----:B-1----:R-:W1:Y:S02]  /*27030*/  S2R R0, SR_LTMASK ;  /* 0x0000000000007919 */ /* 0x002e640000003900 */
[----:B-1----:R-:W-:-:S06]  /*27040*/  LOP3.LUT R0, R0, UR4, RZ, 0xc0, !PT ;  /* 0x0000000400007c12 */ /* 0x002fcc000f8ec0ff */
[----:B------:R-:W3:Y:S02]  /*27050*/  POPC R0, R0 ;  /* 0x0000000000007309 */ /* 0x000ee40000000000 */
[----:B---3--:R-:W-:-:S07]  /*27060*/  IADD3 R16, R2, UR38, R0 ;  /* 0x0000002602107c10 */ /* 0x008fce000fffe000 */
.L_x_761:
[----:B------:R-:W-:Y:S05]  /*27070*/  BSYNC B0 ;  /* 0x0000000000007941 */ /* 0x000fea0003800000 */
.L_x_760:
[----:B------:R-:W-:-:S06]  /*27080*/  UISETP.NE.AND UP0, UPT, UR37, 0x3, UPT ;  /* 0x000000032500788c */ /* 0x000fcc000bf05270 */
[----:B------:R-:W-:-:S13]  /*27090*/  PLOP3.LUT P1, PT, PT, PT, UP0, 0x80, 0x0 ;  /* 0x000000000000781c */ /* 0x000fda0003f2f008 */
[----:B------:R-:W-:Y:S05]  /*270a0*/  @!P1 BRA `(.L_x_762) ;  /* 0x0000000000049947 */ /* 0x000fea0003800000 */
[----:B------:R-:W-:Y:S01]  /*270b0*/  BPT.TRAP 0x1 ;  /* 0x000000040000795c */ /* 0x000fe20000300000 */
.L_x_762:
[----:B------:R-:W3:Y:S04]  /*270c0*/  LDL R4, [R1+0x14] ;  /* 0x0000140001047983 */ /* 0x000ee80000100800 */
[----:B-----5:R-:W4:Y:S04]  /*270d0*/  LDL R3, [R1+0x4] ;  /* 0x0000040001037983 */ /* 0x020f280000100800 */
[----:B------:R-:W4:Y:S01]  /*270e0*/  LDL R2, [R1+0x8] ;  /* 0x0000080001027983 */ /* 0x000f220000100800 */
[----:B------:R-:W-:Y:S01]  /*270f0*/  IMAD.U32 R0, RZ, RZ, UR39 ;  /* 0x00000027ff007e24 */ /* 0x000fe2000f8e00ff */
[----:B------:R-:W-:Y:S04]  /*27100*/  BSSY B0, `(.L_x_763) ;  /* 0x0000007000007945 */ /* 0x000fe80003800000 */
[----:B------:R-:W-:-:S02]  /*27110*/  ISETP.NE.AND P2, PT, R0, 0x3, PT ;  /* 0x000000030000780c */ /* 0x000fc40003f45270 */
[----:B---3--:R-:W-:-:S04]  /*27120*/  LOP3.LUT R0, R4, 0x1, RZ, 0x3c, !PT ;  /* 0x0000000104007812 */ /* 0x008fc800078e3cff */
[----:B------:R-:W-:Y:S01]  /*27130*/  SHF.L.U32 R0, R0, 0x1f, RZ ;  /* 0x0000001f00007819 */ /* 0x000fe200000006ff */
[----:B----4-:R-:W-:-:S04]  /*27140*/  IMAD R17, R2, 0x8, R3 ;  /* 0x0000000802117824 */ /* 0x010fc800078e0203 */
[----:B------:R-:W3:Y:S02]  /*27150*/  SYNCS.PHASECHK.TRANS64.TRYWAIT P1, [R17+URZ+0x29870], R0 ;  /* 0x02987000110075a7 */ /* 0x000ee4000802017f */
[----:B---3--:R-:W-:Y:S05]  /*27160*/  @!P1 BRA `(.L_x_764) ;  /* 0x0000003c00189947 */ /* 0x008fea0003800000 */
.L_x_897:
[----:B------:R-:W-:Y:S05]  /*27170*/  BSYNC B0 ;  /* 0x0000000000007941 */ /* 0x000fea0003800000 */
.L_x_763:
[----:B------:R-:W-:Y:S05]  /*27180*/  @!P2 BRA `(.L_x_765) ;  /* 0x000000000004a947 */ /* 0x000fea0003800000 */
[----:B------:R-:W-:Y:S01]  /*27190*/  BPT.TRAP 0x1 ;  /* 0x000000040000795c */ /* 0x000fe20000300000 */
.L_x_765:
[----:B---3--:R-:W3:Y:S02]  /*271a0*/  LDL R0, [R1+0x14] ;  /* 0x0000140001007983 */ /* 0x008ee40000100800 */
[----:B---3--:R-:W-:-:S04]  /*271b0*/  SHF.L.U32 R0, R0, 0x1f, RZ ;  /* 0x0000001f00007819 */ /* 0x008fc800000006ff */
[----:B------:R-:W3:Y:S02]  /*271c0*/  SYNCS.PHASECHK.TRANS64.TRYWAIT P1, [R17+URZ+0x29860], R0 ;  /* 0x02986000110075a7 */ /* 0x000ee4000802017f */
[----:B---3--:R-:W-:Y:S05]  /*271d0*/  @!P1 BRA `(.L_x_766) ;  /* 0x0000003c00109947 */ /* 0x008fea0003800000 */
.L_x_898:
[----:B------:R-:W3:Y:S04]  /*271e0*/  LDL R18, [R1+0x8] ;  /* 0x0000080001127983 */ /* 0x000ee80000100800 */
[----:B------:R-:W4:Y:S04]  /*271f0*/  LDL R2, [R1+0x2c] ;  /* 0x00002c0001027983 */ /* 0x000f280000100800 */
[----:B--2---:R-:W2:Y:S04]  /*27200*/  LDL R12, [R1+0x4] ;  /* 0x00000400010c7983 */ /* 0x004ea80000100800 */
[----:B------:R-:W5:Y:S01]  /*27210*/  LDL R13, [R1+0x28] ;  /* 0x00002800010d7983 */ /* 0x000f620000100800 */
[----:B------:R-:W0:Y:S01]  /*27220*/  S2R R3, SR_TID.X ;  /* 0x0000000000037919 */ /* 0x000e220000002100 */
[----:B------:R-:W-:Y:S05]  /*27230*/  WARPSYNC.ALL ;  /* 0x0000000000007948 */ /* 0x000fea0003800000 */
[----:B0-----:R-:W-:Y:S01]  /*27240*/  LOP3.LUT P1, RZ, R3, 0x4, RZ, 0xc0, !PT ;  /* 0x0000000403ff7812 */ /* 0x001fe2000782c0ff */
[----:B------:R-:W-:-:S05]  /*27250*/  IMAD.MOV.U32 R3, RZ, RZ, 0x40 ;  /* 0x00000040ff037424 */ /* 0x000fca00078e00ff */
[----:B------:R-:W-:Y:S01]  /*27260*/  SEL R3, R3, 0xffffffc0, !P1 ;  /* 0xffffffc003037807 */ /* 0x000fe20004800000 */
[----:B---3--:R-:W-:-:S05]  /*27270*/  IMAD R0, R18, 0x5000, RZ ;  /* 0x0000500012007824 */ /* 0x008fca00078e02ff */
[----:B----4-:R-:W-:-:S04]  /*27280*/  LOP3.LUT R2, R0, R2, RZ, 0xfc, !PT ;  /* 0x0000000200027212 */ /* 0x010fc800078efcff */
[----:B--2---:R-:W-:-:S05]  /*27290*/  IADD3 R2, R12, R2, RZ ;  /* 0x000000020c027210 */ /* 0x004fca0007ffe0ff */
[----:B-1----:R-:W0:Y:S01]  /*272a0*/  LDSM.16.MT88.4 R4, [R2+0xa400] ;  /* 0x00a400000204783b */ /* 0x002e220000004200 */
[----:B------:R-:W-:Y:S01]  /*272b0*/  IMAD.IADD R3, R3, 0x1, R2 ;  /* 0x0000000103037824 */ /* 0x000fe200078e0202 */
[----:B-----5:R-:W-:Y:S02]  /*272c0*/  LOP3.LUT R0, R0, R13, RZ, 0xfc, !PT ;  /* 0x0000000d00007212 */ /* 0x020fe400078efcff */
[C-C-:B0-----:R-:W-:Y:S02]  /*272d0*/  PRMT R8, R4.reuse, 0x6420, R5.reuse ;  /* 0x0000642004087816 */ /* 0x141fe40000000005 */
[----:B------:R-:W-:Y:S02]  /*272e0*/  PRMT R9, R4, 0x7531, R5 ;  /* 0x0000753104097816 */ /* 0x000fe40000000005 */
[C-C-:B------:R-:W-:Y:S02]  /*272f0*/  PRMT R10, R6.reuse, 0x6420, R7.reuse ;  /* 0x00006420060a7816 */ /* 0x140fe40000000007 */
[----:B------:R-:W-:-:S02]  /*27300*/  PRMT R11, R6, 0x7531, R7 ;  /* 0x00007531060b7816 */ /* 0x000fc40000000007 */
[----:B------:R-:W0:Y:S01]  /*27310*/  LDSM.16.MT88.4 R4, [R3+0xa400] ;  /* 0x00a400000304783b */ /* 0x000e220000004200 */
[----:B------:R-:W-:-:S05]  /*27320*/  IADD3 R0, R12, R0, RZ ;  /* 0x000000000c007210 */ /* 0x000fca0007ffe0ff */
[----:B------:R0:W-:Y:S02]  /*27330*/  STSM.16.M88.4 [R0+0x400], R8 ;  /* 0x0004000800007844 */ /* 0x0001e40000000200 */
[C-C-:B0-----:R-:W-:Y:S02]  /*27340*/  PRMT R8, R4.reuse, 0x6420, R5.reuse ;  /* 0x0000642004087816 */ /* 0x141fe40000000005 */
        /* <DEDUP_REMOVED lines=60> */
.L_x_767:
[----:B------:R-:W2:Y:S01]  /*27710*/  LDL.LU R3, [R1+0x14] ;  /* 0x0000140001037983 */ /* 0x000ea20000300800 */
[----:B0-----:R0:W-:Y:S01]  /*27720*/  SYNCS.ARRIVE.TRANS64.A1T0 RZ, [R17+URZ+0x29850], RZ ;  /* 0x029850ff11ff79a7 */ /* 0x0011e2000810003f */
[----:B-1----:R-:W-:Y:S02]  /*27730*/  VIADD R0, R18, 0x1 ;  /* 0x0000000112007836 */ /* 0x002fe40000000000 */
[----:B0-----:R-:W-:-:S05]  /*27740*/  @!P0 VIADD R17, R17, 0x29880 ;  /* 0x0002988011118836 */ /* 0x001fca0000000000 */
[----:B------:R-:W-:Y:S01]  /*27750*/  @!P0 PRMT R17, RZ, 0x654, R17 ;  /* 0x00000654ff118816 */ /* 0x000fe20000000011 */
[----:B------:R-:W-:Y:S06]  /*27760*/  BAR.SYNC.DEFER_BLOCKING 0x2, 0x80 ;  /* 0x0082000000007b1d */ /* 0x000fec0000010000 */
[----:B------:R0:W-:Y:S01]  /*27770*/  @!P0 SYNCS.ARRIVE.TRANS64.RED.A1T0 RZ, [R17+URZ], RZ ;  /* 0x000000ff11ff89a7 */ /* 0x0001e2000810043f */
[----:B------:R-:W-:-:S04]  /*27780*/  ISETP.NE.AND P0, PT, R0, 0x2, PT ;  /* 0x000000020000780c */ /* 0x000fc80003f05270 */
[----:B------:R-:W-:Y:S02]  /*27790*/  SEL R2, RZ, 0x1, P0 ;  /* 0x00000001ff027807 */ /* 0x000fe40000000000 */
[----:B------:R-:W-:-:S05]  /*277a0*/  SEL R0, R0, RZ, P0 ;  /* 0x000000ff00007207 */ /* 0x000fca0000000000 */
[----:B------:R0:W-:Y:S01]  /*277b0*/  STL [R1+0x8], R0 ;  /* 0x0000080001007387 */ /* 0x0001e20000100800 */
[----:B--2---:R-:W-:-:S05]  /*277c0*/  LOP3.LUT R3, R3, R2, RZ, 0x3c, !PT ;  /* 0x0000000203037212 */ /* 0x004fca00078e3cff */
[----:B------:R0:W-:Y:S02]  /*277d0*/  STL [R1+0x14], R3 ;  /* 0x0000140301007387 */ /* 0x0001e40000100800 */
.L_x_712:
[----:B0-----:R-:W2:Y:S02]  /*277e0*/  LDL R0, [R1+0x10] ;  /* 0x0000100001007983 */ /* 0x001ea40000100800 */
[----:B--2---:R-:W-:-:S13]  /*277f0*/  LOP3.LUT P0, RZ, R0, 0x2, RZ, 0xc0, !PT ;  /* 0x0000000200ff7812 */ /* 0x004fda000780c0ff */
[----:B------:R-:W-:Y:S05]  /*27800*/  @!P0 BRA `(.L_x_768) ;  /* 0x0000000000288947 */ /* 0x000fea0003800000 */
[----:B------:R-:W-:Y:S05]  /*27810*/  WARPSYNC.ALL ;  /* 0x0000000000007948 */ /* 0x000fea0003800000 */
[----:B------:R-:W0:Y:S08]  /*27820*/  S2UR UR5, SR_CgaCtaId ;  /* 0x00000000000579c3 */ /* 0x000e300000008800 */
[----:B------:R-:W-:Y:S06]  /*27830*/  BAR.SYNC.DEFER_BLOCKING 0x5, 0x180 ;  /* 0x0146000000007b1d */ /* 0x000fec0000010000 */
[----:B------:R-:W-:-:S02]  /*27840*/  UMOV UR4, 0x400 ;  /* 0x0000040000047882 */ /* 0x000fc40000000000 */
[----:B0-----:R-:W-:-:S06]  /*27850*/  ULEA UR4, UR5, UR4, 0x18 ;  /* 0x0000000405047291 */ /* 0x001fcc000f8ec03f */
[----:B------:R-:W-:-:S05]  /*27860*/  MOV R0, UR4 ;  /* 0x0000000400007c02 */ /* 0x000fca0008000f00 */
[----:B------:R0:W1:Y:S04]  /*27870*/  LDS.128 R16, [R0+0x298d0] ;  /* 0x0298d00000107984 */ /* 0x0000680000000c00 */
[----:B------:R0:W-:Y:S01]  /*27880*/  STL [R1+0x4], R0 ;  /* 0x0000040001007387 */ /* 0x0001e20000100800 */
[----:B------:R-:W-:Y:S06]  /*27890*/  BAR.ARV 0x4, 0x180 ;  /* 0x0106000000007b1d */ /* 0x000fec0000002000 */
[----:B------:R-:W-:Y:S05]  /*278a0*/  BRA `(.L_x_769) ;  /* 0x0000000800487947 */ /* 0x000fea0003800000 */
.L_x_768:
[----:B------:R-:W0:Y:S01]  /*278b0*/  S2R R0, SR_TID.X ;  /* 0x0000000000007919 */ /* 0x000e220000002100 */
[----:B------:R-:W-:Y:S01]  /*278c0*/  UMOV UR4, 0xffffffff ;  /* 0xffffffff00047882 */ /* 0x000fe20000000000 */
[----:B0-----:R-:W-:-:S04]  /*278d0*/  LOP3.LUT R7, R0, 0x1f, RZ, 0xc0, !PT ;  /* 0x0000001f00077812 */ /* 0x001fc800078ec0ff */
[----:B------:R-:W-:Y:S01]  /*278e0*/  ISETP.NE.AND P0, PT, R7, 0x1f, PT ;  /* 0x0000001f0700780c */ /* 0x000fe20003f05270 */
[----:B------:R-:W-:-:S12]  /*278f0*/  BRA.DIV UR4, `(.L_x_770) ;  /* 0x00000036045c7947 */ /* 0x000fd8000b800000 */
[----:B------:R-:W-:Y:S01]  /*27900*/  IMAD.IADD R0, R19, 0x1, R7 ;  /* 0x0000000113007824 */ /* 0x000fe200078e0207 */
[----:B------:R-:W-:-:S04]  /*27910*/  ULDC UR4, c[0x0][0xc3c] ;  /* 0x00030f0000047ab9 */ /* 0x000fc80000000800 */
[----:B------:R-:W-:-:S13]  /*27920*/  ISETP.GE.OR P1, PT, R0, UR4, !P0 ;  /* 0x0000000400007c0c */ /* 0x000fda000c726670 */
[----:B------:R-:W0:Y:S02]  /*27930*/  @!P1 LDC.64 R2, c[0x0][0xc80] ;  /* 0x00032000ff029b82 */ /* 0x000e240000000a00 */
[----:B0-----:R-:W-:-:S06]  /*27940*/  @!P1 IMAD.WIDE R2, R0, 0x4, R2 ;  /* 0x0000000400029825 */ /* 0x001fcc00078e0202 */
[----:B------:R0:W2:Y:S01]  /*27950*/  @!P1 LDG.E R3, desc[UR54][R2.64] ;  /* 0x0000003602039981 */ /* 0x0000a2000c1e1900 */
[C---:B------:R-:W-:Y:S02]  /*27960*/  ISETP.GE.U32.AND P2, PT, R7.reuse, 0x2, PT ;  /* 0x000000020700780c */ /* 0x040fe40003f46070 */
[C---:B------:R-:W-:Y:S01]  /*27970*/  ISETP.GE.U32.AND P3, PT, R7.reuse, 0x4, PT ;  /* 0x000000040700780c */ /* 0x040fe20003f66070 */
[----:B------:R-:W-:Y:S01]  /*27980*/  SHFL.IDX PT, R0, R16, RZ, 0x1f ;  /* 0x00001fff10007589 */ /* 0x000fe200000e0000 */
[C---:B------:R-:W-:Y:S02]  /*27990*/  ISETP.GE.U32.AND P4, PT, R7.reuse, 0x8, PT ;  /* 0x000000080700780c */ /* 0x040fe40003f86070 */
[----:B------:R-:W-:Y:S01]  /*279a0*/  ISETP.GE.U32.AND P5, PT, R7, 0x10, PT ;  /* 0x000000100700780c */ /* 0x000fe20003fa6070 */
[----:B------:R-:W-:Y:S01]  /*279b0*/  SHFL.IDX PT, R4, R16, 0x1, 0x1f ;  /* 0x00201f0010047f89 */ /* 0x000fe200000e0000 */
[----:B0-----:R-:W-:Y:S01]  /*279c0*/  IMAD.MOV.U32 R2, RZ, RZ, RZ ;  /* 0x000000ffff027224 */ /* 0x001fe200078e00ff */
[----:B--2---:R-:W-:-:S02]  /*279d0*/  @!P1 MOV R2, R3 ;  /* 0x0000000300029202 */ /* 0x004fc40000000f00 */
[----:B------:R-:W-:-:S03]  /*279e0*/  ISETP.NE.AND P1, PT, R7, RZ, PT ;  /* 0x000000ff0700720c */ /* 0x000fc60003f25270 */
        /* <DEDUP_REMOVED lines=15> */
[----:B------:R0:W1:Y:S02]  /*27ae0*/  SHFL.IDX PT, R6, R5, 0x1f, 0x1f ;  /* 0x03e01f0005067f89 */ /* 0x00006400000e0000 */
.L_x_908:
[----:B------:R-:W-:Y:S02]  /*27af0*/  ULDC UR4, c[0x0][0xc38] ;  /* 0x00030e0000047ab9 */ /* 0x000fe40000000800 */
[----:B------:R-:W-:-:S05]  /*27b00*/  MOV R16, UR4 ;  /* 0x0000000400107c02 */ /* 0x000fca0008000f00 */
[----:B-1----:R-:W-:-:S04]  /*27b10*/  IMAD R6, R6, R16, RZ ;  /* 0x0000001006067224 */ /* 0x002fc800078e02ff */
[----:B------:R-:W-:-:S05]  /*27b20*/  IMAD.IADD R4, R4, 0x1, R6 ;  /* 0x0000000104047824 */ /* 0x000fca00078e0206 */
[----:B------:R-:W-:-:S13]  /*27b30*/  ISETP.GT.AND P6, PT, R4, R0, PT ;  /* 0x000000000400720c */ /* 0x000fda0003fc4270 */
[----:B------:R-:W-:Y:S05]  /*27b40*/  @P6 BRA `(.L_x_771) ;  /* 0x00000000009c6947 */ /* 0x000fea0003800000 */
.L_x_776:
[----:B------:R-:W1:Y:S01]  /*27b50*/  LDC R2, c[0x0][0xc3c] ;  /* 0x00030f00ff027b82 */ /* 0x000e620000000800 */
[----:B------:R-:W-:-:S05]  /*27b60*/  VIADD R19, R19, 0x1f ;  /* 0x0000001f13137836 */ /* 0x000fca0000000000 */
[----:B-1----:R-:W-:-:S13]  /*27b70*/  ISETP.GE.AND P6, PT, R19, R2, PT ;  /* 0x000000021300720c */ /* 0x002fda0003fc6270 */
[----:B------:R-:W-:Y:S05]  /*27b80*/  @P6 BRA `(.L_x_772) ;  /* 0x0000000400446947 */ /* 0x000fea0003800000 */
[----:B------:R-:W1:Y:S01]  /*27b90*/  S2R R3, SR_TID.X ;  /* 0x0000000000037919 */ /* 0x000e620000002100 */
[----:B------:R-:W-:Y:S01]  /*27ba0*/  BSSY B0, `(.L_x_773) ;  /* 0x0000009000007945 */ /* 0x000fe20003800000 */
[----:B-1----:R-:W-:-:S04]  /*27bb0*/  LOP3.LUT R3, R3, 0x1f, RZ, 0xc0, !PT ;  /* 0x0000001f03037812 */ /* 0x002fc800078ec0ff */
[----:B0-----:R-:W-:-:S04]  /*27bc0*/  IADD3 R5, R19, R3, RZ ;  /* 0x0000000313057210 */ /* 0x001fc80007ffe0ff */
[----:B------:R-:W-:Y:S01]  /*27bd0*/  ISETP.GE.OR P6, PT, R5, R2, !P0 ;  /* 0x000000020500720c */ /* 0x000fe200047c6670 */
[----:B------:R-:W-:-:S12]  /*27be0*/  IMAD.MOV.U32 R2, RZ, RZ, RZ ;  /* 0x000000ffff027224 */ /* 0x000fd800078e00ff */
[----:B------:R-:W-:Y:S05]  /*27bf0*/  @P6 BRA `(.L_x_774) ;  /* 0x00000000000c6947 */ /* 0x000fea0003800000 */
[----:B------:R-:W0:Y:S02]  /*27c00*/  LDC.64 R2, c[0x0][0xc80] ;  /* 0x00032000ff027b82 */ /* 0x000e240000000a00 */
[----:B0-----:R-:W-:-:S06]  /*27c10*/  IMAD.WIDE R2, R5, 0x4, R2 ;  /* 0x0000000405027825 */ /* 0x001fcc00078e0202 */
[----:B------:R0:W5:Y:S02]  /*27c20*/  LDG.E R2, desc[UR54][R2.64] ;  /* 0x0000003602027981 */ /* 0x000164000c1e1900 */
.L_x_774:
[----:B------:R-:W-:Y:S05]  /*27c30*/  BSYNC B0 ;  /* 0x0000000000007941 */ /* 0x000fea0003800000 */
.L_x_773:
[----:B------:R-:W-:-:S03]  /*27c40*/  UMOV UR4, 0xffffffff ;  /* 0xffffffff00047882 */ /* 0x000fc60000000000 */
[----:B------:R-:W-:Y:S05]  /*27c50*/  BRA.DIV UR4, `(.L_x_775) ;  /* 0x0000003604c07947 */ /* 0x000fea000b800000 */
[----:B0----5:R-:W0:Y:S02]  /*27c60*/  SHFL.UP PT, R3, R2, 0x1, RZ ;  /* 0x0420000002037989 */ /* 0x021e2400000e00ff */
        /* <DEDUP_REMOVED lines=14> */
[----:B------:R0:W1:Y:S02]  /*27d50*/  SHFL.IDX PT, R6, R5, 0x1f, 0x1f ;  /* 0x03e01f0005067f89 */ /* 0x00006400000e0000 */
.L_x_916:
[----:B------:R-:W-:Y:S02]  /*27d60*/  ULDC UR4, c[0x0][0xc38] ;  /* 0x00030e0000047ab9 */ /* 0x000fe40000000800 */
[----:B------:R-:W-:-:S04]  /*27d70*/  IMAD.U32 R16, RZ, RZ, UR4 ;  /* 0x00000004ff107e24 */ /* 0x000fc8000f8e00ff */
[----:B-1----:R-:W-:-:S04]  /*27d80*/  IMAD R6, R6, R16, RZ ;  /* 0x0000001006067224 */ /* 0x002fc800078e02ff */
[----:B------:R-:W-:-:S05]  /*27d90*/  IMAD.IADD R4, R6, 0x1, R4 ;  /* 0x0000000106047824 */ /* 0x000fca00078e0204 */
[----:B------:R-:W-:-:S13]  /*27da0*/  ISETP.GT.AND P6, PT, R4, R0, PT ;  /* 0x000000000400720c */ /* 0x000fda0003fc4270 */
[----:B------:R-:W-:Y:S05]  /*27db0*/  @!P6 BRA `(.L_x_776) ;  /* 0xfffffffc0064e947 */ /* 0x000fea000383ffff */
.L_x_771:
[----:B------:R-:W-:Y:S01]  /*27dc0*/  IADD3 R6, -R6, R4, RZ ;  /* 0x0000000406067210 */ /* 0x000fe20007ffe1ff */
[----:B------:R-:W-:-:S04]  /*27dd0*/  UMOV UR4, 0xffffffff ;  /* 0xffffffff00047882 */ /* 0x000fc80000000000 */
[----:B------:R-:W-:-:S05]  /*27de0*/  IMAD R3, R5, R16, R6 ;  /* 0x0000001005037224 */ /* 0x000fca00078e0206 */
[----:B------:R-:W-:Y:S01]  /*27df0*/  ISETP.GT.AND P6, PT, R3, R0, PT ;  /* 0x000000000300720c */ /* 0x000fe20003fc4270 */
[----:B------:R-:W-:-:S12]  /*27e00*/  BRA.DIV UR4, `(.L_x_777) ;  /* 0x0000003a042c7947 */ /* 0x000fd8000b800000 */
[----:B------:R-:W-:-:S04]  /*27e10*/  VOTE.ANY R4, PT, !P6 ;  /* 0x0000000000047806 */ /* 0x000fc800070e0100 */
[----:B------:R-:W1:Y:S02]  /*27e20*/  POPC R3, R4 ;  /* 0x0000000400037309 */ /* 0x000e640000000000 */
[----:B-1----:R1:W2:Y:S02]  /*27e30*/  SHFL.IDX PT, R2, R2, R3, 0x1f ;  /* 0x00001f0302027589 */ /* 0x0022a400000e0000 */
.L_x_920:
[----:B------:R-:W-:Y:S01]  /*27e40*/  ISETP.NE.AND P0, PT, R4, RZ, PT ;  /* 0x000000ff0400720c */ /* 0x000fe20003f05270 */
[----:B------:R-:W-:-:S12]  /*27e50*/  IMAD.MOV.U32 R4, RZ, RZ, RZ ;  /* 0x000000ffff047224 */ /* 0x000fd800078e00ff */
[----:B------:R-:W-:Y:S05]  /*27e60*/  @!P0 BRA `(.L_x_778) ;  /* 0x0000000000108947 */ /* 0x000fea0003800000 */
[----:B------:R-:W-:Y:S01]  /*27e70*/  UMOV UR4, 0xffffffff ;  /* 0xffffffff00047882 */ /* 0x000fe20000000000 */
[----:B------:R-:W-:Y:S02]  /*27e80*/  VIADD R12, R3, 0xffffffff ;  /* 0xffffffff030c7836 */ /* 0x000fe40000000000 */
[----:B------:R-:W-:Y:S05]  /*27e90*/  BRA.DIV UR4, `(.L_x_779) ;  /* 0x0000003a04507947 */ /* 0x000fea000b800000 */
[----:B------:R3:W4:Y:S02]  /*27ea0*/  SHFL.IDX PT, R4, R5, R12, 0x1f ;  /* 0x00001f0c05047589 */ /* 0x00072400000e0000 */
.L_x_778:
[----:B----4-:R-:W-:Y:S01]  /*27eb0*/  IMAD R16, R4, R16, R6 ;  /* 0x0000001004107224 */ /* 0x010fe200078e0206 */
[----:B--2---:R-:W-:Y:S01]  /*27ec0*/  IABS R6, R2 ;  /* 0x0000000200067213 */ /* 0x004fe20000000000 */
[----:B------:R-:W-:-:S03]  /*27ed0*/  IMAD.IADD R19, R3, 0x1, R19 ;  /* 0x0000000103137824 */ /* 0x000fc600078e0213 */
[----:B------:R-:W2:Y:S01]  /*27ee0*/  I2F.RP R4, R6 ;  /* 0x0000000600047306 */ /* 0x000ea20000209400 */
[----:B------:R-:W-:-:S04]  /*27ef0*/  IADD3 R17, R0, -R16, RZ ;  /* 0x8000001000117210 */ /* 0x000fc80007ffe0ff */
[----:B------:R-:W-:-:S03]  /*27f00*/  IABS R0, R17 ;  /* 0x0000001100007213 */ /* 0x000fc60000000000 */
[----:B--2---:R-:W2:Y:S02]  /*27f10*/  MUFU.RCP R4, R4 ;  /* 0x0000000400047308 */ /* 0x004ea40000001000 */
[----:B--2---:R-:W-:-:S06]  /*27f20*/  IADD3 R4, R4, 0xffffffe, RZ ;  /* 0x0ffffffe04047810 */ /* 0x004fcc0007ffe0ff */
[----:B0--3--:R-:W0:Y:S02]  /*27f30*/  F2I.FTZ.U32.TRUNC.NTZ R5, R4 ;  /* 0x0000000400057305 */ /* 0x009e24000021f000 */
[----:B0-----:R-:W-:-:S04]  /*27f40*/  IMAD.MOV R4, RZ, RZ, -R5 ;  /* 0x000000ffff047224 */ /* 0x001fc800078e0a05 */
[----:B------:R-:W-:Y:S02]  /*27f50*/  IMAD R7, R4, R6, RZ ;  /* 0x0000000604077224 */ /* 0x000fe400078e02ff */
[----:B------:R-:W-:-:S04]  /*27f60*/  IMAD.MOV.U32 R4, RZ, RZ, RZ ;  /* 0x000000ffff047224 */ /* 0x000fc800078e00ff */
[----:B------:R-:W-:Y:S01]  /*27f70*/  IMAD.HI.U32 R4, R5, R7, R4 ;  /* 0x0000000705047227 */ /* 0x000fe200078e0004 */
[----:B------:R-:W-:-:S05]  /*27f80*/  IABS R5, R2 ;  /* 0x0000000200057213 */ /* 0x000fca0000000000 */
[----:B------:R-:W-:Y:S02]  /*27f90*/  IMAD.MOV R5, RZ, RZ, -R5 ;  /* 0x000000ffff057224 */ /* 0x000fe400078e0a05 */
[----:B------:R-:W-:-:S04]  /*27fa0*/  IMAD.HI.U32 R4, R4, R0, RZ ;  /* 0x0000000004047227 */ /* 0x000fc800078e00ff */
[----:B------:R-:W-:-:S05]  /*27fb0*/  IMAD R0, R4, R5, R0 ;  /* 0x0000000504007224 */ /* 0x000fca00078e0200 */
[----:B------:R-:W-:-:S13]  /*27fc0*/  ISETP.GT.U32.AND P1, PT, R6, R0, PT ;  /* 0x000000000600720c */ /* 0x000fda0003f24070 */
[----:B------:R-:W-:Y:S01]  /*27fd0*/  @!P1 IMAD.IADD R0, R0, 0x1, -R6 ;  /* 0x0000000100009824 */ /* 0x000fe200078e0a06 */
[----:B------:R-:W-:Y:S02]  /*27fe0*/  @!P1 IADD3 R4, R4, 0x1, RZ ;  /* 0x0000000104049810 */ /* 0x000fe40007ffe0ff */
[----:B------:R-:W-:Y:S02]  /*27ff0*/  ISETP.NE.AND P1, PT, R2, RZ, PT ;  /* 0x000000ff0200720c */ /* 0x000fe40003f25270 */
[----:B------:R-:W-:Y:S02]  /*28000*/  ISETP.GE.U32.AND P0, PT, R0, R6, PT ;  /* 0x000000060000720c */ /* 0x000fe40003f06070 */
[----:B------:R-:W-:-:S04]  /*28010*/  LOP3.LUT R0, R17, R2, RZ, 0x3c, !PT ;  /* 0x0000000211007212 */ /* 0x000fc800078e3cff */
[----:B------:R-:W-:-:S07]  /*28020*/  ISETP.GE.AND P2, PT, R0, RZ, PT ;  /* 0x000000ff0000720c */ /* 0x000fce0003f46270 */
[----:B------:R-:W-:-:S06]  /*28030*/  @P0 VIADD R4, R4, 0x1 ;  /* 0x0000000104040836 */ /* 0x000fcc0000000000 */
[----:B------:R-:W-:Y:S01]  /*28040*/  @!P2 IMAD.MOV R4, RZ, RZ, -R4 ;  /* 0x000000ffff04a224 */ /* 0x000fe200078e0a04 */
[----:B------:R-:W-:-:S04]  /*28050*/  @!P1 LOP3.LUT R4, RZ, R2, RZ, 0x33, !PT ;  /* 0x00000002ff049212 */ /* 0x000fc800078e33ff */
[----:B------:R-:W-:Y:S01]  /*28060*/  IADD3 R0, -R4, RZ, RZ ;  /* 0x000000ff04007210 */ /* 0x000fe20007ffe1ff */
[----:B------:R-:W-:-:S04]  /*28070*/  IMAD.MOV.U32 R18, RZ, RZ, R4 ;  /* 0x000000ffff127224 */ /* 0x000fc800078e0004 */
[----:B------:R-:W-:Y:S01]  /*28080*/  IMAD R17, R2, R0, R17 ;  /* 0x0000000002117224 */ /* 0x000fe200078e0211 */
[----:B------:R-:W-:Y:S06]  /*28090*/  BRA `(.L_x_780) ;  /* 0x00000000001c7947 */ /* 0x000fec0003800000 */
.L_x_772:
[----:B------:R-:W-:Y:S01]  /*280a0*/  UMOV UR4, URZ ;  /* 0x0000003f00047c82 */ /* 0x000fe20008000000 */
[----:B------:R-:W-:Y:S01]  /*280b0*/  UMOV UR5, URZ ;  /* 0x0000003f00057c82 */ /* 0x000fe20008000000 */
[----:B------:R-:W-:Y:S01]  /*280c0*/  ULDC UR6, c[0x0][0xc3c] ;  /* 0x00030f0000067ab9 */ /* 0x000fe20000000800 */
[----:B------:R-:W-:Y:S01]  /*280d0*/  MOV R16, R0 ;  /* 0x0000000000107202 */ /* 0x000fe20000000f00 */
[----:B------:R-:W-:Y:S01]  /*280e0*/  IMAD.U32 R17, RZ, RZ, UR4 ;  /* 0x00000004ff117e24 */ /* 0x000fe2000f8e00ff */
[----:B------:R-:W-:Y:S01]  /*280f0*/  MOV R19, UR6 ;  /* 0x0000000600137c02 */ /* 0x000fe20008000f00 */
[----:B------:R-:W-:-:S07]  /*28100*/  IMAD.U32 R18, RZ, RZ, UR5 ;  /* 0x00000005ff127e24 */ /* 0x000fce000f8e00ff */
.L_x_780:
[----:B-1----:R2:W3:Y:S01]  /*28110*/  LDL R3, [R1+0x4] ;  /* 0x0000040001037983 */ /* 0x0024e20000100800 */
[----:B------:R-:W1:Y:S01]  /*28120*/  S2R R0, SR_TID.X ;  /* 0x0000000000007919 */ /* 0x000e620000002100 */
[----:B------:R-:W-:Y:S05]  /*28130*/  WARPSYNC.ALL ;  /* 0x0000000000007948 */ /* 0x000fea0003800000 */
[----:B-1----:R-:W-:Y:S01]  /*28140*/  LOP3.LUT R0, R0, 0x1f, RZ, 0xc0, !PT ;  /* 0x0000001f00007812 */ /* 0x002fe200078ec0ff */
[----:B------:R-:W-:Y:S03]  /*28150*/  BAR.SYNC.DEFER_BLOCKING 0x4, 0x180 ;  /* 0x0106000000007b1d */ /* 0x000fe60000010000 */
[----:B------:R-:W-:-:S13]  /*28160*/  ISETP.NE.AND P0, PT, R0, RZ, PT ;  /* 0x000000ff0000720c */ /* 0x000fda0003f05270 */
[----:B------:R-:W3:Y:S01]  /*28170*/  @!P0 S2R R0, SR_CgaCtaId ;  /* 0x0000000000008919 */ /* 0x000ee20000008800 */
[----:B------:R-:W-:-:S04]  /*28180*/  @!P0 MOV R2, 0x400 ;  /* 0x0000040000028802 */ /* 0x000fc80000000f00 */
[----:B---3--:R-:W-:-:S05]  /*28190*/  @!P0 LEA R3, R0, R2, 0x18 ;  /* 0x0000000200038211 */ /* 0x008fca00078ec0ff */
[----:B------:R2:W-:Y:S04]  /*281a0*/  @!P0 STS.128 [R3+0x298d0], R16 ;  /* 0x0298d01003008388 */ /* 0x0005e80000000c00 */
[----:B------:R2:W-:Y:S01]  /*281b0*/  @!P0 STL [R1+0x4], R3 ;  /* 0x0000040301008387 */ /* 0x0005e20000100800 */
[----:B------:R-:W-:Y:S06]  /*281c0*/  BAR.ARV 0x5, 0x180 ;  /* 0x0146000000007b1d */ /* 0x000fec0000002000 */
.L_x_769:
[----:B------:R-:W-:Y:S02]  /*281d0*/  ULDC UR4, c[0x0][0xc3c] ;  /* 0x00030f0000047ab9 */ /* 0x000fe40000000800 */
[----:B-1----:R-:W-:-:S13]  /*281e0*/  ISETP.GE.AND P0, PT, R19, UR4, PT ;  /* 0x0000000413007c0c */ /* 0x002fda000bf06270 */
[----:B------:R-:W-:Y:S05]  /*281f0*/  @!P0 BRA `(.L_x_781) ;  /* 0xffffffa800348947 */ /* 0x000fea000383ffff */
[----:B------:R-:W-:Y:S05]  /*28200*/  BSYNC B7 ;  /* 0x0000000000077941 */ /* 0x000fea0003800000 */
.L_x_671:
[----:B0-----:R-:W3:Y:S01]  /*28210*/  LDL.LU R0, [R1+0x58] ;  /* 0x0000580001007983 */ /* 0x001ee20000300800 */
[----:B------:R-:W-:Y:S01]  /*28220*/  BSSY B0, `(.L_x_782) ;  /* 0x000000b000007945 */ /* 0x000fe20003800000 */
[----:B------:R-:W0:Y:S01]  /*28230*/  S2R R5, SR_CgaCtaId ;  /* 0x0000000000057919 */ /* 0x000e220000008800 */
[----:B---3--:R-:W-:-:S05]  /*28240*/  VIADD R0, R0, 0x1 ;  /* 0x0000000100007836 */ /* 0x008fca0000000000 */
[----:B------:R-:W-:-:S04]  /*28250*/  LEA.HI R2, R0, R0, RZ, 0x1 ;  /* 0x0000000000027211 */ /* 0x000fc800078f08ff */
[----:B--2---:R-:W-:-:S05]  /*28260*/  LOP3.LUT R3, R2, 0xfffffffe, RZ, 0xc0, !PT ;  /* 0xfffffffe02037812 */ /* 0x004fca00078ec0ff */
[----:B------:R-:W-:Y:S01]  /*28270*/  IMAD.IADD R3, R0, 0x1, -R3 ;  /* 0x0000000100037824 */ /* 0x000fe200078e0a03 */
[----:B------:R-:W-:-:S04]  /*28280*/  MOV R0, 0x400 ;  /* 0x0000040000007802 */ /* 0x000fc80000000f00 */
[----:B0-----:R-:W-:Y:S02]  /*28290*/  LEA R0, R5, R0, 0x18 ;  /* 0x0000000005007211 */ /* 0x001fe400078ec0ff */
[----:B------:R-:W-:-:S04]  /*282a0*/  SHF.L.U32 R3, R3, 0x1f, RZ ;  /* 0x0000001f03037819 */ /* 0x000fc800000006ff */
[----:B------:R-:W0:Y:S02]  /*282b0*/  SYNCS.PHASECHK.TRANS64.TRYWAIT P0, [R0+URZ+0x29820], R3 ;  /* 0x02982003000075a7 */ /* 0x000e24000800017f */
[----:B0-----:R-:W-:Y:S05]  /*282c0*/  @!P0 BRA `(.L_x_783) ;  /* 0x00000034006c8947 */ /* 0x001fea0003800000 */
.L_x_923:
[----:B------:R-:W-:Y:S05]  /*282d0*/  BSYNC B0 ;  /* 0x0000000000007941 */ /* 0x000fea0003800000 */
.L_x_782:
[----:B------:R-:W-:-:S03]  /*282e0*/  UMOV UR4, 0xffffffff ;  /* 0xffffffff00047882 */ /* 0x000fc60000000000 */
[----:B------:R-:W-:Y:S05]  /*282f0*/  BRA.DIV UR4, `(.L_x_784) ;  /* 0x0000003604747947 */ /* 0x000fea000b800000 */
[----:B------:R-:W1:Y:S02]  /*28300*/  S2R R2, SR_TID.X ;  /* 0x0000000000027919 */ /* 0x000e640000002100 */
[----:B-1----:R-:W-:-:S04]  /*28310*/  SHF.R.U32.HI R2, RZ, 0x5, R2 ;  /* 0x00000005ff027819 */ /* 0x002fc80000011602 */
[----:B------:R-:W-:-:S05]  /*28320*/  LOP3.LUT R2, R2, 0x3, RZ, 0xc0, !PT ;  /* 0x0000000302027812 */ /* 0x000fca00078ec0ff */
[----:B------:R1:W2:Y:S02]  /*28330*/  SHFL.IDX PT, R14, R2, RZ, 0x1f ;  /* 0x00001fff020e7589 */ /* 0x0002a400000e0000 */
.L_x_926:
[----:B--2---:R-:W-:-:S13]  /*28340*/  ISETP.NE.AND P0, PT, R14, RZ, PT ;  /* 0x000000ff0e00720c */ /* 0x004fda0003f05270 */
[----:B------:R-:W-:Y:S05]  /*28350*/  @P0 BRA `(.L_x_470) ;  /* 0x0000000000b00947 */ /* 0x000fea0003800000 */
[----:B------:R-:W-:-:S03]  /*28360*/  UMOV UR4, 0xffffffff ;  /* 0xffffffff00047882 */ /* 0x000fc60000000000 */
[----:B------:R-:W-:Y:S05]  /*28370*/  BRA.DIV UR4, `(.L_x_785) ;  /* 0x0000003604887947 */ /* 0x000fea000b800000 */
[----:B------:R-:W-:-:S13]  /*28380*/  ELECT P6, URZ, PT ;  /* 0x00000000003f782f */ /* 0x000fda00038c0000 */
.L_x_929:
[----:B------:R-:W-:Y:S05]  /*28390*/  @!P6 BRA `(.L_x_470) ;  /* 0x0000000000a0e947 */ /* 0x000fea0003800000 */
[----:B------:R-:W-:-:S06]  /*283a0*/  ULOP3.LUT UR4, UR36, 0x2, URZ, 0xfc, !UPT ;  /* 0x0000000224047892 */ /* 0x000fcc000f8efc3f */
[----:B-1----:R-:W-:-:S04]  /*283b0*/  MOV R2, UR4 ;  /* 0x0000000400027c02 */ /* 0x002fc80008000f00 */
[----:B------:R-:W-:-:S13]  /*283c0*/  ISETP.NE.AND P0, PT, R2, 0x3, PT ;  /* 0x000000030200780c */ /* 0x000fda0003f05270 */
[----:B------:R-:W-:Y:S05]  /*283d0*/  @!P0 BRA `(.L_x_786) ;  /* 0x0000000000048947 */ /* 0x000fea0003800000 */
[----:B------:R-:W-:Y:S01]  /*283e0*/  BPT.TRAP 0x1 ;  /* 0x000000040000795c */ /* 0x000fe20000300000 */
.L_x_786:
[----:B0-----:R-:W2:Y:S04]  /*283f0*/  LDL R3, [R1+0x8] ;  /* 0x0000080001037983 */ /* 0x001ea80000100800 */
[----:B------:R-:W3:Y:S01]  /*28400*/  LDL.LU R7, [R1+0x14] ;  /* 0x0000140001077983 */ /* 0x000ee20000300800 */
[----:B------:R-:W-:-:S04]  /*28410*/  VIADD R2, R0, 0x29840 ;  /* 0x0002984000027836 */ /* 0x000fc80000000000 */
[C---:B--2---:R-:W-:Y:S01]  /*28420*/  IMAD R6, R3.reuse, 0x8, R2 ;  /* 0x0000000803067824 */ /* 0x044fe200078e0202 */
[----:B------:R-:W-:Y:S02]  /*28430*/  IADD3 R3, R3, 0x1, RZ ;  /* 0x0000000103037810 */ /* 0x000fe40007ffe0ff */
[----:B---3--:R-:W-:Y:S02]  /*28440*/  SHF.L.U32 R5, R7, 0x1f, RZ ;  /* 0x0000001f07057819 */ /* 0x008fe400000006ff */
[C---:B------:R-:W-:Y:S02]  /*28450*/  ISETP.NE.AND P2, PT, R3.reuse, 0x2, PT ;  /* 0x000000020300780c */ /* 0x040fe40003f45270 */
[----:B------:R-:W0:Y:S02]  /*28460*/  SYNCS.PHASECHK.TRANS64.TRYWAIT P1, [R6+URZ], R5 ;  /* 0x00000005060075a7 */ /* 0x000e24000802017f */
[----:B------:R-:W-:Y:S02]  /*28470*/  SEL R4, RZ, 0x1, P2 ;  /* 0x00000001ff047807 */ /* 0x000fe40001000000 */
[----:B------:R-:W-:-:S02]  /*28480*/  SEL R3, R3, RZ, P2 ;  /* 0x000000ff03037207 */ /* 0x000fc40001000000 */
[----:B------:R-:W-:-:S03]  /*28490*/  LOP3.LUT R4, R7, R4, RZ, 0x3c, !PT ;  /* 0x0000000407047212 */ /* 0x000fc600078e3cff */
[----:B------:R-:W-:Y:S01]  /*284a0*/  IMAD R7, R3, 0x8, R2 ;  /* 0x0000000803077824 */ /* 0x000fe200078e0202 */
[----:B------:R-:W-:Y:S01]  /*284b0*/  SHF.L.U32 R2, R4, 0x1f, RZ ;  /* 0x0000001f04027819 */ /* 0x000fe200000006ff */
[----:B0-----:R-:W-:Y:S06]  /*284c0*/  @!P1 BRA `(.L_x_787) ;  /* 0x0000003400549947 */ /* 0x001fec0003800000 */
.L_x_930:
[----:B------:R-:W1:Y:S02]  /*284d0*/  SYNCS.PHASECHK.TRANS64.TRYWAIT P1, [R7+URZ], R2 ;  /* 0x00000002070075a7 */ /* 0x000e64000802017f */
[----:B-1----:R-:W-:Y:S05]  /*284e0*/  @!P1 BRA `(.L_x_788) ;  /* 0x0000003400609947 */ /* 0x002fea0003800000 */
.L_x_931:
[----:B------:R-:W-:Y:S05]  /*284f0*/  @!P0 BRA `(.L_x_789) ;  /* 0x0000000000048947 */ /* 0x000fea0003800000 */
[----:B------:R-:W-:Y:S01]  /*28500*/  BPT.TRAP 0x1 ;  /* 0x000000040000795c */ /* 0x000fe20000300000 */
.L_x_789:
[----:B------:R-:W2:Y:S02]  /*28510*/  LDL.LU R4, [R1+0x8] ;  /* 0x0000080001047983 */ /* 0x000ea40000300800 */
[----:B--2---:R-:W-:-:S04]  /*28520*/  IMAD R4, R4, 0x8, R0 ;  /* 0x0000000804047824 */ /* 0x004fc800078e0200 */
[----:B------:R-:W2:Y:S02]  /*28530*/  SYNCS.PHASECHK.TRANS64.TRYWAIT P1, [R4+URZ+0x29860], R5 ;  /* 0x02986005040075a7 */ /* 0x000ea4000802017f */
[----:B--2---:R-:W-:Y:S05]  /*28540*/  @!P1 BRA `(.L_x_790) ;  /* 0x00000034005c9947 */ /* 0x004fea0003800000 */
.L_x_932:
[----:B------:R-:W-:Y:S05]  /*28550*/  @!P0 BRA `(.L_x_791) ;  /* 0x0000000000048947 */ /* 0x000fea0003800000 */
[----:B------:R-:W-:Y:S01]  /*28560*/  BPT.TRAP 0x1 ;  /* 0x000000040000795c */ /* 0x000fe20000300000 */
.L_x_791:
[----:B------:R-:W-:-:S04]  /*28570*/  LEA R3, R3, R0, 0x3 ;  /* 0x0000000003037211 */ /* 0x000fc800078e18ff */
[----:B------:R-:W3:Y:S02]  /*28580*/  SYNCS.PHASECHK.TRANS64.TRYWAIT P1, [R3+URZ+0x29860], R2 ;  /* 0x02986002030075a7 */ /* 0x000ee4000802017f */
[----:B---3--:R-:W-:Y:S05]  /*28590*/  @!P1 BRA `(.L_x_792) ;  /* 0x00000034005c9947 */ /* 0x008fea0003800000 */
.L_x_933:
[----:B------:R-:W-:Y:S05]  /*285a0*/  @!P0 BRA `(.L_x_793) ;  /* 0x0000000000048947 */ /* 0x000fea0003800000 */
[----:B------:R-:W-:Y:S01]  /*285b0*/  BPT.TRAP 0x1 ;  /* 0x000000040000795c */ /* 0x000fe20000300000 */
.L_x_793:
[----:B------:R-:W4:Y:S02]  /*285c0*/  SYNCS.PHASECHK.TRANS64.TRYWAIT P0, [R4+URZ+0x29880], R5 ;  /* 0x02988005040075a7 */ /* 0x000f24000800017f */
[----:B----4-:R-:W-:Y:S05]  /*285d0*/  @!P0 BRA `(.L_x_794) ;  /* 0x0000003400608947 */ /* 0x010fea0003800000 */
.L_x_795:
[----:B------:R0:W0:Y:S02]  /*285e0*/  SYNCS.PHASECHK.TRANS64.TRYWAIT P0, [R3+URZ+0x29880], R2 ;  /* 0x02988002030075a7 */ /* 0x000024000800017f */
[----:B0-----:R-:W-:Y:S05]  /*285f0*/  @!P0 NANOSLEEP.SYNCS 0x989680 ;  /* 0x009896800000895d */ /* 0x001fea0003900000 */
[----:B------:R-:W0:Y:S02]  /*28600*/  @!P0 SYNCS.PHASECHK.TRANS64 P0, [R3+URZ+0x29880], R2 ;  /* 0x02988002030085a7 */ /* 0x000e24000800007f */
[----:B0-----:R-:W-:Y:S05]  /*28610*/  @!P0 BRA `(.L_x_795) ;  /* 0xfffffffc00f08947 */ /* 0x001fea000383ffff */
.L_x_470:
[----:B------:R-:W-:Y:S05]  /*28620*/  BSYNC B8 ;  /* 0x0000000000087941 */ /* 0x000fea0003800000 */
.L_x_467:
[----:B------:R-:W-:Y:S05]  /*28630*/  EXIT ;  /* 0x000000000000794d */ /* 0x000fea0003800000 */
.L_x_488:
[----:B---3--:R3:W4:Y:S02]  /*28640*/  SYNCS.PHASECHK.TRANS64.TRYWAIT P5, [R97+URZ+0x29890], R98 ;  /* 0x02989062610075a7 */ /* 0x00872400080a017f */
[----:B----4-:R-:W-:Y:S05]  /*28650*/  @!P5 NANOSLEEP.SYNCS 0x989680 ;  /* 0x009896800000d95d */ /* 0x010fea0003900000 */
[----:B------:R-:W4:Y:S02]  /*28660*/  @!P5 SYNCS.PHASECHK.TRANS64 P5, [R97+URZ+0x29890], R98 ;  /* 0x029890626100d5a7 */ /* 0x000f2400080a007f */
[----:B----4-:R-:W-:Y:S05]  /*28670*/  @!P5 BRA `(.L_x_488) ;  /* 0xfffffffc00f0d947 */ /* 0x010fea000383ffff */
[----:B------:R-:W-:Y:S05]  /*28680*/  BRA `(.L_x_796) ;  /* 0xfffffdac00987947 */ /* 0x000fea000383ffff */
.L_x_542:
[----:B--2---:R2:W4:Y:S02]  /*28690*/  SYNCS.PHASECHK.TRANS64.TRYWAIT P5, [R97+URZ+0x29890], R98 ;  /* 0x02989062610075a7 */ /* 0x00452400080a017f */
[----:B----4-:R-:W-:Y:S05]  /*286a0*/  @!P5 NANOSLEEP.SYNCS 0x989680 ;  /* 0x009896800000d95d */ /* 0x010fea0003900000 */
[----:B------:R-:W4:Y:S02]  /*286b0*/  @!P5 SYNCS.PHASECHK.TRANS64 P5, [R97+URZ+0x29890], R98 ;  /* 0x029890626100d5a7 */ /* 0x000f2400080a007f */
[----:B----4-:R-:W-:Y:S05]  /*286c0*/  @!P5 BRA `(.L_x_542) ;  /* 0xfffffffc00f0d947 */ /* 0x010fea000383ffff */
[----:B------:R-:W-:Y:S05]  /*286d0*/  BRA `(.L_x_797) ;  /* 0xfffffe0800dc7947 */ /* 0x000fea000383ffff */
.L_x_567:
[----:B-1----:R1:W2:Y:S02]  /*286e0*/  SYNCS.PHASECHK.TRANS64.TRYWAIT P2, [R97+URZ+0x29890], R98 ;  /* 0x02989062610075a7 */ /* 0x0022a4000804017f */
[----:B--2---:R-:W-:Y:S05]  /*286f0*/  @!P2 NANOSLEEP.SYNCS 0x989680 ;  /* 0x009896800000a95d */ /* 0x004fea0003900000 */
[----:B------:R-:W2:Y:S02]  /*28700*/  @!P2 SYNCS.PHASECHK.TRANS64 P2, [R97+URZ+0x29890], R98 ;  /* 0x029890626100a5a7 */ /* 0x000ea4000804007f */
[----:B--2---:R-:W-:Y:S05]  /*28710*/  @!P2 BRA `(.L_x_567) ;  /* 0xfffffffc00f0a947 */ /* 0x004fea000383ffff */
[----:B------:R-:W-:Y:S05]  /*28720*/  BRA `(.L_x_798) ;  /* 0xfffffe68008c7947 */ /* 0x000fea000383ffff */
.L_x_573:
[----:B-1----:R1:W2:Y:S02]  /*28730*/  SYNCS.PHASECHK.TRANS64.TRYWAIT P1, [R97+URZ+0x298b0], R98 ;  /* 0x0298b062610075a7 */ /* 0x0022a4000802017f */
[----:B--2---:R-:W-:Y:S05]  /*28740*/  @!P1 NANOSLEEP.SYNCS 0x989680 ;  /* 0x009896800000995d */ /* 0x004fea0003900000 */
[----:B------:R-:W2:Y:S02]  /*28750*/  @!P1 SYNCS.PHASECHK.TRANS64 P1, [R97+URZ+0x298b0], R98 ;  /* 0x0298b062610095a7 */ /* 0x000ea4000802007f */
[----:B--2---:R-:W-:Y:S05]  /*28760*/  @!P1 BRA `(.L_x_573) ;  /* 0xfffffffc00f09947 */ /* 0x004fea000383ffff */
[----:B------:R-:W-:Y:S05]  /*28770*/  BRA `(.L_x_799) ;  /* 0xfffffe6c008c7947 */ /* 0x000fea000383ffff */
.L_x_581:
[----:B------:R-:W-:Y:S01]  /*28780*/  BSSY B0, `(.L_x_800) ;  /* 0x0000008000007945 */ /* 0x000fe20003800000 */
[----:B------:R-:W-:Y:S01]  /*28790*/  IMAD.MOV.U32 R13, RZ, RZ, R234 ;  /* 0x000000ffff0d7224 */ /* 0x000fe200078e00ea */
[----:B------:R-:W-:Y:S01]  /*287a0*/  MOV R11, 0x1f ;  /* 0x0000001f000b7802 */ /* 0x000fe20000000f00 */
[----:B------:R-:W-:Y:S02]  /*287b0*/  IMAD.MOV.U32 R12, RZ, RZ, RZ ;  /* 0x000000ffff0c7224 */ /* 0x000fe400078e00ff */
[----:B------:R-:W-:-:S07]  /*287c0*/  IMAD.MOV.U32 R15, RZ, RZ, -0x1 ;  /* 0xffffffffff0f7424 */ /* 0x000fce00078e00ff */
[----:B-----5:R-:W-:Y:S05]  /*287d0*/  WARPSYNC.COLLECTIVE R15, `(.L_x_801) ;  /* 0x000000000f087348 */ /* 0x020fea0003c00000 */
[----:B------:R0:W1:Y:S02]  /*287e0*/  SHFL.IDX P6, R14, R13, R12, R11 ;  /* 0x0000000c0d0e7389 */ /* 0x00006400000c000b */
[----:B01---5:R-:W-:Y:S01]  /*287f0*/  ENDCOLLECTIVE ;  /* 0x000000000000791b */ /* 0x023fe20003800000 */
.L_x_801:
[----:B------:R-:W-:Y:S05]  /*28800*/  BSYNC B0 ;  /* 0x0000000000007941 */ /* 0x000fea0003800000 */
.L_x_800:
[----:B------:R-:W-:Y:S01]  /*28810*/  IMAD.MOV.U32 R201, RZ, RZ, R14 ;  /* 0x000000ffffc97224 */ /* 0x000fe200078e000e */
[----:B------:R-:W-:Y:S06]  /*28820*/  BRA `(.L_x_802) ;  /* 0xfffffe74004c7947 */ /* 0x000fec000383ffff */
.L_x_591:
[----:B------:R-:W-:Y:S01]  /*28830*/  BSSY B1, `(.L_x_803) ;  /* 0x0000008000017945 */ /* 0x000fe20003800000 */
[----:B------:R-:W-:Y:S01]  /*28840*/  MOV R13, R26 ;  /* 0x0000001a000d7202 */ /* 0x000fe20000000f00 */
[----:B------:R-:W-:Y:S01]  /*28850*/  IMAD.MOV.U32 R12, RZ, RZ, RZ ;  /* 0x000000ffff0c7224 */ /* 0x000fe200078e00ff */
[----:B------:R-:W-:Y:S01]  /*28860*/  MOV R15, 0xffffffff ;  /* 0xffffffff000f7802 */ /* 0x000fe20000000f00 */
[----:B------:R-:W-:-:S07]  /*28870*/  IMAD.MOV.U32 R11, RZ, RZ, 0x1e1f ;  /* 0x00001e1fff0b7424 */ /* 0x000fce00078e00ff */
[----:B0-----:R-:W-:Y:S05]  /*28880*/  WARPSYNC.COLLECTIVE R15, `(.L_x_804) ;  /* 0x000000000f087348 */ /* 0x001fea0003c00000 */
[----:B------:R1:W2:Y:S02]  /*28890*/  SHFL.IDX P6, R14, R13, R12, R11 ;  /* 0x0000000c0d0e7389 */ /* 0x0002a400000c000b */
[----:B012---:R-:W-:Y:S01]  /*288a0*/  ENDCOLLECTIVE ;  /* 0x000000000000791b */ /* 0x007fe20003800000 */
.L_x_804:
[----:B------:R-:W-:Y:S05]  /*288b0*/  BSYNC B1 ;  /* 0x0000000000017941 */ /* 0x000fea0003800000 */
.L_x_803:
[----:B------:R-:W-:Y:S01]  /*288c0*/  IMAD.MOV.U32 R13, RZ, RZ, R24 ;  /* 0x000000ffff0d7224 */ /* 0x000fe200078e0018 */
[----:B------:R-:W-:Y:S01]  /*288d0*/  MOV R12, RZ ;  /* 0x000000ff000c7202 */ /* 0x000fe20000000f00 */
[----:B------:R-:W-:Y:S02]  /*288e0*/  IMAD.MOV.U32 R11, RZ, RZ, 0x1e1f ;  /* 0x00001e1fff0b7424 */ /* 0x000fe400078e00ff */
[----:B------:R-:W-:Y:S02]  /*288f0*/  IMAD.MOV.U32 R15, RZ, RZ, -0x1 ;  /* 0xffffffffff0f7424 */ /* 0x000fe400078e00ff */
[----:B------:R-:W-:-:S07]  /*28900*/  IMAD.MOV.U32 R3, RZ, RZ, R14 ;  /* 0x000000ffff037224 */ /* 0x000fce00078e000e */
[----:B------:R-:W-:Y:S05]  /*28910*/  WARPSYNC.COLLECTIVE R15, `(.L_x_805) ;  /* 0x000000000f087348 */ /* 0x000fea0003c00000 */
[----:B------:R0:W1:Y:S02]  /*28920*/  SHFL.IDX P6, R14, R13, R12, R11 ;  /* 0x0000000c0d0e7389 */ /* 0x00006400000c000b */
[----:B01----:R-:W-:Y:S01]  /*28930*/  ENDCOLLECTIVE ;  /* 0x000000000000791b */ /* 0x003fe20003800000 */
.L_x_805:
[----:B------:R-:W-:Y:S01]  /*28940*/  IMAD.MOV.U32 R13, RZ, RZ, R27 ;  /* 0x000000ffff0d7224 */ /* 0x000fe200078e001b */
[----:B------:R-:W-:-:S07]  /*28950*/  MOV R5, R14 ;  /* 0x0000000e00057202 */ /* 0x000fce0000000f00 */
[----:B------:R-:W-:Y:S05]  /*28960*/  WARPSYNC.COLLECTIVE R15, `(.L_x_806) ;  /* 0x000000000f087348 */ /* 0x000fea0003c00000 */
[----:B------:R0:W1:Y:S02]  /*28970*/  SHFL.IDX P6, R14, R13, R12, R11 ;  /* 0x0000000c0d0e7389 */ /* 0x00006400000c000b */
[----:B01----:R-:W-:Y:S01]  /*28980*/  ENDCOLLECTIVE ;  /* 0x000000000000791b */ /* 0x003fe20003800000 */
.L_x_806:
[----:B------:R-:W-:Y:S01]  /*28990*/  MOV R13, R144 ;  /* 0x00000090000d7202 */ /* 0x000fe20000000f00 */
[----:B------:R-:W-:-:S07]  /*289a0*/  IMAD.MOV.U32 R7, RZ, RZ, R14 ;  /* 0x000000ffff077224 */ /* 0x000fce00078e000e */
[----:B------:R-:W-:Y:S05]  /*289b0*/  WARPSYNC.COLLECTIVE R15, `(.L_x_807) ;  /* 0x000000000f087348 */ /* 0x000fea0003c00000 */
[----:B------:R0:W1:Y:S02]  /*289c0*/  SHFL.IDX P6, R14, R13, R12, R11 ;  /* 0x0000000c0d0e7389 */ /* 0x00006400000c000b */
[----:B01----:R-:W-:Y:S01]  /*289d0*/  ENDCOLLECTIVE ;  /* 0x000000000000791b */ /* 0x003fe20003800000 */
.L_x_807:
[----:B------:R-:W-:Y:S05]  /*289e0*/  BRA `(.L_x_808) ;  /* 0xfffffe7800d47947 */ /* 0x000fea000383ffff */
.L_x_595:
[----:B-1----:R1:W2:Y:S02]  /*289f0*/  SYNCS.PHASECHK.TRANS64.TRYWAIT P0, [R16+URZ+0x29800], R5 ;  /* 0x02980005100075a7 */ /* 0x0022a4000800017f */
[----:B--2---:R-:W-:Y:S05]  /*28a00*/  @!P0 NANOSLEEP.SYNCS 0x989680 ;  /* 0x009896800000895d */ /* 0x004fea0003900000 */
[----:B------:R-:W2:Y:S02]  /*28a10*/  @!P0 SYNCS.PHASECHK.TRANS64 P0, [R16+URZ+0x29800], R5 ;  /* 0x02980005100085a7 */ /* 0x000ea4000800007f */
[----:B--2---:R-:W-:Y:S05]  /*28a20*/  @!P0 BRA `(.L_x_595) ;  /* 0xfffffffc00f08947 */ /* 0x004fea000383ffff */
[----:B------:R-:W-:Y:S05]  /*28a30*/  BRA `(.L_x_809) ;  /* 0xfffffe8000147947 */ /* 0x000fea000383ffff */
.L_x_607:
[----:B------:R-:W-:Y:S01]  /*28a40*/  BSSY B1, `(.L_x_810) ;  /* 0x0000008000017945 */ /* 0x000fe20003800000 */
[----:B------:R-:W-:Y:S01]  /*28a50*/  IMAD.MOV.U32 R13, RZ, RZ, R26 ;  /* 0x000000ffff0d7224 */ /* 0x000fe200078e001a */
[----:B------:R-:W-:Y:S01]  /*28a60*/  MOV R11, 0x1e1f ;  /* 0x00001e1f000b7802 */ /* 0x000fe20000000f00 */
[----:B------:R-:W-:Y:S02]  /*28a70*/  IMAD.MOV.U32 R12, RZ, RZ, RZ ;  /* 0x000000ffff0c7224 */ /* 0x000fe400078e00ff */
[----:B------:R-:W-:-:S07]  /*28a80*/  IMAD.MOV.U32 R15, RZ, RZ, -0x1 ;  /* 0xffffffffff0f7424 */ /* 0x000fce00078e00ff */
[----:B0-----:R-:W-:Y:S05]  /*28a90*/  WARPSYNC.COLLECTIVE R15, `(.L_x_811) ;  /* 0x000000000f087348 */ /* 0x001fea0003c00000 */
[----:B------:R1:W2:Y:S02]  /*28aa0*/  SHFL.IDX P6, R14, R13, R12, R11 ;  /* 0x0000000c0d0e7389 */ /* 0x0002a400000c000b */
[----:B012---:R-:W-:Y:S01]  /*28ab0*/  ENDCOLLECTIVE ;  /* 0x000000000000791b */ /* 0x007fe20003800000 */
.L_x_811:
[----:B------:R-:W-:Y:S05]  /*28ac0*/  BSYNC B1 ;  /* 0x0000000000017941 */ /* 0x000fea0003800000 */
.L_x_810:
[----:B------:R-:W-:Y:S01]  /*28ad0*/  MOV R13, R24 ;  /* 0x00000018000d7202 */ /* 0x000fe20000000f00 */
[----:B------:R-:W-:Y:S01]  /*28ae0*/  IMAD.MOV.U32 R12, RZ, RZ, RZ ;  /* 0x000000ffff0c7224 */ /* 0x000fe200078e00ff */
[----:B------:R-:W-:Y:S01]  /*28af0*/  MOV R15, 0xffffffff ;  /* 0xffffffff000f7802 */ /* 0x000fe20000000f00 */
[----:B------:R-:W-:Y:S02]  /*28b00*/  IMAD.MOV.U32 R11, RZ, RZ, 0x1e1f ;  /* 0x00001e1fff0b7424 */ /* 0x000fe400078e00ff */
[----:B------:R-:W-:-:S07]  /*28b10*/  IMAD.MOV.U32 R0, RZ, RZ, R14 ;  /* 0x000000ffff007224 */ /* 0x000fce00078e000e */
[----:B------:R-:W-:Y:S05]  /*28b20*/  WARPSYNC.COLLECTIVE R15, `(.L_x_812) ;  /* 0x000000000f087348 */ /* 0x000fea0003c00000 */
[----:B------:R0:W1:Y:S02]  /*28b30*/  SHFL.IDX P6, R14, R13, R12, R11 ;  /* 0x0000000c0d0e7389 */ /* 0x00006400000c000b */
[----:B01----:R-:W-:Y:S01]  /*28b40*/  ENDCOLLECTIVE ;  /* 0x000000000000791b */ /* 0x003fe20003800000 */
.L_x_812:
[----:B------:R-:W-:Y:S02]  /*28b50*/  IMAD.MOV.U32 R13, RZ, RZ, R27 ;  /* 0x000000ffff0d7224 */ /* 0x000fe400078e001b */
[----:B------:R-:W-:-:S07]  /*28b60*/  IMAD.MOV.U32 R3, RZ, RZ, R14 ;  /* 0x000000ffff037224 */ /* 0x000fce00078e000e */
[----:B------:R-:W-:Y:S05]  /*28b70*/  WARPSYNC.COLLECTIVE R15, `(.L_x_813) ;  /* 0x000000000f087348 */ /* 0x000fea0003c00000 */
[----:B------:R0:W1:Y:S02]  /*28b80*/  SHFL.IDX P6, R14, R13, R12, R11 ;  /* 0x0000000c0d0e7389 */ /* 0x00006400000c000b */
[----:B01----:R-:W-:Y:S01]  /*28b90*/  ENDCOLLECTIVE ;  /* 0x000000000000791b */ /* 0x003fe20003800000 */
.L_x_813:
[----:B------:R-:W-:Y:S01]  /*28ba0*/  IMAD.MOV.U32 R13, RZ, RZ, R144 ;  /* 0x000000ffff0d7224 */ /* 0x000fe200078e0090 */
[----:B------:R-:W-:-:S07]  /*28bb0*/  MOV R20, R14 ;  /* 0x0000000e00147202 */ /* 0x000fce0000000f00 */
[----:B------:R-:W-:Y:S05]  /*28bc0*/  WARPSYNC.COLLECTIVE R15, `(.L_x_814) ;  /* 0x000000000f087348 */ /* 0x000fea0003c00000 */
[----:B------:R0:W1:Y:S02]  /*28bd0*/  SHFL.IDX P6, R14, R13, R12, R11 ;  /* 0x0000000c0d0e7389 */ /* 0x00006400000c000b */
[----:B01----:R-:W-:Y:S01]  /*28be0*/  ENDCOLLECTIVE ;  /* 0x000000000000791b */ /* 0x003fe20003800000 */
.L_x_814:
[----:B------:R-:W-:Y:S01]  /*28bf0*/  IMAD.MOV.U32 R21, RZ, RZ, R14 ;  /* 0x000000ffff157224 */ /* 0x000fe200078e000e */
[----:B------:R-:W-:Y:S06]  /*28c00*/  BRA `(.L_x_815) ;  /* 0xfffffeac00647947 */ /* 0x000fec000383ffff */
.L_x_611:
[----:B--2---:R2:W3:Y:S02]  /*28c10*/  SYNCS.PHASECHK.TRANS64.TRYWAIT P0, [R16+URZ+0x29800], R21 ;  /* 0x02980015100075a7 */ /* 0x0044e4000800017f */
[----:B---3--:R-:W-:Y:S05]  /*28c20*/  @!P0 NANOSLEEP.SYNCS 0x989680 ;  /* 0x009896800000895d */ /* 0x008fea0003900000 */
[----:B------:R-:W3:Y:S02]  /*28c30*/  @!P0 SYNCS.PHASECHK.TRANS64 P0, [R16+URZ+0x29800], R21 ;  /* 0x02980015100085a7 */ /* 0x000ee4000800007f */
[----:B---3--:R-:W-:Y:S05]  /*28c40*/  @!P0 BRA `(.L_x_611) ;  /* 0xfffffffc00f08947 */ /* 0x008fea000383ffff */
[----:B------:R-:W-:Y:S05]  /*28c50*/  BRA `(.L_x_816) ;  /* 0xfffffeb000687947 */ /* 0x000fea000383ffff */
.L_x_619:
[----:B-1----:R1:W2:Y:S02]  /*28c60*/  SYNCS.PHASECHK.TRANS64.TRYWAIT P2, [R3+URZ+0x29830], R0 ;  /* 0x02983000030075a7 */ /* 0x0022a4000804017f */
[----:B--2---:R-:W-:Y:S05]  /*28c70*/  @!P2 NANOSLEEP.SYNCS 0x989680 ;  /* 0x009896800000a95d */ /* 0x004fea0003900000 */
[----:B------:R-:W2:Y:S02]  /*28c80*/  @!P2 SYNCS.PHASECHK.TRANS64 P2, [R3+URZ+0x29830], R0 ;  /* 0x029830000300a5a7 */ /* 0x000ea4000804007f */
[----:B--2---:R-:W-:Y:S05]  /*28c90*/  @!P2 BRA `(.L_x_619) ;  /* 0xfffffffc00f0a947 */ /* 0x004fea000383ffff */
[----:B------:R-:W-:Y:S05]  /*28ca0*/  BRA `(.L_x_618) ;  /* 0xfffffee0009c7947 */ /* 0x000fea000383ffff */
.L_x_625:
[----:B-1----:R1:W2:Y:S02]  /*28cb0*/  SYNCS.PHASECHK.TRANS64.TRYWAIT P2, [R11+URZ+0x29830], R10 ;  /* 0x0298300a0b0075a7 */ /* 0x0022a4000804017f */
[----:B--2---:R-:W-:Y:S05]  /*28cc0*/  @!P2 NANOSLEEP.SYNCS 0x989680 ;  /* 0x009896800000a95d */ /* 0x004fea0003900000 */
[----:B------:R-:W2:Y:S02]  /*28cd0*/  @!P2 SYNCS.PHASECHK.TRANS64 P2, [R11+URZ+0x29830], R10 ;  /* 0x0298300a0b00a5a7 */ /* 0x000ea4000804007f */
[----:B--2---:R-:W-:Y:S05]  /*28ce0*/  @!P2 BRA `(.L_x_625) ;  /* 0xfffffffc00f0a947 */ /* 0x004fea000383ffff */
[----:B------:R-:W-:Y:S05]  /*28cf0*/  BRA `(.L_x_624) ;  /* 0xffffff2000c47947 */ /* 0x000fea000383ffff */
.L_x_629:
[----:B-1----:R1:W2:Y:S02]  /*28d00*/  SYNCS.PHASECHK.TRANS64.TRYWAIT P1, [R11+URZ+0x29850], R8 ;  /* 0x029850080b0075a7 */ /* 0x0022a4000802017f */
[----:B--2---:R-:W-:Y:S05]  /*28d10*/  @!P1 NANOSLEEP.SYNCS 0x989680 ;  /* 0x009896800000995d */ /* 0x004fea0003900000 */
[----:B------:R-:W2:Y:S02]  /*28d20*/  @!P1 SYNCS.PHASECHK.TRANS64 P1, [R11+URZ+0x29850], R8 ;  /* 0x029850080b0095a7 */ /* 0x000ea4000802007f */
[----:B--2---:R-:W-:Y:S05]  /*28d30*/  @!P1 BRA `(.L_x_629) ;  /* 0xfffffffc00f09947 */ /* 0x004fea000383ffff */
[----:B------:R-:W-:Y:S05]  /*28d40*/  BRA `(.L_x_626) ;  /* 0xffffff3400007947 */ /* 0x000fea000383ffff */
.L_x_635:
[----:B-1----:R1:W2:Y:S02]  /*28d50*/  SYNCS.PHASECHK.TRANS64.TRYWAIT P1, [R13+URZ+0x29850], R0 ;  /* 0x029850000d0075a7 */ /* 0x0022a4000802017f */
[----:B--2---:R-:W-:Y:S05]  /*28d60*/  @!P1 NANOSLEEP.SYNCS 0x989680 ;  /* 0x009896800000995d */ /* 0x004fea0003900000 */
[----:B------:R-:W2:Y:S02]  /*28d70*/  @!P1 SYNCS.PHASECHK.TRANS64 P1, [R13+URZ+0x29850], R0 ;  /* 0x029850000d0095a7 */ /* 0x000ea4000802007f */
[----:B--2---:R-:W-:Y:S05]  /*28d80*/  @!P1 BRA `(.L_x_635) ;  /* 0xfffffffc00f09947 */ /* 0x004fea000383ffff */
[----:B------:R-:W-:Y:S05]  /*28d90*/  BRA `(.L_x_634) ;  /* 0xffffff5c009c7947 */ /* 0x000fea000383ffff */
.L_x_639:
[----:B------:R-:W-:Y:S01]  /*28da0*/  MOV R12, R0 ;  /* 0x00000000000c7202 */ /* 0x000fe20000000f00 */
[----:B------:R-:W-:Y:S01]  /*28db0*/  IMAD.MOV.U32 R11, RZ, RZ, 0x1c1f ;  /* 0x00001c1fff0b7424 */ /* 0x000fe200078e00ff */
[----:B------:R-:W-:Y:S01]  /*28dc0*/  SEL R5, R96, R97, P0 ;  /* 0x0000006160057207 */ /* 0x000fe20000000000 */
[----:B------:R-:W-:Y:S01]  /*28dd0*/  IMAD.MOV.U32 R15, RZ, RZ, -0x1 ;  /* 0xffffffffff0f7424 */ /* 0x000fe200078e00ff */
[----:B------:R-:W-:Y:S02]  /*28de0*/  SEL R7, R97, R96, P0 ;  /* 0x0000006061077207 */ /* 0x000fe40000000000 */
[----:B------:R-:W-:-:S07]  /*28df0*/  SEL R9, R92, R93, P0 ;  /* 0x0000005d5c097207 */ /* 0x000fce0000000000 */
[----:B-1---5:R-:W-:Y:S05]  /*28e00*/  WARPSYNC.COLLECTIVE R15, `(.L_x_817) ;  /* 0x000000000f087348 */ /* 0x022fea0003c00000 */
[----:B------:R0:W2:Y:S02]  /*28e10*/  SHFL.IDX P6, R14, R13, R12, R11 ;  /* 0x0000000c0d0e7389 */ /* 0x0000a400000c000b */
[----:B012--5:R-:W-:Y:S01]  /*28e20*/  ENDCOLLECTIVE ;  /* 0x000000000000791b */ /* 0x027fe20003800000 */
.L_x_817:
[----:B------:R-:W-:Y:S02]  /*28e30*/  SEL R21, R93, R92, P0 ;  /* 0x0000005c5d157207 */ /* 0x000fe40000000000 */
[----:B------:R-:W-:Y:S02]  /*28e40*/  SEL R25, R48, R45, P0 ;  /* 0x0000002d30197207 */ /* 0x000fe40000000000 */
[----:B------:R-:W-:Y:S02]  /*28e50*/  SEL R27, R45, R48, P0 ;  /* 0x000000302d1b7207 */ /* 0x000fe40000000000 */
[----:B------:R-:W-:Y:S02]  /*28e60*/  SEL R29, R40, R37, P0 ;  /* 0x00000025281d7207 */ /* 0x000fe40000000000 */
[----:B------:R-:W-:Y:S02]  /*28e70*/  SEL R31, R37, R40, P0 ;  /* 0x00000028251f7207 */ /* 0x000fe40000000000 */
[----:B------:R-:W-:-:S02]  /*28e80*/  SEL R45, R65, R68, P0 ;  /* 0x00000044412d7207 */ /* 0x000fc40000000000 */
[----:B------:R-:W-:Y:S01]  /*28e90*/  SEL R49, R68, R65, P0 ;  /* 0x0000004144317207 */ /* 0x000fe20000000000 */
[----:B------:R-:W-:Y:S01]  /*28ea0*/  IMAD.MOV.U32 R13, RZ, RZ, R3 ;  /* 0x000000ffff0d7224 */ /* 0x000fe200078e0003 */
[----:B------:R-:W-:Y:S01]  /*28eb0*/  SEL R63, R38, R67, P0 ;  /* 0x00000043263f7207 */ /* 0x000fe20000000000 */
[----:B------:R-:W-:Y:S01]  /*28ec0*/  IMAD.MOV.U32 R12, RZ, RZ, R2 ;  /* 0x000000ffff0c7224 */ /* 0x000fe200078e0002 */
[----:B------:R-:W-:Y:S02]  /*28ed0*/  SEL R65, R67, R38, P0 ;  /* 0x0000002643417207 */ /* 0x000fe40000000000 */
[----:B------:R-:W-:Y:S02]  /*28ee0*/  SEL R67, R30, R69, P0 ;  /* 0x000000451e437207 */ /* 0x000fe40000000000 */
[----:B------:R-:W-:Y:S02]  /*28ef0*/  SEL R69, R69, R30, P0 ;  /* 0x0000001e45457207 */ /* 0x000fe40000000000 */
[----:B------:R-:W-:-:S02]  /*28f00*/  SEL R33, R32, R35, P0 ;  /* 0x0000002320217207 */ /* 0x000fc40000000000 */
[----:B------:R-:W-:-:S07]  /*28f10*/  MOV R6, R14 ;  /* 0x0000000e00067202 */ /* 0x000fce0000000f00 */
[----:B------:R-:W-:Y:S05]  /*28f20*/  WARPSYNC.COLLECTIVE R15, `(.L_x_818) ;  /* 0x000000000f087348 */ /* 0x000fea0003c00000 */
[----:B------:R0:W1:Y:S02]  /*28f30*/  SHFL.IDX P6, R14, R13, R12, R11 ;  /* 0x0000000c0d0e7389 */ /* 0x00006400000c000b */
[----:B01----:R-:W-:Y:S01]  /*28f40*/  ENDCOLLECTIVE ;  /* 0x000000000000791b */ /* 0x003fe20003800000 */
.L_x_818:
        /* <DEDUP_REMOVED lines=18> */
.L_x_819:
[----:B------:R-:W-:Y:S02]  /*29070*/  SEL R61, R42, R61, P0 ;  /* 0x0000003d2a3d7207 */ /* 0x000fe40000000000 */
[----:B------:R-:W-:Y:S02]  /*29080*/  SEL R75, R77, R44, P0 ;  /* 0x0000002c4d4b7207 */ /* 0x000fe40000000000 */
[----:B------:R-:W-:Y:S02]  /*29090*/  SEL R77, R44, R77, P0 ;  /* 0x0000004d2c4d7207 */ /* 0x000fe40000000000 */
[----:B------:R-:W-:Y:S02]  /*290a0*/  SEL R4, R6, R3, P0 ;  /* 0x0000000306047207 */ /* 0x000fe40000000000 */
[----:B------:R-:W-:Y:S01]  /*290b0*/  SEL R6, R3, R6, P0 ;  /* 0x0000000603067207 */ /* 0x000fe20000000000 */
[----:B------:R-:W-:Y:S02]  /*290c0*/  IMAD.MOV.U32 R13, RZ, RZ, R7 ;  /* 0x000000ffff0d7224 */ /* 0x000fe400078e0007 */
[----:B------:R-:W-:Y:S01]  /*290d0*/  IMAD.MOV.U32 R12, RZ, RZ, R2 ;  /* 0x000000ffff0c7224 */ /* 0x000fe200078e0002 */
[----:B------:R-:W-:-:S07]  /*290e0*/  MOV R10, R14 ;  /* 0x0000000e000a7202 */ /* 0x000fce0000000f00 */
[----:B------:R-:W-:Y:S05]  /*290f0*/  WARPSYNC.COLLECTIVE R15, `(.L_x_820) ;  /* 0x000000000f087348 */ /* 0x000fea0003c00000 */
[----:B------:R0:W1:Y:S02]  /*29100*/  SHFL.IDX P6, R14, R13, R12, R11 ;  /* 0x0000000c0d0e7389 */ /* 0x00006400000c000b */
[----:B01----:R-:W-:Y:S01]  /*29110*/  ENDCOLLECTIVE ;  /* 0x000000000000791b */ /* 0x003fe20003800000 */
.L_x_820:
[----:B------:R-:W-:Y:S02]  /*29120*/  IMAD.MOV.U32 R13, RZ, RZ, R9 ;  /* 0x000000ffff0d7224 */ /* 0x000fe400078e0009 */
[----:B------:R-:W-:Y:S01]  /*29130*/  IMAD.MOV.U32 R12, RZ, RZ, R0 ;  /* 0x000000ffff0c7224 */ /* 0x000fe200078e0000 */
[----:B------:R-:W-:-:S07]  /*29140*/  MOV R7, R14 ;  /* 0x0000000e00077202 */ /* 0x000fce0000000f00 */
[----:B------:R-:W-:Y:S05]  /*29150*/  WARPSYNC.COLLECTIVE R15, `(.L_x_821) ;  /* 0x000000000f087348 */ /* 0x000fea0003c00000 */
[----:B------:R0:W1:Y:S02]  /*29160*/  SHFL.IDX P6, R14, R13, R12, R11 ;  /* 0x0000000c0d0e7389 */ /* 0x00006400000c000b */
[----:B01----:R-:W-:Y:S01]  /*29170*/  ENDCOLLECTIVE ;  /* 0x000000000000791b */ /* 0x003fe20003800000 */
.L_x_821:
        /* <DEDUP_REMOVED lines=8> */
.L_x_822:
[----:B------:R-:W-:Y:S02]  /*29200*/  IMAD.MOV.U32 R13, RZ, RZ, R25 ;  /* 0x000000ffff0d7224 */ /* 0x000fe400078e0019 */
[----:B------:R-:W-:Y:S01]  /*29210*/  IMAD.MOV.U32 R12, RZ, RZ, R0 ;  /* 0x000000ffff0c7224 */ /* 0x000fe200078e0000 */
[----:B------:R-:W-:-:S07]  /*29220*/  MOV R20, R14 ;  /* 0x0000000e00147202 */ /* 0x000fce0000000f00 */
[----:B------:R-:W-:Y:S05]  /*29230*/  WARPSYNC.COLLECTIVE R15, `(.L_x_823) ;  /* 0x000000000f087348 */ /* 0x000fea0003c00000 */
[----:B------:R0:W1:Y:S02]  /*29240*/  SHFL.IDX P6, R14, R13, R12, R11 ;  /* 0x0000000c0d0e7389 */ /* 0x00006400000c000b */
[----:B01----:R-:W-:Y:S01]  /*29250*/  ENDCOLLECTIVE ;  /* 0x000000000000791b */ /* 0x003fe20003800000 */
.L_x_823:
[----:B------:R-:W-:Y:S02]  /*29260*/  IMAD.MOV.U32 R13, RZ, RZ, R27 ;  /* 0x000000ffff0d7224 */ /* 0x000fe400078e001b */
[----:B------:R-:W-:Y:S01]  /*29270*/  IMAD.MOV.U32 R12, RZ, RZ, R2 ;  /* 0x000000ffff0c7224 */ /* 0x000fe200078e0002 */
[----:B------:R-:W-:-:S07]  /*29280*/  MOV R26, R14 ;  /* 0x0000000e001a7202 */ /* 0x000fce0000000f00 */
[----:B------:R-:W-:Y:S05]  /*29290*/  WARPSYNC.COLLECTIVE R15, `(.L_x_824) ;  /* 0x000000000f087348 */ /* 0x000fea0003c00000 */
[----:B------:R0:W1:Y:S02]  /*292a0*/  SHFL.IDX P6, R14, R13, R12, R11 ;  /* 0x0000000c0d0e7389 */ /* 0x00006400000c000b */
[----:B01----:R-:W-:Y:S01]  /*292b0*/  ENDCOLLECTIVE ;  /* 0x000000000000791b */ /* 0x003fe20003800000 */
.L_x_824:
[----:B------:R-:W-:Y:S02]  /*292c0*/  IMAD.MOV.U32 R13, RZ, RZ, R29 ;  /* 0x000000ffff0d7224 */ /* 0x000fe400078e001d */
[----:B------:R-:W-:Y:S01]  /*292d0*/  IMAD.MOV.U32 R12, RZ, RZ, R0 ;  /* 0x000000ffff0c7224 */ /* 0x000fe200078e0000 */
[----:B------:R-:W-:-:S07]  /*292e0*/  MOV R27, R14 ;  /* 0x0000000e001b7202 */ /* 0x000fce0000000f00 */
[----:B------:R-:W-:Y:S05]  /*292f0*/  WARPSYNC.COLLECTIVE R15, `(.L_x_825) ;  /* 0x000000000f087348 */ /* 0x000fea0003c00000 */
[----:B------:R0:W1:Y:S02]  /*29300*/  SHFL.IDX P6, R14, R13, R12, R11 ;  /* 0x0000000c0d0e7389 */ /* 0x00006400000c000b */
[----:B01----:R-:W-:Y:S01]  /*29310*/  ENDCOLLECTIVE ;  /* 0x000000000000791b */ /* 0x003fe20003800000 */
.L_x_825:
        /* <DEDUP_REMOVED lines=8> */
.L_x_826:
[----:B------:R-:W-:Y:S02]  /*293a0*/  IMAD.MOV.U32 R13, RZ, RZ, R33 ;  /* 0x000000ffff0d7224 */ /* 0x000fe400078e0021 */
[----:B------:R-:W-:Y:S01]  /*293b0*/  IMAD.MOV.U32 R12, RZ, RZ, R0 ;  /* 0x000000ffff0c7224 */ /* 0x000fe200078e0000 */
[----:B------:R-:W-:-:S07]  /*293c0*/  MOV R31, R14 ;  /* 0x0000000e001f7202 */ /* 0x000fce0000000f00 */
[----:B------:R-:W-:Y:S05]  /*293d0*/  WARPSYNC.COLLECTIVE R15, `(.L_x_827) ;  /* 0x000000000f087348 */ /* 0x000fea0003c00000 */
[----:B------:R0:W1:Y:S02]  /*293e0*/  SHFL.IDX P6, R14, R13, R12, R11 ;  /* 0x0000000c0d0e7389 */ /* 0x00006400000c000b */
[----:B01----:R-:W-:Y:S01]  /*293f0*/  ENDCOLLECTIVE ;  /* 0x000000000000791b */ /* 0x003fe20003800000 */
.L_x_827:
        /* <DEDUP_REMOVED lines=8> */
.L_x_828:
[----:B------:R-:W-:Y:S02]  /*29480*/  IMAD.MOV.U32 R13, RZ, RZ, R37 ;  /* 0x000000ffff0d7224 */ /* 0x000fe400078e0025 */
[----:B------:R-:W-:Y:S01]  /*29490*/  IMAD.MOV.U32 R12, RZ, RZ, R0 ;  /* 0x000000ffff0c7224 */ /* 0x000fe200078e0000 */
[----:B------:R-:W-:-:S07]  /*294a0*/  MOV R35, R14 ;  /* 0x0000000e00237202 */ /* 0x000fce0000000f00 */
[----:B------:R-:W-:Y:S05]  /*294b0*/  WARPSYNC.COLLECTIVE R15, `(.L_x_829) ;  /* 0x000000000f087348 */ /* 0x000fea0003c00000 */
[----:B------:R0:W1:Y:S02]  /*294c0*/  SHFL.IDX P6, R14, R13, R12, R11 ;  /* 0x0000000c0d0e7389 */ /* 0x00006400000c000b */
[----:B01----:R-:W-:Y:S01]  /*294d0*/  ENDCOLLECTIVE ;  /* 0x000000000000791b */ /* 0x003fe20003800000 */
.L_x_829:
        /* <DEDUP_REMOVED lines=8> */
.L_x_830:
[----:B------:R-:W-:Y:S02]  /*29560*/  IMAD.MOV.U32 R13, RZ, RZ, R41 ;  /* 0x000000ffff0d7224 */ /* 0x000fe400078e0029 */
[----:B------:R-:W-:Y:S01]  /*29570*/  IMAD.MOV.U32 R12, RZ, RZ, R0 ;  /* 0x000000ffff0c7224 */ /* 0x000fe200078e0000 */
[----:B------:R-:W-:-:S07]  /*29580*/  MOV R39, R14 ;  /* 0x0000000e00277202 */ /* 0x000fce0000000f00 */
[----:B------:R-:W-:Y:S05]  /*29590*/  WARPSYNC.COLLECTIVE R15, `(.L_x_831) ;  /* 0x000000000f087348 */ /* 0x000fea0003c00000 */
[----:B------:R0:W1:Y:S02]  /*295a0*/  SHFL.IDX P6, R14, R13, R12, R11 ;  /* 0x0000000c0d0e7389 */ /* 0x00006400000c000b */
[----:B01----:R-:W-:Y:S01]  /*295b0*/  ENDCOLLECTIVE ;  /* 0x000000000000791b */ /* 0x003fe20003800000 */
.L_x_831:
        /* <DEDUP_REMOVED lines=8> */
.L_x_832:
[----:B------:R-:W-:Y:S02]  /*29640*/  IMAD.MOV.U32 R13, RZ, RZ, R45 ;  /* 0x000000ffff0d7224 */ /* 0x000fe400078e002d */
[----:B------:R-:W-:Y:S01]  /*29650*/  IMAD.MOV.U32 R12, RZ, RZ, R0 ;  /* 0x000000ffff0c7224 */ /* 0x000fe200078e0000 */
[----:B------:R-:W-:-:S07]  /*29660*/  MOV R43, R14 ;  /* 0x0000000e002b7202 */ /* 0x000fce0000000f00 */
[----:B------:R-:W-:Y:S05]  /*29670*/  WARPSYNC.COLLECTIVE R15, `(.L_x_833) ;  /* 0x000000000f087348 */ /* 0x000fea0003c00000 */
[----:B------:R0:W1:Y:S02]  /*29680*/  SHFL.IDX P6, R14, R13, R12, R11 ;  /* 0x0000000c0d0e7389 */ /* 0x00006400000c000b */
[----:B01----:R-:W-:Y:S01]  /*29690*/  ENDCOLLECTIVE ;  /* 0x000000000000791b */ /* 0x003fe20003800000 */
.L_x_833:
[----:B------:R-:W-:Y:S02]  /*296a0*/  SEL R40, R42, R43, P0 ;  /* 0x0000002b2a287207 */ /* 0x000fe40000000000 */
[----:B------:R-:W-:Y:S01]  /*296b0*/  SEL R42, R43, R42, P0 ;  /* 0x0000002a2b2a7207 */ /* 0x000fe20000000000 */
[----:B------:R-:W-:Y:S02]  /*296c0*/  IMAD.MOV.U32 R13, RZ, RZ, R49 ;  /* 0x000000ffff0d7224 */ /* 0x000fe400078e0031 */
[----:B------:R-:W-:Y:S02]  /*296d0*/  IMAD.MOV.U32 R12, RZ, RZ, R2 ;  /* 0x000000ffff0c7224 */ /* 0x000fe400078e0002 */
[----:B------:R-:W-:Y:S01]  /*296e0*/  IMAD.MOV.U32 R49, RZ, RZ, RZ ;  /* 0x000000ffff317224 */ /* 0x000fe200078e00ff */
[----:B------:R-:W-:-:S07]  /*296f0*/  MOV R45, R14 ;  /* 0x0000000e002d7202 */ /* 0x000fce0000000f00 */
[----:B------:R-:W-:Y:S05]  /*29700*/  WARPSYNC.COLLECTIVE R15, `(.L_x_834) ;  /* 0x000000000f087348 */ /* 0x000fea0003c00000 */
[----:B------:R0:W1:Y:S02]  /*29710*/  SHFL.IDX P6, R14, R13, R12, R11 ;  /* 0x0000000c0d0e7389 */ /* 0x00006400000c000b */
[----:B01----:R-:W-:Y:S01]  /*29720*/  ENDCOLLECTIVE ;  /* 0x000000000000791b */ /* 0x003fe20003800000 */
.L_x_834:
[----:B------:R-:W-:Y:S02]  /*29730*/  IMAD.MOV.U32 R13, RZ, RZ, R51 ;  /* 0x000000ffff0d7224 */ /* 0x000fe400078e0033 */
[----:B------:R-:W-:Y:S01]  /*29740*/  IMAD.MOV.U32 R12, RZ, RZ, R0 ;  /* 0x000000ffff0c7224 */ /* 0x000fe200078e0000 */
[----:B------:R-:W-:-:S07]  /*29750*/  MOV R44, R14 ;  /* 0x0000000e002c7202 */ /* 0x000fce0000000f00 */
[----:B------:R-:W-:Y:S05]  /*29760*/  WARPSYNC.COLLECTIVE R15, `(.L_x_835) ;  /* 0x000000000f087348 */ /* 0x000fea0003c00000 */
[----:B------:R0:W1:Y:S02]  /*29770*/  SHFL.IDX P6, R14, R13, R12, R11 ;  /* 0x0000000c0d0e7389 */ /* 0x00006400000c000b */
[----:B01----:R-:W-:Y:S01]  /*29780*/  ENDCOLLECTIVE ;  /* 0x000000000000791b */ /* 0x003fe20003800000 */
.L_x_835:
        /* <DEDUP_REMOVED lines=8> */
.L_x_836:
[----:B------:R-:W-:Y:S02]  /*29810*/  IMAD.MOV.U32 R13, RZ, RZ, R55 ;  /* 0x000000ffff0d7224 */ /* 0x000fe400078e0037 */
[----:B------:R-:W-:Y:S01]  /*29820*/  IMAD.MOV.U32 R12, RZ, RZ, R0 ;  /* 0x000000ffff0c7224 */ /* 0x000fe200078e0000 */
[----:B------:R-:W-:-:S07]  /*29830*/  MOV R48, R14 ;  /* 0x0000000e00307202 */ /* 0x000fce0000000f00 */
[----:B------:R-:W-:Y:S05]  /*29840*/  WARPSYNC.COLLECTIVE R15, `(.L_x_837) ;  /* 0x000000000f087348 */ /* 0x000fea0003c00000 */
[----:B------:R0:W1:Y:S02]  /*29850*/  SHFL.IDX P6, R14, R13, R12, R11 ;  /* 0x0000000c0d0e7389 */ /* 0x00006400000c000b */
[----:B01----:R-:W-:Y:S01]  /*29860*/  ENDCOLLECTIVE ;  /* 0x000000000000791b */ /* 0x003fe20003800000 */
.L_x_837:
[----:B------:R-:W-:Y:S02]  /*29870*/  IMAD.MOV.U32 R13, RZ, RZ, R57 ;  /* 0x000000ffff0d7224 */ /* 0x000fe400078e0039 */
[----:B------:R-:W-:Y:S01]  /*29880*/  IMAD.MOV.U32 R12, RZ, RZ, R2 ;  /* 0x000000ffff0c7224 */ /* 0x000fe200078e0002 */
[----:B------:R-:W-:-:S07]  /*29890*/  MOV R55, R14 ;  /* 0x0000000e00377202 */ /* 0x000fce0000000f00 */
[----:B------:R-:W-:Y:S05]  /*298a0*/  WARPSYNC.COLLECTIVE R15, `(.L_x_838) ;  /* 0x000000000f087348 */ /* 0x000fea0003c00000 */
[----:B------:R0:W1:Y:S02]  /*298b0*/  SHFL.IDX P6, R14, R13, R12, R11 ;  /* 0x0000000c0d0e7389 */ /* 0x00006400000c000b */
[----:B01----:R-:W-:Y:S01]  /*298c0*/  ENDCOLLECTIVE ;  /* 0x000000000000791b */ /* 0x003fe20003800000 */
.L_x_838:
[----:B------:R-:W-:Y:S02]  /*298d0*/  IMAD.MOV.U32 R13, RZ, RZ, R59 ;  /* 0x000000ffff0d7224 */ /* 0x000fe400078e003b */
[----:B------:R-:W-:Y:S01]  /*298e0*/  IMAD.MOV.U32 R12, RZ, RZ, R0 ;  /* 0x000000ffff0c7224 */ /* 0x000fe200078e0000 */
[----:B------:R-:W-:-:S07]  /*298f0*/  MOV R50, R14 ;  /* 0x0000000e00327202 */ /* 0x000fce0000000f00 */
[----:B------:R-:W-:Y:S05]  /*29900*/  WARPSYNC.COLLECTIVE R15, `(.L_x_839) ;  /* 0x000000000f087348 */ /* 0x000fea0003c00000 */
[----:B------:R0:W1:Y:S02]  /*29910*/  SHFL.IDX P6, R14, R13, R12, R11 ;  /* 0x0000000c0d0e7389 */ /* 0x00006400000c000b */
[----:B01----:R-:W-:Y:S01]  /*29920*/  ENDCOLLECTIVE ;  /* 0x000000000000791b */ /* 0x003fe20003800000 */
.L_x_839:
[----:B------:R-:W-:Y:S02]  /*29930*/  IMAD.MOV.U32 R13, RZ, RZ, R61 ;  /* 0x000000ffff0d7224 */ /* 0x000fe400078e003d */
[----:B------:R-:W-:Y:S01]  /*29940*/  IMAD.MOV.U32 R12, RZ, RZ, R2 ;  /* 0x000000ffff0c7224 */ /* 0x000fe200078e0002 */
[----:B------:R-:W-:-:S07]  /*29950*/  MOV R59, R14 ;  /* 0x0000000e003b7202 */ /* 0x000fce0000000f00 */
[----:B------:R-:W-:Y:S05]  /*29960*/  WARPSYNC.COLLECTIVE R15, `(.L_x_840) ;  /* 0x000000000f087348 */ /* 0x000fea0003c00000 */
[----:B------:R0:W1:Y:S02]  /*29970*/  SHFL.IDX P6, R14, R13, R12, R11 ;  /* 0x0000000c0d0e7389 */ /* 0x00006400000c000b */
[----:B01----:R-:W-:Y:S01]  /*29980*/  ENDCOLLECTIVE ;  /* 0x000000000000791b */ /* 0x003fe20003800000 */
.L_x_840:
[----:B------:R-:W-:Y:S02]  /*29990*/  IMAD.MOV.U32 R13, RZ, RZ, R63 ;  /* 0x000000ffff0d7224 */ /* 0x000fe400078e003f */
[----:B------:R-:W-:Y:S01]  /*299a0*/  IMAD.MOV.U32 R12, RZ, RZ, R0 ;  /* 0x000000ffff0c7224 */ /* 0x000fe200078e0000 */
[----:B------:R-:W-:-:S07]  /*299b0*/  MOV R52, R14 ;  /* 0x0000000e00347202 */ /* 0x000fce0000000f00 */
[----:B------:R-:W-:Y:S05]  /*299c0*/  WARPSYNC.COLLECTIVE R15, `(.L_x_841) ;  /* 0x000000000f087348 */ /* 0x000fea0003c00000 */
[----:B------:R0:W1:Y:S02]  /*299d0*/  SHFL.IDX P6, R14, R13, R12, R11 ;  /* 0x0000000c0d0e7389 */ /* 0x00006400000c000b */
[----:B01----:R-:W-:Y:S01]  /*299e0*/  ENDCOLLECTIVE ;  /* 0x000000000000791b */ /* 0x003fe20003800000 */
.L_x_841:
        /* <DEDUP_REMOVED lines=8> */
.L_x_842:
[----:B------:R-:W-:Y:S02]  /*29a70*/  IMAD.MOV.U32 R13, RZ, RZ, R67 ;  /* 0x000000ffff0d7224 */ /* 0x000fe400078e0043 */
[----:B------:R-:W-:Y:S01]  /*29a80*/  IMAD.MOV.U32 R12, RZ, RZ, R0 ;  /* 0x000000ffff0c7224 */ /* 0x000fe200078e0000 */
[----:B------:R-:W-:-:S07]  /*29a90*/  MOV R54, R14 ;  /* 0x0000000e00367202 */ /* 0x000fce0000000f00 */
[----:B------:R-:W-:Y:S05]  /*29aa0*/  WARPSYNC.COLLECTIVE R15, `(.L_x_843) ;  /* 0x000000000f087348 */ /* 0x000fea0003c00000 */
[----:B------:R0:W1:Y:S02]  /*29ab0*/  SHFL.IDX P6, R14, R13, R12, R11 ;  /* 0x0000000c0d0e7389 */ /* 0x00006400000c000b */
[----:B01----:R-:W-:Y:S01]  /*29ac0*/  ENDCOLLECTIVE ;  /* 0x000000000000791b */ /* 0x003fe20003800000 */
.L_x_843:
        /* <DEDUP_REMOVED lines=8> */
.L_x_844:
[----:B------:R-:W-:Y:S02]  /*29b50*/  IMAD.MOV.U32 R13, RZ, RZ, R71 ;  /* 0x000000ffff0d7224 */ /* 0x000fe400078e0047 */
[----:B------:R-:W-:Y:S01]  /*29b60*/  IMAD.MOV.U32 R12, RZ, RZ, R0 ;  /* 0x000000ffff0c7224 */ /* 0x000fe200078e0000 */
[----:B------:R-:W-:-:S07]  /*29b70*/  MOV R56, R14 ;  /* 0x0000000e00387202 */ /* 0x000fce0000000f00 */
[----:B------:R-:W-:Y:S05]  /*29b80*/  WARPSYNC.COLLECTIVE R15, `(.L_x_845) ;  /* 0x000000000f087348 */ /* 0x000fea0003c00000 */
[----:B------:R0:W1:Y:S02]  /*29b90*/  SHFL.IDX P6, R14, R13, R12, R11 ;  /* 0x0000000c0d0e7389 */ /* 0x00006400000c000b */
[----:B01----:R-:W-:Y:S01]  /*29ba0*/  ENDCOLLECTIVE ;  /* 0x000000000000791b */ /* 0x003fe20003800000 */
.L_x_845:
        /* <DEDUP_REMOVED lines=8> */
.L_x_846:
[----:B------:R-:W-:Y:S02]  /*29c30*/  IMAD.MOV.U32 R13, RZ, RZ, R75 ;  /* 0x000000ffff0d7224 */ /* 0x000fe400078e004b */
[----:B------:R-:W-:Y:S01]  /*29c40*/  IMAD.MOV.U32 R12, RZ, RZ, R0 ;  /* 0x000000ffff0c7224 */ /* 0x000fe200078e0000 */
[----:B------:R-:W-:-:S07]  /*29c50*/  MOV R58, R14 ;  /* 0x0000000e003a7202 */ /* 0x000fce0000000f00 */
[----:B------:R-:W-:Y:S05]  /*29c60*/  WARPSYNC.COLLECTIVE R15, `(.L_x_847) ;  /* 0x000000000f087348 */ /* 0x000fea0003c00000 */
[----:B------:R0:W1:Y:S02]  /*29c70*/  SHFL.IDX P6, R14, R13, R12, R11 ;  /* 0x0000000c0d0e7389 */ /* 0x00006400000c000b */
[----:B01----:R-:W-:Y:S01]  /*29c80*/  ENDCOLLECTIVE ;  /* 0x000000000000791b */ /* 0x003fe20003800000 */
.L_x_847:
        /* <DEDUP_REMOVED lines=8> */
.L_x_848:
[----:B------:R-:W-:Y:S02]  /*29d10*/  SEL R12, R9, R20, P0 ;  /* 0x00000014090c7207 */ /* 0x000fe40000000000 */
[----:B------:R-:W-:Y:S02]  /*29d20*/  SEL R11, R48, R51, P0 ;  /* 0x00000033300b7207 */ /* 0x000fe40000000000 */
[----:B------:R-:W-:Y:S02]  /*29d30*/  SEL R13, R55, R50, P0 ;  /* 0x00000032370d7207 */ /* 0x000fe40000000000 */
[----:B------:R-:W-:Y:S02]  /*29d40*/  SEL R15, R50, R55, P0 ;  /* 0x00000037320f7207 */ /* 0x000fe40000000000 */
[----:B------:R-:W-:Y:S02]  /*29d50*/  MOV R60, R14 ;  /* 0x0000000e003c7202 */ /* 0x000fe40000000f00 */
[----:B------:R-:W-:-:S02]  /*29d60*/  SEL R14, R20, R9, P0 ;  /* 0x00000009140e7207 */ /* 0x000fc40000000000 */
[----:B------:R-:W-:Y:S01]  /*29d70*/  SEL R9, R51, R48, P0 ;  /* 0x0000003033097207 */ /* 0x000fe20000000000 */
[----:B------:R-:W-:Y:S06]  /*29d80*/  BRA `(.L_x_849) ;  /* 0xffffff6400447947 */ /* 0x000fec000383ffff */
.L_x_651:
[----:B------:R-:W-:Y:S01]  /*29d90*/  IMAD.MOV.U32 R13, RZ, RZ, R3 ;  /* 0x000000ffff0d7224 */ /* 0x000fe200078e0003 */
[----:B------:R-:W-:Y:S01]  /*29da0*/  MOV R12, RZ ;  /* 0x000000ff000c7202 */ /* 0x000fe20000000f00 */
[----:B------:R-:W-:Y:S02]  /*29db0*/  IMAD.MOV.U32 R11, RZ, RZ, 0x181f ;  /* 0x0000181fff0b7424 */ /* 0x000fe400078e00ff */
[----:B------:R-:W-:-:S07]  /*29dc0*/  IMAD.MOV.U32 R15, RZ, RZ, -0x1 ;  /* 0xffffffffff0f7424 */ /* 0x000fce00078e00ff */
[----:B01----:R-:W-:Y:S05]  /*29dd0*/  WARPSYNC.COLLECTIVE R15, `(.L_x_850) ;  /* 0x000000000f087348 */ /* 0x003fea0003c00000 */
[----:B------:R2:W3:Y:S02]  /*29de0*/  SHFL.IDX P6, R14, R13, R12, R11 ;  /* 0x0000000c0d0e7389 */ /* 0x0004e400000c000b */
[----:B0123--:R-:W-:Y:S01]  /*29df0*/  ENDCOLLECTIVE ;  /* 0x000000000000791b */ /* 0x00ffe20003800000 */
.L_x_850:
[----:B------:R-:W-:Y:S01]  /*29e00*/  IMAD.MOV.U32 R13, RZ, RZ, R2 ;  /* 0x000000ffff0d7224 */ /* 0x000fe200078e0002 */
[----:B------:R-:W-:-:S07]  /*29e10*/  MOV R0, R14 ;  /* 0x0000000e00007202 */ /* 0x000fce0000000f00 */
[----:B------:R-:W-:Y:S05]  /*29e20*/  WARPSYNC.COLLECTIVE R15, `(.L_x_851) ;  /* 0x000000000f087348 */ /* 0x000fea0003c00000 */
[----:B------:R0:W1:Y:S02]  /*29e30*/  SHFL.IDX P6, R14, R13, R12, R11 ;  /* 0x0000000c0d0e7389 */ /* 0x00006400000c000b */
[----:B01----:R-:W-:Y:S01]  /*29e40*/  ENDCOLLECTIVE ;  /* 0x000000000000791b */ /* 0x003fe20003800000 */
.L_x_851:
[----:B------:R-:W-:Y:S05]  /*29e50*/  BRA `(.L_x_852) ;  /* 0xffffff7800a87947 */ /* 0x000fea000383ffff */
.L_x_654:
[----:B------:R-:W-:Y:S01]  /*29e60*/  BSSY B1, `(.L_x_853) ;  /* 0x0000008000017945 */ /* 0x000fe20003800000 */
[----:B------:R-:W-:Y:S01]  /*29e70*/  IMAD.MOV.U32 R13, RZ, RZ, R3 ;  /* 0x000000ffff0d7224 */ /* 0x000fe200078e0003 */
[----:B------:R-:W-:Y:S01]  /*29e80*/  MOV R12, 0x1 ;  /* 0x00000001000c7802 */ /* 0x000fe20000000f00 */
[----:B------:R-:W-:Y:S02]  /*29e90*/  IMAD.MOV.U32 R11, RZ, RZ, 0x181f ;  /* 0x0000181fff0b7424 */ /* 0x000fe400078e00ff */
[----:B---3--:R-:W-:-:S07]  /*29ea0*/  IMAD.MOV.U32 R15, RZ, RZ, -0x1 ;  /* 0xffffffffff0f7424 */ /* 0x008fce00078e00ff */
[----:B012-4-:R-:W-:Y:S05]  /*29eb0*/  WARPSYNC.COLLECTIVE R15, `(.L_x_854) ;  /* 0x000000000f087348 */ /* 0x017fea0003c00000 */
[----:B----4-:R3:W4:Y:S02]  /*29ec0*/  SHFL.IDX P6, R14, R13, R12, R11 ;  /* 0x0000000c0d0e7389 */ /* 0x01072400000c000b */
[----:B01234-:R-:W-:Y:S01]  /*29ed0*/  ENDCOLLECTIVE ;  /* 0x000000000000791b */ /* 0x01ffe20003800000 */
.L_x_854:
[----:B------:R-:W-:Y:S05]  /*29ee0*/  BSYNC B1 ;  /* 0x0000000000017941 */ /* 0x000fea0003800000 */
.L_x_853:
[----:B------:R-:W-:Y:S01]  /*29ef0*/  IMAD.MOV.U32 R13, RZ, RZ, R2 ;  /* 0x000000ffff0d7224 */ /* 0x000fe200078e0002 */
[----:B------:R-:W-:Y:S01]  /*29f00*/  MOV R11, 0x181f ;  /* 0x0000181f000b7802 */ /* 0x000fe20000000f00 */
[----:B------:R-:W-:Y:S01]  /*29f10*/  IMAD.MOV.U32 R12, RZ, RZ, 0x1 ;  /* 0x00000001ff0c7424 */ /* 0x000fe200078e00ff */
[----:B------:R-:W-:Y:S01]  /*29f20*/  MOV R0, R14 ;  /* 0x0000000e00007202 */ /* 0x000fe20000000f00 */
[----:B------:R-:W-:-:S07]  /*29f30*/  IMAD.MOV.U32 R15, RZ, RZ, -0x1 ;  /* 0xffffffffff0f7424 */ /* 0x000fce00078e00ff */
[----:B------:R-:W-:Y:S05]  /*29f40*/  WARPSYNC.COLLECTIVE R15, `(.L_x_855) ;  /* 0x000000000f087348 */ /* 0x000fea0003c00000 */
[----:B------:R0:W1:Y:S02]  /*29f50*/  SHFL.IDX P6, R14, R13, R12, R11 ;  /* 0x0000000c0d0e7389 */ /* 0x00006400000c000b */
[----:B01----:R-:W-:Y:S01]  /*29f60*/  ENDCOLLECTIVE ;  /* 0x000000000000791b */ /* 0x003fe20003800000 */
.L_x_855:
[----:B------:R-:W-:Y:S05]  /*29f70*/  BRA `(.L_x_856) ;  /* 0xffffff7800b47947 */ /* 0x000fea000383ffff */
.L_x_657:
[----:B------:R-:W-:Y:S01]  /*29f80*/  BSSY B1, `(.L_x_857) ;  /* 0x0000008000017945 */ /* 0x000fe20003800000 */
[----:B------:R-:W-:Y:S01]  /*29f90*/  IMAD.MOV.U32 R13, RZ, RZ, R3 ;  /* 0x000000ffff0d7224 */ /* 0x000fe200078e0003 */
[----:B------:R-:W-:Y:S01]  /*29fa0*/  MOV R12, 0x2 ;  /* 0x00000002000c7802 */ /* 0x000fe20000000f00 */
[----:B------:R-:W-:Y:S02]  /*29fb0*/  IMAD.MOV.U32 R11, RZ, RZ, 0x181f ;  /* 0x0000181fff0b7424 */ /* 0x000fe400078e00ff */
[----:B0-----:R-:W-:-:S07]  /*29fc0*/  IMAD.MOV.U32 R15, RZ, RZ, -0x1 ;  /* 0xffffffffff0f7424 */ /* 0x001fce00078e00ff */
[----:B-1234-:R-:W-:Y:S05]  /*29fd0*/  WARPSYNC.COLLECTIVE R15, `(.L_x_858) ;  /* 0x000000000f087348 */ /* 0x01efea0003c00000 */
[----:B----4-:R0:W4:Y:S02]  /*29fe0*/  SHFL.IDX P6, R14, R13, R12, R11 ;  /* 0x0000000c0d0e7389 */ /* 0x01012400000c000b */
[----:B01234-:R-:W-:Y:S01]  /*29ff0*/  ENDCOLLECTIVE ;  /* 0x000000000000791b */ /* 0x01ffe20003800000 */
.L_x_858:
[----:B------:R-:W-:Y:S05]  /*2a000*/  BSYNC B1 ;  /* 0x0000000000017941 */ /* 0x000fea0003800000 */
.L_x_857:
        /* <DEDUP_REMOVED lines=8> */
.L_x_859:
[----:B------:R-:W-:Y:S05]  /*2a090*/  BRA `(.L_x_860) ;  /* 0xffffff7800bc7947 */ /* 0x000fea000383ffff */
.L_x_660:
[----:B------:R-:W-:Y:S01]  /*2a0a0*/  BSSY B1, `(.L_x_861) ;  /* 0x0000008000017945 */ /* 0x000fe20003800000 */
[----:B------:R-:W-:Y:S01]  /*2a0b0*/  IMAD.MOV.U32 R13, RZ, RZ, R3 ;  /* 0x000000ffff0d7224 */ /* 0x000fe200078e0003 */
[----:B------:R-:W-:Y:S01]  /*2a0c0*/  MOV R12, 0x3 ;  /* 0x00000003000c7802 */ /* 0x000fe20000000f00 */
[----:B------:R-:W-:Y:S02]  /*2a0d0*/  IMAD.MOV.U32 R11, RZ, RZ, 0x181f ;  /* 0x0000181fff0b7424 */ /* 0x000fe400078e00ff */
[----:B0-----:R-:W-:-:S07]  /*2a0e0*/  IMAD.MOV.U32 R15, RZ, RZ, -0x1 ;  /* 0xffffffffff0f7424 */ /* 0x001fce00078e00ff */
[----:B-1234-:R-:W-:Y:S05]  /*2a0f0*/  WARPSYNC.COLLECTIVE R15, `(.L_x_862) ;  /* 0x000000000f087348 */ /* 0x01efea0003c00000 */
[----:B------:R0:W0:Y:S02]  /*2a100*/  SHFL.IDX P6, R14, R13, R12, R11 ;  /* 0x0000000c0d0e7389 */ /* 0x00002400000c000b */
[----:B01234-:R-:W-:Y:S01]  /*2a110*/  ENDCOLLECTIVE ;  /* 0x000000000000791b */ /* 0x01ffe20003800000 */
.L_x_862:
[----:B------:R-:W-:Y:S05]  /*2a120*/  BSYNC B1 ;  /* 0x0000000000017941 */ /* 0x000fea0003800000 */
.L_x_861:
        /* <DEDUP_REMOVED lines=8> */
.L_x_863:
[----:B------:R-:W-:Y:S05]  /*2a1b0*/  BRA `(.L_x_864) ;  /* 0xffffff7800c47947 */ /* 0x000fea000383ffff */
.L_x_677:
[----:B------:R-:W0:Y:S01]  /*2a1c0*/  S2R R9, SR_TID.X ;  /* 0x0000000000097919 */ /* 0x000e220000002100 */
[----:B------:R-:W-:Y:S01]  /*2a1d0*/  BSSY B1, `(.L_x_865) ;  /* 0x000000a000017945 */ /* 0x000fe20003800000 */
[----:B------:R-:W-:Y:S01]  /*2a1e0*/  MOV R12, RZ ;  /* 0x000000ff000c7202 */ /* 0x000fe20000000f00 */
[----:B------:R-:W-:Y:S02]  /*2a1f0*/  IMAD.MOV.U32 R11, RZ, RZ, 0x1f ;  /* 0x0000001fff0b7424 */ /* 0x000fe400078e00ff */
[----:B------:R-:W-:Y:S01]  /*2a200*/  IMAD.MOV.U32 R15, RZ, RZ, -0x1 ;  /* 0xffffffffff0f7424 */ /* 0x000fe200078e00ff */
[----:B0-----:R-:W-:-:S04]  /*2a210*/  SHF.R.U32.HI R9, RZ, 0x5, R9 ;  /* 0x00000005ff097819 */ /* 0x001fc80000011609 */
[----:B------:R-:W-:-:S05]  /*2a220*/  LOP3.LUT R9, R9, 0x3, RZ, 0xc0, !PT ;  /* 0x0000000309097812 */ /* 0x000fca00078ec0ff */
[----:B------:R-:W-:-:S07]  /*2a230*/  IMAD.MOV.U32 R13, RZ, RZ, R9 ;  /* 0x000000ffff0d7224 */ /* 0x000fce00078e0009 */
[----:B------:R-:W-:Y:S05]  /*2a240*/  WARPSYNC.COLLECTIVE R15, `(.L_x_866) ;  /* 0x000000000f087348 */ /* 0x000fea0003c00000 */
[----:B------:R0:W1:Y:S02]  /*2a250*/  SHFL.IDX P6, R14, R13, R12, R11 ;  /* 0x0000000c0d0e7389 */ /* 0x00006400000c000b */
[----:B01----:R-:W-:Y:S01]  /*2a260*/  ENDCOLLECTIVE ;  /* 0x000000000000791b */ /* 0x003fe20003800000 */
.L_x_866:
[----:B------:R-:W-:Y:S05]  /*2a270*/  BSYNC B1 ;  /* 0x0000000000017941 */ /* 0x000fea0003800000 */
.L_x_865:
[----:B------:R-:W-:Y:S05]  /*2a280*/  BRA `(.L_x_867) ;  /* 0xffffff8c00d87947 */ /* 0x000fea000383ffff */
.L_x_679:
[----:B------:R-:W-:Y:S01]  /*2a290*/  BSSY B1, `(.L_x_868) ;  /* 0x0000006000017945 */ /* 0x000fe20003800000 */
[----:B------:R-:W-:-:S07]  /*2a2a0*/  MOV R15, 0xffffffff ;  /* 0xffffffff000f7802 */ /* 0x000fce0000000f00 */
[----:B0-----:R-:W-:Y:S05]  /*2a2b0*/  WARPSYNC.COLLECTIVE R15, `(.L_x_869) ;  /* 0x000000000f0c7348 */ /* 0x001fea0003c00000 */
[----:B------:R-:W-:Y:S02]  /*2a2c0*/  ELECT P6, UR62, PT ;  /* 0x00000000003e782f */ /* 0x000fe400038c0000 */
[----:B------:R-:W-:Y:S01]  /*2a2d0*/  MOV R14, UR62 ;  /* 0x0000003e000e7c02 */ /* 0x000fe20008000f00 */
[----:B0-----:R-:W-:Y:S10]  /*2a2e0*/  ENDCOLLECTIVE ;  /* 0x000000000000791b */ /* 0x001ff40003800000 */
.L_x_869:
[----:B------:R-:W-:Y:S05]  /*2a2f0*/  BSYNC B1 ;  /* 0x0000000000017941 */ /* 0x000fea0003800000 */
.L_x_868:
[----:B------:R-:W-:Y:S05]  /*2a300*/  BRA `(.L_x_678) ;  /* 0xffffff8c00d07947 */ /* 0x000fea000383ffff */
.L_x_681:
[----:B0-----:R-:W2:Y:S02]  /*2a310*/  LDL R5, [R1+0x4] ;  /* 0x0000040001057983 */ /* 0x001ea40000100800 */
[----:B--2---:R0:W1:Y:S02]  /*2a320*/  SYNCS.PHASECHK.TRANS64.TRYWAIT P0, [R5+URZ+0x29820], R4 ;  /* 0x02982004050075a7 */ /* 0x004064000800017f */
[----:B-1----:R-:W-:Y:S05]  /*2a330*/  @!P0 NANOSLEEP.SYNCS 0x989680 ;  /* 0x009896800000895d */ /* 0x002fea0003900000 */
[----:B------:R-:W1:Y:S02]  /*2a340*/  @!P0 SYNCS.PHASECHK.TRANS64 P0, [R5+URZ+0x29820], R4 ;  /* 0x02982004050085a7 */ /* 0x000e64000800007f */
[----:B-1----:R-:W-:Y:S05]  /*2a350*/  @!P0 BRA `(.L_x_681) ;  /* 0xfffffffc00ec8947 */ /* 0x002fea000383ffff */
[----:B------:R-:W-:Y:S05]  /*2a360*/  BRA `(.L_x_870) ;  /* 0xffffff8c00e07947 */ /* 0x000fea000383ffff */
.L_x_685:
[----:B0-----:R0:W1:Y:S02]  /*2a370*/  SYNCS.PHASECHK.TRANS64.TRYWAIT P0, [R7+URZ+0x298a0], R10 ;  /* 0x0298a00a070075a7 */ /* 0x001064000800017f */
[----:B-1----:R-:W-:Y:S05]  /*2a380*/  @!P0 NANOSLEEP.SYNCS 0x989680 ;  /* 0x009896800000895d */ /* 0x002fea0003900000 */
[----:B------:R-:W1:Y:S02]  /*2a390*/  @!P0 SYNCS.PHASECHK.TRANS64 P0, [R7+URZ+0x298a0], R10 ;  /* 0x0298a00a070085a7 */ /* 0x000e64000800007f */
[----:B-1----:R-:W-:Y:S05]  /*2a3a0*/  @!P0 BRA `(.L_x_685) ;  /* 0xfffffffc00f08947 */ /* 0x002fea000383ffff */
[----:B------:R-:W-:Y:S05]  /*2a3b0*/  BRA `(.L_x_871) ;  /* 0xffffff9000087947 */ /* 0x000fea000383ffff */
.L_x_692:
[----:B-1----:R1:W2:Y:S02]  /*2a3c0*/  SYNCS.PHASECHK.TRANS64.TRYWAIT P0, [R7+URZ+0x298c0], R10 ;  /* 0x0298c00a070075a7 */ /* 0x0022a4000800017f */
[----:B--2---:R-:W-:Y:S05]  /*2a3d0*/  @!P0 NANOSLEEP.SYNCS 0x989680 ;  /* 0x009896800000895d */ /* 0x004fea0003900000 */
[----:B------:R-:W2:Y:S02]  /*2a3e0*/  @!P0 SYNCS.PHASECHK.TRANS64 P0, [R7+URZ+0x298c0], R10 ;  /* 0x0298c00a070085a7 */ /* 0x000ea4000800007f */
[----:B--2---:R-:W-:Y:S05]  /*2a3f0*/  @!P0 BRA `(.L_x_692) ;  /* 0xfffffffc00f08947 */ /* 0x004fea000383ffff */
[----:B------:R-:W-:Y:S05]  /*2a400*/  BRA `(.L_x_872) ;  /* 0xffffff9400047947 */ /* 0x000fea000383ffff */
.L_x_699:
[----:B0-----:R0:W1:Y:S02]  /*2a410*/  SYNCS.PHASECHK.TRANS64.TRYWAIT P1, [R8+URZ+0x298a0], R7 ;  /* 0x0298a007080075a7 */ /* 0x001064000802017f */
[----:B-1----:R-:W-:Y:S05]  /*2a420*/  @!P1 NANOSLEEP.SYNCS 0x989680 ;  /* 0x009896800000995d */ /* 0x002fea0003900000 */
[----:B------:R-:W1:Y:S02]  /*2a430*/  @!P1 SYNCS.PHASECHK.TRANS64 P1, [R8+URZ+0x298a0], R7 ;  /* 0x0298a007080095a7 */ /* 0x000e64000802007f */
[----:B-1----:R-:W-:Y:S05]  /*2a440*/  @!P1 BRA `(.L_x_699) ;  /* 0xfffffffc00f09947 */ /* 0x002fea000383ffff */
[----:B------:R-:W-:Y:S05]  /*2a450*/  BRA `(.L_x_873) ;  /* 0xffffff9400e87947 */ /* 0x000fea000383ffff */
.L_x_706:
[----:B-1----:R1:W2:Y:S02]  /*2a460*/  SYNCS.PHASECHK.TRANS64.TRYWAIT P1, [R8+URZ+0x298c0], R7 ;  /* 0x0298c007080075a7 */ /* 0x0022a4000802017f */
[----:B--2---:R-:W-:Y:S05]  /*2a470*/  @!P1 NANOSLEEP.SYNCS 0x989680 ;  /* 0x009896800000995d */ /* 0x004fea0003900000 */
[----:B------:R-:W2:Y:S02]  /*2a480*/  @!P1 SYNCS.PHASECHK.TRANS64 P1, [R8+URZ+0x298c0], R7 ;  /* 0x0298c007080095a7 */ /* 0x000ea4000802007f */
[----:B--2---:R-:W-:Y:S05]  /*2a490*/  @!P1 BRA `(.L_x_706) ;  /* 0xfffffffc00f09947 */ /* 0x004fea000383ffff */
[----:B------:R-:W-:Y:S05]  /*2a4a0*/  BRA `(.L_x_874) ;  /* 0xffffff9800e07947 */ /* 0x000fea000383ffff */
.L_x_721:
[----:B------:R-:W0:Y:S01]  /*2a4b0*/  S2R R4, SR_TID.X ;  /* 0x0000000000047919 */ /* 0x000e220000002100 */
[----:B------:R-:W-:Y:S01]  /*2a4c0*/  BSSY B0, `(.L_x_875) ;  /* 0x000000a000007945 */ /* 0x000fe20003800000 */
[----:B------:R-:W-:Y:S01]  /*2a4d0*/  IMAD.MOV.U32 R12, RZ, RZ, RZ ;  /* 0x000000ffff0c7224 */ /* 0x000fe200078e00ff */
[----:B------:R-:W-:Y:S01]  /*2a4e0*/  MOV R11, 0x1f ;  /* 0x0000001f000b7802 */ /* 0x000fe20000000f00 */
[----:B------:R-:W-:Y:S01]  /*2a4f0*/  IMAD.MOV.U32 R15, RZ, RZ, -0x1 ;  /* 0xffffffffff0f7424 */ /* 0x000fe200078e00ff */
[----:B0-----:R-:W-:-:S04]  /*2a500*/  SHF.R.U32.HI R4, RZ, 0x5, R4 ;  /* 0x00000005ff047819 */ /* 0x001fc80000011604 */
[----:B------:R-:W-:-:S05]  /*2a510*/  LOP3.LUT R4, R4, 0x3, RZ, 0xc0, !PT ;  /* 0x0000000304047812 */ /* 0x000fca00078ec0ff */
[----:B------:R-:W-:-:S07]  /*2a520*/  IMAD.MOV.U32 R13, RZ, RZ, R4 ;  /* 0x000000ffff0d7224 */ /* 0x000fce00078e0004 */
[----:B-1----:R-:W-:Y:S05]  /*2a530*/  WARPSYNC.COLLECTIVE R15, `(.L_x_876) ;  /* 0x000000000f087348 */ /* 0x002fea0003c00000 */
[----:B------:R0:W2:Y:S02]  /*2a540*/  SHFL.IDX P6, R14, R13, R12, R11 ;  /* 0x0000000c0d0e7389 */ /* 0x0000a400000c000b */
[----:B012---:R-:W-:Y:S01]  /*2a550*/  ENDCOLLECTIVE ;  /* 0x000000000000791b */ /* 0x007fe20003800000 */
.L_x_876:
[----:B------:R-:W-:Y:S05]  /*2a560*/  BSYNC B0 ;  /* 0x0000000000007941 */ /* 0x000fea0003800000 */
.L_x_875:
[----:B------:R-:W-:Y:S05]  /*2a570*/  BRA `(.L_x_877) ;  /* 0xffffffa4008c7947 */ /* 0x000fea000383ffff */
.L_x_723:
[----:B------:R-:W-:Y:S01]  /*2a580*/  BSSY B0, `(.L_x_878) ;  /* 0x0000006000007945 */ /* 0x000fe20003800000 */
[----:B------:R-:W-:-:S07]  /*2a590*/  IMAD.MOV.U32 R15, RZ, RZ, -0x1 ;  /* 0xffffffffff0f7424 */ /* 0x000fce00078e00ff */
[----:B01----:R-:W-:Y:S05]  /*2a5a0*/  WARPSYNC.COLLECTIVE R15, `(.L_x_879) ;  /* 0x000000000f0c7348 */ /* 0x003fea0003c00000 */
[----:B------:R-:W-:Y:S02]  /*2a5b0*/  ELECT P6, UR62, PT ;  /* 0x00000000003e782f */ /* 0x000fe400038c0000 */
[----:B------:R-:W-:Y:S01]  /*2a5c0*/  MOV R14, UR62 ;  /* 0x0000003e000e7c02 */ /* 0x000fe20008000f00 */
[----:B01----:R-:W-:Y:S10]  /*2a5d0*/  ENDCOLLECTIVE ;  /* 0x000000000000791b */ /* 0x003ff40003800000 */
.L_x_879:
[----:B------:R-:W-:Y:S05]  /*2a5e0*/  BSYNC B0 ;  /* 0x0000000000007941 */ /* 0x000fea0003800000 */
.L_x_878:
[----:B------:R-:W-:Y:S05]  /*2a5f0*/  BRA `(.L_x_880) ;  /* 0xffffffa400987947 */ /* 0x000fea000383ffff */
.L_x_725:
[----:B0-----:R0:W1:Y:S02]  /*2a600*/  SYNCS.PHASECHK.TRANS64.TRYWAIT P0, [R2+URZ+0x29880], R3 ;  /* 0x02988003020075a7 */ /* 0x001064000800017f */
[----:B-1----:R-:W-:Y:S05]  /*2a610*/  @!P0 NANOSLEEP.SYNCS 0x989680 ;  /* 0x009896800000895d */ /* 0x002fea0003900000 */
[----:B------:R-:W1:Y:S02]  /*2a620*/  @!P0 SYNCS.PHASECHK.TRANS64 P0, [R2+URZ+0x29880], R3 ;  /* 0x02988003020085a7 */ /* 0x000e64000800007f */
[----:B-1----:R-:W-:Y:S05]  /*2a630*/  @!P0 BRA `(.L_x_725) ;  /* 0xfffffffc00f08947 */ /* 0x002fea000383ffff */
[----:B------:R-:W-:Y:S05]  /*2a640*/  BRA `(.L_x_881) ;  /* 0xffffffa8000c7947 */ /* 0x000fea000383ffff */
.L_x_727:
[----:B-1----:R1:W2:Y:S02]  /*2a650*/  SYNCS.PHASECHK.TRANS64.TRYWAIT P0, [R2+URZ+0x29840], R3 ;  /* 0x02984003020075a7 */ /* 0x0022a4000800017f */
[----:B--2---:R-:W-:Y:S05]  /*2a660*/  @!P0 NANOSLEEP.SYNCS 0x989680 ;  /* 0x009896800000895d */ /* 0x004fea0003900000 */
[----:B------:R-:W2:Y:S02]  /*2a670*/  @!P0 SYNCS.PHASECHK.TRANS64 P0, [R2+URZ+0x29840], R3 ;  /* 0x02984003020085a7 */ /* 0x000ea4000800007f */
[----:B--2---:R-:W-:Y:S05]  /*2a680*/  @!P0 BRA `(.L_x_727) ;  /* 0xfffffffc00f08947 */ /* 0x004fea000383ffff */
[----:B------:R-:W-:Y:S05]  /*2a690*/  BRA `(.L_x_882) ;  /* 0xffffffa8006c7947 */ /* 0x000fea000383ffff */
.L_x_731:
[----:B------:R-:W2:Y:S01]  /*2a6a0*/  LDL.LU R11, [R1+0x54] ;  /* 0x00005400010b7983 */ /* 0x000ea20000300800 */
[----:B------:R-:W-:Y:S01]  /*2a6b0*/  MOV R13, R3 ;  /* 0x00000003000d7202 */ /* 0x000fe20000000f00 */
[----:B------:R-:W-:Y:S01]  /*2a6c0*/  IMAD.MOV.U32 R12, RZ, RZ, RZ ;  /* 0x000000ffff0c7224 */ /* 0x000fe200078e00ff */
[----:B------:R-:W-:Y:S01]  /*2a6d0*/  MOV R15, 0xffffffff ;  /* 0xffffffff000f7802 */ /* 0x000fe20000000f00 */
[----:B------:R-:W-:-:S05]  /*2a6e0*/  IMAD.IADD R0, R10, 0x1, R17 ;  /* 0x000000010a007824 */ /* 0x000fca00078e0211 */
[----:B------:R-:W-:Y:S01]  /*2a6f0*/  IADD3 R5, R0, 0x20, RZ ;  /* 0x0000002000057810 */ /* 0x000fe20007ffe0ff */
[----:B--2---:R-:W-:Y:S02]  /*2a700*/  IMAD R2, R11, R7, RZ ;  /* 0x000000070b027224 */ /* 0x004fe400078e02ff */
[----:B------:R-:W-:-:S03]  /*2a710*/  IMAD.MOV.U32 R11, RZ, RZ, 0x1c1f ;  /* 0x00001c1fff0b7424 */ /* 0x000fc600078e00ff */
[----:B------:R-:W-:-:S13]  /*2a720*/  ISETP.GE.AND P4, PT, R0, R2, PT ;  /* 0x000000020000720c */ /* 0x000fda0003f86270 */
[----:B-----5:R-:W-:Y:S05]  /*2a730*/  WARPSYNC.COLLECTIVE R15, `(.L_x_883) ;  /* 0x000000000f087348 */ /* 0x020fea0003c00000 */
[----:B------:R0:W1:Y:S02]  /*2a740*/  SHFL.IDX P6, R14, R13, R12, R11 ;  /* 0x0000000c0d0e7389 */ /* 0x00006400000c000b */
[----:B01---5:R-:W-:Y:S01]  /*2a750*/  ENDCOLLECTIVE ;  /* 0x000000000000791b */ /* 0x023fe20003800000 */
.L_x_883:
[----:B------:R-:W-:Y:S02]  /*2a760*/  IMAD.MOV.U32 R13, RZ, RZ, R4 ;  /* 0x000000ffff0d7224 */ /* 0x000fe400078e0004 */
[----:B------:R-:W-:-:S07]  /*2a770*/  IMAD.MOV.U32 R6, RZ, RZ, R14 ;  /* 0x000000ffff067224 */ /* 0x000fce00078e000e */
[----:B------:R-:W-:Y:S05]  /*2a780*/  WARPSYNC.COLLECTIVE R15, `(.L_x_884) ;  /* 0x000000000f087348 */ /* 0x000fea0003c00000 */
[----:B------:R0:W1:Y:S02]  /*2a790*/  SHFL.IDX P6, R14, R13, R12, R11 ;  /* 0x0000000c0d0e7389 */ /* 0x00006400000c000b */
[----:B01----:R-:W-:Y:S01]  /*2a7a0*/  ENDCOLLECTIVE ;  /* 0x000000000000791b */ /* 0x003fe20003800000 */
.L_x_884:
[----:B------:R-:W-:Y:S02]  /*2a7b0*/  IMAD.MOV.U32 R13, RZ, RZ, R3 ;  /* 0x000000ffff0d7224 */ /* 0x000fe400078e0003 */
[----:B------:R-:W-:Y:S01]  /*2a7c0*/  IMAD.MOV.U32 R12, RZ, RZ, 0x1 ;  /* 0x00000001ff0c7424 */ /* 0x000fe200078e00ff */
[----:B------:R-:W-:-:S07]  /*2a7d0*/  MOV R7, R14 ;  /* 0x0000000e00077202 */ /* 0x000fce0000000f00 */
[----:B------:R-:W-:Y:S05]  /*2a7e0*/  WARPSYNC.COLLECTIVE R15, `(.L_x_885) ;  /* 0x000000000f087348 */ /* 0x000fea0003c00000 */
[----:B------:R0:W1:Y:S02]  /*2a7f0*/  SHFL.IDX P6, R14, R13, R12, R11 ;  /* 0x0000000c0d0e7389 */ /* 0x00006400000c000b */
[----:B01----:R-:W-:Y:S01]  /*2a800*/  ENDCOLLECTIVE ;  /* 0x000000000000791b */ /* 0x003fe20003800000 */
.L_x_885:
        /* <DEDUP_REMOVED lines=13> */
[----:B0-----:R-:W-:-:S07]  /*2a8e0*/  MOV R6, R14 ;  /* 0x0000000e00067202 */ /* 0x001fce0000000f00 */
[----:B------:R-:W-:Y:S05]  /*2a8f0*/  WARPSYNC.COLLECTIVE R15, `(.L_x_886) ;  /* 0x000000000f087348 */ /* 0x000fea0003c00000 */
[----:B------:R0:W1:Y:S02]  /*2a900*/  SHFL.IDX P6, R14, R13, R12, R11 ;  /* 0x0000000c0d0e7389 */ /* 0x00006400000c000b */
[----:B01----:R-:W-:Y:S01]  /*2a910*/  ENDCOLLECTIVE ;  /* 0x000000000000791b */ /* 0x003fe20003800000 */
.L_x_886:
[----:B------:R-:W-:Y:S02]  /*2a920*/  IMAD.MOV.U32 R13, RZ, RZ, R3 ;  /* 0x000000ffff0d7224 */ /* 0x000fe400078e0003 */
[----:B------:R-:W-:Y:S02]  /*2a930*/  IMAD.MOV.U32 R12, RZ, RZ, 0x2 ;  /* 0x00000002ff0c7424 */ /* 0x000fe400078e00ff */
[----:B------:R-:W-:-:S07]  /*2a940*/  IMAD.MOV.U32 R5, RZ, RZ, R14 ;  /* 0x000000ffff057224 */ /* 0x000fce00078e000e */
[----:B------:R-:W-:Y:S05]  /*2a950*/  WARPSYNC.COLLECTIVE R15, `(.L_x_887) ;  /* 0x000000000f087348 */ /* 0x000fea0003c00000 */
[----:B------:R0:W1:Y:S02]  /*2a960*/  SHFL.IDX P6, R14, R13, R12, R11 ;  /* 0x0000000c0d0e7389 */ /* 0x00006400000c000b */
[----:B01----:R-:W-:Y:S01]  /*2a970*/  ENDCOLLECTIVE ;  /* 0x000000000000791b */ /* 0x003fe20003800000 */
.L_x_887:
[----:B------:R-:W-:-:S04]  /*2a980*/  @!P3 IADD3 R5, P4, R9, R5, RZ ;  /* 0x000000050905b210 */ /* 0x000fc80007f9e0ff */
[----:B------:R-:W-:-:S05]  /*2a990*/  @!P3 IADD3.X R6, RZ, R6, RZ, P4, !PT ;  /* 0x00000006ff06b210 */ /* 0x000fca00027fe4ff */
[----:B------:R-:W-:Y:S02]  /*2a9a0*/  @!P3 IMAD.MOV.U32 R7, RZ, RZ, R6 ;  /* 0x000000ffff07b224 */ /* 0x000fe400078e0006 */
[----:B------:R-:W-:Y:S01]  /*2a9b0*/  @!P3 IMAD.MOV.U32 R6, RZ, RZ, R5 ;  /* 0x000000ffff06b224 */ /* 0x000fe200078e0005 */
[----:B------:R-:W-:Y:S01]  /*2a9c0*/  IADD3 R5, R0, 0x40, RZ ;  /* 0x0000004000057810 */ /* 0x000fe20007ffe0ff */
[----:B------:R-:W-:-:S03]  /*2a9d0*/  IMAD.MOV.U32 R13, RZ, RZ, R4 ;  /* 0x000000ffff0d7224 */ /* 0x000fc600078e0004 */
[----:B------:R-:W-:Y:S01]  /*2a9e0*/  @!PT LDS RZ, [RZ] ;  /* 0x00000000fffff984 */ /* 0x000fe20000000800 */
[----:B------:R-:W-:Y:S01]  /*2a9f0*/  @!PT LDS RZ, [RZ] ;  /* 0x00000000fffff984 */ /* 0x000fe20000000800 */
[----:B------:R-:W-:Y:S01]  /*2aa00*/  @!PT LDS RZ, [RZ] ;  /* 0x00000000fffff984 */ /* 0x000fe20000000800 */
[----:B------:R-:W-:Y:S04]  /*2aa10*/  @!P3 LDGSTS.E.BYPASS.LTC128B.128 [R8+0x14c00], desc[UR54][R6.64], !P0 ;  /* 0x14c000000608bfae */ /* 0x000fe8000c101d76 */
[----:B------:R-:W-:Y:S04]  /*2aa20*/  @!P3 LDGSTS.E.BYPASS.LTC128B.128 [R8+0x16c00], desc[UR54][R6.64+0x40], !P1 ;  /* 0x16c000400608bfae */ /* 0x000fe8000c901d76 */
[----:B------:R0:W-:Y:S01]  /*2aa30*/  @!P3 LDGSTS.E.BYPASS.LTC128B.128 [R8+0x18c00], desc[UR54][R6.64+0x80], !P2 ;  /* 0x18c000800608bfae */ /* 0x0001e2000d101d76 */
[----:B------:R-:W-:Y:S02]  /*2aa40*/  ISETP.GE.AND P3, PT, R5, R2, PT ;  /* 0x000000020500720c */ /* 0x000fe40003f66270 */
[----:B0-----:R-:W-:-:S11]  /*2aa50*/  MOV R6, R14 ;  /* 0x0000000e00067202 */ /* 0x001fd60000000f00 */
[----:B------:R-:W-:Y:S05]  /*2aa60*/  WARPSYNC.COLLECTIVE R15, `(.L_x_888) ;  /* 0x000000000f087348 */ /* 0x000fea0003c00000 */
[----:B------:R0:W1:Y:S02]  /*2aa70*/  SHFL.IDX P6, R14, R13, R12, R11 ;  /* 0x0000000c0d0e7389 */ /* 0x00006400000c000b */
[----:B01----:R-:W-:Y:S01]  /*2aa80*/  ENDCOLLECTIVE ;  /* 0x000000000000791b */ /* 0x003fe20003800000 */
.L_x_888:
[----:B------:R-:W-:Y:S01]  /*2aa90*/  MOV R13, R3 ;  /* 0x00000003000d7202 */ /* 0x000fe20000000f00 */
[----:B------:R-:W-:Y:S02]  /*2aaa0*/  IMAD.MOV.U32 R12, RZ, RZ, 0x3 ;  /* 0x00000003ff0c7424 */ /* 0x000fe400078e00ff */
[----:B------:R-:W-:-:S07]  /*2aab0*/  IMAD.MOV.U32 R5, RZ, RZ, R14 ;  /* 0x000000ffff057224 */ /* 0x000fce00078e000e */
[----:B------:R-:W-:Y:S05]  /*2aac0*/  WARPSYNC.COLLECTIVE R15, `(.L_x_889) ;  /* 0x000000000f087348 */ /* 0x000fea0003c00000 */
[----:B------:R0:W1:Y:S02]  /*2aad0*/  SHFL.IDX P6, R14, R13, R12, R11 ;  /* 0x0000000c0d0e7389 */ /* 0x00006400000c000b */
[----:B01----:R-:W-:Y:S01]  /*2aae0*/  ENDCOLLECTIVE ;  /* 0x000000000000791b */ /* 0x003fe20003800000 */
.L_x_889:
[----:B------:R-:W-:-:S04]  /*2aaf0*/  @!P3 IADD3 R5, P4, R9, R5, RZ ;  /* 0x000000050905b210 */ /* 0x000fc80007f9e0ff */
[----:B------:R-:W-:-:S05]  /*2ab00*/  @!P3 IADD3.X R6, RZ, R6, RZ, P4, !PT ;  /* 0x00000006ff06b210 */ /* 0x000fca00027fe4ff */
[----:B------:R-:W-:Y:S01]  /*2ab10*/  @!P3 IMAD.MOV.U32 R7, RZ, RZ, R6 ;  /* 0x000000ffff07b224 */ /* 0x000fe200078e0006 */
[----:B------:R-:W-:Y:S01]  /*2ab20*/  MOV R13, R4 ;  /* 0x00000004000d7202 */ /* 0x000fe20000000f00 */
[----:B------:R-:W-:-:S05]  /*2ab30*/  @!P3 IMAD.MOV.U32 R6, RZ, RZ, R5 ;  /* 0x000000ffff06b224 */ /* 0x000fca00078e0005 */
[----:B------:R-:W-:Y:S01]  /*2ab40*/  @!PT LDS RZ, [RZ] ;  /* 0x00000000fffff984 */ /* 0x000fe20000000800 */
[----:B------:R-:W-:Y:S01]  /*2ab50*/  @!PT LDS RZ, [RZ] ;  /* 0x00000000fffff984 */ /* 0x000fe20000000800 */
[----:B------:R-:W-:Y:S01]  /*2ab60*/  @!PT LDS RZ, [RZ] ;  /* 0x00000000fffff984 */ /* 0x000fe20000000800 */
[----:B------:R0:W-:Y:S01]  /*2ab70*/  @!P3 LDGSTS.E.BYPASS.LTC128B.128 [R8+0x15400], desc[UR54][R6.64], !P0 ;  /* 0x154000000608bfae */ /* 0x0001e2000c101d76 */
[----:B------:R-:W-:-:S03]  /*2ab80*/  IMAD.MOV.U32 R5, RZ, RZ, R14 ;  /* 0x000000ffff057224 */ /* 0x000fc600078e000e */
[----:B------:R0:W-:Y:S04]  /*2ab90*/  @!P3 LDGSTS.E.BYPASS.LTC128B.128 [R8+0x17400], desc[UR54][R6.64+0x40], !P1 ;  /* 0x174000400608bfae */ /* 0x0001e8000c901d76 */
[----:B0-----:R-:W-:Y:S05]  /*2aba0*/  WARPSYNC.COLLECTIVE R15, `(.L_x_890) ;  /* 0x000000000f087348 */ /* 0x001fea0003c00000 */
[----:B------:R1:W2:Y:S02]  /*2abb0*/  SHFL.IDX P6, R14, R13, R12, R11 ;  /* 0x0000000c0d0e7389 */ /* 0x0002a400000c000b */
[----:B012---:R-:W-:Y:S01]  /*2abc0*/  ENDCOLLECTIVE ;  /* 0x000000000000791b */ /* 0x007fe20003800000 */
.L_x_890:
[----:B------:R-:W-:Y:S01]  /*2abd0*/  @!PT LDS RZ, [RZ] ;  /* 0x00000000fffff984 */ /* 0x000fe20000000800 */
[----:B------:R-:W-:Y:S01]  /*2abe0*/  @!PT LDS RZ, [RZ] ;  /* 0x00000000fffff984 */ /* 0x000fe20000000800 */
[----:B------:R-:W-:Y:S01]  /*2abf0*/  @!PT LDS RZ, [RZ] ;  /* 0x00000000fffff984 */ /* 0x000fe20000000800 */
[----:B------:R3:W-:Y:S01]  /*2ac00*/  @!P3 LDGSTS.E.BYPASS.LTC128B.128 [R8+0x19400], desc[UR54][R6.64+0x80], !P2 ;  /* 0x194000800608bfae */ /* 0x0007e2000d101d76 */
[----:B------:R-:W-:Y:S01]  /*2ac10*/  IMAD.MOV.U32 R3, RZ, RZ, R14 ;  /* 0x000000ffff037224 */ /* 0x000fe200078e000e */
[----:B------:R-:W-:Y:S06]  /*2ac20*/  BRA `(.L_x_891) ;  /* 0xffffffac00f47947 */ /* 0x000fec000383ffff */
.L_x_736:
[----:B--2---:R-:W2:Y:S02]  /*2ac30*/  LDL R2, [R1+0x4] ;  /* 0x0000040001027983 */ /* 0x004ea40000100800 */
[----:B--2---:R2:W3:Y:S02]  /*2ac40*/  SYNCS.PHASECHK.TRANS64.TRYWAIT P0, [R2+URZ+0x29820], R0 ;  /* 0x02982000020075a7 */ /* 0x0044e4000800017f */
[----:B---3--:R-:W-:Y:S05]  /*2ac50*/  @!P0 NANOSLEEP.SYNCS 0x989680 ;  /* 0x009896800000895d */ /* 0x008fea0003900000 */
[----:B------:R-:W3:Y:S02]  /*2ac60*/  @!P0 SYNCS.PHASECHK.TRANS64 P0, [R2+URZ+0x29820], R0 ;  /* 0x02982000020085a7 */ /* 0x000ee4000800007f */
[----:B---3--:R-:W-:Y:S05]  /*2ac70*/  @!P0 BRA `(.L_x_736) ;  /* 0xfffffffc00ec8947 */ /* 0x008fea000383ffff */
[----:B------:R-:W-:Y:S05]  /*2ac80*/  BRA `(.L_x_892) ;  /* 0xffffffb000687947 */ /* 0x000fea000383ffff */
.L_x_742:
[----:B--2---:R2:W3:Y:S02]  /*2ac90*/  SYNCS.PHASECHK.TRANS64.TRYWAIT P0, [R5+URZ+0x29880], R4 ;  /* 0x02988004050075a7 */ /* 0x0044e4000800017f */
[----:B---3--:R-:W-:Y:S05]  /*2aca0*/  @!P0 NANOSLEEP.SYNCS 0x989680 ;  /* 0x009896800000895d */ /* 0x008fea0003900000 */
[----:B------:R-:W3:Y:S02]  /*2acb0*/  @!P0 SYNCS.PHASECHK.TRANS64 P0, [R5+URZ+0x29880], R4 ;  /* 0x02988004050085a7 */ /* 0x000ee4000800007f */
[----:B---3--:R-:W-:Y:S05]  /*2acc0*/  @!P0 BRA `(.L_x_742) ;  /* 0xfffffffc00f08947 */ /* 0x008fea000383ffff */
[----:B------:R-:W-:Y:S05]  /*2acd0*/  BRA `(.L_x_893) ;  /* 0xffffffb4002c7947 */ /* 0x000fea000383ffff */
.L_x_747:
[----:B-1----:R1:W3:Y:S02]  /*2ace0*/  SYNCS.PHASECHK.TRANS64.TRYWAIT P0, [R5+URZ+0x29840], R4 ;  /* 0x02984004050075a7 */ /* 0x0022e4000800017f */
[----:B---3--:R-:W-:Y:S05]  /*2acf0*/  @!P0 NANOSLEEP.SYNCS 0x989680 ;  /* 0x009896800000895d */ /* 0x008fea0003900000 */
[----:B------:R-:W3:Y:S02]  /*2ad00*/  @!P0 SYNCS.PHASECHK.TRANS64 P0, [R5+URZ+0x29840], R4 ;  /* 0x02984004050085a7 */ /* 0x000ee4000800007f */
[----:B---3--:R-:W-:Y:S05]  /*2ad10*/  @!P0 BRA `(.L_x_747) ;  /* 0xfffffffc00f08947 */ /* 0x008fea000383ffff */
[----:B------:R-:W-:Y:S05]  /*2ad20*/  BRA `(.L_x_894) ;  /* 0xffffffb400b47947 */ /* 0x000fea000383ffff */
.L_x_755:
[----:B--2---:R2:W3:Y:S02]  /*2ad30*/  SYNCS.PHASECHK.TRANS64.TRYWAIT P0, [R17+URZ+0x29870], R4 ;  /* 0x02987004110075a7 */ /* 0x0044e4000800017f */
[----:B---3--:R-:W-:Y:S05]  /*2ad40*/  @!P0 NANOSLEEP.SYNCS 0x989680 ;  /* 0x009896800000895d */ /* 0x008fea0003900000 */
[----:B------:R-:W3:Y:S02]  /*2ad50*/  @!P0 SYNCS.PHASECHK.TRANS64 P0, [R17+URZ+0x29870], R4 ;  /* 0x02987004110085a7 */ /* 0x000ee4000800007f */
[----:B---3--:R-:W-:Y:S05]  /*2ad60*/  @!P0 BRA `(.L_x_755) ;  /* 0xfffffffc00f08947 */ /* 0x008fea000383ffff */
[----:B------:R-:W-:Y:S05]  /*2ad70*/  BRA `(.L_x_895) ;  /* 0xffffffb800e47947 */ /* 0x000fea000383ffff */
.L_x_757:
[----:B---3--:R3:W4:Y:S02]  /*2ad80*/  SYNCS.PHASECHK.TRANS64.TRYWAIT P0, [R17+URZ+0x29860], R3 ;  /* 0x02986003110075a7 */ /* 0x008724000800017f */
[----:B----4-:R-:W-:Y:S05]  /*2ad90*/  @!P0 NANOSLEEP.SYNCS 0x989680 ;  /* 0x009896800000895d */ /* 0x010fea0003900000 */
[----:B------:R-:W4:Y:S02]  /*2ada0*/  @!P0 SYNCS.PHASECHK.TRANS64 P0, [R17+URZ+0x29860], R3 ;  /* 0x02986003110085a7 */ /* 0x000f24000800007f */
[----:B----4-:R-:W-:Y:S05]  /*2adb0*/  @!P0 BRA `(.L_x_757) ;  /* 0xfffffffc00f08947 */ /* 0x010fea000383ffff */
[----:B------:R-:W-:Y:S05]  /*2adc0*/  BRA `(.L_x_896) ;  /* 0xffffffb800ec7947 */ /* 0x000fea000383ffff */
.L_x_764:
[----:B---3--:R3:W4:Y:S02]  /*2add0*/  SYNCS.PHASECHK.TRANS64.TRYWAIT P1, [R17+URZ+0x29870], R0 ;  /* 0x02987000110075a7 */ /* 0x008724000802017f */
[----:B----4-:R-:W-:Y:S05]  /*2ade0*/  @!P1 NANOSLEEP.SYNCS 0x989680 ;  /* 0x009896800000995d */ /* 0x010fea0003900000 */
[----:B------:R-:W4:Y:S02]  /*2adf0*/  @!P1 SYNCS.PHASECHK.TRANS64 P1, [R17+URZ+0x29870], R0 ;  /* 0x02987000110095a7 */ /* 0x000f24000802007f */
[----:B----4-:R-:W-:Y:S05]  /*2ae00*/  @!P1 BRA `(.L_x_764) ;  /* 0xfffffffc00f09947 */ /* 0x010fea000383ffff */
[----:B------:R-:W-:Y:S05]  /*2ae10*/  BRA `(.L_x_897) ;  /* 0xffffffc000d47947 */ /* 0x000fea000383ffff */
.L_x_766:
[----:B---3--:R3:W4:Y:S02]  /*2ae20*/  SYNCS.PHASECHK.TRANS64.TRYWAIT P1, [R17+URZ+0x29860], R0 ;  /* 0x02986000110075a7 */ /* 0x008724000802017f */
[----:B----4-:R-:W-:Y:S05]  /*2ae30*/  @!P1 NANOSLEEP.SYNCS 0x989680 ;  /* 0x009896800000995d */ /* 0x010fea0003900000 */
[----:B------:R-:W4:Y:S02]  /*2ae40*/  @!P1 SYNCS.PHASECHK.TRANS64 P1, [R17+URZ+0x29860], R0 ;  /* 0x02986000110095a7 */ /* 0x000f24000802007f */
[----:B----4-:R-:W-:Y:S05]  /*2ae50*/  @!P1 BRA `(.L_x_766) ;  /* 0xfffffffc00f09947 */ /* 0x010fea000383ffff */
[----:B------:R-:W-:Y:S05]  /*2ae60*/  BRA `(.L_x_898) ;  /* 0xffffffc000dc7947 */ /* 0x000fea000383ffff */
.L_x_770:
[----:B------:R-:W-:Y:S01]  /*2ae70*/  BSSY B0, `(.L_x_899) ;  /* 0x0000008000007945 */ /* 0x000fe20003800000 */
[----:B------:R-:W-:Y:S01]  /*2ae80*/  IMAD.MOV.U32 R13, RZ, RZ, R16 ;  /* 0x000000ffff0d7224 */ /* 0x000fe200078e0010 */
[----:B------:R-:W-:Y:S01]  /*2ae90*/  MOV R12, RZ ;  /* 0x000000ff000c7202 */ /* 0x000fe20000000f00 */
[----:B------:R-:W-:Y:S02]  /*2aea0*/  IMAD.MOV.U32 R11, RZ, RZ, 0x1f ;  /* 0x0000001fff0b7424 */ /* 0x000fe400078e00ff */
[----:B------:R-:W-:-:S07]  /*2aeb0*/  IMAD.MOV.U32 R15, RZ, RZ, -0x1 ;  /* 0xffffffffff0f7424 */ /* 0x000fce00078e00ff */
[----:B------:R-:W-:Y:S05]  /*2aec0*/  WARPSYNC.COLLECTIVE R15, `(.L_x_900) ;  /* 0x000000000f087348 */ /* 0x000fea0003c00000 */
[----:B------:R0:W1:Y:S02]  /*2aed0*/  SHFL.IDX P6, R14, R13, R12, R11 ;  /* 0x0000000c0d0e7389 */ /* 0x00006400000c000b */
[----:B01----:R-:W-:Y:S01]  /*2aee0*/  ENDCOLLECTIVE ;  /* 0x000000000000791b */ /* 0x003fe20003800000 */
.L_x_900:
[----:B------:R-:W-:Y:S05]  /*2aef0*/  BSYNC B0 ;  /* 0x0000000000007941 */ /* 0x000fea0003800000 */
.L_x_899:
[----:B------:R-:W-:Y:S01]  /*2af00*/  IMAD.MOV.U32 R13, RZ, RZ, R16 ;  /* 0x000000ffff0d7224 */ /* 0x000fe200078e0010 */
[----:B------:R-:W-:Y:S01]  /*2af10*/  MOV R11, 0x1f ;  /* 0x0000001f000b7802 */ /* 0x000fe20000000f00 */
[----:B------:R-:W-:Y:S01]  /*2af20*/  IMAD.MOV.U32 R12, RZ, RZ, 0x1 ;  /* 0x00000001ff0c7424 */ /* 0x000fe200078e00ff */
[----:B------:R-:W-:Y:S01]  /*2af30*/  MOV R0, R14 ;  /* 0x0000000e00007202 */ /* 0x000fe20000000f00 */
[----:B------:R-:W-:Y:S01]  /*2af40*/  IMAD.MOV.U32 R15, RZ, RZ, -0x1 ;  /* 0xffffffffff0f7424 */ /* 0x000fe200078e00ff */
[----:B------:R-:W-:-:S07]  /*2af50*/  IADD3 R5, R19, R7, RZ ;  /* 0x0000000713057210 */ /* 0x000fce0007ffe0ff */
[----:B------:R-:W-:Y:S05]  /*2af60*/  WARPSYNC.COLLECTIVE R15, `(.L_x_901) ;  /* 0x000000000f087348 */ /* 0x000fea0003c00000 */
[----:B------:R0:W1:Y:S02]  /*2af70*/  SHFL.IDX P6, R14, R13, R12, R11 ;  /* 0x0000000c0d0e7389 */ /* 0x00006400000c000b */
[----:B01----:R-:W-:Y:S01]  /*2af80*/  ENDCOLLECTIVE ;  /* 0x000000000000791b */ /* 0x003fe20003800000 */
.L_x_901:
[----:B------:R-:W-:Y:S02]  /*2af90*/  ULDC UR4, c[0x0][0xc3c] ;  /* 0x00030f0000047ab9 */ /* 0x000fe40000000800 */
[----:B------:R-:W-:-:S13]  /*2afa0*/  ISETP.GE.OR P1, PT, R5, UR4, !P0 ;  /* 0x0000000405007c0c */ /* 0x000fda000c726670 */
[----:B------:R-:W0:Y:S01]  /*2afb0*/  @!P1 LDC.64 R2, c[0x0][0xc80] ;  /* 0x00032000ff029b82 */ /* 0x000e220000000a00 */
[----:B------:R-:W-:Y:S02]  /*2afc0*/  IMAD.MOV.U32 R11, RZ, RZ, RZ ;  /* 0x000000ffff0b7224 */ /* 0x000fe400078e00ff */
[----:B------:R-:W-:Y:S02]  /*2afd0*/  IMAD.MOV.U32 R4, RZ, RZ, R14 ;  /* 0x000000ffff047224 */ /* 0x000fe400078e000e */
[----:B0-----:R-:W-:-:S06]  /*2afe0*/  @!P1 IMAD.WIDE R2, R5, 0x4, R2 ;  /* 0x0000000405029825 */ /* 0x001fcc00078e0202 */
[----:B------:R0:W2:Y:S01]  /*2aff0*/  @!P1 LDG.E R3, desc[UR54][R2.64] ;  /* 0x0000003602039981 */ /* 0x0000a2000c1e1900 */
[C---:B------:R-:W-:Y:S02]  /*2b000*/  ISETP.GE.U32.AND P2, PT, R7.reuse, 0x2, PT ;  /* 0x000000020700780c */ /* 0x040fe40003f46070 */
[C---:B------:R-:W-:Y:S02]  /*2b010*/  ISETP.GE.U32.AND P3, PT, R7.reuse, 0x4, PT ;  /* 0x000000040700780c */ /* 0x040fe40003f66070 */
[C---:B------:R-:W-:Y:S02]  /*2b020*/  ISETP.GE.U32.AND P4, PT, R7.reuse, 0x8, PT ;  /* 0x000000080700780c */ /* 0x040fe40003f86070 */
[C---:B------:R-:W-:Y:S01]  /*2b030*/  ISETP.GE.U32.AND P5, PT, R7.reuse, 0x10, PT ;  /* 0x000000100700780c */ /* 0x040fe20003fa6070 */
[----:B0-----:R-:W-:Y:S02]  /*2b040*/  IMAD.MOV.U32 R2, RZ, RZ, RZ ;  /* 0x000000ffff027224 */ /* 0x001fe400078e00ff */
[----:B--2---:R-:W-:Y:S01]  /*2b050*/  @!P1 IMAD.MOV.U32 R2, RZ, RZ, R3 ;  /* 0x000000ffff029224 */ /* 0x004fe200078e0003 */
[----:B------:R-:W-:-:S04]  /*2b060*/  ISETP.NE.AND P1, PT, R7, RZ, PT ;  /* 0x000000ff0700720c */ /* 0x000fc80003f25270 */
[----:B------:R-:W-:-:S09]  /*2b070*/  MOV R13, R2 ;  /* 0x00000002000d7202 */ /* 0x000fd20000000f00 */
[----:B------:R-:W-:Y:S05]  /*2b080*/  WARPSYNC.COLLECTIVE R15, `(.L_x_902) ;  /* 0x000000000f087348 */ /* 0x000fea0003c00000 */
[----:B------:R0:W1:Y:S02]  /*2b090*/  SHFL.UP P6, R14, R13, R12, R11 ;  /* 0x0400000c0d0e7389 */ /* 0x00006400000c000b */
[----:B01----:R-:W-:Y:S01]  /*2b0a0*/  ENDCOLLECTIVE ;  /* 0x000000000000791b */ /* 0x003fe20003800000 */
.L_x_902:
[----:B------:R-:W-:Y:S02]  /*2b0b0*/  IMAD.MOV.U32 R12, RZ, RZ, 0x2 ;  /* 0x00000002ff0c7424 */ /* 0x000fe400078e00ff */
[----:B------:R-:W-:-:S05]  /*2b0c0*/  IMAD.MOV.U32 R3, RZ, RZ, R14 ;  /* 0x000000ffff037224 */ /* 0x000fca00078e000e */
[----:B------:R-:W-:-:S04]  /*2b0d0*/  SEL R3, R3, RZ, P1 ;  /* 0x000000ff03037207 */ /* 0x000fc80000800000 */
[----:B------:R-:W-:-:S05]  /*2b0e0*/  IADD3 R3, R2, R3, RZ ;  /* 0x0000000302037210 */ /* 0x000fca0007ffe0ff */
[----:B------:R-:W-:-:S07]  /*2b0f0*/  IMAD.MOV.U32 R13, RZ, RZ, R3 ;  /* 0x000000ffff0d7224 */ /* 0x000fce00078e0003 */
[----:B------:R-:W-:Y:S05]  /*2b100*/  WARPSYNC.COLLECTIVE R15, `(.L_x_903) ;  /* 0x000000000f087348 */ /* 0x000fea0003c00000 */
[----:B------:R0:W1:Y:S02]  /*2b110*/  SHFL.UP P6, R14, R13, R12, R11 ;  /* 0x0400000c0d0e7389 */ /* 0x00006400000c000b */
[----:B01----:R-:W-:Y:S01]  /*2b120*/  ENDCOLLECTIVE ;  /* 0x000000000000791b */ /* 0x003fe20003800000 */
.L_x_903:
[----:B------:R-:W-:Y:S02]  /*2b130*/  MOV R12, 0x4 ;  /* 0x00000004000c7802 */ /* 0x000fe40000000f00 */
[----:B------:R-:W-:-:S04]  /*2b140*/  MOV R5, R14 ;  /* 0x0000000e00057202 */ /* 0x000fc80000000f00 */
[----:B------:R-:W-:-:S05]  /*2b150*/  SEL R5, R5, RZ, P2 ;  /* 0x000000ff05057207 */ /* 0x000fca0001000000 */
[----:B------:R-:W-:-:S04]  /*2b160*/  IMAD.IADD R3, R3, 0x1, R5 ;  /* 0x0000000103037824 */ /* 0x000fc800078e0205 */
[----:B------:R-:W-:-:S07]  /*2b170*/  IMAD.MOV.U32 R13, RZ, RZ, R3 ;  /* 0x000000ffff0d7224 */ /* 0x000fce00078e0003 */
[----:B------:R-:W-:Y:S05]  /*2b180*/  WARPSYNC.COLLECTIVE R15, `(.L_x_904) ;  /* 0x000000000f087348 */ /* 0x000fea0003c00000 */
[----:B------:R0:W1:Y:S02]  /*2b190*/  SHFL.UP P6, R14, R13, R12, R11 ;  /* 0x0400000c0d0e7389 */ /* 0x00006400000c000b */
[----:B01----:R-:W-:Y:S01]  /*2b1a0*/  ENDCOLLECTIVE ;  /* 0x000000000000791b */ /* 0x003fe20003800000 */
.L_x_904:
[----:B------:R-:W-:Y:S02]  /*2b1b0*/  IMAD.MOV.U32 R12, RZ, RZ, 0x8 ;  /* 0x00000008ff0c7424 */ /* 0x000fe400078e00ff */
[----:B------:R-:W-:-:S05]  /*2b1c0*/  IMAD.MOV.U32 R5, RZ, RZ, R14 ;  /* 0x000000ffff057224 */ /* 0x000fca00078e000e */
[----:B------:R-:W-:-:S05]  /*2b1d0*/  SEL R5, R5, RZ, P3 ;  /* 0x000000ff05057207 */ /* 0x000fca0001800000 */
[----:B------:R-:W-:-:S05]  /*2b1e0*/  IMAD.IADD R3, R3, 0x1, R5 ;  /* 0x0000000103037824 */ /* 0x000fca00078e0205 */
[----:B------:R-:W-:-:S07]  /*2b1f0*/  MOV R13, R3 ;  /* 0x00000003000d7202 */ /* 0x000fce0000000f00 */
[----:B------:R-:W-:Y:S05]  /*2b200*/  WARPSYNC.COLLECTIVE R15, `(.L_x_905) ;  /* 0x000000000f087348 */ /* 0x000fea0003c00000 */
[----:B------:R0:W1:Y:S02]  /*2b210*/  SHFL.UP P6, R14, R13, R12, R11 ;  /* 0x0400000c0d0e7389 */ /* 0x00006400000c000b */
[----:B01----:R-:W-:Y:S01]  /*2b220*/  ENDCOLLECTIVE ;  /* 0x000000000000791b */ /* 0x003fe20003800000 */
.L_x_905:
        /* <DEDUP_REMOVED lines=8> */
.L_x_906:
[----:B------:R-:W-:Y:S01]  /*2b2b0*/  MOV R12, 0x1f ;  /* 0x0000001f000c7802 */ /* 0x000fe20000000f00 */
[----:B------:R-:W-:Y:S01]  /*2b2c0*/  IMAD.MOV.U32 R11, RZ, RZ, 0x1f ;  /* 0x0000001fff0b7424 */ /* 0x000fe200078e00ff */
[----:B------:R-:W-:-:S04]  /*2b2d0*/  MOV R5, R14 ;  /* 0x0000000e00057202 */ /* 0x000fc80000000f00 */
[----:B------:R-:W-:-:S05]  /*2b2e0*/  SEL R5, R5, RZ, P5 ;  /* 0x000000ff05057207 */ /* 0x000fca0002800000 */
[----:B------:R-:W-:-:S04]  /*2b2f0*/  IMAD.IADD R5, R3, 0x1, R5 ;  /* 0x0000000103057824 */ /* 0x000fc800078e0205 */
[----:B------:R-:W-:-:S07]  /*2b300*/  IMAD.MOV.U32 R13, RZ, RZ, R5 ;  /* 0x000000ffff0d7224 */ /* 0x000fce00078e0005 */
[----:B------:R-:W-:Y:S05]  /*2b310*/  WARPSYNC.COLLECTIVE R15, `(.L_x_907) ;  /* 0x000000000f087348 */ /* 0x000fea0003c00000 */
[----:B------:R0:W1:Y:S02]  /*2b320*/  SHFL.IDX P6, R14, R13, R12, R11 ;  /* 0x0000000c0d0e7389 */ /* 0x00006400000c000b */
[----:B01----:R-:W-:Y:S01]  /*2b330*/  ENDCOLLECTIVE ;  /* 0x000000000000791b */ /* 0x003fe20003800000 */
.L_x_907:
[----:B------:R-:W-:Y:S01]  /*2b340*/  IMAD.MOV.U32 R6, RZ, RZ, R14 ;  /* 0x000000ffff067224 */ /* 0x000fe200078e000e */
[----:B------:R-:W-:Y:S06]  /*2b350*/  BRA `(.L_x_908) ;  /* 0xffffffc400e47947 */ /* 0x000fec000383ffff */
.L_x_775:
[----:B------:R-:W-:Y:S01]  /*2b360*/  BSSY B0, `(.L_x_909) ;  /* 0x0000008000007945 */ /* 0x000fe20003800000 */
[----:B-----5:R-:W-:Y:S01]  /*2b370*/  MOV R13, R2 ;  /* 0x00000002000d7202 */ /* 0x020fe20000000f00 */
[----:B------:R-:W-:Y:S01]  /*2b380*/  IMAD.MOV.U32 R12, RZ, RZ, 0x1 ;  /* 0x00000001ff0c7424 */ /* 0x000fe200078e00ff */
[----:B------:R-:W-:Y:S01]  /*2b390*/  MOV R15, 0xffffffff ;  /* 0xffffffff000f7802 */ /* 0x000fe20000000f00 */
[----:B------:R-:W-:-:S07]  /*2b3a0*/  IMAD.MOV.U32 R11, RZ, RZ, RZ ;  /* 0x000000ffff0b7224 */ /* 0x000fce00078e00ff */
[----:B0-----:R-:W-:Y:S05]  /*2b3b0*/  WARPSYNC.COLLECTIVE R15, `(.L_x_910) ;  /* 0x000000000f087348 */ /* 0x001fea0003c00000 */
[----:B------:R1:W2:Y:S02]  /*2b3c0*/  SHFL.UP P6, R14, R13, R12, R11 ;  /* 0x0400000c0d0e7389 */ /* 0x0002a400000c000b */
[----:B012---:R-:W-:Y:S01]  /*2b3d0*/  ENDCOLLECTIVE ;  /* 0x000000000000791b */ /* 0x007fe20003800000 */
.L_x_910:
[----:B------:R-:W-:Y:S05]  /*2b3e0*/  BSYNC B0 ;  /* 0x0000000000007941 */ /* 0x000fea0003800000 */
.L_x_909:
[----:B------:R-:W-:Y:S01]  /*2b3f0*/  IMAD.MOV.U32 R3, RZ, RZ, R14 ;  /* 0x000000ffff037224 */ /* 0x000fe200078e000e */
[----:B------:R-:W-:Y:S01]  /*2b400*/  MOV R15, 0xffffffff ;  /* 0xffffffff000f7802 */ /* 0x000fe20000000f00 */
[----:B------:R-:W-:Y:S02]  /*2b410*/  IMAD.MOV.U32 R12, RZ, RZ, 0x2 ;  /* 0x00000002ff0c7424 */ /* 0x000fe400078e00ff */
[----:B------:R-:W-:Y:S01]  /*2b420*/  IMAD.MOV.U32 R11, RZ, RZ, RZ ;  /* 0x000000ffff0b7224 */ /* 0x000fe200078e00ff */
[----:B------:R-:W-:-:S05]  /*2b430*/  SEL R3, R3, RZ, P1 ;  /* 0x000000ff03037207 */ /* 0x000fca0000800000 */
[----:B------:R-:W-:-:S05]  /*2b440*/  IMAD.IADD R3, R2, 0x1, R3 ;  /* 0x0000000102037824 */ /* 0x000fca00078e0203 */
[----:B------:R-:W-:-:S07]  /*2b450*/  MOV R13, R3 ;  /* 0x00000003000d7202 */ /* 0x000fce0000000f00 */
[----:B------:R-:W-:Y:S05]  /*2b460*/  WARPSYNC.COLLECTIVE R15, `(.L_x_911) ;  /* 0x000000000f087348 */ /* 0x000fea0003c00000 */
[----:B------:R0:W1:Y:S02]  /*2b470*/  SHFL.UP P6, R14, R13, R12, R11 ;  /* 0x0400000c0d0e7389 */ /* 0x00006400000c000b */
[----:B01----:R-:W-:Y:S01]  /*2b480*/  ENDCOLLECTIVE ;  /* 0x000000000000791b */ /* 0x003fe20003800000 */
.L_x_911:
        /* <DEDUP_REMOVED lines=8> */
.L_x_912:
        /* <DEDUP_REMOVED lines=8> */
.L_x_913:
        /* <DEDUP_REMOVED lines=8> */
.L_x_914:
[----:B------:R-:W-:Y:S02]  /*2b610*/  IMAD.MOV.U32 R12, RZ, RZ, 0x1f ;  /* 0x0000001fff0c7424 */ /* 0x000fe400078e00ff */
[----:B------:R-:W-:Y:S02]  /*2b620*/  IMAD.MOV.U32 R11, RZ, RZ, 0x1f ;  /* 0x0000001fff0b7424 */ /* 0x000fe400078e00ff */
[----:B------:R-:W-:-:S05]  /*2b630*/  IMAD.MOV.U32 R5, RZ, RZ, R14 ;  /* 0x000000ffff057224 */ /* 0x000fca00078e000e */
[----:B------:R-:W-:-:S05]  /*2b640*/  SEL R5, R5, RZ, P5 ;  /* 0x000000ff05057207 */ /* 0x000fca0002800000 */
[----:B------:R-:W-:-:S05]  /*2b650*/  IMAD.IADD R5, R3, 0x1, R5 ;  /* 0x0000000103057824 */ /* 0x000fca00078e0205 */
[----:B------:R-:W-:-:S07]  /*2b660*/  MOV R13, R5 ;  /* 0x00000005000d7202 */ /* 0x000fce0000000f00 */
[----:B------:R-:W-:Y:S05]  /*2b670*/  WARPSYNC.COLLECTIVE R15, `(.L_x_915) ;  /* 0x000000000f087348 */ /* 0x000fea0003c00000 */
[----:B------:R0:W1:Y:S02]  /*2b680*/  SHFL.IDX P6, R14, R13, R12, R11 ;  /* 0x0000000c0d0e7389 */ /* 0x00006400000c000b */
[----:B01----:R-:W-:Y:S01]  /*2b690*/  ENDCOLLECTIVE ;  /* 0x000000000000791b */ /* 0x003fe20003800000 */
.L_x_915:
[----:B------:R-:W-:Y:S01]  /*2b6a0*/  MOV R6, R14 ;  /* 0x0000000e00067202 */ /* 0x000fe20000000f00 */
[----:B------:R-:W-:Y:S06]  /*2b6b0*/  BRA `(.L_x_916) ;  /* 0xffffffc400a87947 */ /* 0x000fec000383ffff */
.L_x_777:
[----:B------:R-:W-:Y:S01]  /*2b6c0*/  BSSY B0, `(.L_x_917) ;  /* 0x0000006000007945 */ /* 0x000fe20003800000 */
[----:B------:R-:W-:Y:S01]  /*2b6d0*/  PLOP3.LUT P6, PT, P6, PT, PT, 0x8, 0x0 ;  /* 0x000000000000781c */ /* 0x000fe200037ce170 */
[----:B------:R-:W-:-:S12]  /*2b6e0*/  IMAD.MOV.U32 R15, RZ, RZ, -0x1 ;  /* 0xffffffffff0f7424 */ /* 0x000fd800078e00ff */
[----:B0-----:R-:W-:Y:S05]  /*2b6f0*/  WARPSYNC.COLLECTIVE R15, `(.L_x_918) ;  /* 0x000000000f087348 */ /* 0x001fea0003c00000 */
[----:B------:R-:W-:Y:S01]  /*2b700*/  VOTE.ANY R14, PT, P6 ;  /* 0x00000000000e7806 */ /* 0x000fe200030e0100 */
[----:B0-----:R-:W-:Y:S06]  /*2b710*/  ENDCOLLECTIVE ;  /* 0x000000000000791b */ /* 0x001fec0003800000 */
.L_x_918:
[----:B------:R-:W-:Y:S05]  /*2b720*/  BSYNC B0 ;  /* 0x0000000000007941 */ /* 0x000fea0003800000 */
.L_x_917:
[----:B------:R-:W-:Y:S01]  /*2b730*/  IMAD.MOV.U32 R4, RZ, RZ, R14 ;  /* 0x000000ffff047224 */ /* 0x000fe200078e000e */
[----:B------:R-:W-:Y:S01]  /*2b740*/  MOV R13, R2 ;  /* 0x00000002000d7202 */ /* 0x000fe20000000f00 */
[----:B------:R-:W-:Y:S01]  /*2b750*/  IMAD.MOV.U32 R11, RZ, RZ, 0x1f ;  /* 0x0000001fff0b7424 */ /* 0x000fe200078e00ff */
[----:B------:R-:W-:Y:S01]  /*2b760*/  MOV R15, 0xffffffff ;  /* 0xffffffff000f7802 */ /* 0x000fe20000000f00 */
[----:B------:R-:W0:Y:S02]  /*2b770*/  POPC R3, R4 ;  /* 0x0000000400037309 */ /* 0x000e240000000000 */
[----:B0-----:R-:W-:-:S07]  /*2b780*/  IMAD.MOV.U32 R12, RZ, RZ, R3 ;  /* 0x000000ffff0c7224 */ /* 0x001fce00078e0003 */
[----:B------:R-:W-:Y:S05]  /*2b790*/  WARPSYNC.COLLECTIVE R15, `(.L_x_919) ;  /* 0x000000000f087348 */ /* 0x000fea0003c00000 */
[----:B------:R0:W1:Y:S02]  /*2b7a0*/  SHFL.IDX P6, R14, R13, R12, R11 ;  /* 0x0000000c0d0e7389 */ /* 0x00006400000c000b */
[----:B01----:R-:W-:Y:S01]  /*2b7b0*/  ENDCOLLECTIVE ;  /* 0x000000000000791b */ /* 0x003fe20003800000 */
.L_x_919:
[----:B------:R-:W-:Y:S01]  /*2b7c0*/  IMAD.MOV.U32 R2, RZ, RZ, R14 ;  /* 0x000000ffff027224 */ /* 0x000fe200078e000e */
[----:B------:R-:W-:Y:S06]  /*2b7d0*/  BRA `(.L_x_920) ;  /* 0xffffffc400987947 */ /* 0x000fec000383ffff */
.L_x_779:
[----:B------:R-:W-:Y:S01]  /*2b7e0*/  BSSY B0, `(.L_x_921) ;  /* 0x0000007000007945 */ /* 0x000fe20003800000 */
[----:B------:R-:W-:Y:S01]  /*2b7f0*/  IMAD.MOV.U32 R13, RZ, RZ, R5 ;  /* 0x000000ffff0d7224 */ /* 0x000fe200078e0005 */
[----:B------:R-:W-:Y:S01]  /*2b800*/  MOV R11, 0x1f ;  /* 0x0000001f000b7802 */ /* 0x000fe20000000f00 */
[----:B------:R-:W-:-:S07]  /*2b810*/  IMAD.MOV.U32 R15, RZ, RZ, -0x1 ;  /* 0xffffffffff0f7424 */ /* 0x000fce00078e00ff */
[----:B012---:R-:W-:Y:S05]  /*2b820*/  WARPSYNC.COLLECTIVE R15, `(.L_x_922) ;  /* 0x000000000f087348 */ /* 0x007fea0003c00000 */
[----:B------:R3:W4:Y:S02]  /*2b830*/  SHFL.IDX P6, R14, R13, R12, R11 ;  /* 0x0000000c0d0e7389 */ /* 0x00072400000c000b */
[----:B01234-:R-:W-:Y:S01]  /*2b840*/  ENDCOLLECTIVE ;  /* 0x000000000000791b */ /* 0x01ffe20003800000 */
.L_x_922:
[----:B------:R-:W-:Y:S05]  /*2b850*/  BSYNC B0 ;  /* 0x0000000000007941 */ /* 0x000fea0003800000 */
.L_x_921:
[----:B------:R-:W-:Y:S01]  /*2b860*/  IMAD.MOV.U32 R4, RZ, RZ, R14 ;  /* 0x000000ffff047224 */ /* 0x000fe200078e000e */
[----:B------:R-:W-:Y:S06]  /*2b870*/  BRA `(.L_x_778) ;  /* 0xffffffc4008c7947 */ /* 0x000fec000383ffff */
.L_x_783:
[----:B0-----:R0:W1:Y:S02]  /*2b880*/  SYNCS.PHASECHK.TRANS64.TRYWAIT P0, [R0+URZ+0x29820], R3 ;  /* 0x02982003000075a7 */ /* 0x001064000800017f */
[----:B-1----:R-:W-:Y:S05]  /*2b890*/  @!P0 NANOSLEEP.SYNCS 0x989680 ;  /* 0x009896800000895d */ /* 0x002fea0003900000 */
[----:B------:R-:W1:Y:S02]  /*2b8a0*/  @!P0 SYNCS.PHASECHK.TRANS64 P0, [R0+URZ+0x29820], R3 ;  /* 0x02982003000085a7 */ /* 0x000e64000800007f */
[----:B-1----:R-:W-:Y:S05]  /*2b8b0*/  @!P0 BRA `(.L_x_783) ;  /* 0xfffffffc00f08947 */ /* 0x002fea000383ffff */
[----:B------:R-:W-:Y:S05]  /*2b8c0*/  BRA `(.L_x_923) ;  /* 0xffffffc800807947 */ /* 0x000fea000383ffff */
.L_x_784:
[----:B------:R-:W1:Y:S01]  /*2b8d0*/  S2R R2, SR_TID.X ;  /* 0x0000000000027919 */ /* 0x000e620000002100 */
[----:B------:R-:W-:Y:S01]  /*2b8e0*/  BSSY B0, `(.L_x_924) ;  /* 0x000000a000007945 */ /* 0x000fe20003800000 */
[----:B------:R-:W-:Y:S01]  /*2b8f0*/  IMAD.MOV.U32 R12, RZ, RZ, RZ ;  /* 0x000000ffff0c7224 */ /* 0x000fe200078e00ff */
[----:B------:R-:W-:Y:S01]  /*2b900*/  MOV R15, 0xffffffff ;  /* 0xffffffff000f7802 */ /* 0x000fe20000000f00 */
[----:B------:R-:W-:Y:S01]  /*2b910*/  IMAD.MOV.U32 R11, RZ, RZ, 0x1f ;  /* 0x0000001fff0b7424 */ /* 0x000fe200078e00ff */
[----:B-1----:R-:W-:-:S04]  /*2b920*/  SHF.R.U32.HI R2, RZ, 0x5, R2 ;  /* 0x00000005ff027819 */ /* 0x002fc80000011602 */
[----:B------:R-:W-:-:S04]  /*2b930*/  LOP3.LUT R2, R2, 0x3, RZ, 0xc0, !PT ;  /* 0x0000000302027812 */ /* 0x000fc800078ec0ff */
[----:B------:R-:W-:-:S07]  /*2b940*/  MOV R13, R2 ;  /* 0x00000002000d7202 */ /* 0x000fce0000000f00 */
[----:B0-----:R-:W-:Y:S05]  /*2b950*/  WARPSYNC.COLLECTIVE R15, `(.L_x_925) ;  /* 0x000000000f087348 */ /* 0x001fea0003c00000 */
[----:B------:R1:W2:Y:S02]  /*2b960*/  SHFL.IDX P6, R14, R13, R12, R11 ;  /* 0x0000000c0d0e7389 */ /* 0x0002a400000c000b */
[----:B012---:R-:W-:Y:S01]  /*2b970*/  ENDCOLLECTIVE ;  /* 0x000000000000791b */ /* 0x007fe20003800000 */
.L_x_925:
[----:B------:R-:W-:Y:S05]  /*2b980*/  BSYNC B0 ;  /* 0x0000000000007941 */ /* 0x000fea0003800000 */
.L_x_924:
[----:B------:R-:W-:Y:S05]  /*2b990*/  BRA `(.L_x_926) ;  /* 0xffffffc800687947 */ /* 0x000fea000383ffff */
.L_x_785:
[----:B------:R-:W-:Y:S01]  /*2b9a0*/  BSSY B0, `(.L_x_927) ;  /* 0x0000006000007945 */ /* 0x000fe20003800000 */
[----:B------:R-:W-:-:S07]  /*2b9b0*/  IMAD.MOV.U32 R15, RZ, RZ, -0x1 ;  /* 0xffffffffff0f7424 */ /* 0x000fce00078e00ff */
[----:B01----:R-:W-:Y:S05]  /*2b9c0*/  WARPSYNC.COLLECTIVE R15, `(.L_x_928) ;  /* 0x000000000f0c7348 */ /* 0x003fea0003c00000 */
[----:B------:R-:W-:Y:S02]  /*2b9d0*/  ELECT P6, UR62, PT ;  /* 0x00000000003e782f */ /* 0x000fe400038c0000 */
[----:B------:R-:W-:Y:S01]  /*2b9e0*/  MOV R14, UR62 ;  /* 0x0000003e000e7c02 */ /* 0x000fe20008000f00 */
[----:B01----:R-:W-:Y:S10]  /*2b9f0*/  ENDCOLLECTIVE ;  /* 0x000000000000791b */ /* 0x003ff40003800000 */
.L_x_928:
[----:B------:R-:W-:Y:S05]  /*2ba00*/  BSYNC B0 ;  /* 0x0000000000007941 */ /* 0x000fea0003800000 */
.L_x_927:
[----:B------:R-:W-:Y:S05]  /*2ba10*/  BRA `(.L_x_929) ;  /* 0xffffffc8005c7947 */ /* 0x000fea000383ffff */
.L_x_787:
[----:B0-----:R0:W1:Y:S02]  /*2ba20*/  SYNCS.PHASECHK.TRANS64.TRYWAIT P1, [R6+URZ], R5 ;  /* 0x00000005060075a7 */ /* 0x001064000802017f */
[----:B-1----:R-:W-:Y:S05]  /*2ba30*/  @!P1 NANOSLEEP.SYNCS 0x989680 ;  /* 0x009896800000995d */ /* 0x002fea0003900000 */
[----:B------:R-:W1:Y:S02]  /*2ba40*/  @!P1 SYNCS.PHASECHK.TRANS64 P1, [R6+URZ], R5 ;  /* 0x00000005060095a7 */ /* 0x000e64000802007f */
[----:B-1----:R-:W-:Y:S05]  /*2ba50*/  @!P1 BRA `(.L_x_787) ;  /* 0xfffffffc00f09947 */ /* 0x002fea000383ffff */
[----:B------:R-:W-:Y:S05]  /*2ba60*/  BRA `(.L_x_930) ;  /* 0xffffffc800987947 */ /* 0x000fea000383ffff */
.L_x_788:
[----:B-1----:R1:W2:Y:S02]  /*2ba70*/  SYNCS.PHASECHK.TRANS64.TRYWAIT P1, [R7+URZ], R2 ;  /* 0x00000002070075a7 */ /* 0x0022a4000802017f */
[----:B--2---:R-:W-:Y:S05]  /*2ba80*/  @!P1 NANOSLEEP.SYNCS 0x989680 ;  /* 0x009896800000995d */ /* 0x004fea0003900000 */
[----:B------:R-:W2:Y:S02]  /*2ba90*/  @!P1 SYNCS.PHASECHK.TRANS64 P1, [R7+URZ], R2 ;  /* 0x00000002070095a7 */ /* 0x000ea4000802007f */
[----:B--2---:R-:W-:Y:S05]  /*2baa0*/  @!P1 BRA `(.L_x_788) ;  /* 0xfffffffc00f09947 */ /* 0x004fea000383ffff */
[----:B------:R-:W-:Y:S05]  /*2bab0*/  BRA `(.L_x_931) ;  /* 0xffffffc8008c7947 */ /* 0x000fea000383ffff */
.L_x_790:
[----:B--2---:R2:W3:Y:S02]  /*2bac0*/  SYNCS.PHASECHK.TRANS64.TRYWAIT P1, [R4+URZ+0x29860], R5 ;  /* 0x02986005040075a7 */ /* 0x0044e4000802017f */
[----:B---3--:R-:W-:Y:S05]  /*2bad0*/  @!P1 NANOSLEEP.SYNCS 0x989680 ;  /* 0x009896800000995d */ /* 0x008fea0003900000 */
[----:B------:R-:W3:Y:S02]  /*2bae0*/  @!P1 SYNCS.PHASECHK.TRANS64 P1, [R4+URZ+0x29860], R5 ;  /* 0x02986005040095a7 */ /* 0x000ee4000802007f */
[----:B---3--:R-:W-:Y:S05]  /*2baf0*/  @!P1 BRA `(.L_x_790) ;  /* 0xfffffffc00f09947 */ /* 0x008fea000383ffff */
[----:B------:R-:W-:Y:S05]  /*2bb00*/  BRA `(.L_x_932) ;  /* 0xffffffc800907947 */ /* 0x000fea000383ffff */
.L_x_792:
[----:B---3--:R3:W4:Y:S02]  /*2bb10*/  SYNCS.PHASECHK.TRANS64.TRYWAIT P1, [R3+URZ+0x29860], R2 ;  /* 0x02986002030075a7 */ /* 0x008724000802017f */
[----:B----4-:R-:W-:Y:S05]  /*2bb20*/  @!P1 NANOSLEEP.SYNCS 0x989680 ;  /* 0x009896800000995d */ /* 0x010fea0003900000 */
[----:B------:R-:W4:Y:S02]  /*2bb30*/  @!P1 SYNCS.PHASECHK.TRANS64 P1, [R3+URZ+0x29860], R2 ;  /* 0x02986002030095a7 */ /* 0x000f24000802007f */
[----:B----4-:R-:W-:Y:S05]  /*2bb40*/  @!P1 BRA `(.L_x_792) ;  /* 0xfffffffc00f09947 */ /* 0x010fea000383ffff */
[----:B------:R-:W-:Y:S05]  /*2bb50*/  BRA `(.L_x_933) ;  /* 0xffffffc800907947 */ /* 0x000fea000383ffff */
.L_x_794:
[----:B----4-:R4:W0:Y:S02]  /*2bb60*/  SYNCS.PHASECHK.TRANS64.TRYWAIT P0, [R4+URZ+0x29880], R5 ;  /* 0x02988005040075a7 */ /* 0x010824000800017f */
[----:B0-----:R-:W-:Y:S05]  /*2bb70*/  @!P0 NANOSLEEP.SYNCS 0x989680 ;  /* 0x009896800000895d */ /* 0x001fea0003900000 */
[----:B------:R-:W0:Y:S02]  /*2bb80*/  @!P0 SYNCS.PHASECHK.TRANS64 P0, [R4+URZ+0x29880], R5 ;  /* 0x02988005040085a7 */ /* 0x000e24000800007f */
[----:B0-----:R-:W-:Y:S05]  /*2bb90*/  @!P0 BRA `(.L_x_794) ;  /* 0xfffffffc00f08947 */ /* 0x001fea000383ffff */
[----:B------:R-:W-:Y:S05]  /*2bba0*/  BRA `(.L_x_795) ;  /* 0xffffffc8008c7947 */ /* 0x000fea000383ffff */
.L_x_934:
        /* <DEDUP_REMOVED lines=13> */
.L_x_2808:


//--------------------- .text._ZN7cutlass13device_kernelIN5flash11enable_sm90INS1_16FlashAttnFwdSm90INS1_25CollectiveMainloopFwdSm90ILi2EN4cute5tupleIJNS5_1CILi1EEES8_S8_EEENS6_IJNS7_ILi128EEESA_NS7_ILi192EEEEEELi128ENS_12float_e4m3_tEfNS_4arch4Sm90ELb0ELb1ELb1ELb0ELb0ELb0ELb0ELb1ELb1ELb1ELb0ELb0EEENS1_21CollectiveEpilogueFwdINS6_IJSA_SA_SA_EEES9_NS_10bfloat16_tESF_Li256ELb0ELb1ELb0ELb1EEENS1_30DynamicPersistentTileSchedulerILi256ELi128ELb0ELb1ELb1EEEEEEEEEvNT_6ParamsE --------------------------
	.section	.text._ZN7cutlass13device_kernelIN5flash11enable_sm90INS1_16FlashAttnFwdSm90INS1_25CollectiveMainloopFwdSm90ILi2EN4cute5tupleIJNS5_1CILi1EEES8_S8_EEENS6_IJNS7_ILi128EEESA_NS7_ILi192EEEEEELi128ENS_12float_e4m3_tEfNS_4arch4Sm90ELb0ELb1ELb1ELb0ELb0ELb0ELb0ELb1ELb1ELb1ELb0ELb0EEENS1_21CollectiveEpilogueFwdINS6_IJSA_SA_SA_EEES9_NS_10bfloat16_tESF_Li256ELb0ELb1ELb0ELb1EEENS1_30DynamicPersistentTileSchedulerILi256ELi128ELb0ELb1ELb1EEEEEEEEEvNT_6ParamsE,"ax",@progbits
	.align	128
.text._ZN7cutlass13device_kernelIN5flash11enable_sm90INS1_16FlashAttnFwdSm90INS1_25CollectiveMainloopFwdSm90ILi2EN4cute5tupleIJNS5_1CILi1EEES8_S8_EEENS6_IJNS7_ILi128EEESA_NS7_ILi192EEEEEELi128ENS_12float_e4m3_tEfNS_4arch4Sm90ELb0ELb1ELb1ELb0ELb0ELb0ELb0ELb1ELb1ELb1ELb0ELb0EEENS1_21CollectiveEpilogueFwdINS6_IJSA_SA_SA_EEES9_NS_10bfloat16_tESF_Li256ELb0ELb1ELb0ELb1EEENS1_30DynamicPersistentTileSchedulerILi256ELi128ELb0ELb1ELb1EEEEEEEEEvNT_6ParamsE:
        .type           _ZN7cutlass13device_kernelIN5flash11enable_sm90INS1_16FlashAttnFwdSm90INS1_25CollectiveMainloopFwdSm90ILi2EN4cute5tupleIJNS5_1CILi1EEES8_S8_EEENS6_IJNS7_ILi128EEESA_NS7_ILi192EEEEEELi128ENS_12float_e4m3_tEfNS_4arch4Sm90ELb0ELb1ELb1ELb0ELb0ELb0ELb0ELb1ELb1ELb1ELb0ELb0EEENS1_21CollectiveEpilogueFwdINS6_IJSA_SA_SA_EEES9_NS_10bfloat16_tESF_Li256ELb0ELb1ELb0ELb1EEENS1_30DynamicPersistentTileSchedulerILi256ELi128ELb0ELb1ELb1EEEEEEEEEvNT_6ParamsE,@function
        .size           _ZN7cutlass13device_kernelIN5flash11enable_sm90INS1_16FlashAttnFwdSm90INS1_25CollectiveMainloopFwdSm90ILi2EN4cute5tupleIJNS5_1CILi1EEES8_S8_EEENS6_IJNS7_ILi128EEESA_NS7_ILi192EEEEEELi128ENS_12float_e4m3_tEfNS_4arch4Sm90ELb0ELb1ELb1ELb0ELb0ELb0ELb0ELb1ELb1ELb1ELb0ELb0EEENS1_21CollectiveEpilogueFwdINS6_IJSA_SA_SA_EEES9_NS_10bfloat16_tESF_Li256ELb0ELb1ELb0ELb1EEENS1_30DynamicPersistentTileSchedulerILi256ELi128ELb0ELb1ELb1EEEEEEEEEvNT_6ParamsE,(.L_x_2809 - _ZN7cutlass13device_kernelIN5flash11enable_sm90INS1_16FlashAttnFwdSm90INS1_25CollectiveMainloopFwdSm90ILi2EN4cute5tupleIJNS5_1CILi1EEES8_S8_EEENS6_IJNS7_ILi128EEESA_NS7_ILi192EEEEEELi128ENS_12float_e4m3_tEfNS_4arch4Sm90ELb0ELb1ELb1ELb0ELb0ELb0ELb0ELb1ELb1ELb1ELb0ELb0EEENS1_21CollectiveEpilogueFwdINS6_IJSA_SA_SA_EEES9_NS_10bfloat16_tESF_Li256ELb0ELb1ELb0ELb1EEENS1_30DynamicPersistentTileSchedulerILi256ELi128ELb0ELb1ELb1EEEEEEEEEvNT_6ParamsE)
        .other          _ZN7cutlass13device_kernelIN5flash11enable_sm90INS1_16FlashAttnFwdSm90INS1_25CollectiveMainloopFwdSm90ILi2EN4cute5tupleIJNS5_1CILi1EEES8_S8_EEENS6_IJNS7_ILi128EEESA_NS7_ILi192EEEEEELi128ENS_12float_e4m3_tEfNS_4arch4Sm90ELb0ELb1ELb1ELb0ELb0ELb0ELb0ELb1ELb1ELb1ELb0ELb0EEENS1_21CollectiveEpilogueFwdINS6_IJSA_SA_SA_EEES9_NS_10bfloat16_tESF_Li256ELb0ELb1ELb0ELb1EEENS1_30DynamicPersistentTileSchedulerILi256ELi128ELb0ELb1ELb1EEEEEEEEEvNT_6ParamsE,@"STO_CUDA_ENTRY STV_DEFAULT"
_ZN7cutlass13device_kernelIN5flash11enable_sm90INS1_16FlashAttnFwdSm90INS1_25CollectiveMainloopFwdSm90ILi2EN4cute5tupleIJNS5_1CILi1EEES8_S8_EEENS6_IJNS7_ILi128EEESA_NS7_ILi192EEEEEELi128ENS_12float_e4m3_tEfNS_4arch4Sm90ELb0ELb1ELb1ELb0ELb0ELb0ELb0ELb1ELb1ELb1ELb0ELb0EEENS1_21CollectiveEpilogueFwdINS6_IJSA_SA_SA_EEES9_NS_10bfloat16_tESF_Li256ELb0ELb1ELb0ELb1EEENS1_30DynamicPersistentTileSchedulerILi256ELi128ELb0ELb1ELb1EEEEEEEEEvNT_6ParamsE:
        /* <DEDUP_REMOVED lines=18> */
.L_x_936:
[----:B------:R-:W-:Y:S05]  /*0120*/  BSYNC B0 ;  /* 0x0000000000007941 */ /* 0x000fea0003800000 */
.L_x_935:
        /* <DEDUP_REMOVED lines=41> */
.L_x_937:
        /* <DEDUP_REMOVED lines=22> */
.L_x_938:
        /* <DEDUP_REMOVED lines=18> */
.L_x_939:
        /* <DEDUP_REMOVED lines=22> */
.L_x_940:
        /* <DEDUP_REMOVED lines=22> */
.L_x_941:
[----:B------:R-:W-:Y:S01]  /*0900*/  PLOP3.LUT P0, PT, PT, PT, UP0, 0x80, 0x0 ;  /* 0x000000000000781c */ /* 0x000fe20003f0f008 */
[----:B------:R-:W-:Y:S01]  /*0910*/  UMOV UR38, 0x1 ;  /* 0x0000000100267882 */ /* 0x000fe20000000000 */
[----:B------:R-:W-:Y:S01]  /*0920*/  NOP ;  /* 0x0000000000007918 */ /* 0x000fe20000000000 */
[----:B------:R-:W-:Y:S01]  /*0930*/  USEL UR38, UR38, 0x2, !UP0 ;  /* 0x0000000226267887 */ /* 0x000fe2000c000000 */
[----:B------:R-:W-:Y:S01]  /*0940*/  ULDC.64 UR44, c[0x0][0x208] ;  /* 0x00008200002c7ab9 */ /* 0x000fe20000000a00 */
[----:B012-4-:R-:W-:Y:S08]  /*0950*/  BAR.SYNC.DEFER_BLOCKING 0x0 ;  /* 0x0000000000007b1d */ /* 0x017ff00000010000 */
[----:B------:R-:W-:Y:S05]  /*0960*/  @!P0 BRA `(.L_x_942) ;  /* 0x00000110006c8947 */ /* 0x000fea0003800000 */
.L_x_943:
[----:B------:R-:W-:-:S08]  /*0970*/  NOP ;  /* 0x0000000000007918 */ /* 0x000fd00000000000 */
[----:B------:R-:W0:Y:S02]  /*0980*/  USETMAXREG.TRY_ALLOC.CTAPOOL UP0, 0xf0 ;  /* 0x000000f0000079c8 */ /* 0x000e240008000600 */
[----:B0-----:R-:W-:-:S13]  /*0990*/  PLOP3.LUT P0, PT, PT, PT, UP0, 0x80, 0x0 ;  /* 0x000000000000781c */ /* 0x001fda0003f0f008 */
[----:B------:R-:W-:Y:S05]  /*09a0*/  @!P0 BRA `(.L_x_943) ;  /* 0xfffffffc00f08947 */ /* 0x000fea000383ffff */
[----:B------:R-:W0:Y:S01]  /*09b0*/  S2R R2, SR_TID.X ;  /* 0x0000000000027919 */ /* 0x000e220000002100 */
[----:B------:R-:W1:Y:S08]  /*09c0*/  S2UR UR4, SR_CTAID.X ;  /* 0x00000000000479c3 */ /* 0x000e700000002500 */
[----:B------:R-:W-:Y:S08]  /*09d0*/  BAR.ARV 0x4, 0x180 ;  /* 0x0106000000007b1d */ /* 0x000ff00000002000 */
        /* <DEDUP_REMOVED lines=9> */
[----:B------:R-:W-:Y:S01]  /*0a70*/  IMAD.MOV.U32 R171, RZ, RZ, RZ ;  /* 0x000000ffffab7224 */ /* 0x000fe200078e00ff */
[----:B------:R-:W-:Y:S01]  /*0a80*/  UMOV UR36, URZ ;  /* 0x0000003f00247c82 */ /* 0x000fe20008000000 */
[----:B------:R-:W-:Y:S01]  /*0a90*/  UMOV UR46, URZ ;  /* 0x0000003f002e7c82 */ /* 0x000fe20008000000 */
[----:B------:R-:W-:-:S04]  /*0aa0*/  SHF.R.S32.HI R3, RZ, 0x1f, R178 ;  /* 0x0000001fff037819 */ /* 0x000fc800000114b2 */
[CC--:B------:R-:W-:Y:S02]  /*0ab0*/  LEA.HI R0, R3.reuse, R178.reuse, RZ, 0x7 ;  /* 0x000000b203007211 */ /* 0x0c0fe400078f38ff */
[CC--:B------:R-:W-:Y:S02]  /*0ac0*/  LEA.HI R4, R3.reuse, R178.reuse, RZ, 0x5 ;  /* 0x000000b203047211 */ /* 0x0c0fe400078f28ff */
[----:B------:R-:W-:Y:S02]  /*0ad0*/  LOP3.LUT R5, R0, 0xffffff80, RZ, 0xc0, !PT ;  /* 0xffffff8000057812 */ /* 0x000fe400078ec0ff */
[----:B------:R-:W-:Y:S01]  /*0ae0*/  LEA.HI R2, R3, R178, RZ, 0x4 ;  /* 0x000000b203027211 */ /* 0x000fe200078f20ff */
[----:B------:R-:W-:Y:S01]  /*0af0*/  IMAD.SHL.U32 R4, R4, 0x20, RZ ;  /* 0x0000002004047824 */ /* 0x000fe200078e00ff */
[----:B------:R-:W-:Y:S01]  /*0b00*/  SHF.R.S32.HI R173, RZ, 0x7, R0 ;  /* 0x00000007ffad7819 */ /* 0x000fe20000011400 */
[----:B------:R-:W-:Y:S01]  /*0b10*/  IMAD.IADD R172, R178, 0x1, -R5 ;  /* 0x00000001b2ac7824 */ /* 0x000fe200078e0a05 */
[----:B------:R-:W-:-:S02]  /*0b20*/  SHF.R.S32.HI R7, RZ, 0x4, R2 ;  /* 0x00000004ff077819 */ /* 0x000fc40000011402 */
[----:B------:R-:W-:Y:S02]  /*0b30*/  LOP3.LUT R5, R2, 0x3fffff0, RZ, 0xc0, !PT ;  /* 0x03fffff002057812 */ /* 0x000fe400078ec0ff */
[----:B------:R-:W-:Y:S02]  /*0b40*/  SHF.R.S32.HI R9, RZ, 0x1f, R172 ;  /* 0x0000001fff097819 */ /* 0x000fe400000114ac */
[----:B------:R-:W-:Y:S01]  /*0b50*/  LOP3.LUT R4, R4, 0xfffffc00, RZ, 0xc0, !PT ;  /* 0xfffffc0004047812 */ /* 0x000fe200078ec0ff */
[----:B------:R-:W-:Y:S01]  /*0b60*/  IMAD.IADD R5, R178, 0x1, -R5 ;  /* 0x00000001b2057824 */ /* 0x000fe200078e0a05 */
[----:B------:R-:W-:Y:S02]  /*0b70*/  LEA.HI R2, R2, R7, RZ, 0x1 ;  /* 0x0000000702027211 */ /* 0x000fe400078f08ff */
[----:B------:R-:W-:Y:S01]  /*0b80*/  LEA.HI R6, R9, R172, RZ, 0x2 ;  /* 0x000000ac09067211 */ /* 0x000fe200078f10ff */
[----:B------:R-:W-:Y:S01]  /*0b90*/  IMAD R5, R5, 0x40, R4 ;  /* 0x0000004005057824 */ /* 0x000fe200078e0204 */
[----:B------:R-:W-:-:S02]  /*0ba0*/  LOP3.LUT R2, R2, 0x1ffffffe, RZ, 0xc0, !PT ;  /* 0x1ffffffe02027812 */ /* 0x000fc400078ec0ff */
[-C--:B------:R-:W-:Y:S02]  /*0bb0*/  LEA.HI R4, R3, R178.reuse, RZ, 0x2 ;  /* 0x000000b203047211 */ /* 0x080fe400078f10ff */
[----:B------:R-:W-:Y:S01]  /*0bc0*/  SHF.R.S32.HI R8, RZ, 0x2, R6 ;  /* 0x00000002ff087819 */ /* 0x000fe20000011406 */
[----:B------:R-:W-:Y:S01]  /*0bd0*/  IMAD.IADD R2, R7, 0x1, -R2 ;  /* 0x0000000107027824 */ /* 0x000fe200078e0a02 */
[----:B------:R-:W-:Y:S02]  /*0be0*/  SHF.R.S32.HI R11, RZ, 0x1f, R6 ;  /* 0x0000001fff0b7819 */ /* 0x000fe40000011406 */
[----:B------:R-:W-:Y:S01]  /*0bf0*/  LOP3.LUT R7, R4, 0xfffffffc, RZ, 0xc0, !PT ;  /* 0xfffffffc04077812 */ /* 0x000fe200078ec0ff */
[----:B------:R-:W-:Y:S01]  /*0c00*/  IMAD R175, R2, 0x8, R5 ;  /* 0x0000000802af7824 */ /* 0x000fe200078e0205 */
[----:B------:R-:W-:Y:S02]  /*0c10*/  LEA.HI R3, R3, R178, RZ, 0x3 ;  /* 0x000000b203037211 */ /* 0x000fe400078f18ff */
[----:B------:R-:W-:Y:S01]  /*0c20*/  LEA.HI R11, R11, R8, RZ, 0x3 ;  /* 0x000000080b0b7211 */ /* 0x000fe200078f18ff */
[----:B------:R-:W-:Y:S01]  /*0c30*/  IMAD.IADD R7, R178, 0x1, -R7 ;  /* 0x00000001b2077824 */ /* 0x000fe200078e0a07 */
[----:B------:R-:W-:-:S02]  /*0c40*/  LOP3.LUT R169, R3, 0xfffffff8, RZ, 0xc0, !PT ;  /* 0xfffffff803a97812 */ /* 0x000fc400078ec0ff */
[----:B------:R-:W-:Y:S02]  /*0c50*/  LOP3.LUT R11, R11, 0xfffffff8, RZ, 0xc0, !PT ;  /* 0xfffffff80b0b7812 */ /* 0x000fe400078ec0ff */
        /* <DEDUP_REMOVED lines=16> */
[----:B------:R-:W-:Y:S01]  /*0d60*/  IMAD R174, R0, 0x40, R9 ;  /* 0x0000004000ae7824 */ /* 0x000fe200078e0209 */
[----:B------:R-:W-:Y:S01]  /*0d70*/  SHF.R.S32.HI R176, RZ, 0x1f, R168 ;  /* 0x0000001fffb07819 */ /* 0x000fe200000114a8 */
[----:B------:R-:W-:-:S02]  /*0d80*/  IMAD.IADD R16, R172, 0x1, -R5 ;  /* 0x00000001ac107824 */ /* 0x000fc400078e0a05 */
[----:B------:R-:W-:-:S07]  /*0d90*/  IMAD R17, R17, 0x8, R174 ;  /* 0x0000000811117824 */ /* 0x000fce00078e02ae */
.L_x_1044:
[----:B------:R-:W-:Y:S01]  /*0da0*/  ULDC UR5, c[0x0][0xc60] ;  /* 0x0003180000057ab9 */ /* 0x000fe20000000800 */
[----:B------:R-:W-:Y:S01]  /*0db0*/  UMOV UR8, UR4 ;  /* 0x0000000400087c82 */ /* 0x000fe20008000000 */
[----:B------:R-:W-:-:S11]  /*0dc0*/  UISETP.NE.AND UP0, UPT, UR5, 0x1, UPT ;  /* 0x000000010500788c */ /* 0x000fd6000bf05270 */
[----:B------:R-:W-:Y:S01]  /*0dd0*/  @UP0 ULDC UR6, c[0x0][0xc64] ;  /* 0x0003190000060ab9 */ /* 0x000fe20000000800 */
[----:B------:R-:W-:Y:S01]  /*0de0*/  @UP0 ULDC UR9, c[0x0][0xc68] ;  /* 0x00031a0000090ab9 */ /* 0x000fe20000000800 */
[----:B------:R-:W-:-:S04]  /*0df0*/  UIMAD.WIDE.U32 UR6, UR4, UR6, URZ ;  /* 0x00000006040672a5 */ /* 0x000fc8000f8e003f */
[----:B------:R-:W-:-:S03]  /*0e00*/  @UP0 USHF.R.U32.HI UR8, URZ, UR9, UR7 ;  /* 0x000000093f080299 */ /* 0x000fc60008011607 */
[----:B------:R-:W-:Y:S02]  /*0e10*/  ULDC UR6, c[0x0][0xc78] ;  /* 0x00031e0000067ab9 */ /* 0x000fe40000000800 */
[----:B------:R-:W-:Y:S02]  /*0e20*/  UISETP.GE.AND UP0, UPT, UR8, UR6, UPT ;  /* 0x000000060800728c */ /* 0x000fe4000bf06270 */
[----:B------:R-:W-:-:S04]  /*0e30*/  UIADD3 UR6, -UR8, URZ, URZ ;  /* 0x0000003f08067290 */ /* 0x000fc8000fffe13f */
[----:B------:R-:W-:Y:S01]  /*0e40*/  PLOP3.LUT P0, PT, PT, PT, UP0, 0x80, 0x0 ;  /* 0x000000000000781c */ /* 0x000fe20003f0f008 */
[----:B------:R-:W-:-:S12]  /*0e50*/  UIMAD UR9, UR5, UR6, UR4 ;  /* 0x00000006050972a4 */ /* 0x000fd8000f8e0204 */
[----:B012345:R-:W-:Y:S05]  /*0e60*/  @!P0 BRA `(.L_x_944) ;  /* 0x0000000000208947 */ /* 0x03ffea0003800000 */
[----:B------:R-:W-:Y:S01]  /*0e70*/  ULDC UR7, c[0x0][0xc6c] ;  /* 0x00031b0000077ab9 */ /* 0x000fe20000000800 */
[----:B------:R-:W-:Y:S01]  /*0e80*/  UMOV UR6, UR9 ;  /* 0x0000000900067c82 */ /* 0x000fe20008000000 */
[----:B------:R-:W-:-:S11]  /*0e90*/  UISETP.NE.AND UP0, UPT, UR7, 0x1, UPT ;  /* 0x000000010700788c */ /* 0x000fd6000bf05270 */
[----:B------:R-:W-:Y:S02]  /*0ea0*/  @UP0 ULDC.64 UR10, c[0x0][0xc70] ;  /* 0x00031c00000a0ab9 */ /* 0x000fe40000000a00 */
[----:B------:R-:W-:-:S04]  /*0eb0*/  UIMAD.WIDE.U32 UR4, UR9, UR10, URZ ;  /* 0x0000000a090472a5 */ /* 0x000fc8000f8e003f */
[----:B------:R-:W-:-:S04]  /*0ec0*/  @UP0 USHF.R.U32.HI UR6, URZ, UR11, UR5 ;  /* 0x0000000b3f060299 */ /* 0x000fc80008011605 */
[----:B------:R-:W-:Y:S01]  /*0ed0*/  UIMAD UR4, UR6, UR7, URZ ;  /* 0x00000007060472a4 */ /* 0x000fe2000f8e023f */
[----:B------:R-:W-:Y:S11]  /*0ee0*/  BRA `(.L_x_945) ;  /* 0x00000000001c7947 */ /* 0x000ff60003800000 */
.L_x_944:
[----:B------:R-:W-:Y:S01]  /*0ef0*/  ULDC UR7, c[0x0][0xc54] ;  /* 0x0003150000077ab9 */ /* 0x000fe20000000800 */
[----:B------:R-:W-:Y:S01]  /*0f00*/  UMOV UR6, UR9 ;  /* 0x0000000900067c82 */ /* 0x000fe20008000000 */
[----:B------:R-:W-:-:S11]  /*0f10*/  UISETP.NE.AND UP0, UPT, UR7, 0x1, UPT ;  /* 0x000000010700788c */ /* 0x000fd6000bf05270 */
[----:B------:R-:W-:Y:S02]  /*0f20*/  @UP0 ULDC.64 UR10, c[0x0][0xc58] ;  /* 0x00031600000a0ab9 */ /* 0x000fe40000000a00 */
[----:B------:R-:W-:-:S04]  /*0f30*/  UIMAD.WIDE.U32 UR4, UR9, UR10, URZ ;  /* 0x0000000a090472a5 */ /* 0x000fc8000f8e003f */
[----:B------:R-:W-:-:S04]  /*0f40*/  @UP0 USHF.R.U32.HI UR6, URZ, UR11, UR5 ;  /* 0x0000000b3f060299 */ /* 0x000fc80008011605 */
[----:B------:R-:W-:-:S12]  /*0f50*/  UIMAD UR4, UR6, UR7, URZ ;  /* 0x00000007060472a4 */ /* 0x000fd8000f8e023f */
.L_x_945:
[----:B------:R-:W0:Y:S01]  /*0f60*/  LDC R23, c[0x0][0xc48] ;  /* 0x00031200ff177b82 */ /* 0x000e220000000800 */
[----:B------:R-:W-:Y:S02]  /*0f70*/  ULOP3.LUT UR5, URZ, UR6, URZ, 0x33, !UPT ;  /* 0x000000063f057292 */ /* 0x000fe4000f8e333f */
[----:B------:R-:W-:Y:S01]  /*0f80*/  UIADD3 UR4, UR9, -UR4, URZ ;  /* 0x8000000409047290 */ /* 0x000fe2000fffe03f */
[----:B------:R-:W-:Y:S01]  /*0f90*/  ULDC UR6, c[0x0][0xc3c] ;  /* 0x00030f0000067ab9 */ /* 0x000fe20000000800 */
[----:B------:R-:W-:Y:S01]  /*0fa0*/  ULDC.64 UR10, c[0x0][0x418] ;  /* 0x00010600000a7ab9 */ /* 0x000fe20000000a00 */
[----:B------:R-:W-:Y:S02]  /*0fb0*/  UIADD3 UR5, UR5, UR6, URZ ;  /* 0x0000000605057290 */ /* 0x000fe4000fffe03f */
[----:B------:R-:W1:Y:S01]  /*0fc0*/  LDC R0, c[0x0][0x448] ;  /* 0x00011200ff007b82 */ /* 0x000e620000000800 */
[----:B------:R-:W-:Y:S01]  /*0fd0*/  UISETP.NE.U32.AND UP0, UPT, UR10, URZ, UPT ;  /* 0x0000003f0a00728c */ /* 0x000fe2000bf05070 */
[----:B------:R-:W-:Y:S01]  /*0fe0*/  ULDC UR6, c[0x0][0xc54] ;  /* 0x0003150000067ab9 */ /* 0x000fe20000000800 */
[----:B------:R-:W-:-:S02]  /*0ff0*/  USHF.L.U32 UR42, UR5, 0x7, URZ ;  /* 0x00000007052a7899 */ /* 0x000fc4000800063f */
[----:B------:R-:W-:-:S03]  /*1000*/  UIMAD UR8, UR8, UR6, UR4 ;  /* 0x00000006080872a4 */ /* 0x000fc6000f8e0204 */
[----:B------:R-:W2:Y:S01]  /*1010*/  LDC.64 R6, c[0x0][0x9e0] ;  /* 0x00027800ff067b82 */ /* 0x000ea20000000a00 */
[----:B------:R-:W-:Y:S02]  /*1020*/  UIADD3 UR5, UR42, 0x7f, URZ ;  /* 0x0000007f2a057890 */ /* 0x000fe4000fffe03f */
[----:B------:R-:W-:Y:S01]  /*1030*/  UISETP.NE.AND.EX UP0, UPT, UR11, URZ, UPT, UP0 ;  /* 0x0000003f0b00728c */ /* 0x000fe2000bf05300 */
[----:B------:R-:W-:Y:S01]  /*1040*/  IMAD.U32 R19, RZ, RZ, UR8 ;  /* 0x00000008ff137e24 */ /* 0x000fe2000f8e00ff */
[----:B------:R-:W-:Y:S01]  /*1050*/  ULDC UR41, c[0x0][0x424] ;  /* 0x0001090000297ab9 */ /* 0x000fe20000000800 */
[----:B------:R-:W-:Y:S01]  /*1060*/  ULDC UR47, c[0x0][0x288] ;  /* 0x0000a200002f7ab9 */ /* 0x000fe20000000800 */
[----:B------:R-:W-:Y:S01]  /*1070*/  USEL UR41, UR41, 0x1, UP0 ;  /* 0x0000000129297887 */ /* 0x000fe20008000000 */
[----:B0-----:R-:W-:Y:S01]  /*1080*/  ISETP.NE.AND P0, PT, R23, 0x1, PT ;  /* 0x000000011700780c */ /* 0x001fe20003f05270 */
[----:B------:R-:W-:Y:S01]  /*1090*/  UIADD3 UR4, -UR47, 0x1, URZ ;  /* 0x000000012f047890 */ /* 0x000fe2000fffe13f */
[----:B------:R-:W-:Y:S01]  /*10a0*/  IMAD.U32 R2, RZ, RZ, UR5 ;  /* 0x00000005ff027e24 */ /* 0x000fe2000f8e00ff */
[----:B------:R-:W-:-:S02]  /*10b0*/  ULDC UR6, c[0x0][0x2f0] ;  /* 0x0000bc0000067ab9 */ /* 0x000fc40000000800 */
[----:B------:R-:W-:Y:S01]  /*10c0*/  UIMAD UR4, UR41, UR6, UR4 ;  /* 0x00000006290472a4 */ /* 0x000fe2000f8e0204 */
[----:B-1----:R-:W-:-:S07]  /*10d0*/  ISETP.NE.AND P1, PT, R0, 0x1, PT ;  /* 0x000000010000780c */ /* 0x002fce0003f25270 */
[----:B------:R-:W0:Y:S01]  /*10e0*/  @P0 LDC R0, c[0x0][0xc4c] ;  /* 0x00031300ff000b82 */ /* 0x000e220000000800 */
[----:B--2---:R-:W-:-:S07]  /*10f0*/  ISETP.GE.AND P2, PT, R7, 0x1, PT ;  /* 0x000000010700780c */ /* 0x004fce0003f46270 */
[----:B------:R-:W1:Y:S08]  /*1100*/  @P1 LDC R3, c[0x0][0x44c] ;  /* 0x00011300ff031b82 */ /* 0x000e700000000800 */
[----:B------:R-:W2:Y:S08]  /*1110*/  @P0 LDC R5, c[0x0][0xc50] ;  /* 0x00031400ff050b82 */ /* 0x000eb00000000800 */
[----:B------:R-:W3:Y:S01]  /*1120*/  @P1 LDC R4, c[0x0][0x450] ;  /* 0x00011400ff041b82 */ /* 0x000ee20000000800 */
[----:B0-----:R-:W-:-:S04]  /*1130*/  @P0 IMAD.HI.U32 R0, R0, UR8, RZ ;  /* 0x0000000800000c27 */ /* 0x001fc8000f8e00ff */
[----:B-1----:R-:W-:Y:S01]  /*1140*/  @P1 IMAD.HI.U32 R3, R3, UR5, RZ ;  /* 0x0000000503031c27 */ /* 0x002fe2000f8e00ff */
[----:B--2---:R-:W-:-:S05]  /*1150*/  @P0 SHF.R.U32.HI R19, RZ, R5, R0 ;  /* 0x00000005ff130219 */ /* 0x004fca0000011600 */
[----:B------:R-:W-:Y:S01]  /*1160*/  IMAD.MOV R0, RZ, RZ, -R19 ;  /* 0x000000ffff007224 */ /* 0x000fe200078e0a13 */
[----:B---3--:R-:W-:-:S03]  /*1170*/  @P1 SHF.R.U32.HI R2, RZ, R4, R3 ;  /* 0x00000004ff021219 */ /* 0x008fc60000011603 */
[----:B------:R-:W-:Y:S02]  /*1180*/  IMAD R23, R23, R0, UR8 ;  /* 0x0000000817177e24 */ /* 0x000fe4000f8e0200 */
[----:B------:R-:W-:-:S04]  /*1190*/  VIADD R3, R2, UR4 ;  /* 0x0000000402037c36 */ /* 0x000fc80008000000 */
[----:B------:R-:W-:Y:S01]  /*11a0*/  IMAD.IADD R0, R3, 0x1, R6 ;  /* 0x0000000103007824 */ /* 0x000fe200078e0206 */
[----:B------:R-:W-:Y:S06]  /*11b0*/  @!P2 BRA `(.L_x_946) ;  /* 0x000000000040a947 */ /* 0x000fec0003800000 */
[C---:B------:R-:W-:Y:S01]  /*11c0*/  ISETP.GT.AND P0, PT, R3.reuse, RZ, PT ;  /* 0x000000ff0300720c */ /* 0x040fe20003f04270 */
[----:B------:R-:W-:-:S12]  /*11d0*/  VIADD R2, R3, 0xffffffff ;  /* 0xffffffff03027836 */ /* 0x000fd80000000000 */
[----:B------:R-:W-:Y:S05]  /*11e0*/  @P0 BRA `(.L_x_947) ;  /* 0x00000000001c0947 */ /* 0x000fea0003800000 */
[----:B------:R-:W-:Y:S01]  /*11f0*/  ISETP.NE.AND P0, PT, R7, 0x1, PT ;  /* 0x000000010700780c */ /* 0x000fe20003f05270 */
[----:B------:R-:W-:-:S12]  /*1200*/  IMAD.MOV R3, RZ, RZ, -R3 ;  /* 0x000000ffff037224 */ /* 0x000fd800078e0a03 */
[----:B------:R-:W0:Y:S02]  /*1210*/  @P0 LDC.64 R4, c[0x0][0x9e8] ;  /* 0x00027a00ff040b82 */ /* 0x000e240000000a00 */
[----:B0-----:R-:W-:-:S05]  /*1220*/  @P0 IMAD.HI.U32 R2, R3, R4, RZ ;  /* 0x0000000403020227 */ /* 0x001fca00078e00ff */
[----:B------:R-:W-:-:S04]  /*1230*/  @P0 SHF.R.U32.HI R3, RZ, R5, R2 ;  /* 0x00000005ff030219 */ /* 0x000fc80000011602 */
[----:B------:R-:W-:Y:S01]  /*1240*/  LOP3.LUT R2, RZ, R3, RZ, 0x33, !PT ;  /* 0x00000003ff027212 */ /* 0x000fe200078e33ff */
[----:B------:R-:W-:Y:S06]  /*1250*/  BRA `(.L_x_948) ;  /* 0x0000000000107947 */ /* 0x000fec0003800000 */
.L_x_947:
[----:B------:R-:W-:-:S13]  /*1260*/  ISETP.NE.AND P0, PT, R7, 0x1, PT ;  /* 0x000000010700780c */ /* 0x000fda0003f05270 */
[----:B------:R-:W0:Y:S02]  /*1270*/  @P0 LDC.64 R4, c[0x0][0x9e8] ;  /* 0x00027a00ff040b82 */ /* 0x000e240000000a00 */
[----:B0-----:R-:W-:-:S05]  /*1280*/  @P0 IMAD.HI.U32 R4, R2, R4, RZ ;  /* 0x0000000402040227 */ /* 0x001fca00078e00ff */
[----:B------:R-:W-:-:S07]  /*1290*/  @P0 SHF.R.U32.HI R2, RZ, R5, R4 ;  /* 0x00000005ff020219 */ /* 0x000fce0000011604 */
.L_x_948:
[----:B------:R-:W-:-:S05]  /*12a0*/  IMAD R3, R2, R7, R7 ;  /* 0x0000000702037224 */ /* 0x000fca00078e0207 */
[----:B------:R-:W-:-:S07]  /*12b0*/  VIMNMX R0, R0, R3, PT ;  /* 0x0000000300007248 */ /* 0x000fce0003fe0100 */
.L_x_946:
[----:B------:R-:W0:Y:S01]  /*12c0*/  @P1 LDC R4, c[0x0][0x44c] ;  /* 0x00011300ff041b82 */ /* 0x000e220000000800 */
[----:B------:R-:W-:Y:S01]  /*12d0*/  UIMAD UR4, UR41, UR6, 0x7f ;  /* 0x0000007f290474a4 */ /* 0x000fe2000f8e0206 */
[----:B------:R-:W-:Y:S01]  /*12e0*/  VIADD R0, R0, 0x7f ;  /* 0x0000007f00007836 */ /* 0x000fe20000000000 */
[----:B------:R-:W-:Y:S01]  /*12f0*/  UIMAD UR47, UR41, UR6, -UR47 ;  /* 0x00000006292f72a4 */ /* 0x000fe2000f8e0a2f */
[----:B------:R-:W-:Y:S01]  /*1300*/  IMAD.U32 R2, RZ, RZ, UR42 ;  /* 0x0000002aff027e24 */ /* 0x000fe2000f8e00ff */
[----:B------:R-:W-:Y:S02]  /*1310*/  USHF.R.S32.HI UR5, URZ, 0x1f, UR4 ;  /* 0x0000001f3f057899 */ /* 0x000fe40008011404 */
[----:B------:R-:W-:Y:S01]  /*1320*/  SHF.R.S32.HI R3, RZ, 0x1f, R0 ;  /* 0x0000001fff037819 */ /* 0x000fe20000011400 */
[----:B------:R-:W1:Y:S01]  /*1330*/  @P1 LDC R5, c[0x0][0x450] ;  /* 0x00011400ff051b82 */ /* 0x000e620000000800 */
[----:B------:R-:W-:Y:S02]  /*1340*/  ULEA.HI UR5, UR5, UR4, URZ, 0x7 ;  /* 0x0000000405057291 */ /* 0x000fe4000f8f383f */
[----:B------:R-:W-:Y:S01]  /*1350*/  LEA.HI R3, R3, R0, RZ, 0x7 ;  /* 0x0000000003037211 */ /* 0x000fe200078f38ff */
[----:B------:R-:W-:Y:S01]  /*1360*/  ULDC UR4, c[0x0][0x9dc] ;  /* 0x0002770000047ab9 */ /* 0x000fe20000000800 */
[----:B------:R-:W-:-:S02]  /*1370*/  USHF.R.S32.HI UR5, URZ, 0x7, UR5 ;  /* 0x000000073f057899 */ /* 0x000fc40008011405 */
[----:B------:R-:W-:-:S04]  /*1380*/  SHF.R.S32.HI R3, RZ, 0x7, R3 ;  /* 0x00000007ff037819 */ /* 0x000fc80000011403 */
[----:B------:R-:W-:Y:S01]  /*1390*/  VIMNMX R89, R3, UR5, PT ;  /* 0x0000000503597c48 */ /* 0x000fe2000bfe0100 */
[----:B0-----:R-:W-:-:S05]  /*13a0*/  @P1 IMAD.HI.U32 R4, R4, UR42, RZ ;  /* 0x0000002a04041c27 */ /* 0x001fca000f8e00ff */
[----:B-1----:R-:W-:-:S05]  /*13b0*/  @P1 SHF.R.U32.HI R2, RZ, R5, R4 ;  /* 0x00000005ff021219 */ /* 0x002fca0000011604 */
[----:B------:R-:W-:-:S04]  /*13c0*/  VIADD R2, R2, UR47 ;  /* 0x0000002f02027c36 */ /* 0x000fc80008000000 */
[----:B------:R-:W-:Y:S01]  /*13d0*/  VIADD R3, R2, -UR4 ;  /* 0x8000000402037c36 */ /* 0x000fe20008000000 */
[----:B------:R-:W-:Y:S06]  /*13e0*/  @!P2 BRA `(.L_x_949) ;  /* 0x00000000003ca947 */ /* 0x000fec0003800000 */
[----:B------:R-:W-:-:S13]  /*13f0*/  ISETP.GT.AND P0, PT, R2, -0x1, PT ;  /* 0xffffffff0200780c */ /* 0x000fda0003f04270 */
[----:B------:R-:W-:Y:S05]  /*1400*/  @P0 BRA `(.L_x_950) ;  /* 0x00000000001c0947 */ /* 0x000fea0003800000 */
[----:B------:R-:W-:Y:S02]  /*1410*/  ISETP.NE.AND P0, PT, R7, 0x1, PT ;  /* 0x000000010700780c */ /* 0x000fe40003f05270 */
[----:B------:R-:W-:-:S11]  /*1420*/  LOP3.LUT R5, RZ, R2, RZ, 0x33, !PT ;  /* 0x00000002ff057212 */ /* 0x000fd600078e33ff */
[----:B------:R-:W0:Y:S02]  /*1430*/  @P0 LDC.64 R8, c[0x0][0x9e8] ;  /* 0x00027a00ff080b82 */ /* 0x000e240000000a00 */
[----:B0-----:R-:W-:-:S05]  /*1440*/  @P0 IMAD.HI.U32 R0, R5, R8, RZ ;  /* 0x0000000805000227 */ /* 0x001fca00078e00ff */
[----:B------:R-:W-:-:S04]  /*1450*/  @P0 SHF.R.U32.HI R5, RZ, R9, R0 ;  /* 0x00000009ff050219 */ /* 0x000fc80000011600 */
[----:B------:R-:W-:Y:S01]  /*1460*/  LOP3.LUT R2, RZ, R5, RZ, 0x33, !PT ;  /* 0x00000005ff027212 */ /* 0x000fe200078e33ff */
[----:B------:R-:W-:Y:S06]  /*1470*/  BRA `(.L_x_951) ;  /* 0x0000000000107947 */ /* 0x000fec0003800000 */
.L_x_950:
[----:B------:R-:W-:-:S13]  /*1480*/  ISETP.NE.AND P0, PT, R7, 0x1, PT ;  /* 0x000000010700780c */ /* 0x000fda0003f05270 */
[----:B------:R-:W0:Y:S02]  /*1490*/  @P0 LDC.64 R4, c[0x0][0x9e8] ;  /* 0x00027a00ff040b82 */ /* 0x000e240000000a00 */
[----:B0-----:R-:W-:-:S05]  /*14a0*/  @P0 IMAD.HI.U32 R0, R2, R4, RZ ;  /* 0x0000000402000227 */ /* 0x001fca00078e00ff */
[----:B------:R-:W-:-:S07]  /*14b0*/  @P0 SHF.R.U32.HI R2, RZ, R5, R0 ;  /* 0x00000005ff020219 */ /* 0x000fce0000011600 */
.L_x_951:
[----:B------:R-:W-:-:S05]  /*14c0*/  IMAD R2, R2, R7, RZ ;  /* 0x0000000702027224 */ /* 0x000fca00078e02ff */
[----:B------:R-:W-:-:S07]  /*14d0*/  VIMNMX R3, R3, R2, !PT ;  /* 0x0000000203037248 */ /* 0x000fce0007fe0100 */
.L_x_949:
[----:B------:R-:W-:Y:S01]  /*14e0*/  SHF.R.S32.HI R2, RZ, 0x1f, R3 ;  /* 0x0000001fff027819 */ /* 0x000fe20000011403 */
[----:B------:R-:W-:Y:S01]  /*14f0*/  IMAD.MOV.U32 R0, RZ, RZ, RZ ;  /* 0x000000ffff007224 */ /* 0x000fe200078e00ff */
[----:B------:R-:W-:Y:S02]  /*1500*/  PLOP3.LUT P0, PT, PT, PT, PT, 0x80, 0x0 ;  /* 0x000000000000781c */ /* 0x000fe40003f0f070 */
[----:B------:R-:W-:Y:S02]  /*1510*/  CS2R R150, SRZ ;  /* 0x0000000000967805 */ /* 0x000fe4000001ff00 */
[----:B------:R-:W-:Y:S01]  /*1520*/  LEA.HI R3, R2, R3, RZ, 0x7 ;  /* 0x0000000302037211 */ /* 0x000fe200078f38ff */
[----:B------:R-:W-:Y:S01]  /*1530*/  IMAD.MOV.U32 R2, RZ, RZ, RZ ;  /* 0x000000ffff027224 */ /* 0x000fe200078e00ff */
[----:B------:R-:W-:Y:S02]  /*1540*/  CS2R R4, SRZ ;  /* 0x0000000000047805 */ /* 0x000fe4000001ff00 */
[----:B------:R-:W-:-:S02]  /*1550*/  CS2R R148, SRZ ;  /* 0x0000000000947805 */ /* 0x000fc4000001ff00 */
[----:B------:R-:W-:Y:S02]  /*1560*/  SHF.R.S32.HI R3, RZ, 0x7, R3 ;  /* 0x00000007ff037819 */ /* 0x000fe40000011403 */
[----:B------:R-:W-:Y:S02]  /*1570*/  CS2R R6, SRZ ;  /* 0x0000000000067805 */ /* 0x000fe4000001ff00 */
[----:B------:R-:W-:Y:S02]  /*1580*/  CS2R R142, SRZ ;  /* 0x00000000008e7805 */ /* 0x000fe4000001ff00 */
[----:B------:R-:W-:Y:S02]  /*1590*/  CS2R R8, SRZ ;  /* 0x0000000000087805 */ /* 0x000fe4000001ff00 */
[----:B------:R-:W-:Y:S02]  /*15a0*/  VIMNMX R22, RZ, R3, !PT ;  /* 0x00000003ff167248 */ /* 0x000fe40007fe0100 */
[----:B------:R-:W-:-:S02]  /*15b0*/  CS2R R140, SRZ ;  /* 0x00000000008c7805 */ /* 0x000fc4000001ff00 */
[----:B------:R-:W-:Y:S02]  /*15c0*/  CS2R R10, SRZ ;  /* 0x00000000000a7805 */ /* 0x000fe4000001ff00 */
[----:B------:R-:W-:Y:S02]  /*15d0*/  CS2R R134, SRZ ;  /* 0x0000000000867805 */ /* 0x000fe4000001ff00 */
[----:B------:R-:W-:Y:S02]  /*15e0*/  ISETP.GT.AND P1, PT, R89, R22, PT ;  /* 0x000000165900720c */ /* 0x000fe40003f24270 */
        /* <DEDUP_REMOVED lines=23> */
[----:B------:R-:W-:Y:S06]  /*1760*/  @!P1 BRA `(.L_x_952) ;  /* 0x000000e000289947 */ /* 0x000fec0003800000 */
        /* <DEDUP_REMOVED lines=31> */
.L_x_953:
[----:B------:R-:W0:Y:S01]  /*1960*/  LDC.64 R12, c[0x0][0x990] ;  /* 0x00026400ff0c7b82 */ /* 0x000e220000000a00 */
[----:B------:R-:W-:-:S07]  /*1970*/  ULDC UR4, c[0x0][0x9d8] ;  /* 0x0002760000047ab9 */ /* 0x000fce0000000800 */
[----:B------:R-:W1:Y:S01]  /*1980*/  LDC.64 R20, c[0x0][0x998] ;  /* 0x00026600ff147b82 */ /* 0x000e620000000a00 */
[----:B0-----:R-:W-:-:S04]  /*1990*/  ISETP.NE.U32.AND P0, PT, R12, RZ, PT ;  /* 0x000000ff0c00720c */ /* 0x001fc80003f05070 */
[----:B------:R-:W-:Y:S02]  /*19a0*/  ISETP.NE.AND.EX P0, PT, R13, RZ, PT, P0 ;  /* 0x000000ff0d00720c */ /* 0x000fe40003f05300 */
[----:B-1----:R-:W-:-:S04]  /*19b0*/  ISETP.NE.U32.AND P1, PT, R20, RZ, PT ;  /* 0x000000ff1400720c */ /* 0x002fc80003f25070 */
[----:B------:R-:W-:-:S07]  /*19c0*/  ISETP.NE.AND.EX P1, PT, R21, RZ, PT, P1 ;  /* 0x000000ff1500720c */ /* 0x000fce0003f25310 */
[----:B------:R-:W0:Y:S01]  /*19d0*/  @P0 LDC.64 R8, c[0x0][0x9a8] ;  /* 0x00026a00ff080b82 */ /* 0x000e220000000a00 */
[----:B------:R-:W-:Y:S02]  /*19e0*/  @P0 SHF.R.S32.HI R3, RZ, 0x1f, R19 ;  /* 0x0000001fff030819 */ /* 0x000fe40000011413 */
[----:B------:R-:W-:-:S05]  /*19f0*/  @P0 SHF.R.S32.HI R7, RZ, 0x1f, R23 ;  /* 0x0000001fff070819 */ /* 0x000fca0000011417 */
[----:B------:R-:W1:Y:S01]  /*1a00*/  @P1 LDC.64 R10, c[0x0][0x9b8] ;  /* 0x00026e00ff0a1b82 */ /* 0x000e620000000a00 */
[----:B------:R-:W-:-:S07]  /*1a10*/  @P1 SHF.R.S32.HI R5, RZ, 0x1f, R19 ;  /* 0x0000001fff051819 */ /* 0x000fce0000011413 */
[----:B------:R-:W2:Y:S08]  /*1a20*/  @P1 LDC.64 R24, c[0x0][0x9c0] ;  /* 0x00027000ff181b82 */ /* 0x000eb00000000a00 */
[----:B------:R-:W3:Y:S01]  /*1a30*/  @P0 LDC.64 R14, c[0x0][0x9b0] ;  /* 0x00026c00ff0e0b82 */ /* 0x000ee20000000a00 */
[-C--:B0-----:R-:W-:Y:S02]  /*1a40*/  @P0 IMAD R0, R3, R8.reuse, RZ ;  /* 0x0000000803000224 */ /* 0x081fe400078e02ff */
[----:B------:R-:W-:-:S04]  /*1a50*/  @P0 IMAD.WIDE.U32 R2, R19, R8, RZ ;  /* 0x0000000813020225 */ /* 0x000fc800078e00ff */
[----:B------:R-:W-:Y:S02]  /*1a60*/  @P0 IMAD R9, R19, R9, R0 ;  /* 0x0000000913090224 */ /* 0x000fe400078e0200 */
[-C--:B-1----:R-:W-:Y:S02]  /*1a70*/  @P1 IMAD R4, R5, R10.reuse, RZ ;  /* 0x0000000a05041224 */ /* 0x082fe400078e02ff */
[----:B------:R-:W-:Y:S01]  /*1a80*/  @P0 IMAD.IADD R3, R3, 0x1, R9 ;  /* 0x0000000103030824 */ /* 0x000fe200078e0209 */
[----:B------:R-:W-:Y:S01]  /*1a90*/  @P1 SHF.R.S32.HI R9, RZ, 0x1f, R23 ;  /* 0x0000001fff091819 */ /* 0x000fe20000011417 */
[C---:B------:R-:W-:Y:S02]  /*1aa0*/  @P1 IMAD R11, R19.reuse, R11, R4 ;  /* 0x0000000b130b1224 */ /* 0x040fe400078e0204 */
[----:B------:R-:W-:-:S04]  /*1ab0*/  @P1 IMAD.WIDE.U32 R4, R19, R10, RZ ;  /* 0x0000000a13041225 */ /* 0x000fc800078e00ff */
[----:B--2---:R-:W-:Y:S02]  /*1ac0*/  @P1 IMAD R6, R9, R24, RZ ;  /* 0x0000001809061224 */ /* 0x004fe400078e02ff */
[----:B------:R-:W-:Y:S02]  /*1ad0*/  @P1 IMAD.IADD R5, R5, 0x1, R11 ;  /* 0x0000000105051824 */ /* 0x000fe400078e020b */
[----:B------:R-:W-:Y:S02]  /*1ae0*/  @P1 IMAD R11, R23, R25, R6 ;  /* 0x00000019170b1224 */ /* 0x000fe400078e0206 */
[-C--:B---3--:R-:W-:Y:S02]  /*1af0*/  @P0 IMAD R0, R7, R14.reuse, RZ ;  /* 0x0000000e07000224 */ /* 0x088fe400078e02ff */
[----:B------:R-:W-:-:S04]  /*1b00*/  @P0 IMAD.WIDE.U32 R2, R23, R14, R2 ;  /* 0x0000000e17020225 */ /* 0x000fc800078e0002 */
[C---:B------:R-:W-:Y:S02]  /*1b10*/  @P0 IMAD R9, R23.reuse, R15, R0 ;  /* 0x0000000f17090224 */ /* 0x040fe400078e0200 */
[----:B------:R-:W-:Y:S01]  /*1b20*/  @P1 IMAD.WIDE.U32 R6, R23, R24, R4 ;  /* 0x0000001817061225 */ /* 0x000fe200078e0004 */
[----:B------:R-:W-:-:S03]  /*1b30*/  @P0 LEA R4, P2, R2, R12, 0x2 ;  /* 0x0000000c02040211 */ /* 0x000fc600078410ff */
[----:B------:R-:W-:Y:S01]  /*1b40*/  @P0 IMAD.IADD R3, R3, 0x1, R9 ;  /* 0x0000000103030824 */ /* 0x000fe200078e0209 */
[----:B------:R-:W-:Y:S01]  /*1b50*/  @P1 LEA R8, P3, R6, R20, 0x2 ;  /* 0x0000001406081211 */ /* 0x000fe200078610ff */
[----:B------:R-:W-:-:S03]  /*1b60*/  @P1 IMAD.IADD R0, R7, 0x1, R11 ;  /* 0x0000000107001824 */ /* 0x000fc600078e020b */
[----:B------:R-:W-:Y:S01]  /*1b70*/  @P0 LEA.HI.X R5, R2, R13, R3, 0x2, P2 ;  /* 0x0000000d02050211 */ /* 0x000fe200010f1403 */
[----:B------:R-:W-:Y:S01]  /*1b80*/  IMAD.MOV.U32 R3, RZ, RZ, 0x3f800000 ;  /* 0x3f800000ff037424 */ /* 0x000fe200078e00ff */
[----:B------:R-:W-:Y:S01]  /*1b90*/  @P1 LEA.HI.X R9, R6, R21, R0, 0x2, P3 ;  /* 0x0000001506091211 */ /* 0x000fe200018f1400 */
[----:B------:R-:W-:-:S04]  /*1ba0*/  IMAD.MOV.U32 R0, RZ, RZ, 0x3f800000 ;  /* 0x3f800000ff007424 */ /* 0x000fc800078e00ff */
[----:B------:R-:W2:Y:S04]  /*1bb0*/  @P0 LDG.E R3, desc[UR44][R4.64] ;  /* 0x0000002c04030981 */ /* 0x000ea8000c1e1900 */
[----:B------:R-:W2:Y:S01]  /*1bc0*/  @P1 LDG.E R0, desc[UR44][R8.64] ;  /* 0x0000002c08001981 */ /* 0x000ea2000c1e1900 */
[----:B------:R-:W-:Y:S01]  /*1bd0*/  LEA.HI R2, R171, R171, RZ, 0x1 ;  /* 0x000000abab027211 */ /* 0x000fe200078f08ff */
[----:B------:R-:W-:-:S03]  /*1be0*/  IMAD.U32 R6, RZ, RZ, UR43 ;  /* 0x0000002bff067e24 */ /* 0x000fc6000f8e00ff */
[----:B------:R-:W-:Y:S02]  /*1bf0*/  LOP3.LUT R2, R2, 0xfffffffe, RZ, 0xc0, !PT ;  /* 0xfffffffe02027812 */ /* 0x000fe400078ec0ff */
[----:B------:R-:W-:-:S03]  /*1c00*/  ISETP.NE.AND P0, PT, R6, 0x3, PT ;  /* 0x000000030600780c */ /* 0x000fc60003f05270 */
[----:B------:R-:W-:-:S05]  /*1c10*/  IMAD.IADD R2, R171, 0x1, -R2 ;  /* 0x00000001ab027824 */ /* 0x000fca00078e0a02 */
[----:B------:R-:W-:-:S04]  /*1c20*/  SHF.L.U32 R2, R2, 0x1f, RZ ;  /* 0x0000001f02027819 */ /* 0x000fc800000006ff */
[----:B------:R-:W0:Y:S01]  /*1c30*/  SYNCS.PHASECHK.TRANS64.TRYWAIT P1, [UR37+0x22800], R2 ;  /* 0x02280002ff0075a7 */ /* 0x000e220008020165 */
[----:B--2---:R-:W-:-:S04]  /*1c40*/  FMUL.FTZ R0, R3, R0 ;  /* 0x0000000003007220 */ /* 0x004fc80000410000 */
[----:B------:R-:W-:Y:S01]  /*1c50*/  FMUL.FTZ R0, R0, UR4 ;  /* 0x0000000400007c20 */ /* 0x000fe20008410000 */
[----:B0-----:R-:W-:Y:S06]  /*1c60*/  @!P1 BRA `(.L_x_954) ;  /* 0x0000014000489947 */ /* 0x001fec0003800000 */
.L_x_1131:
[----:B------:R-:W-:Y:S05]  /*1c70*/  @!P0 BRA `(.L_x_955) ;  /* 0x0000000000048947 */ /* 0x000fea0003800000 */
[----:B------:R-:W-:Y:S01]  /*1c80*/  BPT.TRAP 0x1 ;  /* 0x000000040000795c */ /* 0x000fe20000300000 */
.L_x_955:
[----:B------:R-:W-:Y:S02]  /*1c90*/  IMAD.U32 R91, RZ, RZ, UR46 ;  /* 0x0000002eff5b7e24 */ /* 0x000fe4000f8e00ff */
[----:B0-----:R-:W-:-:S03]  /*1ca0*/  IMAD.U32 R2, RZ, RZ, UR36 ;  /* 0x00000024ff027e24 */ /* 0x001fc6000f8e00ff */
[----:B------:R-:W-:Y:S02]  /*1cb0*/  LEA R91, R91, UR37, 0x3 ;  /* 0x000000255b5b7c11 */ /* 0x000fe4000f8e18ff */
[----:B------:R-:W-:-:S04]  /*1cc0*/  SHF.L.U32 R2, R2, 0x1f, RZ ;  /* 0x0000001f02027819 */ /* 0x000fc800000006ff */
[----:B------:R0:W1:Y:S01]  /*1cd0*/  SYNCS.PHASECHK.TRANS64.TRYWAIT P2, [R91+URZ+0x22830], R2 ;  /* 0x022830025b0075a7 */ /* 0x000062000804017f */
[----:B------:R-:W-:Y:S05]  /*1ce0*/  @!P0 BRA `(.L_x_956) ;  /* 0x0000000000048947 */ /* 0x000fea0003800000 */
[----:B------:R-:W-:Y:S01]  /*1cf0*/  BPT.TRAP 0x1 ;  /* 0x000000040000795c */ /* 0x000fe20000300000 */
.L_x_956:
[----:B------:R-:W2:Y:S02]  /*1d00*/  S2R R3, SR_TID.X ;  /* 0x0000000000037919 */ /* 0x000ea40000002100 */
[----:B--2---:R-:W-:Y:S01]  /*1d10*/  LOP3.LUT P1, RZ, R3, 0x7f, RZ, 0xc0, !PT ;  /* 0x0000007f03ff7812 */ /* 0x004fe2000782c0ff */
[----:B-1----:R-:W-:-:S12]  /*1d20*/  @P2 BRA `(.L_x_957) ;  /* 0x0000000000082947 */ /* 0x002fd80003800000 */
[----:B------:R-:W1:Y:S02]  /*1d30*/  SYNCS.PHASECHK.TRANS64.TRYWAIT P2, [R91+URZ+0x22830], R2 ;  /* 0x022830025b0075a7 */ /* 0x000e64000804017f */
[----:B-1----:R-:W-:Y:S05]  /*1d40*/  @!P2 BRA `(.L_x_958) ;  /* 0x000001400028a947 */ /* 0x002fea0003800000 */
.L_x_957:
[----:B------:R-:W-:Y:S05]  /*1d50*/  WARPSYNC.ALL ;  /* 0x0000000000007948 */ /* 0x000fea0003800000 */
[----:B------:R-:W-:Y:S01]  /*1d60*/  UIADD3 UR4, UR37, 0x16400, URZ ;  /* 0x0001640025047890 */ /* 0x000fe2000fffe03f */
[----:B------:R-:W-:Y:S01]  /*1d70*/  WARPGROUP.ARRIVE ;  /* 0x00000000000079c5 */ /* 0x000fe20000000000 */
[----:B------:R-:W-:Y:S01]  /*1d80*/  ULOP3.LUT UR24, UR48, 0x10000, URZ, 0xfc, !UPT ;  /* 0x0001000030187892 */ /* 0x000fe2000f8efc3f */
[----:B------:R-:W-:Y:S01]  /*1d90*/  VIADD R10, R17, UR42 ;  /* 0x0000002a110a7c36 */ /* 0x000fe20008000000 */
[----:B------:R-:W-:Y:S01]  /*1da0*/  USHF.R.U32.HI UR4, URZ, 0x4, UR4 ;  /* 0x000000043f047899 */ /* 0x000fe20008011604 */
[----:B------:R-:W2:Y:S01]  /*1db0*/  LDC R9, c[0x0][0x2f0] ;  /* 0x0000bc00ff097b82 */ /* 0x000ea20000000800 */
[----:B------:R-:W-:Y:S01]  /*1dc0*/  UMOV UR25, 0x80000020 ;  /* 0x8000002000197882 */ /* 0x000fe20000000000 */
[----:B------:R-:W-:Y:S01]  /*1dd0*/  UMOV UR27, 0x80000020 ;  /* 0x80000020001b7882 */ /* 0x000fe20000000000 */
[----:B------:R-:W-:Y:S01]  /*1de0*/  ULOP3.LUT UR4, UR4, 0x3fff, URZ, 0xc0, !UPT ;  /* 0x00003fff04047892 */ /* 0x000fe2000f8ec03f */
[----:B------:R-:W-:Y:S01]  /*1df0*/  IMAD.MOV.U32 R14, RZ, RZ, -0x80 ;  /* 0xffffff80ff0e7424 */ /* 0x000fe200078e00ff */
[----:B------:R-:W-:Y:S01]  /*1e00*/  UMOV UR5, 0x80000020 ;  /* 0x8000002000057882 */ /* 0x000fe20000000000 */
[----:B------:R-:W-:Y:S01]  /*1e10*/  UMOV UR7, 0x80000020 ;  /* 0x8000002000077882 */ /* 0x000fe20000000000 */
[----:B------:R-:W-:Y:S01]  /*1e20*/  ULOP3.LUT UR28, UR4, 0x10000, URZ, 0xfc, !UPT ;  /* 0x00010000041c7892 */ /* 0x000fe2000f8efc3f */
[----:B------:R-:W3:Y:S01]  /*1e30*/  LDC R11, c[0x0][0x288] ;  /* 0x0000a200ff0b7b82 */ /* 0x000ee20000000800 */
[----:B------:R-:W-:-:S02]  /*1e40*/  UIADD3 UR4, UR24, 0x2, URZ ;  /* 0x0000000218047890 */ /* 0x000fc4000fffe03f */
[----:B------:R-:W-:Y:S02]  /*1e50*/  UIMAD UR26, UR46, 0x600, UR28 ;  /* 0x000006002e1a78a4 */ /* 0x000fe4000f8e021c */
[----:B------:R-:W-:Y:S02]  /*1e60*/  UIADD3 UR8, UR24, 0x200, URZ ;  /* 0x0000020018087890 */ /* 0x000fe4000fffe03f */
[----:B------:R-:W-:Y:S02]  /*1e70*/  UIADD3 UR6, UR26, 0x2, URZ ;  /* 0x000000021a067890 */ /* 0x000fe4000fffe03f */
[----:B------:R-:W-:Y:S01]  /*1e80*/  UIADD3 UR10, UR26, 0x200, URZ ;  /* 0x000002001a0a7890 */ /* 0x000fe2000fffe03f */
[----:B------:R-:W-:Y:S02]  /*1e90*/  UMOV UR9, 0x80000020 ;  /* 0x8000002000097882 */ /* 0x000fe40000000000 */
[----:B------:R-:W-:Y:S01]  /*1ea0*/  QGMMA.64x128x32.F32.E4M3.E4M3 R24, gdesc[UR24], RZ, !UPT, gsb0 ;  /* 0x01e00000181879f3 */ /* 0x000fe2000c0008ff */
[----:B------:R-:W-:Y:S01]  /*1eb0*/  UMOV UR11, 0x80000020 ;  /* 0x80000020000b7882 */ /* 0x000fe20000000000 */
[----:B------:R-:W-:-:S02]  /*1ec0*/  UIADD3 UR12, UR24, 0x202, URZ ;  /* 0x00000202180c7890 */ /* 0x000fc4000fffe03f */
[----:B------:R-:W-:Y:S01]  /*1ed0*/  UIADD3 UR14, UR26, 0x202, URZ ;  /* 0x000002021a0e7890 */ /* 0x000fe2000fffe03f */
[----:B------:R-:W-:Y:S01]  /*1ee0*/  UMOV UR13, 0x80000020 ;  /* 0x80000020000d7882 */ /* 0x000fe20000000000 */
[----:B------:R-:W-:Y:S01]  /*1ef0*/  UMOV UR15, 0x80000020 ;  /* 0x80000020000f7882 */ /* 0x000fe20000000000 */
[----:B------:R-:W-:Y:S02]  /*1f00*/  UIADD3 UR16, UR24, 0x400, URZ ;  /* 0x0000040018107890 */ /* 0x000fe4000fffe03f */
[----:B------:R-:W-:Y:S01]  /*1f10*/  UIADD3 UR18, UR26, 0x400, URZ ;  /* 0x000004001a127890 */ /* 0x000fe2000fffe03f */
[----:B------:R-:W-:Y:S01]  /*1f20*/  UMOV UR17, 0x80000020 ;  /* 0x8000002000117882 */ /* 0x000fe20000000000 */
[----:B------:R-:W-:Y:S01]  /*1f30*/  UMOV UR19, 0x80000020 ;  /* 0x8000002000137882 */ /* 0x000fe20000000000 */
[----:B------:R-:W-:Y:S02]  /*1f40*/  UIADD3 UR20, UR24, 0x402, URZ ;  /* 0x0000040218147890 */ /* 0x000fe4000fffe03f */
[----:B------:R-:W-:Y:S01]  /*1f50*/  UIADD3 UR22, UR26, 0x402, URZ ;  /* 0x000004021a167890 */ /* 0x000fe2000fffe03f */
[----:B------:R-:W-:Y:S01]  /*1f60*/  UMOV UR21, 0x80000020 ;  /* 0x8000002000157882 */ /* 0x000fe20000000000 */
[----:B------:R-:W-:Y:S01]  /*1f70*/  UMOV UR23, 0x80000020 ;  /* 0x8000002000177882 */ /* 0x000fe20000000000 */
[----:B------:R-:W-:-:S02]  /*1f80*/  ULDC UR29, c[0x0][0x9dc] ;  /* 0x00027700001d7ab9 */ /* 0x000fc40000000800 */
[----:B------:R-:W-:Y:S01]  /*1f90*/  ULOP3.LUT UR29, URZ, UR29, URZ, 0x33, !UPT ;  /* 0x0000001d3f1d7292 */ /* 0x000fe2000f8e333f */
[----:B------:R-:W-:Y:S02]  /*1fa0*/  WARPGROUP.DEPBAR.LE gsb0, 0x0 ;  /* 0x00008000000079c5 */ /* 0x000fe40000010000 */
[----:B------:R-:W-:-:S06]  /*1fb0*/  WARPGROUP.ARRIVE ;  /* 0x00000000000079c5 */ /* 0x000fcc0000000000 */
[----:B------:R-:W-:Y:S01]  /*1fc0*/  QGMMA.64x128x32.F32.E4M3.E4M3 R24, gdesc[UR4], R24, gsb0 ;  /* 0x01e00000041879f3 */ /* 0x000fe20008000818 */
[----:B------:R-:W-:Y:S02]  /*1fd0*/  ULDC UR6, c[0x0][0x448] ;  /* 0x0001120000067ab9 */ /* 0x000fe40000000800 */
[----:B------:R-:W-:-:S06]  /*1fe0*/  UISETP.NE.AND UP0, UPT, UR6, 0x1, UPT ;  /* 0x000000010600788c */ /* 0x000fcc000bf05270 */
[----:B------:R-:W-:Y:S02]  /*1ff0*/  PLOP3.LUT P2, PT, PT, PT, UP0, 0x80, 0x0 ;  /* 0x000000000000781c */ /* 0x000fe40003f4f008 */
[----:B------:R-:W-:-:S03]  /*2000*/  PLOP3.LUT P3, PT, PT, PT, UP0, 0x80, 0x0 ;  /* 0x000000000000781c */ /* 0x000fc60003f6f008 */
[----:B------:R-:W-:-:S08]  /*2010*/  @UP0 ULDC UR6, c[0x0][0x44c] ;  /* 0x0001130000060ab9 */ /* 0x000fd00000000800 */
[----:B------:R-:W-:Y:S01]  /*2020*/  @P2 IMAD.HI.U32 R12, R10, UR6, RZ ;  /* 0x000000060a0c2c27 */ /* 0x000fe2000f8e00ff */
[----:B------:R-:W-:Y:S01]  /*2030*/  @UP0 ULDC UR6, c[0x0][0x450] ;  /* 0x0001140000060ab9 */ /* 0x000fe20000000800 */
[----:B------:R-:W-:Y:S02]  /*2040*/  WARPGROUP.DEPBAR.LE gsb0, 0x0 ;  /* 0x00008000000079c5 */ /* 0x000fe40000010000 */
[----:B------:R-:W-:-:S06]  /*2050*/  WARPGROUP.ARRIVE ;  /* 0x00000000000079c5 */ /* 0x000fcc0000000000 */
[----:B------:R-:W-:Y:S03]  /*2060*/  QGMMA.64x128x32.F32.E4M3.E4M3 R24, gdesc[UR8], R24, gsb0 ;  /* 0x01e00000081879f3 */ /* 0x000fe60008000818 */
[----:B------:R-:W-:Y:S02]  /*2070*/  WARPGROUP.DEPBAR.LE gsb0, 0x0 ;  /* 0x00008000000079c5 */ /* 0x000fe40000010000 */
[----:B------:R-:W-:-:S07]  /*2080*/  WARPGROUP.ARRIVE ;  /* 0x00000000000079c5 */ /* 0x000fce0000000000 */
        /* <DEDUP_REMOVED lines=8> */
[C---:B------:R-:W-:Y:S01]  /*2110*/  FMUL.FTZ R29, R0.reuse, R29 ;  /* 0x0000001d001d7220 */ /* 0x040fe20000410000 */
[----:B------:R-:W-:Y:S01]  /*2120*/  FMUL.FTZ R13, R0, R30 ;  /* 0x0000001e000d7220 */ /* 0x000fe20000410000 */
[----:B------:R-:W-:Y:S01]  /*2130*/  IMAD.MOV.U32 R30, RZ, RZ, R10 ;  /* 0x000000ffff1e7224 */ /* 0x000fe200078e000a */
[----:B------:R-:W-:Y:S01]  /*2140*/  @P3 SHF.R.U32.HI R30, RZ, UR6, R12 ;  /* 0x00000006ff1e3c19 */ /* 0x000fe2000801160c */
[----:B------:R4:W0:Y:S01]  /*2150*/  MUFU.TANH R20, R29 ;  /* 0x0000001d00147308 */ /* 0x0008220000002400 */
[----:B------:R-:W-:-:S02]  /*2160*/  @!P1 VIADD R10, R91, 0x22840 ;  /* 0x000228405b0a9836 */ /* 0x000fc40000000000 */
[C---:B------:R-:W-:Y:S01]  /*2170*/  FMUL.FTZ R3, R0.reuse, R53 ;  /* 0x0000003500037220 */ /* 0x040fe20000410000 */
[C---:B------:R-:W-:Y:S01]  /*2180*/  FMUL.FTZ R4, R0.reuse, R57 ;  /* 0x0000003900047220 */ /* 0x040fe20000410000 */
[C---:B------:R-:W-:Y:S01]  /*2190*/  FMUL.FTZ R49, R0.reuse, R49 ;  /* 0x0000003100317220 */ /* 0x040fe20000410000 */
[C---:B------:R-:W-:Y:S01]  /*21a0*/  FMUL.FTZ R6, R0.reuse, R27 ;  /* 0x0000001b00067220 */ /* 0x040fe20000410000 */
[C---:B------:R-:W-:Y:S01]  /*21b0*/  FMUL.FTZ R33, R0.reuse, R33 ;  /* 0x0000002100217220 */ /* 0x040fe20000410000 */
[C---:B------:R-:W-:Y:S01]  /*21c0*/  FMUL.FTZ R37, R0.reuse, R37 ;  /* 0x0000002500257220 */ /* 0x040fe20000410000 */
[C---:B------:R-:W-:Y:S01]  /*21d0*/  FMUL.FTZ R41, R0.reuse, R41 ;  /* 0x0000002900297220 */ /* 0x040fe20000410000 */
[C---:B----4-:R-:W-:Y:S01]  /*21e0*/  FMUL.FTZ R29, R0.reuse, R35 ;  /* 0x00000023001d7220 */ /* 0x050fe20000410000 */
[C---:B------:R-:W-:Y:S01]  /*21f0*/  FMUL.FTZ R35, R0.reuse, R42 ;  /* 0x0000002a00237220 */ /* 0x040fe20000410000 */
[----:B------:R-:W-:Y:S01]  /*2200*/  IMAD R42, R89, R14, 0x80 ;  /* 0x00000080592a7424 */ /* 0x000fe200078e020e */
[----:B------:R4:W2:Y:S01]  /*2210*/  MUFU.TANH R100, R3 ;  /* 0x0000000300647308 */ /* 0x0008a20000002400 */
[----:B------:R-:W-:Y:S01]  /*2220*/  @!P1 PRMT R10, RZ, 0x654, R10 ;  /* 0x00000654ff0a9816 */ /* 0x000fe2000000000a */
[----:B------:R-:W5:Y:S01]  /*2230*/  SHFL.IDX PT, R12, R30, RZ, 0x1c1f ;  /* 0x001c1fff1e0c7589 */ /* 0x000f6200000e0000 */
[----:B------:R-:W-:Y:S01]  /*2240*/  FMUL.FTZ R45, R0, R45 ;  /* 0x0000002d002d7220 */ /* 0x000fe20000410000 */
[----:B------:R-:W-:Y:S01]  /*2250*/  VIADD R27, R42, 0x1 ;  /* 0x000000012a1b7836 */ /* 0x000fe20000000000 */
[----:B------:R-:W-:Y:S01]  /*2260*/  ULDC.64 UR6, c[0x0][0x9e0] ;  /* 0x0002780000067ab9 */ /* 0x000fe20000000a00 */
[C---:B------:R-:W-:Y:S01]  /*2270*/  FMUL.FTZ R7, R0.reuse, R24 ;  /* 0x0000001800077220 */ /* 0x040fe20000410000 */
[----:B------:R-:W-:Y:S01]  /*2280*/  UISETP.GE.AND UP1, UPT, UR7, 0x1, UPT ;  /* 0x000000010700788c */ /* 0x000fe2000bf26270 */
[----:B------:R3:W2:Y:S01]  /*2290*/  MUFU.TANH R96, R4 ;  /* 0x0000000400607308 */ /* 0x0006a20000002400 */
[C---:B----4-:R-:W-:Y:S01]  /*22a0*/  FMUL.FTZ R3, R0.reuse, R65 ;  /* 0x0000004100037220 */ /* 0x050fe20000410000 */
[C---:B01----:R-:W-:Y:S01]  /*22b0*/  FMUL.FTZ R2, R0.reuse, R26 ;  /* 0x0000001a00027220 */ /* 0x043fe20000410000 */
[----:B------:R0:W-:Y:S01]  /*22c0*/  @!P1 SYNCS.ARRIVE.TRANS64.RED.A1T0 RZ, [R10+URZ], RZ ;  /* 0x000000ff0aff99a7 */ /* 0x0001e2000810043f */
[C---:B------:R-:W-:Y:S01]  /*22d0*/  FMUL.FTZ R8, R0.reuse, R25 ;  /* 0x0000001900087220 */ /* 0x040fe20000410000 */
[C---:B------:R-:W-:Y:S01]  /*22e0*/  FMUL.FTZ R15, R0.reuse, R31 ;  /* 0x0000001f000f7220 */ /* 0x040fe20000410000 */
[C---:B------:R-:W-:Y:S01]  /*22f0*/  FMUL.FTZ R65, R0.reuse, R67 ;  /* 0x0000004300417220 */ /* 0x040fe20000410000 */
[C---:B------:R-:W-:Y:S01]  /*2300*/  FMUL.FTZ R28, R0.reuse, R28 ;  /* 0x0000001c001c7220 */ /* 0x040fe20000410000 */
[----:B------:R1:W4:Y:S01]  /*2310*/  MUFU.TANH R104, R49 ;  /* 0x0000003100687308 */ /* 0x0003220000002400 */
[C---:B---3--:R-:W-:Y:S01]  /*2320*/  FMUL.FTZ R4, R0.reuse, R69 ;  /* 0x0000004500047220 */ /* 0x048fe20000410000 */
[----:B------:R-:W-:Y:S01]  /*2330*/  FMUL.FTZ R32, R0, R32 ;  /* 0x0000002000207220 */ /* 0x000fe20000410000 */
[----:B0-----:R-:W-:-:S02]  /*2340*/  IMAD R10, R16, -0x2, R27 ;  /* 0xfffffffe100a7824 */ /* 0x001fc400078e021b */
[C---:B------:R-:W-:Y:S01]  /*2350*/  FMUL.FTZ R21, R0.reuse, R34 ;  /* 0x0000002200157220 */ /* 0x040fe20000410000 */
[C---:B------:R-:W-:Y:S01]  /*2360*/  FMUL.FTZ R36, R0.reuse, R36 ;  /* 0x0000002400247220 */ /* 0x040fe20000410000 */
[C---:B------:R-:W-:Y:S01]  /*2370*/  FMUL.FTZ R31, R0.reuse, R38 ;  /* 0x00000026001f7220 */ /* 0x040fe20000410000 */
[C---:B------:R-:W-:Y:S01]  /*2380*/  FMUL.FTZ R40, R0.reuse, R40 ;  /* 0x0000002800287220 */ /* 0x040fe20000410000 */
[----:B------:R0:W3:Y:S01]  /*2390*/  MUFU.TANH R24, R33 ;  /* 0x0000002100187308 */ /* 0x0000e20000002400 */
[C---:B-1----:R-:W-:Y:S01]  /*23a0*/  FMUL.FTZ R49, R0.reuse, R55 ;  /* 0x0000003700317220 */ /* 0x042fe20000410000 */
[C---:B------:R-:W-:Y:S01]  /*23b0*/  FMUL.FTZ R55, R0.reuse, R59 ;  /* 0x0000003b00377220 */ /* 0x040fe20000410000 */
[C---:B------:R-:W-:Y:S01]  /*23c0*/  FMUL.FTZ R59, R0.reuse, R63 ;  /* 0x0000003f003b7220 */ /* 0x040fe20000410000 */
[C---:B------:R-:W-:Y:S01]  /*23d0*/  FMUL.FTZ R44, R0.reuse, R44 ;  /* 0x0000002c002c7220 */ /* 0x040fe20000410000 */
[C---:B------:R-:W-:Y:S01]  /*23e0*/  FMUL.FTZ R48, R0.reuse, R48 ;  /* 0x0000003000307220 */ /* 0x040fe20000410000 */
[C---:B------:R-:W-:Y:S01]  /*23f0*/  FMUL.FTZ R52, R0.reuse, R52 ;  /* 0x0000003400347220 */ /* 0x040fe20000410000 */
[C---:B------:R-:W-:Y:S01]  /*2400*/  FMUL.FTZ R56, R0.reuse, R56 ;  /* 0x0000003800387220 */ /* 0x040fe20000410000 */
[----:B------:R1:W2:Y:S01]  /*2410*/  MUFU.TANH R116, R37 ;  /* 0x0000002500747308 */ /* 0x0002a20000002400 */
[C---:B0-----:R-:W-:Y:S01]  /*2420*/  FMUL.FTZ R33, R0.reuse, R39 ;  /* 0x0000002700217220 */ /* 0x041fe20000410000 */
[C---:B------:R-:W-:Y:S01]  /*2430*/  FMUL.FTZ R39, R0.reuse, R46 ;  /* 0x0000002e00277220 */ /* 0x040fe20000410000 */
[C---:B------:R-:W-:Y:S01]  /*2440*/  FMUL.FTZ R53, R0.reuse, R58 ;  /* 0x0000003a00357220 */ /* 0x040fe20000410000 */
[C---:B------:R-:W-:Y:S01]  /*2450*/  FMUL.FTZ R60, R0.reuse, R60 ;  /* 0x0000003c003c7220 */ /* 0x040fe20000410000 */
[C---:B------:R-:W-:Y:S01]  /*2460*/  FMUL.FTZ R61, R0.reuse, R61 ;  /* 0x0000003d003d7220 */ /* 0x040fe20000410000 */
[C---:B------:R-:W-:Y:S01]  /*2470*/  FMUL.FTZ R57, R0.reuse, R62 ;  /* 0x0000003e00397220 */ /* 0x040fe20000410000 */
[C---:B------:R-:W-:Y:S01]  /*2480*/  FMUL.FTZ R64, R0.reuse, R64 ;  /* 0x0000004000407220 */ /* 0x040fe20000410000 */
[----:B------:R0:W2:Y:S01]  /*2490*/  MUFU.TANH R112, R41 ;  /* 0x0000002900707308 */ /* 0x0000a20000002400 */
        /* <DEDUP_REMOVED lines=23> */
[----:B------:R1:W3:Y:S01]  /*2610*/  MUFU.TANH R26, R4 ;  /* 0x00000004001a7308 */ /* 0x0002e20000002400 */
[C---:B0-----:R-:W-:Y:S01]  /*2620*/  FMUL.FTZ R3, R0.reuse, R79 ;  /* 0x0000004f00037220 */ /* 0x041fe20000410000 */
[C---:B------:R-:W-:Y:S01]  /*2630*/  FMUL.FTZ R78, R0.reuse, R78 ;  /* 0x0000004e004e7220 */ /* 0x040fe20000410000 */
[C---:B------:R-:W-:Y:S01]  /*2640*/  FMUL.FTZ R84, R0.reuse, R84 ;  /* 0x0000005400547220 */ /* 0x040fe20000410000 */
[----:B------:R-:W-:Y:S01]  /*2650*/  PLOP3.LUT P2, PT, PT, PT, UP1, 0x40, 0x0 ;  /* 0x000000000000781c */ /* 0x000fe20003f4e818 */
[----:B--2---:R-:W-:Y:S01]  /*2660*/  IMAD R10, R9, UR41, R10 ;  /* 0x00000029090a7c24 */ /* 0x004fe2000f8e020a */
[----:B------:R-:W-:Y:S01]  /*2670*/  LEA R79, R89, 0xffffff80, 0x7 ;  /* 0xffffff80594f7811 */ /* 0x000fe200078e38ff */
[----:B------:R-:W-:Y:S01]  /*2680*/  IMAD R51, R9, UR41, R42 ;  /* 0x0000002909337c24 */ /* 0x000fe2000f8e022a */
[----:B------:R-:W0:Y:S01]  /*2690*/  MUFU.TANH R7, R7 ;  /* 0x0000000700077308 */ /* 0x000e220000002400 */
[----:B-1----:R-:W-:Y:S01]  /*26a0*/  FMUL.FTZ R4, R0, R83 ;  /* 0x0000005300047220 */ /* 0x002fe20000410000 */
[----:B------:R-:W-:-:S02]  /*26b0*/  IMAD.IADD R10, R10, 0x1, -R11 ;  /* 0x000000010a0a7824 */ /* 0x000fc400078e0a0b */
[----:B------:R-:W-:Y:S02]  /*26c0*/  IMAD R46, R16, -0x2, R51 ;  /* 0xfffffffe102e7824 */ /* 0x000fe400078e0233 */
[C---:B------:R-:W-:Y:S02]  /*26d0*/  VIADD R83, R10.reuse, UR6 ;  /* 0x000000060a537c36 */ /* 0x040fe40008000000 */
[----:B------:R-:W1:Y:S01]  /*26e0*/  MUFU.TANH R8, R8 ;  /* 0x0000000800087308 */ /* 0x000e620000002400 */
[----:B------:R-:W-:Y:S02]  /*26f0*/  VIADD R50, R10, UR29 ;  /* 0x0000001d0a327c36 */ /* 0x000fe40008000000 */
[----:B-----5:R-:W-:Y:S02]  /*2700*/  VIADDMNMX R10, R12, R83, R46, PT ;  /* 0x000000530c0a7246 */ /* 0x020fe4000380012e */
[----:B------:R-:W-:-:S03]  /*2710*/  IMAD.IADD R34, R50, 0x1, R12 ;  /* 0x0000000132227824 */ /* 0x000fc600078e020c */
[----:B------:R-:W2:Y:S08]  /*2720*/  MUFU.TANH R2, R2 ;  /* 0x0000000200027308 */ /* 0x000eb00000002400 */
        /* <DEDUP_REMOVED lines=37> */
[----:B------:R0:W0:Y:S08]  /*2980*/  MUFU.TANH R71, R74 ;  /* 0x0000004a00477308 */ /* 0x0000300000002400 */
[----:B------:R-:W0:Y:S08]  /*2990*/  MUFU.TANH R75, R75 ;  /* 0x0000004b004b7308 */ /* 0x000e300000002400 */
[----:B------:R-:W0:Y:S08]  /*29a0*/  MUFU.TANH R76, R76 ;  /* 0x0000004c004c7308 */ /* 0x000e300000002400 */
[----:B------:R-:W0:Y:S08]  /*29b0*/  MUFU.TANH R77, R77 ;  /* 0x0000004d004d7308 */ /* 0x000e300000002400 */
[----:B------:R0:W0:Y:S08]  /*29c0*/  MUFU.TANH R93, R78 ;  /* 0x0000004e005d7308 */ /* 0x0000300000002400 */
        /* <DEDUP_REMOVED lines=8> */
[----:B------:R-:W0:Y:S01]  /*2a50*/  MUFU.TANH R27, R27 ;  /* 0x0000001b001b7308 */ /* 0x000e220000002400 */
[----:B-1234-:R-:W-:Y:S05]  /*2a60*/  @P2 BRA `(.L_x_959) ;  /* 0x00000000005c2947 */ /* 0x01efea0003800000 */
[----:B------:R-:W-:Y:S01]  /*2a70*/  IMAD R12, R9, UR41, R12 ;  /* 0x00000029090c7c24 */ /* 0x000fe2000f8e020c */
[----:B------:R-:W-:Y:S03]  /*2a80*/  BSSY B0, `(.L_x_960) ;  /* 0x0000011000007945 */ /* 0x000fe60003800000 */
[----:B------:R-:W-:-:S05]  /*2a90*/  IMAD.IADD R12, R12, 0x1, -R11 ;  /* 0x000000010c0c7824 */ /* 0x000fca00078e0a0b */
[----:B------:R-:W-:-:S13]  /*2aa0*/  ISETP.GT.AND P2, PT, R12, -0x1, PT ;  /* 0xffffffff0c00780c */ /* 0x000fda0003f44270 */
[----:B------:R-:W-:Y:S05]  /*2ab0*/  @P2 BRA `(.L_x_961) ;  /* 0x0000000000202947 */ /* 0x000fea0003800000 */
[----:B------:R-:W-:Y:S01]  /*2ac0*/  UISETP.NE.AND UP2, UPT, UR7, 0x1, UPT ;  /* 0x000000010700788c */ /* 0x000fe2000bf45270 */
[----:B------:R-:W-:-:S05]  /*2ad0*/  LOP3.LUT R12, RZ, R12, RZ, 0x33, !PT ;  /* 0x0000000cff0c7212 */ /* 0x000fca00078e33ff */
[----:B------:R-:W-:-:S05]  /*2ae0*/  PLOP3.LUT P2, PT, PT, PT, UP2, 0x80, 0x0 ;  /* 0x000000000000781c */ /* 0x000fca0003f4f028 */
[----:B------:R-:W-:-:S08]  /*2af0*/  @UP2 ULDC.64 UR10, c[0x0][0x9e8] ;  /* 0x00027a00000a2ab9 */ /* 0x000fd00000000a00 */
[----:B------:R-:W-:-:S05]  /*2b00*/  @P2 IMAD.HI.U32 R14, R12, UR10, RZ ;  /* 0x0000000a0c0e2c27 */ /* 0x000fca000f8e00ff */
[----:B------:R-:W-:-:S04]  /*2b10*/  @P2 SHF.R.U32.HI R12, RZ, UR11, R14 ;  /* 0x0000000bff0c2c19 */ /* 0x000fc8000801160e */
[----:B------:R-:W-:Y:S01]  /*2b20*/  LOP3.LUT R12, RZ, R12, RZ, 0x33, !PT ;  /* 0x0000000cff0c7212 */ /* 0x000fe200078e33ff */
[----:B------:R-:W-:Y:S06]  /*2b30*/  BRA `(.L_x_962) ;  /* 0x0000000000147947 */ /* 0x000fec0003800000 */
.L_x_961:
[----:B------:R-:W-:-:S06]  /*2b40*/  UISETP.NE.AND UP2, UPT, UR7, 0x1, UPT ;  /* 0x000000010700788c */ /* 0x000fcc000bf45270 */
[----:B------:R-:W-:-:S05]  /*2b50*/  PLOP3.LUT P2, PT, PT, PT, UP2, 0x80, 0x0 ;  /* 0x000000000000781c */ /* 0x000fca0003f4f028 */
[----:B------:R-:W-:-:S08]  /*2b60*/  @UP2 ULDC.64 UR10, c[0x0][0x9e8] ;  /* 0x00027a00000a2ab9 */ /* 0x000fd00000000a00 */
[----:B------:R-:W-:-:S05]  /*2b70*/  @P2 IMAD.HI.U32 R14, R12, UR10, RZ ;  /* 0x0000000a0c0e2c27 */ /* 0x000fca000f8e00ff */
[----:B------:R-:W-:-:S07]  /*2b80*/  @P2 SHF.R.U32.HI R12, RZ, UR11, R14 ;  /* 0x0000000bff0c2c19 */ /* 0x000fce000801160e */
.L_x_962:
[----:B------:R-:W-:Y:S05]  /*2b90*/  BSYNC B0 ;  /* 0x0000000000007941 */ /* 0x000fea0003800000 */
.L_x_960:
[----:B------:R-:W-:-:S04]  /*2ba0*/  IMAD R51, R12, UR7, -R79 ;  /* 0x000000070c337c24 */ /* 0x000fc8000f8e0a4f */
[----:B------:R-:W-:-:S05]  /*2bb0*/  IMAD R51, R16, -0x2, R51 ;  /* 0xfffffffe10337824 */ /* 0x000fca00078e0233 */
[----:B------:R-:W-:Y:S02]  /*2bc0*/  VIMNMX R34, R34, R51, !PT ;  /* 0x0000003322227248 */ /* 0x000fe40007fe0100 */
[----:B------:R-:W-:-:S07]  /*2bd0*/  VIADDMNMX R10, R51, UR7, R10, PT ;  /* 0x00000007330a7c46 */ /* 0x000fce000b80010a */
.L_x_959:
[C---:B------:R-:W-:Y:S01]  /*2be0*/  ISETP.GE.AND P2, PT, R42.reuse, 0x2, PT ;  /* 0x000000022a00780c */ /* 0x040fe20003f46270 */
[----:B------:R-:W1:Y:S01]  /*2bf0*/  SHFL.IDX PT, R30, R30, 0x1, 0x1c1f ;  /* 0x003c1f001e1e7f89 */ /* 0x000e6200000e0000 */
[----:B------:R-:W-:Y:S02]  /*2c00*/  ISETP.GE.AND P5, PT, R42, 0xa, PT ;  /* 0x0000000a2a00780c */ /* 0x000fe40003fa6270 */
[----:B------:R-:W-:Y:S02]  /*2c10*/  ISETP.GT.AND P3, PT, R34, 0x1, !P2 ;  /* 0x000000012200780c */ /* 0x000fe40005764270 */
[----:B------:R-:W-:Y:S02]  /*2c20*/  ISETP.GE.AND P4, PT, R42, 0x9, PT ;  /* 0x000000092a00780c */ /* 0x000fe40003f86270 */
[----:B------:R-:W-:Y:S02]  /*2c30*/  ISETP.LT.OR P3, PT, R10, 0x2, P3 ;  /* 0x000000020a00780c */ /* 0x000fe40001f61670 */
[----:B------:R-:W-:-:S02]  /*2c40*/  P2R R54, PR, RZ, 0x10 ;  /* 0x00000010ff367803 */ /* 0x000fc40000000000 */
[----:B------:R-:W-:Y:S02]  /*2c50*/  FSEL R122, R8, -INF , !P3 ;  /* 0xff800000087a7808 */ /* 0x000fe40005800000 */
[----:B------:R-:W-:Y:S02]  /*2c60*/  ISETP.GT.AND P3, PT, R34, 0x9, !P5 ;  /* 0x000000092200780c */ /* 0x000fe40006f64270 */
[----:B------:R-:W-:Y:S02]  /*2c70*/  P2R R58, PR, RZ, 0x20 ;  /* 0x00000020ff3a7803 */ /* 0x000fe40000000000 */
[----:B------:R-:W-:Y:S02]  /*2c80*/  ISETP.LT.OR P3, PT, R10, 0xa, P3 ;  /* 0x0000000a0a00780c */ /* 0x000fe40001f61670 */
[----:B------:R-:W-:Y:S02]  /*2c90*/  ISETP.GT.AND P4, PT, R34, 0x8, !P4 ;  /* 0x000000082200780c */ /* 0x000fe40006784270 */
[----:B------:R-:W-:-:S02]  /*2ca0*/  ISETP.GE.AND P5, PT, R42, 0x11, PT ;  /* 0x000000112a00780c */ /* 0x000fc40003fa6270 */
[----:B------:R-:W-:Y:S02]  /*2cb0*/  FSEL R126, R20, -INF , !P3 ;  /* 0xff800000147e7808 */ /* 0x000fe40005800000 */
[----:B------:R-:W-:Y:S02]  /*2cc0*/  ISETP.LT.OR P4, PT, R10, 0x9, P4 ;  /* 0x000000090a00780c */ /* 0x000fe40002781670 */
[----:B------:R-:W-:Y:S02]  /*2cd0*/  ISETP.GT.AND P3, PT, R34, 0x10, !P5 ;  /* 0x000000102200780c */ /* 0x000fe40006f64270 */
[----:B0-----:R-:W-:Y:S02]  /*2ce0*/  FSEL R124, R28, -INF , !P4 ;  /* 0xff8000001c7c7808 */ /* 0x001fe40006000000 */
[----:B------:R-:W-:Y:S02]  /*2cf0*/  ISETP.LT.OR P3, PT, R10, 0x11, P3 ;  /* 0x000000110a00780c */ /* 0x000fe40001f61670 */
[----:B------:R-:W-:-:S02]  /*2d00*/  ISETP.GE.AND P4, PT, R42, 0x12, PT ;  /* 0x000000122a00780c */ /* 0x000fc40003f86270 */
[----:B------:R-:W-:Y:S02]  /*2d10*/  FSEL R128, R32, -INF , !P3 ;  /* 0xff80000020807808 */ /* 0x000fe40005800000 */
[----:B------:R-:W-:Y:S02]  /*2d20*/  ISETP.GT.AND P3, PT, R34, 0x11, !P4 ;  /* 0x000000112200780c */ /* 0x000fe40006764270 */
[----:B------:R-:W-:Y:S02]  /*2d30*/  P2R R66, PR, RZ, 0x10 ;  /* 0x00000010ff427803 */ /* 0x000fe40000000000 */
[----:B------:R-:W-:Y:S02]  /*2d40*/  ISETP.LT.OR P3, PT, R10, 0x12, P3 ;  /* 0x000000120a00780c */ /* 0x000fe40001f61670 */
[----:B------:R-:W-:Y:S02]  /*2d50*/  ISETP.GE.AND P4, PT, R42, 0x19, PT ;  /* 0x000000192a00780c */ /* 0x000fe40003f86270 */
[----:B------:R-:W-:-:S02]  /*2d60*/  FSEL R84, R24, -INF , !P3 ;  /* 0xff80000018547808 */ /* 0x000fc40005800000 */
[----:B------:R-:W-:Y:S02]  /*2d70*/  ISETP.GT.AND P3, PT, R34, 0x18, !P4 ;  /* 0x000000182200780c */ /* 0x000fe40006764270 */
[----:B------:R-:W-:Y:S02]  /*2d80*/  P2R R70, PR, RZ, 0x10 ;  /* 0x00000010ff467803 */ /* 0x000fe40000000000 */
[----:B------:R-:W-:Y:S02]  /*2d90*/  ISETP.LT.OR P3, PT, R10, 0x19, P3 ;  /* 0x000000190a00780c */ /* 0x000fe40001f61670 */
[----:B------:R-:W-:Y:S02]  /*2da0*/  ISETP.GE.AND P4, PT, R42, 0x1a, PT ;  /* 0x0000001a2a00780c */ /* 0x000fe40003f86270 */
[----:B------:R-:W-:Y:S02]  /*2db0*/  FSEL R118, R36, -INF , !P3 ;  /* 0xff80000024767808 */ /* 0x000fe40005800000 */
[----:B------:R-:W-:-:S02]  /*2dc0*/  ISETP.GT.AND P3, PT, R34, 0x19, !P4 ;  /* 0x000000192200780c */ /* 0x000fc40006764270 */
[----:B------:R-:W-:Y:S02]  /*2dd0*/  P2R R74, PR, RZ, 0x10 ;  /* 0x00000010ff4a7803 */ /* 0x000fe40000000000 */
[----:B------:R-:W-:Y:S02]  /*2de0*/  ISETP.LT.OR P3, PT, R10, 0x1a, P3 ;  /* 0x0000001a0a00780c */ /* 0x000fe40001f61670 */
[----:B------:R-:W-:Y:S02]  /*2df0*/  ISETP.GE.AND P4, PT, R42, 0x21, PT ;  /* 0x000000212a00780c */ /* 0x000fe40003f86270 */
[----:B------:R-:W-:Y:S02]  /*2e00*/  FSEL R116, R116, -INF , !P3 ;  /* 0xff80000074747808 */ /* 0x000fe40005800000 */
[----:B------:R-:W-:Y:S02]  /*2e10*/  ISETP.GT.AND P3, PT, R34, 0x20, !P4 ;  /* 0x000000202200780c */ /* 0x000fe40006764270 */
[----:B------:R-:W-:-:S02]  /*2e20*/  P2R R78, PR, RZ, 0x10 ;  /* 0x00000010ff4e7803 */ /* 0x000fc40000000000 */
[----:B------:R-:W-:Y:S02]  /*2e30*/  ISETP.LT.OR P3, PT, R10, 0x21, P3 ;  /* 0x000000210a00780c */ /* 0x000fe40001f61670 */
[----:B------:R-:W-:Y:S02]  /*2e40*/  ISETP.GE.AND P4, PT, R42, 0x22, PT ;  /* 0x000000222a00780c */ /* 0x000fe40003f86270 */
[----:B------:R-:W-:Y:S02]  /*2e50*/  FSEL R114, R40, -INF , !P3 ;  /* 0xff80000028727808 */ /* 0x000fe40005800000 */
[----:B------:R-:W-:Y:S02]  /*2e60*/  ISETP.GT.AND P3, PT, R34, 0x21, !P4 ;  /* 0x000000212200780c */ /* 0x000fe40006764270 */
[----:B------:R-:W-:Y:S02]  /*2e70*/  P2R R82, PR, RZ, 0x10 ;  /* 0x00000010ff527803 */ /* 0x000fe40000000000 */
[----:B------:R-:W-:-:S02]  /*2e80*/  ISETP.LT.OR P3, PT, R10, 0x22, P3 ;  /* 0x000000220a00780c */ /* 0x000fc40001f61670 */
[----:B------:R-:W-:Y:S02]  /*2e90*/  ISETP.GE.AND P4, PT, R42, 0x29, PT ;  /* 0x000000292a00780c */ /* 0x000fe40003f86270 */
[----:B------:R-:W-:Y:S02]  /*2ea0*/  FSEL R112, R112, -INF , !P3 ;  /* 0xff80000070707808 */ /* 0x000fe40005800000 */
[----:B------:R-:W-:Y:S02]  /*2eb0*/  ISETP.GT.AND P3, PT, R34, 0x28, !P4 ;  /* 0x000000282200780c */ /* 0x000fe40006764270 */
[----:B------:R-:W-:Y:S02]  /*2ec0*/  P2R R87, PR, RZ, 0x10 ;  /* 0x00000010ff577803 */ /* 0x000fe40000000000 */
        /* <DEDUP_REMOVED lines=47> */
[----:B------:R-:W-:Y:S01]  /*31c0*/  FSEL R92, R61, -INF , !P3 ;  /* 0xff8000003d5c7808 */ /* 0x000fe20005800000 */
[----:B-1----:R-:W-:Y:S01]  /*31d0*/  IMAD.IADD R61, R50, 0x1, R30 ;  /* 0x00000001323d7824 */ /* 0x002fe200078e021e */
        /* <DEDUP_REMOVED lines=38> */
[----:B------:R-:W-:Y:S02]  /*3440*/  P2R R62, PR, RZ, 0x20 ;  /* 0x00000020ff3e7803 */ /* 0x000fe40000000000 */
[----:B------:R-:W-:Y:S02]  /*3450*/  FSEL R20, R77, -INF , !P3 ;  /* 0xff8000004d147808 */ /* 0x000fe40005800000 */
[----:B------:R-:W-:Y:S02]  /*3460*/  ISETP.GE.AND P3, PT, R42, 0x71, PT ;  /* 0x000000712a00780c */ /* 0x000fe40003f66270 */
[----:B------:R-:W-:Y:S02]  /*3470*/  VIADDMNMX R51, R30, R83, R46, PT ;  /* 0x000000531e337246 */ /* 0x000fe4000380012e */
[----:B------:R-:W-:-:S04]  /*3480*/  ISETP.GT.AND P4, PT, R34, 0x70, !P3 ;  /* 0x000000702200780c */ /* 0x000fc80005f84270 */
[----:B------:R-:W-:-:S04]  /*3490*/  ISETP.LT.OR P4, PT, R10, 0x71, P4 ;  /* 0x000000710a00780c */ /* 0x000fc80002781670 */
[----:B------:R-:W-:Y:S02]  /*34a0*/  FSEL R14, R80, -INF , !P4 ;  /* 0xff800000500e7808 */ /* 0x000fe40006000000 */
[----:B------:R-:W-:-:S04]  /*34b0*/  ISETP.GE.AND P4, PT, R42, 0x72, PT ;  /* 0x000000722a00780c */ /* 0x000fc80003f86270 */
        /* <DEDUP_REMOVED lines=8> */
[----:B------:R-:W-:Y:S02]  /*3540*/  P2R R73, PR, RZ, 0x40 ;  /* 0x00000040ff497803 */ /* 0x000fe40000000000 */
[----:B------:R-:W-:-:S04]  /*3550*/  ISETP.GT.AND P6, PT, R34, RZ, !P6 ;  /* 0x000000ff2200720c */ /* 0x000fc800077c4270 */
[----:B------:R-:W-:-:S04]  /*3560*/  ISETP.LT.OR P6, PT, R10, 0x1, P6 ;  /* 0x000000010a00780c */ /* 0x000fc800037c1670 */
[----:B------:R-:W-:Y:S02]  /*3570*/  FSEL R120, R7, -INF , !P6 ;  /* 0xff80000007787808 */ /* 0x000fe40007000000 */
[----:B------:R-:W-:-:S04]  /*3580*/  ISETP.GE.AND P6, PT, R42, 0x7a, PT ;  /* 0x0000007a2a00780c */ /* 0x000fc80003fc6270 */
[----:B------:R-:W-:Y:S02]  /*3590*/  P2R R77, PR, RZ, 0x40 ;  /* 0x00000040ff4d7803 */ /* 0x000fe40000000000 */
[----:B------:R-:W-:-:S04]  /*35a0*/  ISETP.GT.AND P6, PT, R34, 0x79, !P6 ;  /* 0x000000792200780c */ /* 0x000fc800077c4270 */
[----:B------:R-:W-:-:S04]  /*35b0*/  ISETP.LT.OR P6, PT, R10, 0x7a, P6 ;  /* 0x0000007a0a00780c */ /* 0x000fc800037c1670 */
[----:B------:R-:W-:Y:S02]  /*35c0*/  FSEL R10, R85, -INF , !P6 ;  /* 0xff800000550a7808 */ /* 0x000fe40007000000 */
[----:B------:R-:W-:-:S13]  /*35d0*/  PLOP3.LUT P6, PT, PT, PT, UP1, 0x40, 0x0 ;  /* 0x000000000000781c */ /* 0x000fda0003fce818 */
[----:B------:R-:W-:Y:S05]  /*35e0*/  @P6 BRA `(.L_x_963) ;  /* 0x0000000000646947 */ /* 0x000fea0003800000 */
        /* <DEDUP_REMOVED lines=9> */
[----:B------:R-:W-:Y:S01]  /*3680*/  @P6 IMAD.HI.U32 R7, R30, UR10, RZ ;  /* 0x0000000a1e076c27 */ /* 0x000fe2000f8e00ff */
[----:B------:R-:W-:-:S13]  /*3690*/  PLOP3.LUT P6, PT, PT, PT, UP2, 0x80, 0x0 ;  /* 0x000000000000781c */ /* 0x000fda0003fcf028 */
[----:B------:R-:W-:-:S04]  /*36a0*/  @P6 SHF.R.U32.HI R30, RZ, UR11, R7 ;  /* 0x0000000bff1e6c19 */ /* 0x000fc80008011607 */
[----:B------:R-:W-:Y:S01]  /*36b0*/  LOP3.LUT R30, RZ, R30, RZ, 0x33, !PT ;  /* 0x0000001eff1e7212 */ /* 0x000fe200078e33ff */
[----:B------:R-:W-:Y:S06]  /*36c0*/  BRA `(.L_x_966) ;  /* 0x0000000000187947 */ /* 0x000fec0003800000 */
.L_x_965:
[----:B------:R-:W-:-:S06]  /*36d0*/  UISETP.NE.AND UP2, UPT, UR7, 0x1, UPT ;  /* 0x000000010700788c */ /* 0x000fcc000bf45270 */
[----:B------:R-:W-:-:S05]  /*36e0*/  PLOP3.LUT P6, PT, PT, PT, UP2, 0x80, 0x0 ;  /* 0x000000000000781c */ /* 0x000fca0003fcf028 */
[----:B------:R-:W-:-:S08]  /*36f0*/  @UP2 ULDC.64 UR10, c[0x0][0x9e8] ;  /* 0x00027a00000a2ab9 */ /* 0x000fd00000000a00 */
[----:B------:R-:W-:Y:S01]  /*3700*/  @P6 IMAD.HI.U32 R7, R30, UR10, RZ ;  /* 0x0000000a1e076c27 */ /* 0x000fe2000f8e00ff */
[----:B------:R-:W-:-:S13]  /*3710*/  PLOP3.LUT P6, PT, PT, PT, UP2, 0x80, 0x0 ;  /* 0x000000000000781c */ /* 0x000fda0003fcf028 */
[----:B------:R-:W-:-:S07]  /*3720*/  @P6 SHF.R.U32.HI R30, RZ, UR11, R7 ;  /* 0x0000000bff1e6c19 */ /* 0x000fce0008011607 */
.L_x_966:
[----:B------:R-:W-:Y:S05]  /*3730*/  BSYNC B0 ;  /* 0x0000000000007941 */ /* 0x000fea0003800000 */
.L_x_964:
[----:B------:R-:W-:-:S04]  /*3740*/  IMAD R7, R30, UR7, -R79 ;  /* 0x000000071e077c24 */ /* 0x000fc8000f8e0a4f */
[----:B------:R-:W-:-:S05]  /*3750*/  IMAD R30, R16, -0x2, R7 ;  /* 0xfffffffe101e7824 */ /* 0x000fca00078e0207 */
[----:B------:R-:W-:Y:S02]  /*3760*/  VIMNMX R61, R61, R30, !PT ;  /* 0x0000001e3d3d7248 */ /* 0x000fe40007fe0100 */
[----:B------:R-:W-:-:S07]  /*3770*/  VIADDMNMX R51, R30, UR7, R51, PT ;  /* 0x000000071e337c46 */ /* 0x000fce000b800133 */
.L_x_963:
[----:B------:R-:W-:Y:S01]  /*3780*/  ISETP.GT.AND P2, PT, R61, 0x1, !P2 ;  /* 0x000000013d00780c */ /* 0x000fe20005744270 */
[----:B------:R-:W-:Y:S01]  /*3790*/  ULDC UR10, c[0x0][0x988] ;  /* 0x00026200000a7ab9 */ /* 0x000fe20000000800 */
[----:B------:R-:W-:Y:S01]  /*37a0*/  ISETP.NE.AND P6, PT, R62, RZ, PT ;  /* 0x000000ff3e00720c */ /* 0x000fe20003fc5270 */
[----:B------:R-:W-:Y:S01]  /*37b0*/  @UP0 ULDC UR15, c[0x0][0x450] ;  /* 0x00011400000f0ab9 */ /* 0x000fe20000000800 */
[----:B------:R-:W-:Y:S01]  /*37c0*/  ISETP.LT.OR P2, PT, R51, 0x2, P2 ;  /* 0x000000023300780c */ /* 0x000fe20001741670 */
[----:B------:R-:W-:Y:S01]  /*37d0*/  UMOV UR14, UR42 ;  /* 0x0000002a000e7c82 */ /* 0x000fe20008000000 */
[----:B------:R-:W-:Y:S02]  /*37e0*/  ISETP.GT.AND P3, PT, R61, 0x70, !P3 ;  /* 0x000000703d00780c */ /* 0x000fe40005f64270 */
[----:B------:R-:W-:Y:S02]  /*37f0*/  FSEL R30, R6, -INF , !P2 ;  /* 0xff800000061e7808 */ /* 0x000fe40005000000 */
[----:B------:R-:W-:-:S02]  /*3800*/  ISETP.NE.AND P2, PT, R54, RZ, PT ;  /* 0x000000ff3600720c */ /* 0x000fc40003f45270 */
[----:B------:R-:W-:Y:S02]  /*3810*/  FMNMX.FTZ R6, R120, R122, !PT ;  /* 0x0000007a78067209 */ /* 0x000fe40007810000 */
[----:B------:R-:W-:Y:S02]  /*3820*/  ISETP.GT.AND P2, PT, R61, 0x8, !P2 ;  /* 0x000000083d00780c */ /* 0x000fe40005744270 */
[----:B------:R-:W-:Y:S02]  /*3830*/  FMNMX.FTZ R6, R124, R6, !PT ;  /* 0x000000067c067209 */ /* 0x000fe40007810000 */
[----:B------:R-:W-:Y:S02]  /*3840*/  ISETP.LT.OR P2, PT, R51, 0x9, P2 ;  /* 0x000000093300780c */ /* 0x000fe40001741670 */
[----:B------:R-:W-:Y:S02]  /*3850*/  FMNMX.FTZ R6, R126, R6, !PT ;  /* 0x000000067e067209 */ /* 0x000fe40007810000 */
[----:B------:R-:W-:-:S02]  /*3860*/  FSEL R34, R13, -INF , !P2 ;  /* 0xff8000000d227808 */ /* 0x000fc40005000000 */
[----:B------:R-:W-:Y:S02]  /*3870*/  ISETP.NE.AND P2, PT, R58, RZ, PT ;  /* 0x000000ff3a00720c */ /* 0x000fe40003f45270 */
[----:B------:R-:W-:Y:S02]  /*3880*/  FMNMX.FTZ R7, R128, R6, !PT ;  /* 0x0000000680077209 */ /* 0x000fe40007810000 */
[----:B------:R-:W-:Y:S02]  /*3890*/  ISETP.GT.AND P2, PT, R61, 0x9, !P2 ;  /* 0x000000093d00780c */ /* 0x000fe40005744270 */
[----:B------:R-:W-:Y:S02]  /*38a0*/  FMNMX.FTZ R7, R84, R7, !PT ;  /* 0x0000000754077209 */ /* 0x000fe40007810000 */
[----:B------:R-:W-:Y:S02]  /*38b0*/  ISETP.LT.OR P2, PT, R51, 0xa, P2 ;  /* 0x0000000a3300780c */ /* 0x000fe40001741670 */
[----:B------:R-:W-:-:S02]  /*38c0*/  FMNMX.FTZ R7, R118, R7, !PT ;  /* 0x0000000776077209 */ /* 0x000fc40007810000 */
[----:B------:R-:W-:Y:S02]  /*38d0*/  FSEL R36, R15, -INF , !P2 ;  /* 0xff8000000f247808 */ /* 0x000fe40005000000 */
[----:B------:R-:W-:Y:S02]  /*38e0*/  ISETP.GT.AND P2, PT, R61, 0x10, !P6 ;  /* 0x000000103d00780c */ /* 0x000fe40007744270 */
[----:B------:R-:W-:Y:S02]  /*38f0*/  ISETP.NE.AND P6, PT, R40, RZ, PT ;  /* 0x000000ff2800720c */ /* 0x000fe40003fc5270 */
        /* <DEDUP_REMOVED lines=10> */
[----:B------:R-:W-:Y:S02]  /*39a0*/  ISETP.NE.AND P2, PT, R70, RZ, PT ;  /* 0x000000ff4600720c */ /* 0x000fe40003f45270 */
[----:B------:R-:W-:Y:S02]  /*39b0*/  FMNMX.FTZ R7, R108, R7, !PT ;  /* 0x000000076c077209 */ /* 0x000fe40007810000 */
[----:B------:R-:W-:Y:S02]  /*39c0*/  ISETP.GT.AND P2, PT, R61, 0x18, !P2 ;  /* 0x000000183d00780c */ /* 0x000fe40005744270 */
[----:B------:R-:W-:Y:S02]  /*39d0*/  FMNMX.FTZ R7, R106, R7, !PT ;  /* 0x000000076a077209 */ /* 0x000fe40007810000 */
[----:B------:R-:W-:-:S02]  /*39e0*/  ISETP.LT.OR P2, PT, R51, 0x19, P2 ;  /* 0x000000193300780c */ /* 0x000fc40001741670 */
[----:B------:R-:W-:Y:S02]  /*39f0*/  FMNMX.FTZ R7, R104, R7, !PT ;  /* 0x0000000768077209 */ /* 0x000fe40007810000 */
[----:B------:R-:W-:Y:S02]  /*3a00*/  FSEL R42, R31, -INF , !P2 ;  /* 0xff8000001f2a7808 */ /* 0x000fe40005000000 */
[----:B------:R-:W-:Y:S02]  /*3a10*/  ISETP.NE.AND P2, PT, R74, RZ, PT ;  /* 0x000000ff4a00720c */ /* 0x000fe40003f45270 */
[----:B------:R-:W-:Y:S02]  /*3a20*/  FMNMX.FTZ R7, R102, R7, !PT ;  /* 0x0000000766077209 */ /* 0x000fe40007810000 */
[----:B------:R-:W-:Y:S02]  /*3a30*/  ISETP.GT.AND P2, PT, R61, 0x19, !P2 ;  /* 0x000000193d00780c */ /* 0x000fe40005744270 */
[----:B------:R-:W-:-:S02]  /*3a40*/  FMNMX.FTZ R7, R100, R7, !PT ;  /* 0x0000000764077209 */ /* 0x000fc40007810000 */
[----:B------:R-:W-:Y:S02]  /*3a50*/  ISETP.LT.OR P2, PT, R51, 0x1a, P2 ;  /* 0x0000001a3300780c */ /* 0x000fe40001741670 */
[----:B------:R-:W-:Y:S02]  /*3a60*/  FMNMX.FTZ R7, R98, R7, !PT ;  /* 0x0000000762077209 */ /* 0x000fe40007810000 */
[----:B------:R-:W-:Y:S02]  /*3a70*/  FSEL R44, R33, -INF , !P2 ;  /* 0xff800000212c7808 */ /* 0x000fe40005000000 */
[----:B------:R-:W-:Y:S02]  /*3a80*/  ISETP.NE.AND P2, PT, R78, RZ, PT ;  /* 0x000000ff4e00720c */ /* 0x000fe40003f45270 */
[----:B------:R-:W-:Y:S02]  /*3a90*/  FMNMX.FTZ R7, R96, R7, !PT ;  /* 0x0000000760077209 */ /* 0x000fe40007810000 */
[----:B------:R-:W-:-:S02]  /*3aa0*/  ISETP.GT.AND P2, PT, R61, 0x20, !P2 ;  /* 0x000000203d00780c */ /* 0x000fc40005744270 */
[----:B------:R-:W-:Y:S02]  /*3ab0*/  FMNMX.FTZ R7, R94, R7, !PT ;  /* 0x000000075e077209 */ /* 0x000fe40007810000 */
[----:B------:R-:W-:Y:S02]  /*3ac0*/  ISETP.LT.OR P2, PT, R51, 0x21, P2 ;  /* 0x000000213300780c */ /* 0x000fe40001741670 */
[----:B------:R-:W-:Y:S02]  /*3ad0*/  FMNMX.FTZ R7, R92, R7, !PT ;  /* 0x000000075c077209 */ /* 0x000fe40007810000 */
[----:B------:R-:W-:Y:S02]  /*3ae0*/  FSEL R46, R35, -INF , !P2 ;  /* 0xff800000232e7808 */ /* 0x000fe40005000000 */
[----:B------:R-:W-:Y:S02]  /*3af0*/  ISETP.NE.AND P2, PT, R82, RZ, PT ;  /* 0x000000ff5200720c */ /* 0x000fe40003f45270 */
[----:B------:R-:W-:-:S02]  /*3b00*/  FMNMX.FTZ R7, R90, R7, !PT ;  /* 0x000000075a077209 */ /* 0x000fc40007810000 */
[----:B------:R-:W-:Y:S02]  /*3b10*/  ISETP.GT.AND P2, PT, R61, 0x21, !P2 ;  /* 0x000000213d00780c */ /* 0x000fe40005744270 */
[----:B------:R-:W-:Y:S02]  /*3b20*/  FMNMX.FTZ R7, R88, R7, !PT ;  /* 0x0000000758077209 */ /* 0x000fe40007810000 */
[----:B------:R-:W-:Y:S02]  /*3b30*/  ISETP.LT.OR P2, PT, R51, 0x22, P2 ;  /* 0x000000223300780c */ /* 0x000fe40001741670 */
[----:B------:R-:W-:Y:S02]  /*3b40*/  FMNMX.FTZ R7, R86, R7, !PT ;  /* 0x0000000756077209 */ /* 0x000fe40007810000 */
        /* <DEDUP_REMOVED lines=20> */
[----:B------:R-:W-:Y:S01]  /*3c90*/  FMNMX.FTZ R13, R10, R7, !PT ;  /* 0x000000070a0d7209 */ /* 0x000fe20007810000 */
[----:B------:R-:W-:Y:S01]  /*3ca0*/  IMAD.U32 R7, RZ, RZ, UR10 ;  /* 0x0000000aff077e24 */ /* 0x000fe2000f8e00ff */
[----:B------:R-:W-:Y:S01]  /*3cb0*/  FSEL R54, R43, -INF , !P2 ;  /* 0xff8000002b367808 */ /* 0x000fe20005000000 */
[----:B------:R-:W-:Y:S01]  /*3cc0*/  @UP0 ULDC UR10, c[0x0][0x44c] ;  /* 0x00011300000a0ab9 */ /* 0x000fe20000000800 */
[----:B------:R-:W-:Y:S01]  /*3cd0*/  ISETP.NE.AND P2, PT, R97, RZ, PT ;  /* 0x000000ff6100720c */ /* 0x000fe20003f45270 */
[----:B------:R-:W0:Y:S01]  /*3ce0*/  SHFL.BFLY PT, R6, R13, 0x2, 0x1f ;  /* 0x0c401f000d067f89 */ /* 0x000e2200000e0000 */
[C---:B------:R-:W-:Y:S01]  /*3cf0*/  ISETP.GT.AND P4, PT, R61.reuse, 0x71, !P4 ;  /* 0x000000713d00780c */ /* 0x040fe20006784270 */
[----:B------:R-:W-:Y:S01]  /*3d00*/  UIMAD.WIDE.U32 UR10, UR42, UR10, URZ ;  /* 0x0000000a2a0a72a5 */ /* 0x000fe2000f8e003f */
[----:B------:R-:W-:Y:S02]  /*3d10*/  ISETP.GT.AND P2, PT, R61, 0x31, !P2 ;  /* 0x000000313d00780c */ /* 0x000fe40005744270 */
[C---:B------:R-:W-:Y:S01]  /*3d20*/  ISETP.LT.OR P3, PT, R51.reuse, 0x71, P3 ;  /* 0x000000713300780c */ /* 0x040fe20001f61670 */
[----:B------:R-:W-:Y:S01]  /*3d30*/  @UP0 USHF.R.U32.HI UR14, URZ, UR15, UR11 ;  /* 0x0000000f3f0e0299 */ /* 0x000fe2000801160b */
[----:B------:R-:W-:-:S02]  /*3d40*/  ISETP.LT.OR P2, PT, R51, 0x32, P2 ;  /* 0x000000323300780c */ /* 0x000fc40001741670 */
[----:B------:R-:W-:Y:S01]  /*3d50*/  ISETP.GT.AND P5, PT, R61, 0x78, !P5 ;  /* 0x000000783d00780c */ /* 0x000fe20006fa4270 */
[----:B------:R-:W-:Y:S01]  /*3d60*/  UIADD3 UR47, UR47, UR14, URZ ;  /* 0x0000000e2f2f7290 */ /* 0x000fe2000fffe03f */
[----:B------:R-:W-:Y:S02]  /*3d70*/  FSEL R56, R45, -INF , !P2 ;  /* 0xff8000002d387808 */ /* 0x000fe40005000000 */
[----:B------:R-:W-:Y:S01]  /*3d80*/  ISETP.NE.AND P2, PT, R99, RZ, PT ;  /* 0x000000ff6300720c */ /* 0x000fe20003f45270 */
[----:B------:R-:W-:Y:S01]  /*3d90*/  UIADD3 UR6, UR47, UR6, URZ ;  /* 0x000000062f067290 */ /* 0x000fe2000fffe03f */
[----:B------:R-:W-:Y:S02]  /*3da0*/  ISETP.LT.OR P4, PT, R51, 0x72, P4 ;  /* 0x000000723300780c */ /* 0x000fe40002781670 */
[----:B------:R-:W-:Y:S02]  /*3db0*/  ISETP.GT.AND P2, PT, R61, 0x38, !P2 ;  /* 0x000000383d00780c */ /* 0x000fe40005744270 */
[----:B------:R-:W-:-:S02]  /*3dc0*/  ISETP.LT.OR P5, PT, R51, 0x79, P5 ;  /* 0x000000793300780c */ /* 0x000fc40002fa1670 */
[----:B------:R-:W-:Y:S02]  /*3dd0*/  ISETP.LT.OR P2, PT, R51, 0x39, P2 ;  /* 0x000000393300780c */ /* 0x000fe40001741670 */
[----:B0-----:R-:W-:Y:S02]  /*3de0*/  FMNMX.FTZ R15, R13, R6, !PT ;  /* 0x000000060d0f7209 */ /* 0x001fe40007810000 */
[----:B------:R-:W-:Y:S02]  /*3df0*/  FSEL R58, R47, -INF , !P2 ;  /* 0xff8000002f3a7808 */ /* 0x000fe40005000000 */
[----:B------:R-:W-:Y:S01]  /*3e00*/  ISETP.GT.AND P2, PT, R61, 0x39, !P6 ;  /* 0x000000393d00780c */ /* 0x000fe20007744270 */
[----:B------:R-:W0:Y:S01]  /*3e10*/  SHFL.BFLY PT, R6, R15, 0x1, 0x1f ;  /* 0x0c201f000f067f89 */ /* 0x000e2200000e0000 */
[----:B------:R-:W-:Y:S02]  /*3e20*/  ISETP.NE.AND P6, PT, R60, RZ, PT ;  /* 0x000000ff3c00720c */ /* 0x000fe40003fc5270 */
[----:B------:R-:W-:-:S04]  /*3e30*/  ISETP.LT.OR P2, PT, R51, 0x3a, P2 ;  /* 0x0000003a3300780c */ /* 0x000fc80001741670 */
[----:B------:R-:W-:Y:S02]  /*3e40*/  FSEL R60, R49, -INF , !P2 ;  /* 0xff800000313c7808 */ /* 0x000fe40005000000 */
[----:B------:R-:W-:-:S04]  /*3e50*/  ISETP.NE.AND P2, PT, R101, RZ, PT ;  /* 0x000000ff6500720c */ /* 0x000fc80003f45270 */
[----:B------:R-:W-:-:S04]  /*3e60*/  ISETP.GT.AND P2, PT, R61, 0x40, !P2 ;  /* 0x000000403d00780c */ /* 0x000fc80005744270 */
[----:B------:R-:W-:-:S04]  /*3e70*/  ISETP.LT.OR P2, PT, R51, 0x41, P2 ;  /* 0x000000413300780c */ /* 0x000fc80001741670 */
[----:B------:R-:W-:Y:S02]  /*3e80*/  FSEL R62, R53, -INF , !P2 ;  /* 0xff800000353e7808 */ /* 0x000fe40005000000 */
[----:B------:R-:W-:Y:S02]  /*3e90*/  ISETP.NE.AND P2, PT, R103, RZ, PT ;  /* 0x000000ff6700720c */ /* 0x000fe40003f45270 */
[----:B0-----:R-:W-:Y:S02]  /*3ea0*/  FMNMX.FTZ R6, R15, R6, !PT ;  /* 0x000000060f067209 */ /* 0x001fe40007810000 */
[----:B------:R-:W-:-:S03]  /*3eb0*/  ISETP.GT.AND P2, PT, R61, 0x41, !P2 ;  /* 0x000000413d00780c */ /* 0x000fc60005744270 */
[----:B------:R-:W-:Y:S01]  /*3ec0*/  FFMA.FTZ R21, R6, R7, -8 ;  /* 0xc100000006157423 */ /* 0x000fe20000010007 */
[----:B------:R-:W-:-:S04]  /*3ed0*/  ISETP.LT.OR P2, PT, R51, 0x42, P2 ;  /* 0x000000423300780c */ /* 0x000fc80001741670 */
[----:B------:R-:W-:Y:S02]  /*3ee0*/  FSEL R64, R55, -INF , !P2 ;  /* 0xff80000037407808 */ /* 0x000fe40005000000 */
[----:B------:R-:W-:-:S04]  /*3ef0*/  ISETP.NE.AND P2, PT, R105, RZ, PT ;  /* 0x000000ff6900720c */ /* 0x000fc80003f45270 */
[----:B------:R-:W-:-:S04]  /*3f00*/  ISETP.GT.AND P2, PT, R61, 0x48, !P2 ;  /* 0x000000483d00780c */ /* 0x000fc80005744270 */
        /* <DEDUP_REMOVED lines=30> */
[----:B------:R-:W-:Y:S02]  /*40f0*/  ISETP.GT.AND P2, PT, R61, 0x68, !P6 ;  /* 0x000000683d00780c */ /* 0x000fe40007744270 */
[----:B------:R-:W-:Y:S02]  /*4100*/  ISETP.NE.AND P6, PT, R73, RZ, PT ;  /* 0x000000ff4900720c */ /* 0x000fe40003fc5270 */
[----:B------:R-:W-:-:S04]  /*4110*/  ISETP.LT.OR P2, PT, R51, 0x69, P2 ;  /* 0x000000693300780c */ /* 0x000fc80001741670 */
[----:B------:R-:W-:Y:S02]  /*4120*/  FSEL R76, R93, -INF , !P2 ;  /* 0xff8000005d4c7808 */ /* 0x000fe40005000000 */
[----:B------:R-:W-:-:S04]  /*4130*/  FSETP.NEU.FTZ.AND P2, PT, R6, -INF , PT ;  /* 0xff8000000600780b */ /* 0x000fc80003f5d000 */
[----:B------:R-:W-:Y:S02]  /*4140*/  FSEL R35, R21, RZ, P2 ;  /* 0x000000ff15237208 */ /* 0x000fe40001000000 */
[----:B------:R-:W-:Y:S02]  /*4150*/  ISETP.GT.AND P2, PT, R61, RZ, !P6 ;  /* 0x000000ff3d00720c */ /* 0x000fe40007744270 */
[----:B------:R-:W-:Y:S01]  /*4160*/  ISETP.NE.AND P6, PT, R77, RZ, PT ;  /* 0x000000ff4d00720c */ /* 0x000fe20003fc5270 */
[----:B------:R-:W-:-:S01]  /*4170*/  FFMA.FTZ R33, R126, R7, -R35 ;  /* 0x000000077e217223 */ /* 0x000fc20000010823 */
[----:B------:R-:W-:Y:S01]  /*4180*/  ISETP.LT.OR P2, PT, R51, 0x1, P2 ;  /* 0x000000013300780c */ /* 0x000fe20001741670 */
[----:B------:R-:W-:-:S01]  /*4190*/  FFMA.FTZ R45, R100, R7, -R35 ;  /* 0x00000007642d7223 */ /* 0x000fc20000010823 */
[-CC-:B------:R-:W-:Y:S01]  /*41a0*/  FFMA.FTZ R102, R102, R7.reuse, -R35.reuse ;  /* 0x0000000766667223 */ /* 0x180fe20000010823 */
[----:B------:R-:W-:Y:S01]  /*41b0*/  ISETP.GT.AND P6, PT, R61, 0x79, !P6 ;  /* 0x000000793d00780c */ /* 0x000fe200077c4270 */
[-CC-:B------:R-:W-:Y:S01]  /*41c0*/  FFMA.FTZ R104, R104, R7.reuse, -R35.reuse ;  /* 0x0000000768687223 */ /* 0x180fe20000010823 */
[----:B------:R-:W-:Y:S01]  /*41d0*/  FSEL R31, R2, -INF , !P2 ;  /* 0xff800000021f7808 */ /* 0x000fe20005000000 */
[-CC-:B------:R-:W-:Y:S01]  /*41e0*/  FFMA.FTZ R2, R120, R7.reuse, -R35.reuse ;  /* 0x0000000778027223 */ /* 0x180fe20000010823 */
[----:B------:R-:W-:Y:S01]  /*41f0*/  ISETP.NE.AND P2, PT, R121, RZ, PT ;  /* 0x000000ff7900720c */ /* 0x000fe20003f45270 */
[----:B------:R-:W-:Y:S01]  /*4200*/  MUFU.EX2 R120, R33 ;  /* 0x0000002100787308 */ /* 0x000fe20000000800 */
[----:B------:R-:W-:Y:S01]  /*4210*/  FMNMX.FTZ R15, R31, R30, !PT ;  /* 0x0000001e1f0f7209 */ /* 0x000fe20007810000 */
[-CC-:B------:R-:W-:Y:S01]  /*4220*/  FFMA.FTZ R13, R122, R7.reuse, -R35.reuse ;  /* 0x000000077a0d7223 */ /* 0x180fe20000010823 */
[----:B------:R-:W-:Y:S01]  /*4230*/  ISETP.GT.AND P2, PT, R61, 0x69, !P2 ;  /* 0x000000693d00780c */ /* 0x000fe20005744270 */
[--C-:B------:R-:W-:Y:S01]  /*4240*/  FFMA.FTZ R29, R124, R7, -R35.reuse ;  /* 0x000000077c1d7223 */ /* 0x100fe20000010823 */
[----:B------:R-:W-:Y:S01]  /*4250*/  FMNMX.FTZ R21, R34, R15, !PT ;  /* 0x0000000f22157209 */ /* 0x000fe20007810000 */
[--C-:B------:R-:W-:Y:S01]  /*4260*/  FFMA.FTZ R114, R114, R7, -R35.reuse ;  /* 0x0000000772727223 */ /* 0x100fe20000010823 */
[----:B------:R-:W-:Y:S01]  /*4270*/  ISETP.LT.OR P2, PT, R51, 0x6a, P2 ;  /* 0x0000006a3300780c */ /* 0x000fe20001741670 */
[----:B------:R0:W-:Y:S01]  /*4280*/  MUFU.EX2 R43, R102 ;  /* 0x00000066002b7308 */ /* 0x0001e20000000800 */
[----:B------:R-:W-:Y:S01]  /*4290*/  FMNMX.FTZ R21, R36, R21, !PT ;  /* 0x0000001524157209 */ /* 0x000fe20007810000 */
[-CC-:B------:R-:W-:Y:S01]  /*42a0*/  FFMA.FTZ R37, R128, R7.reuse, -R35.reuse ;  /* 0x0000000780257223 */ /* 0x180fe20000010823 */
[----:B------:R-:W-:Y:S01]  /*42b0*/  FSEL R100, R3, -INF , !P2 ;  /* 0xff80000003647808 */ /* 0x000fe20005000000 */
[--C-:B------:R-:W-:Y:S01]  /*42c0*/  FFMA.FTZ R3, R98, R7, -R35.reuse ;  /* 0x0000000762037223 */ /* 0x100fe20000010823 */
[----:B------:R-:W-:Y:S01]  /*42d0*/  FMNMX.FTZ R21, R38, R21, !PT ;  /* 0x0000001526157209 */ /* 0x000fe20007810000 */
[-CC-:B------:R-:W-:Y:S01]  /*42e0*/  FFMA.FTZ R84, R84, R7.reuse, -R35.reuse ;  /* 0x0000000754547223 */ /* 0x180fe20000010823 */
[----:B------:R-:W-:Y:S01]  /*42f0*/  FSEL R98, R5, -INF , !P3 ;  /* 0xff80000005627808 */ /* 0x000fe20005800000 */
[--C-:B------:R-:W-:Y:S01]  /*4300*/  FFMA.FTZ R5, R96, R7, -R35.reuse ;  /* 0x0000000760057223 */ /* 0x100fe20000010823 */
[----:B------:R-:W-:Y:S01]  /*4310*/  FMNMX.FTZ R21, R40, R21, !PT ;  /* 0x0000001528157209 */ /* 0x000fe20007810000 */
[----:B------:R1:W-:Y:S01]  /*4320*/  MUFU.EX2 R41, R104 ;  /* 0x0000006800297308 */ /* 0x0003e20000000800 */
[----:B0-----:R-:W-:Y:S01]  /*4330*/  FSEL R102, R4, -INF , !P4 ;  /* 0xff80000004667808 */ /* 0x001fe20006000000 */
[--C-:B------:R-:W-:Y:S01]  /*4340*/  FFMA.FTZ R118, R118, R7, -R35.reuse ;  /* 0x0000000776767223 */ /* 0x100fe20000010823 */
[----:B------:R-:W-:Y:S01]  /*4350*/  FMNMX.FTZ R21, R42, R21, !PT ;  /* 0x000000152a157209 */ /* 0x000fe20007810000 */
[-CC-:B------:R-:W-:Y:S01]  /*4360*/  FFMA.FTZ R116, R116, R7.reuse, -R35.reuse ;  /* 0x0000000774747223 */ /* 0x180fe20000010823 */
[----:B------:R-:W-:Y:S01]  /*4370*/  ISETP.LT.OR P6, PT, R51, 0x7a, P6 ;  /* 0x0000007a3300780c */ /* 0x000fe200037c1670 */
[--C-:B------:R-:W-:Y:S01]  /*4380*/  FFMA.FTZ R112, R112, R7, -R35.reuse ;  /* 0x0000000770707223 */ /* 0x100fe20000010823 */
[----:B------:R-:W-:Y:S01]  /*4390*/  FMNMX.FTZ R21, R44, R21, !PT ;  /* 0x000000152c157209 */ /* 0x000fe20007810000 */
[----:B------:R-:W-:Y:S01]  /*43a0*/  MUFU.EX2 R2, R2 ;  /* 0x0000000200027308 */ /* 0x000fe20000000800 */
[----:B------:R-:W-:Y:S01]  /*43b0*/  FSEL R96, R25, -INF , !P5 ;  /* 0xff80000019607808 */ /* 0x000fe20006800000 */
[--C-:B------:R-:W-:Y:S01]  /*43c0*/  FFMA.FTZ R110, R110, R7, -R35.reuse ;  /* 0x000000076e6e7223 */ /* 0x100fe20000010823 */
[----:B------:R-:W-:Y:S01]  /*43d0*/  FMNMX.FTZ R21, R46, R21, !PT ;  /* 0x000000152e157209 */ /* 0x000fe20007810000 */
[-CC-:B------:R-:W-:Y:S01]  /*43e0*/  FFMA.FTZ R108, R108, R7.reuse, -R35.reuse ;  /* 0x000000076c6c7223 */ /* 0x180fe20000010823 */
[----:B-1----:R-:W-:Y:S01]  /*43f0*/  FSEL R104, R27, -INF , !P6 ;  /* 0xff8000001b687808 */ /* 0x002fe20007000000 */
        /* <DEDUP_REMOVED lines=15> */
[----:B------:R-:W-:-:S01]  /*44f0*/  FFMA.FTZ R24, R24, R7, -R35 ;  /* 0x0000000718187223 */ /* 0x000fc20000010823 */
[--C-:B------:R-:W-:Y:S01]  /*4500*/  FFMA.FTZ R14, R14, R7, -R35.reuse ;  /* 0x000000070e0e7223 */ /* 0x100fe20000010823 */
[----:B------:R-:W-:Y:S01]  /*4510*/  FMNMX.FTZ R33, R56, R33, !PT ;  /* 0x0000002138217209 */ /* 0x000fe20007810000 */
[----:B------:R-:W2:Y:S01]  /*4520*/  MUFU.EX2 R29, R29 ;  /* 0x0000001d001d7308 */ /* 0x000ea20000000800 */
[----:B-1----:R-:W-:-:S01]  /*4530*/  FFMA.FTZ R3, R12, R7, -R35 ;  /* 0x000000070c037223 */ /* 0x002fc20000010823 */
[----:B------:R-:W-:Y:S01]  /*4540*/  FFMA.FTZ R8, R8, R7, -R35 ;  /* 0x0000000708087223 */ /* 0x000fe20000010823 */
        /* <DEDUP_REMOVED lines=8> */
[----:B------:R-:W3:Y:S01]  /*45d0*/  MUFU.EX2 R15, R37 ;  /* 0x00000025000f7308 */ /* 0x000ee20000000800 */
[----:B-1----:R-:W-:-:S02]  /*45e0*/  FFMA.FTZ R5, R20, R7, -R35 ;  /* 0x0000000714057223 */ /* 0x002fc40000010823 */
[----:B------:R-:W-:-:S04]  /*45f0*/  FMNMX.FTZ R33, R70, R33, !PT ;  /* 0x0000002146217209 */ /* 0x000fc80007810000 */
[----:B------:R-:W-:Y:S01]  /*4600*/  FMNMX.FTZ R33, R72, R33, !PT ;  /* 0x0000002148217209 */ /* 0x000fe20007810000 */
[----:B------:R-:W1:Y:S03]  /*4610*/  MUFU.EX2 R84, R84 ;  /* 0x0000005400547308 */ /* 0x000e660000000800 */
[----:B------:R-:W-:-:S04]  /*4620*/  FMNMX.FTZ R33, R74, R33, !PT ;  /* 0x000000214a217209 */ /* 0x000fc80007810000 */
[----:B------:R-:W-:Y:S01]  /*4630*/  FMNMX.FTZ R33, R82, R33, !PT ;  /* 0x0000002152217209 */ /* 0x000fe20007810000 */
[----:B------:R-:W4:Y:S03]  /*4640*/  MUFU.EX2 R118, R118 ;  /* 0x0000007600767308 */ /* 0x000f260000000800 */
[----:B------:R-:W-:-:S04]  /*4650*/  FMNMX.FTZ R33, R78, R33, !PT ;  /* 0x000000214e217209 */ /* 0x000fc80007810000 */
[----:B------:R-:W-:Y:S01]  /*4660*/  FMNMX.FTZ R33, R80, R33, !PT ;  /* 0x0000002150217209 */ /* 0x000fe20007810000 */
[----:B------:R-:W5:Y:S03]  /*4670*/  MUFU.EX2 R37, R116 ;  /* 0x0000007400257308 */ /* 0x000f660000000800 */
[----:B------:R-:W-:-:S04]  /*4680*/  FMNMX.FTZ R33, R76, R33, !PT ;  /* 0x000000214c217209 */ /* 0x000fc80007810000 */
[----:B------:R-:W-:Y:S01]  /*4690*/  FMNMX.FTZ R33, R100, R33, !PT ;  /* 0x0000002164217209 */ /* 0x000fe20007810000 */
[----:B------:R-:W5:Y:S03]  /*46a0*/  MUFU.EX2 R112, R112 ;  /* 0x0000007000707308 */ /* 0x000f660000000800 */
[----:B------:R-:W-:-:S04]  /*46b0*/  FMNMX.FTZ R33, R98, R33, !PT ;  /* 0x0000002162217209 */ /* 0x000fc80007810000 */
[----:B------:R-:W-:Y:S01]  /*46c0*/  FMNMX.FTZ R33, R102, R33, !PT ;  /* 0x0000002166217209 */ /* 0x000fe20007810000 */
[----:B------:R-:W-:Y:S03]  /*46d0*/  MUFU.EX2 R110, R110 ;  /* 0x0000006e006e7308 */ /* 0x000fe60000000800 */
[----:B------:R-:W-:-:S04]  /*46e0*/  FMNMX.FTZ R33, R96, R33, !PT ;  /* 0x0000002160217209 */ /* 0x000fc80007810000 */
[----:B------:R-:W-:Y:S01]  /*46f0*/  FMNMX.FTZ R33, R104, R33, !PT ;  /* 0x0000002168217209 */ /* 0x000fe20007810000 */
[----:B------:R-:W-:Y:S04]  /*4700*/  MUFU.EX2 R39, R108 ;  /* 0x0000006c00277308 */ /* 0x000fe80000000800 */
[----:B------:R-:W0:Y:S04]  /*4710*/  SHFL.BFLY PT, R4, R33, 0x2, 0x1f ;  /* 0x0c401f0021047f89 */ /* 0x000e2800000e0000 */
[----:B------:R-:W-:Y:S08]  /*4720*/  MUFU.EX2 R106, R106 ;  /* 0x0000006a006a7308 */ /* 0x000ff00000000800 */
[----:B------:R-:W-:Y:S08]  /*4730*/  MUFU.EX2 R108, R45 ;  /* 0x0000002d006c7308 */ /* 0x000ff00000000800 */
[----:B------:R-:W-:Y:S01]  /*4740*/  MUFU.EX2 R94, R94 ;  /* 0x0000005e005e7308 */ /* 0x000fe20000000800 */
[----:B0-----:R-:W-:-:S07]  /*4750*/  FMNMX.FTZ R25, R33, R4, !PT ;  /* 0x0000000421197209 */ /* 0x001fce0007810000 */
[----:B------:R-:W-:Y:S01]  /*4760*/  MUFU.EX2 R27, R92 ;  /* 0x0000005c001b7308 */ /* 0x000fe20000000800 */
[----:B------:R-:W0:Y:S07]  /*4770*/  SHFL.BFLY PT, R4, R25, 0x1, 0x1f ;  /* 0x0c201f0019047f89 */ /* 0x000e2e00000e0000 */
[----:B------:R-:W-:Y:S08]  /*4780*/  MUFU.EX2 R86, R86 ;  /* 0x0000005600567308 */ /* 0x000ff00000000800 */
[----:B------:R-:W-:Y:S08]  /*4790*/  MUFU.EX2 R49, R32 ;  /* 0x0000002000317308 */ /* 0x000ff00000000800 */
[----:B------:R-:W-:Y:S01]  /*47a0*/  MUFU.EX2 R90, R90 ;  /* 0x0000005a005a7308 */ /* 0x000fe20000000800 */
[----:B0-----:R-:W-:Y:S01]  /*47b0*/  FMNMX.FTZ R4, R25, R4, !PT ;  /* 0x0000000419047209 */ /* 0x001fe20007810000 */
[----:B------:R-:W-:Y:S01]  /*47c0*/  FFMA.FTZ R25, R10, R7, -R35 ;  /* 0x000000070a197223 */ /* 0x000fe20000010823 */
[----:B------:R-:W-:-:S02]  /*47d0*/  FADD.FTZ R10, R2, R13 ;  /* 0x0000000d020a7221 */ /* 0x000fc40000010000 */
[C---:B------:R-:W-:Y:S01]  /*47e0*/  FSETP.NEU.FTZ.AND P2, PT, R4.reuse, -INF , PT ;  /* 0xff8000000400780b */ /* 0x040fe20003f5d000 */
[----:B------:R-:W-:-:S01]  /*47f0*/  FFMA.FTZ R12, R4, R7, -8 ;  /* 0xc1000000040c7423 */ /* 0x000fc20000010007 */
[----:B--2---:R-:W-:Y:S01]  /*4800*/  FADD.FTZ R67, R29, R10 ;  /* 0x0000000a1d437221 */ /* 0x004fe20000010000 */
[----:B------:R-:W-:Y:S03]  /*4810*/  MUFU.EX2 R45, R88 ;  /* 0x00000058002d7308 */ /* 0x000fe60000000800 */
[----:B------:R-:W-:Y:S01]  /*4820*/  FSEL R35, R12, RZ, P2 ;  /* 0x000000ff0c237208 */ /* 0x000fe20001000000 */
[C---:B------:R-:W-:Y:S01]  /*4830*/  FADD.FTZ R10, R120.reuse, R67 ;  /* 0x00000043780a7221 */ /* 0x040fe20000010000 */
[----:B------:R-:W-:Y:S02]  /*4840*/  F2FP.SATFINITE.E4M3.F32.PACK_AB_MERGE_C R120, R120, R29, RZ ;  /* 0x0000001d7878723e */ /* 0x000fe400048070ff */
[----:B------:R-:W-:Y:S01]  /*4850*/  PLOP3.LUT P2, PT, PT, PT, UP1, 0x40, 0x0 ;  /* 0x000000000000781c */ /* 0x000fe20003f4e818 */
[----:B------:R-:W-:-:S01]  /*4860*/  FFMA.FTZ R31, R31, R7, -R35 ;  /* 0x000000071f1f7223 */ /* 0x000fc20000010823 */
[-CC-:B------:R-:W-:Y:S01]  /*4870*/  FFMA.FTZ R30, R30, R7.reuse, -R35.reuse ;  /* 0x000000071e1e7223 */ /* 0x180fe20000010823 */
[----:B------:R-:W-:-:S01]  /*4880*/  FFMA.FTZ R34, R34, R7, -R35 ;  /* 0x0000000722227223 */ /* 0x000fc20000010823 */
[-CC-:B------:R-:W-:Y:S01]  /*4890*/  FFMA.FTZ R36, R36, R7.reuse, -R35.reuse ;  /* 0x0000000724247223 */ /* 0x180fe20000010823 */
[----:B------:R-:W-:-:S01]  /*48a0*/  FFMA.FTZ R38, R38, R7, -R35 ;  /* 0x0000000726267223 */ /* 0x000fc20000010823 */
[----:B---3--:R-:W-:Y:S01]  /*48b0*/  FADD.FTZ R67, R15, R10 ;  /* 0x0000000a0f437221 */ /* 0x008fe20000010000 */
[----:B------:R-:W-:Y:S01]  /*48c0*/  MUFU.EX2 R31, R31 ;  /* 0x0000001f001f7308 */ /* 0x000fe20000000800 */
[----:B------:R-:W-:-:S01]  /*48d0*/  FFMA.FTZ R40, R40, R7, -R35 ;  /* 0x0000000728287223 */ /* 0x000fc20000010823 */
[----:B------:R-:W-:Y:S01]  /*48e0*/  FFMA.FTZ R42, R42, R7, -R35 ;  /* 0x000000072a2a7223 */ /* 0x000fe20000010823 */
[----:B-1----:R-:W-:-:S01]  /*48f0*/  FADD.FTZ R67, R84, R67 ;  /* 0x0000004354437221 */ /* 0x002fc20000010000 */
[-CC-:B------:R-:W-:Y:S01]  /*4900*/  FFMA.FTZ R44, R44, R7.reuse, -R35.reuse ;  /* 0x000000072c2c7223 */ /* 0x180fe20000010823 */
[----:B------:R-:W-:-:S01]  /*4910*/  FFMA.FTZ R46, R46, R7, -R35 ;  /* 0x000000072e2e7223 */ /* 0x000fc20000010823 */
[----:B------:R-:W-:Y:S01]  /*4920*/  FFMA.FTZ R48, R48, R7, -R35 ;  /* 0x0000000730307223 */ /* 0x000fe20000010823 */
[----:B----4-:R-:W-:-:S01]  /*4930*/  FADD.FTZ R10, R118, R67 ;  /* 0x00000043760a7221 */ /* 0x010fc20000010000 */
[----:B------:R-:W0:Y:S01]  /*4940*/  MUFU.EX2 R30, R30 ;  /* 0x0000001e001e7308 */ /* 0x000e220000000800 */
[C---:B-----5:R-:W-:Y:S01]  /*4950*/  F2FP.SATFINITE.E4M3.F32.PACK_AB_MERGE_C R118, R37.reuse, R118, RZ ;  /* 0x000000762576723e */ /* 0x060fe200048070ff */
[----:B------:R-:W-:Y:S01]  /*4960*/  FFMA.FTZ R50, R50, R7, -R35 ;  /* 0x0000000732327223 */ /* 0x000fe20000010823 */
[----:B------:R-:W-:-:S01]  /*4970*/  FADD.FTZ R12, R37, R10 ;  /* 0x0000000a250c7221 */ /* 0x000fc20000010000 */
[----:B------:R-:W-:Y:S01]  /*4980*/  F2FP.SATFINITE.E4M3.F32.PACK_AB_MERGE_C R164, R13, R2, R120 ;  /* 0x000000020da4723e */ /* 0x000fe20004807078 */
[----:B------:R-:W-:-:S01]  /*4990*/  FFMA.FTZ R52, R52, R7, -R35 ;  /* 0x0000000734347223 */ /* 0x000fc20000010823 */
[----:B------:R-:W-:Y:S01]  /*49a0*/  F2FP.SATFINITE.E4M3.F32.PACK_AB_MERGE_C R166, R84, R15, R118 ;  /* 0x0000000f54a6723e */ /* 0x000fe20004807076 */
[----:B------:R-:W-:-:S01]  /*49b0*/  FADD.FTZ R37, R21, R12 ;  /* 0x0000000c15257221 */ /* 0x000fc20000010000 */
[----:B------:R-:W1:Y:S01]  /*49c0*/  MUFU.EX2 R34, R34 ;  /* 0x0000002200227308 */ /* 0x000e620000000800 */
[----:B------:R-:W-:-:S01]  /*49d0*/  FFMA.FTZ R54, R54, R7, -R35 ;  /* 0x0000000736367223 */ /* 0x000fc20000010823 */
[----:B------:R-:W-:Y:S01]  /*49e0*/  FFMA.FTZ R56, R56, R7, -R35 ;  /* 0x0000000738387223 */ /* 0x000fe20000010823 */
[----:B------:R-:W-:-:S01]  /*49f0*/  FADD.FTZ R37, R112, R37 ;  /* 0x0000002570257221 */ /* 0x000fc20000010000 */
[-CC-:B------:R-:W-:Y:S01]  /*4a00*/  FFMA.FTZ R58, R58, R7.reuse, -R35.reuse ;  /* 0x000000073a3a7223 */ /* 0x180fe20000010823 */
[----:B------:R-:W-:-:S01]  /*4a10*/  FFMA.FTZ R60, R60, R7, -R35 ;  /* 0x000000073c3c7223 */ /* 0x000fc20000010823 */
[-CC-:B------:R-:W-:Y:S01]  /*4a20*/  FFMA.FTZ R62, R62, R7.reuse, -R35.reuse ;  /* 0x000000073e3e7223 */ /* 0x180fe20000010823 */
[----:B------:R-:W-:-:S01]  /*4a30*/  FFMA.FTZ R64, R64, R7, -R35 ;  /* 0x0000000740407223 */ /* 0x000fc20000010823 */
[----:B------:R-:W2:Y:S01]  /*4a40*/  MUFU.EX2 R51, R36 ;  /* 0x0000002400337308 */ /* 0x000ea20000000800 */
[----:B0-----:R-:W-:-:S01]  /*4a50*/  FADD.FTZ R69, R31, R30 ;  /* 0x0000001e1f457221 */ /* 0x001fc20000010000 */
[--C-:B------:R-:W-:Y:S01]  /*4a60*/  FFMA.FTZ R66, R66, R7, -R35.reuse ;  /* 0x0000000742427223 */ /* 0x100fe20000010823 */
[----:B------:R-:W-:Y:S01]  /*4a70*/  F2FP.SATFINITE.E4M3.F32.PACK_AB_MERGE_C R12, R108, R43, RZ ;  /* 0x0000002b6c0c723e */ /* 0x000fe200048070ff */
        /* <DEDUP_REMOVED lines=13> */
[----:B--2---:R-:W-:-:S01]  /*4b50*/  FADD.FTZ R29, R51, R10 ;  /* 0x0000000a331d7221 */ /* 0x004fc20000010000 */
[----:B------:R-:W-:Y:S01]  /*4b60*/  FADD.FTZ R10, R110, R37 ;  /* 0x000000256e0a7221 */ /* 0x000fe20000010000 */
[----:B------:R-:W-:Y:S01]  /*4b70*/  F2FP.SATFINITE.E4M3.F32.PACK_AB_MERGE_C R110, R39, R110, RZ ;  /* 0x0000006e276e723e */ /* 0x000fe200048070ff */
[----:B------:R-:W-:Y:S01]  /*4b80*/  FFMA.FTZ R102, R102, R7, -R35 ;  /* 0x0000000766667223 */ /* 0x000fe20000010823 */
[----:B------:R-:W-:Y:S01]  /*4b90*/  F2FP.SATFINITE.E4M3.F32.PACK_AB_MERGE_C R34, R51, R34, RZ ;  /* 0x000000223322723e */ /* 0x000fe200048070ff */
[----:B------:R-:W-:Y:S01]  /*4ba0*/  FADD.FTZ R39, R39, R10 ;  /* 0x0000000a27277221 */ /* 0x000fe20000010000 */
[----:B------:R-:W-:Y:S01]  /*4bb0*/  F2FP.SATFINITE.E4M3.F32.PACK_AB_MERGE_C R160, R112, R21, R110 ;  /* 0x0000001570a0723e */ /* 0x000fe2000480706e */
[----:B------:R-:W2:Y:S01]  /*4bc0*/  MUFU.EX2 R42, R42 ;  /* 0x0000002a002a7308 */ /* 0x000ea20000000800 */
[----:B0-----:R-:W-:-:S01]  /*4bd0*/  FADD.FTZ R2, R38, R29 ;  /* 0x0000001d26027221 */ /* 0x001fc20000010000 */
[----:B------:R-:W-:Y:S01]  /*4be0*/  FADD.FTZ R10, R106, R39 ;  /* 0x000000276a0a7221 */ /* 0x000fe20000010000 */
[----:B------:R-:W-:Y:S01]  /*4bf0*/  F2FP.SATFINITE.E4M3.F32.PACK_AB_MERGE_C R165, R30, R31, R34 ;  /* 0x0000001f1ea5723e */ /* 0x000fe20004807022 */
[-CC-:B------:R-:W-:Y:S01]  /*4c00*/  FFMA.FTZ R96, R96, R7.reuse, -R35.reuse ;  /* 0x0000000760607223 */ /* 0x180fe20000010823 */
[----:B------:R-:W-:-:S01]  /*4c10*/  FFMA.FTZ R35, R104, R7, -R35 ;  /* 0x0000000768237223 */ /* 0x000fc20000010823 */
[C---:B------:R-:W-:Y:S01]  /*4c20*/  FADD.FTZ R10, R41.reuse, R10 ;  /* 0x0000000a290a7221 */ /* 0x040fe20000010000 */
[----:B------:R-:W-:Y:S01]  /*4c30*/  F2FP.SATFINITE.E4M3.F32.PACK_AB_MERGE_C R162, R41, R106, R12 ;  /* 0x0000006a29a2723e */ /* 0x000fe2000480700c */
[----:B------:R-:W0:Y:S01]  /*4c40*/  MUFU.EX2 R55, R44 ;  /* 0x0000002c00377308 */ /* 0x000e220000000800 */
[----:B-1----:R-:W-:-:S01]  /*4c50*/  FADD.FTZ R15, R53, R2 ;  /* 0x00000002350f7221 */ /* 0x002fc20000010000 */
[----:B------:R-:W-:Y:S01]  /*4c60*/  FADD.FTZ R43, R43, R10 ;  /* 0x0000000a2b2b7221 */ /* 0x000fe20000010000 */
[----:B------:R-:W-:-:S03]  /*4c70*/  F2FP.SATFINITE.E4M3.F32.PACK_AB_MERGE_C R10, R27, R94, RZ ;  /* 0x0000005e1b0a723e */ /* 0x000fc600048070ff */
[----:B------:R-:W-:Y:S01]  /*4c80*/  FADD.FTZ R108, R108, R43 ;  /* 0x0000002b6c6c7221 */ /* 0x000fe20000010000 */
[----:B------:R-:W-:Y:S01]  /*4c90*/  F2FP.SATFINITE.E4M3.F32.PACK_AB_MERGE_C R156, R114, R47, R10 ;  /* 0x0000002f729c723e */ /* 0x000fe2000480700a */
[----:B------:R-:W1:Y:S01]  /*4ca0*/  MUFU.EX2 R46, R46 ;  /* 0x0000002e002e7308 */ /* 0x000e620000000800 */
[----:B--2---:R-:W-:-:S01]  /*4cb0*/  FADD.FTZ R2, R42, R15 ;  /* 0x0000000f2a027221 */ /* 0x004fc20000010000 */
[----:B------:R-:W-:Y:S01]  /*4cc0*/  FADD.FTZ R47, R47, R108 ;  /* 0x0000006c2f2f7221 */ /* 0x000fe20000010000 */
[----:B------:R-:W-:-:S03]  /*4cd0*/  F2FP.SATFINITE.E4M3.F32.PACK_AB_MERGE_C R10, R49, R86, RZ ;  /* 0x00000056310a723e */ /* 0x000fc600048070ff */
[----:B------:R-:W-:Y:S01]  /*4ce0*/  FADD.FTZ R47, R114, R47 ;  /* 0x0000002f722f7221 */ /* 0x000fe20000010000 */
[----:B------:R-:W-:Y:S01]  /*4cf0*/  F2FP.SATFINITE.E4M3.F32.PACK_AB_MERGE_C R158, R45, R90, R10 ;  /* 0x0000005a2d9e723e */ /* 0x000fe2000480700a */
[----:B------:R-:W2:Y:S01]  /*4d00*/  MUFU.EX2 R57, R48 ;  /* 0x0000003000397308 */ /* 0x000ea20000000800 */
[----:B0-----:R-:W-:-:S01]  /*4d10*/  FADD.FTZ R15, R55, R2 ;  /* 0x00000002370f7221 */ /* 0x001fc20000010000 */
[----:B------:R-:W-:Y:S01]  /*4d20*/  FADD.FTZ R94, R94, R47 ;  /* 0x0000002f5e5e7221 */ /* 0x000fe20000010000 */
[----:B------:R-:W-:-:S03]  /*4d30*/  F2FP.SATFINITE.E4M3.F32.PACK_AB_MERGE_C R42, R55, R42, RZ ;  /* 0x0000002a372a723e */ /* 0x000fc600048070ff */
[----:B------:R-:W-:Y:S01]  /*4d40*/  FADD.FTZ R37, R27, R94 ;  /* 0x0000005e1b257221 */ /* 0x000fe20000010000 */
[----:B------:R-:W-:Y:S01]  /*4d50*/  F2FP.SATFINITE.E4M3.F32.PACK_AB_MERGE_C R167, R53, R38, R42 ;  /* 0x0000002635a7723e */ /* 0x000fe2000480702a */
        /* <DEDUP_REMOVED lines=12> */
[----:B------:R-:W-:-:S04]  /*4e20*/  F2FP.SATFINITE.E4M3.F32.PACK_AB_MERGE_C R50, R59, R50, RZ ;  /* 0x000000323b32723e */ /* 0x000fc800048070ff */
[----:B------:R-:W-:Y:S02]  /*4e30*/  F2FP.SATFINITE.E4M3.F32.PACK_AB_MERGE_C R161, R57, R46, R50 ;  /* 0x0000002e39a1723e */ /* 0x000fe40004807032 */
        /* <DEDUP_REMOVED lines=8> */
[----:B------:R-:W-:-:S04]  /*4ec0*/  F2FP.SATFINITE.E4M3.F32.PACK_AB_MERGE_C R58, R63, R58, RZ ;  /* 0x0000003a3f3a723e */ /* 0x000fc800048070ff */
[----:B------:R-:W-:Y:S02]  /*4ed0*/  F2FP.SATFINITE.E4M3.F32.PACK_AB_MERGE_C R163, R61, R54, R58 ;  /* 0x000000363da3723e */ /* 0x000fe4000480703a */
        /* <DEDUP_REMOVED lines=9> */
[----:B------:R-:W-:-:S03]  /*4f70*/  F2FP.SATFINITE.E4M3.F32.PACK_AB_MERGE_C R157, R65, R62, R66 ;  /* 0x0000003e419d723e */ /* 0x000fc60004807042 */
[----:B------:R-:W-:Y:S01]  /*4f80*/  MUFU.EX2 R24, R24 ;  /* 0x0000001800187308 */ /* 0x000fe20000000800 */
[----:B-1----:R-:W-:-:S07]  /*4f90*/  FADD.FTZ R2, R70, R67 ;  /* 0x0000004346027221 */ /* 0x002fce0000010000 */
[----:B------:R-:W0:Y:S01]  /*4fa0*/  MUFU.EX2 R5, R5 ;  /* 0x0000000500057308 */ /* 0x000e220000000800 */
[----:B--2---:R-:W-:-:S07]  /*4fb0*/  FADD.FTZ R31, R13, R2 ;  /* 0x000000020d1f7221 */ /* 0x004fce0000010000 */
[----:B------:R-:W1:Y:S08]  /*4fc0*/  MUFU.EX2 R74, R74 ;  /* 0x0000004a004a7308 */ /* 0x000e700000000800 */
[----:B------:R-:W-:Y:S01]  /*4fd0*/  MUFU.EX2 R33, R28 ;  /* 0x0000001c00217308 */ /* 0x000fe20000000800 */
[----:B0-----:R-:W-:-:S07]  /*4fe0*/  F2FP.SATFINITE.E4M3.F32.PACK_AB_MERGE_C R10, R5, R24, RZ ;  /* 0x00000018050a723e */ /* 0x001fce00048070ff */
[----:B------:R-:W0:Y:S01]  /*4ff0*/  MUFU.EX2 R26, R26 ;  /* 0x0000001a001a7308 */ /* 0x000e220000000800 */
[----:B-1----:R-:W-:-:S07]  /*5000*/  FADD.FTZ R2, R74, R31 ;  /* 0x0000001f4a027221 */ /* 0x002fce0000010000 */
[----:B------:R-:W1:Y:S08]  /*5010*/  MUFU.EX2 R15, R82 ;  /* 0x00000052000f7308 */ /* 0x000e700000000800 */
[----:B------:R-:W2:Y:S01]  /*5020*/  MUFU.EX2 R78, R78 ;  /* 0x0000004e004e7308 */ /* 0x000ea20000000800 */
[----:B0-----:R-:W-:Y:S01]  /*5030*/  F2FP.SATFINITE.E4M3.F32.PACK_AB_MERGE_C R152, R26, R33, R10 ;  /* 0x000000211a98723e */ /* 0x001fe2000480700a */
[----:B------:R-:W-:-:S04]  /*5040*/  FADD.FTZ R33, R33, R86 ;  /* 0x0000005621217221 */ /* 0x000fc80000010000 */
[----:B------:R-:W-:Y:S02]  /*5050*/  FADD.FTZ R33, R26, R33 ;  /* 0x000000211a217221 */ /* 0x000fe40000010000 */
[----:B------:R-:W0:Y:S01]  /*5060*/  MUFU.EX2 R21, R80 ;  /* 0x0000005000157308 */ /* 0x000e220000000800 */
[C---:B-1----:R-:W-:Y:S01]  /*5070*/  F2FP.SATFINITE.E4M3.F32.PACK_AB_MERGE_C R74, R15.reuse, R74, RZ ;  /* 0x0000004a0f4a723e */ /* 0x042fe200048070ff */
[----:B------:R-:W-:Y:S01]  /*5080*/  FADD.FTZ R15, R15, R2 ;  /* 0x000000020f0f7221 */ /* 0x000fe20000010000 */
[----:B------:R-:W-:-:S02]  /*5090*/  FADD.FTZ R24, R24, R33 ;  /* 0x0000002118187221 */ /* 0x000fc40000010000 */
[----:B------:R-:W-:Y:S02]  /*50a0*/  F2FP.SATFINITE.E4M3.F32.PACK_AB_MERGE_C R159, R13, R70, R74 ;  /* 0x000000460d9f723e */ /* 0x000fe4000480704a */
[----:B------:R-:W-:-:S01]  /*50b0*/  FADD.FTZ R5, R5, R24 ;  /* 0x0000001805057221 */ /* 0x000fc20000010000 */
[----:B------:R-:W-:Y:S01]  /*50c0*/  MUFU.EX2 R8, R8 ;  /* 0x0000000800087308 */ /* 0x000fe20000000800 */
[----:B--2---:R-:W-:-:S07]  /*50d0*/  FADD.FTZ R2, R78, R15 ;  /* 0x0000000f4e027221 */ /* 0x004fce0000010000 */
[----:B------:R-:W1:Y:S01]  /*50e0*/  MUFU.EX2 R25, R25 ;  /* 0x0000001900197308 */ /* 0x000e620000000800 */
[----:B0-----:R-:W-:-:S07]  /*50f0*/  FADD.FTZ R13, R21, R2 ;  /* 0x00000002150d7221 */ /* 0x001fce0000010000 */
[----:B------:R-:W0:Y:S08]  /*5100*/  MUFU.EX2 R76, R76 ;  /* 0x0000004c004c7308 */ /* 0x000e300000000800 */
[----:B------:R-:W-:Y:S01]  /*5110*/  MUFU.EX2 R14, R14 ;  /* 0x0000000e000e7308 */ /* 0x000fe20000000800 */
[----:B-1----:R-:W-:-:S07]  /*5120*/  F2FP.SATFINITE.E4M3.F32.PACK_AB_MERGE_C R10, R25, R8, RZ ;  /* 0x00000008190a723e */ /* 0x002fce00048070ff */
[----:B------:R-:W1:Y:S01]  /*5130*/  MUFU.EX2 R3, R3 ;  /* 0x0000000300037308 */ /* 0x000e620000000800 */
[----:B0-----:R-:W-:-:S07]  /*5140*/  FADD.FTZ R2, R76, R13 ;  /* 0x0000000d4c027221 */ /* 0x001fce0000010000 */
[----:B------:R-:W0:Y:S08]  /*5150*/  MUFU.EX2 R27, R100 ;  /* 0x00000064001b7308 */ /* 0x000e300000000800 */
[----:B------:R-:W2:Y:S01]  /*5160*/  MUFU.EX2 R98, R98 ;  /* 0x0000006200627308 */ /* 0x000ea20000000800 */
[----:B-1----:R-:W-:Y:S01]  /*5170*/  F2FP.SATFINITE.E4M3.F32.PACK_AB_MERGE_C R154, R3, R14, R10 ;  /* 0x0000000e039a723e */ /* 0x002fe2000480700a */
[----:B------:R-:W-:-:S04]  /*5180*/  FADD.FTZ R14, R14, R5 ;  /* 0x000000050e0e7221 */ /* 0x000fc80000010000 */
[----:B------:R-:W-:Y:S02]  /*5190*/  FADD.FTZ R3, R3, R14 ;  /* 0x0000000e03037221 */ /* 0x000fe40000010000 */
[----:B------:R-:W1:Y:S01]  /*51a0*/  MUFU.EX2 R29, R102 ;  /* 0x00000066001d7308 */ /* 0x000e620000000800 */
[C---:B0-----:R-:W-:Y:S01]  /*51b0*/  F2FP.SATFINITE.E4M3.F32.PACK_AB_MERGE_C R76, R27.reuse, R76, RZ ;  /* 0x0000004c1b4c723e */ /* 0x041fe200048070ff */
[----:B------:R-:W-:Y:S01]  /*51c0*/  FADD.FTZ R27, R27, R2 ;  /* 0x000000021b1b7221 */ /* 0x000fe20000010000 */
[----:B------:R-:W-:-:S02]  /*51d0*/  FADD.FTZ R8, R8, R3 ;  /* 0x0000000308087221 */ /* 0x000fc40000010000 */
[----:B------:R-:W-:Y:S02]  /*51e0*/  F2FP.SATFINITE.E4M3.F32.PACK_AB_MERGE_C R153, R21, R78, R76 ;  /* 0x0000004e1599723e */ /* 0x000fe4000480704c */
[----:B------:R-:W-:-:S01]  /*51f0*/  FADD.FTZ R3, R25, R8 ;  /* 0x0000000819037221 */ /* 0x000fc20000010000 */
[----:B------:R-:W0:Y:S01]  /*5200*/  MUFU.EX2 R96, R96 ;  /* 0x0000006000607308 */ /* 0x000e220000000800 */
[----:B--2---:R-:W-:-:S01]  /*5210*/  FADD.FTZ R2, R98, R27 ;  /* 0x0000001b62027221 */ /* 0x004fc20000010000 */
[----:B------:R-:W-:-:S06]  /*5220*/  IMAD.U32 R8, RZ, RZ, UR6 ;  /* 0x00000006ff087e24 */ /* 0x000fcc000f8e00ff */
[----:B------:R-:W2:Y:S01]  /*5230*/  MUFU.EX2 R35, R35 ;  /* 0x0000002300237308 */ /* 0x000ea20000000800 */
[----:B-1----:R-:W-:-:S04]  /*5240*/  FADD.FTZ R5, R29, R2 ;  /* 0x000000021d057221 */ /* 0x002fc80000010000 */
[----:B0-----:R-:W-:Y:S01]  /*5250*/  FADD.FTZ R2, R96, R5 ;  /* 0x0000000560027221 */ /* 0x001fe20000010000 */
[----:B------:R-:W-:Y:S01]  /*5260*/  VIADD R5, R89, 0xfffffffe ;  /* 0xfffffffe59057836 */ /* 0x000fe20000000000 */
[C---:B--2---:R-:W-:Y:S02]  /*5270*/  F2FP.SATFINITE.E4M3.F32.PACK_AB_MERGE_C R10, R35.reuse, R96, RZ ;  /* 0x00000060230a723e */ /* 0x044fe400048070ff */
[----:B------:R-:W-:-:S02]  /*5280*/  FADD.FTZ R2, R35, R2 ;  /* 0x0000000223027221 */ /* 0x000fc40000010000 */
[----:B------:R-:W-:Y:S01]  /*5290*/  F2FP.SATFINITE.E4M3.F32.PACK_AB_MERGE_C R155, R29, R98, R10 ;  /* 0x000000621d9b723e */ /* 0x000fe2000480700a */
[----:B------:R-:W-:Y:S06]  /*52a0*/  @P2 BRA `(.L_x_967) ;  /* 0x0000000000402947 */ /* 0x000fec0003800000 */
[----:B------:R-:W-:Y:S01]  /*52b0*/  ISETP.LT.AND P2, PT, RZ, UR47, PT ;  /* 0x0000002fff007c0c */ /* 0x000fe2000bf41270 */
[----:B------:R-:W-:-:S12]  /*52c0*/  UIADD3 UR6, UR47, -0x1, URZ ;  /* 0xffffffff2f067890 */ /* 0x000fd8000fffe03f */
[----:B------:R-:W-:Y:S05]  /*52d0*/  @P2 BRA `(.L_x_968) ;  /* 0x00000000001c2947 */ /* 0x000fea0003800000 */
[----:B------:R-:W-:Y:S02]  /*52e0*/  UISETP.NE.AND UP2, UPT, UR7, 0x1, UPT ;  /* 0x000000010700788c */ /* 0x000fe4000bf45270 */
[----:B------:R-:W-:-:S09]  /*52f0*/  UIADD3 UR6, -UR47, URZ, URZ ;  /* 0x0000003f2f067290 */ /* 0x000fd2000fffe13f */
[----:B------:R-:W-:Y:S02]  /*5300*/  @UP2 ULDC.64 UR14, c[0x0][0x9e8] ;  /* 0x00027a00000e2ab9 */ /* 0x000fe40000000a00 */
[----:B------:R-:W-:-:S04]  /*5310*/  UIMAD.WIDE.U32 UR10, UR6, UR14, URZ ;  /* 0x0000000e060a72a5 */ /* 0x000fc8000f8e003f */
[----:B------:R-:W-:-:S04]  /*5320*/  @UP2 USHF.R.U32.HI UR6, URZ, UR15, UR11 ;  /* 0x0000000f3f062299 */ /* 0x000fc8000801160b */
[----:B------:R-:W-:Y:S01]  /*5330*/  ULOP3.LUT UR6, URZ, UR6, URZ, 0x33, !UPT ;  /* 0x000000063f067292 */ /* 0x000fe2000f8e333f */
[----:B------:R-:W-:Y:S11]  /*5340*/  BRA `(.L_x_969) ;  /* 0x0000000000107947 */ /* 0x000ff60003800000 */
.L_x_968:
[----:B------:R-:W-:-:S11]  /*5350*/  UISETP.NE.AND UP2, UPT, UR7, 0x1, UPT ;  /* 0x000000010700788c */ /* 0x000fd6000bf45270 */
[----:B------:R-:W-:Y:S02]  /*5360*/  @UP2 ULDC.64 UR14, c[0x0][0x9e8] ;  /* 0x00027a00000e2ab9 */ /* 0x000fe40000000a00 */
[----:B------:R-:W-:-:S04]  /*5370*/  UIMAD.WIDE.U32 UR10, UR6, UR14, URZ ;  /* 0x0000000e060a72a5 */ /* 0x000fc8000f8e003f */
[----:B------:R-:W-:-:S12]  /*5380*/  @UP2 USHF.R.U32.HI UR6, URZ, UR15, UR11 ;  /* 0x0000000f3f062299 */ /* 0x000fd8000801160b */
.L_x_969:
[----:B------:R-:W-:-:S06]  /*5390*/  UIMAD UR6, UR6, UR7, UR7 ;  /* 0x00000007060672a4 */ /* 0x000fcc000f8e0207 */
[----:B------:R-:W-:-:S07]  /*53a0*/  VIMNMX R8, R8, UR6, PT ;  /* 0x0000000608087c48 */ /* 0x000fce000bfe0100 */
.L_x_967:
[----:B------:R-:W-:Y:S02]  /*53b0*/  SHF.R.S32.HI R13, RZ, 0x1f, R8 ;  /* 0x0000001fff0d7819 */ /* 0x000fe40000011408 */
[----:B------:R-:W-:Y:S02]  /*53c0*/  CS2R R150, SRZ ;  /* 0x0000000000967805 */ /* 0x000fe4000001ff00 */
[----:B------:R-:W-:Y:S02]  /*53d0*/  CS2R R148, SRZ ;  /* 0x0000000000947805 */ /* 0x000fe4000001ff00 */
[----:B------:R-:W-:Y:S02]  /*53e0*/  CS2R R146, SRZ ;  /* 0x0000000000927805 */ /* 0x000fe4000001ff00 */
[----:B------:R-:W-:Y:S02]  /*53f0*/  LEA.HI R13, R13, R8, RZ, 0x7 ;  /* 0x000000080d0d7211 */ /* 0x000fe400078f38ff */
[----:B------:R-:W-:-:S02]  /*5400*/  CS2R R144, SRZ ;  /* 0x0000000000907805 */ /* 0x000fc4000001ff00 */
[----:B------:R-:W-:Y:S02]  /*5410*/  CS2R R142, SRZ ;  /* 0x00000000008e7805 */ /* 0x000fe4000001ff00 */
[----:B------:R-:W-:Y:S02]  /*5420*/  CS2R R140, SRZ ;  /* 0x00000000008c7805 */ /* 0x000fe4000001ff00 */
[----:B------:R-:W-:Y:S02]  /*5430*/  SHF.R.S32.HI R13, RZ, 0x7, R13 ;  /* 0x00000007ff0d7819 */ /* 0x000fe4000001140d */
[----:B------:R-:W-:Y:S02]  /*5440*/  CS2R R138, SRZ ;  /* 0x00000000008a7805 */ /* 0x000fe4000001ff00 */
[----:B------:R-:W-:Y:S02]  /*5450*/  CS2R R136, SRZ ;  /* 0x0000000000887805 */ /* 0x000fe4000001ff00 */
[----:B------:R-:W-:-:S02]  /*5460*/  CS2R R134, SRZ ;  /* 0x0000000000867805 */ /* 0x000fc4000001ff00 */
[----:B------:R-:W-:Y:S02]  /*5470*/  VIMNMX R8, R22, R13, !PT ;  /* 0x0000000d16087248 */ /* 0x000fe40007fe0100 */
[----:B------:R-:W-:Y:S02]  /*5480*/  CS2R R132, SRZ ;  /* 0x0000000000847805 */ /* 0x000fe4000001ff00 */
[----:B------:R-:W-:Y:S02]  /*5490*/  CS2R R130, SRZ ;  /* 0x0000000000827805 */ /* 0x000fe4000001ff00 */
[----:B------:R-:W-:Y:S02]  /*54a0*/  CS2R R128, SRZ ;  /* 0x0000000000807805 */ /* 0x000fe4000001ff00 */
[----:B------:R-:W-:Y:S02]  /*54b0*/  ISETP.GE.AND P2, PT, R5, R8, PT ;  /* 0x000000080500720c */ /* 0x000fe40003f46270 */
        /* <DEDUP_REMOVED lines=19> */
[----:B------:R-:W-:Y:S01]  /*55f0*/  CS2R R88, SRZ ;  /* 0x0000000000587805 */ /* 0x000fe2000001ff00 */
[----:B------:R-:W-:Y:S06]  /*5600*/  @!P2 BRA `(.L_x_970) ;  /* 0x0000003400d8a947 */ /* 0x000fec0003800000 */
[----:B------:R-:W-:Y:S01]  /*5610*/  IMAD.MOV.U32 R151, RZ, RZ, RZ ;  /* 0x000000ffff977224 */ /* 0x000fe200078e00ff */
[----:B------:R-:W-:Y:S01]  /*5620*/  ULDC UR30, c[0x0][0x9e4] ;  /* 0x00027900001e7ab9 */ /* 0x000fe20000000800 */
[----:B------:R-:W-:-:S05]  /*5630*/  ULDC UR31, c[0x0][0x9e0] ;  /* 0x00027800001f7ab9 */ /* 0x000fca0000000800 */
.L_x_988:
[----:B------:R-:W-:Y:S01]  /*5640*/  UIADD3 UR33, UR46, 0x1, URZ ;  /* 0x000000012e217890 */ /* 0x000fe2000fffe03f */
[----:B------:R-:W-:-:S03]  /*5650*/  ISETP.NE.AND P3, PT, RZ, UR39, PT ;  /* 0x00000027ff007c0c */ /* 0x000fc6000bf65270 */
[----:B------:R-:W-:-:S04]  /*5660*/  UISETP.NE.AND UP2, UPT, UR33, 0x2, UPT ;  /* 0x000000022100788c */ /* 0x000fc8000bf45270 */
[----:B------:R-:W-:Y:S02]  /*5670*/  USEL UR32, URZ, 0x1, UP2 ;  /* 0x000000013f207887 */ /* 0x000fe40009000000 */
[----:B------:R-:W-:Y:S02]  /*5680*/  USEL UR33, UR33, URZ, UP2 ;  /* 0x0000003f21217287 */ /* 0x000fe40009000000 */
[----:B------:R-:W-:Y:S02]  /*5690*/  ULOP3.LUT UR32, UR36, UR32, URZ, 0x3c, !UPT ;  /* 0x0000002024207292 */ /* 0x000fe4000f8e3c3f */
[----:B------:R-:W-:Y:S10]  /*56a0*/  @P3 BRA `(.L_x_971) ;  /* 0x00000000002c3947 */ /* 0x000ff40003800000 */
[----:B------:R-:W-:Y:S05]  /*56b0*/  @!P0 BRA `(.L_x_972) ;  /* 0x0000000000048947 */ /* 0x000fea0003800000 */
[----:B------:R-:W-:Y:S01]  /*56c0*/  BPT.TRAP 0x1 ;  /* 0x000000040000795c */ /* 0x000fe20000300000 */
.L_x_972:
[----:B------:R-:W-:Y:S01]  /*56d0*/  ULEA UR6, UR33, UR37, 0x3 ;  /* 0x0000002521067291 */ /* 0x000fe2000f8e183f */
[----:B------:R-:W-:-:S05]  /*56e0*/  IMAD.U32 R7, RZ, RZ, UR32 ;  /* 0x00000020ff077e24 */ /* 0x000fca000f8e00ff */
[----:B------:R-:W-:-:S04]  /*56f0*/  SHF.L.U32 R7, R7, 0x1f, RZ ;  /* 0x0000001f07077819 */ /* 0x000fc800000006ff */
[----:B------:R0:W1:Y:S01]  /*5700*/  SYNCS.PHASECHK.TRANS64.TRYWAIT P2, [UR6+0x22830], R7 ;  /* 0x02283007ff0075a7 */ /* 0x0000620008040146 */
[----:B------:R-:W-:Y:S05]  /*5710*/  @!P0 BRA `(.L_x_973) ;  /* 0x0000000000048947 */ /* 0x000fea0003800000 */
[----:B------:R-:W-:Y:S01]  /*5720*/  BPT.TRAP 0x1 ;  /* 0x000000040000795c */ /* 0x000fe20000300000 */
.L_x_973:
[----:B-1----:R-:W-:Y:S05]  /*5730*/  @P2 BRA `(.L_x_971) ;  /* 0x0000000000082947 */ /* 0x002fea0003800000 */
[----:B------:R-:W1:Y:S02]  /*5740*/  SYNCS.PHASECHK.TRANS64.TRYWAIT P2, [UR6+0x22830], R7 ;  /* 0x02283007ff0075a7 */ /* 0x000e640008040146 */
[----:B-1----:R-:W-:Y:S05]  /*5750*/  @!P2 BRA `(.L_x_974) ;  /* 0x0000010400b8a947 */ /* 0x002fea0003800000 */
.L_x_971:
[----:B------:R-:W2:Y:S01]  /*5760*/  S2R R9, SR_TID.X ;  /* 0x0000000000097919 */ /* 0x000ea20000002100 */
[----:B------:R-:W-:Y:S01]  /*5770*/  UIMAD UR26, UR33, 0x600, UR28 ;  /* 0x00000600211a78a4 */ /* 0x000fe2000f8e021c */
[----:B------:R-:W-:Y:S01]  /*5780*/  UMOV UR27, 0x80000020 ;  /* 0x80000020001b7882 */ /* 0x000fe20000000000 */
[----:B------:R-:W-:Y:S02]  /*5790*/  UMOV UR7, 0x80000020 ;  /* 0x8000002000077882 */ /* 0x000fe40000000000 */
[----:B------:R-:W-:Y:S02]  /*57a0*/  UIADD3 UR6, UR26, 0x2, URZ ;  /* 0x000000021a067890 */ /* 0x000fe4000fffe03f */
[----:B------:R-:W-:Y:S01]  /*57b0*/  UIADD3 UR10, UR26, 0x200, URZ ;  /* 0x000002001a0a7890 */ /* 0x000fe2000fffe03f */
[----:B------:R-:W-:Y:S01]  /*57c0*/  UMOV UR11, 0x80000020 ;  /* 0x80000020000b7882 */ /* 0x000fe20000000000 */
[----:B------:R-:W-:Y:S01]  /*57d0*/  UIADD3 UR14, UR26, 0x202, URZ ;  /* 0x000002021a0e7890 */ /* 0x000fe2000fffe03f */
[----:B------:R-:W-:Y:S01]  /*57e0*/  UMOV UR15, 0x80000020 ;  /* 0x80000020000f7882 */ /* 0x000fe20000000000 */
[----:B------:R-:W-:Y:S01]  /*57f0*/  UIADD3 UR18, UR26, 0x400, URZ ;  /* 0x000004001a127890 */ /* 0x000fe2000fffe03f */
[----:B------:R-:W-:Y:S01]  /*5800*/  UMOV UR19, 0x80000020 ;  /* 0x8000002000137882 */ /* 0x000fe20000000000 */
[----:B------:R-:W-:Y:S01]  /*5810*/  UIADD3 UR22, UR26, 0x402, URZ ;  /* 0x000004021a167890 */ /* 0x000fe2000fffe03f */
[----:B------:R-:W-:Y:S01]  /*5820*/  UMOV UR23, 0x80000020 ;  /* 0x8000002000177882 */ /* 0x000fe20000000000 */
[----:B--2---:R-:W-:-:S05]  /*5830*/  SHF.R.U32.HI R9, RZ, 0x7, R9 ;  /* 0x00000007ff097819 */ /* 0x004fca0000011609 */
[----:B01----:R-:W-:-:S05]  /*5840*/  VIADD R7, R9, 0x8 ;  /* 0x0000000809077836 */ /* 0x003fca0000000000 */
[----:B------:R0:W-:Y:S06]  /*5850*/  BAR.SYNC.DEFER_BLOCKING R7, 0x100 ;  /* 0x000400070000751d */ /* 0x0001ec0000010000 */
[----:B------:R-:W-:-:S06]  /*5860*/  WARPGROUP.ARRIVE ;  /* 0x00000000000079c5 */ /* 0x000fcc0000000000 */
[----:B------:R-:W-:Y:S03]  /*5870*/  QGMMA.64x128x32.F32.E4M3.E4M3 R24, gdesc[UR24], RZ, !UPT, gsb0 ;  /* 0x01e00000181879f3 */ /* 0x000fe6000c0008ff */
        /* <DEDUP_REMOVED lines=16> */
[----:B0-----:R-:W-:Y:S05]  /*5980*/  @P3 BRA `(.L_x_975) ;  /* 0x00000000002c3947 */ /* 0x001fea0003800000 */
[----:B------:R-:W-:Y:S05]  /*5990*/  @!P0 BRA `(.L_x_976) ;  /* 0x0000000000048947 */ /* 0x000fea0003800000 */
[----:B------:R-:W-:Y:S01]  /*59a0*/  BPT.TRAP 0x1 ;  /* 0x000000040000795c */ /* 0x000fe20000300000 */
.L_x_976:
[----:B------:R-:W-:Y:S01]  /*59b0*/  ULEA UR6, UR46, UR37, 0x3 ;  /* 0x000000252e067291 */ /* 0x000fe2000f8e183f */
[----:B------:R-:W-:-:S05]  /*59c0*/  IMAD.U32 R7, RZ, RZ, UR36 ;  /* 0x00000024ff077e24 */ /* 0x000fca000f8e00ff */
[----:B------:R-:W-:-:S04]  /*59d0*/  SHF.L.U32 R7, R7, 0x1f, RZ ;  /* 0x0000001f07077819 */ /* 0x000fc800000006ff */
[----:B------:R0:W1:Y:S01]  /*59e0*/  SYNCS.PHASECHK.TRANS64.TRYWAIT P2, [UR6+0x22850], R7 ;  /* 0x02285007ff0075a7 */ /* 0x0000620008040146 */
[----:B------:R-:W-:Y:S05]  /*59f0*/  @!P0 BRA `(.L_x_977) ;  /* 0x0000000000048947 */ /* 0x000fea0003800000 */
[----:B------:R-:W-:Y:S01]  /*5a00*/  BPT.TRAP 0x1 ;  /* 0x000000040000795c */ /* 0x000fe20000300000 */
.L_x_977:
[----:B-1----:R-:W-:Y:S05]  /*5a10*/  @P2 BRA `(.L_x_975) ;  /* 0x0000000000082947 */ /* 0x002fea0003800000 */
[----:B------:R-:W1:Y:S02]  /*5a20*/  SYNCS.PHASECHK.TRANS64.TRYWAIT P2, [UR6+0x22850], R7 ;  /* 0x02285007ff0075a7 */ /* 0x000e640008040146 */
[----:B-1----:R-:W-:Y:S05]  /*5a30*/  @!P2 BRA `(.L_x_978) ;  /* 0x000001040018a947 */ /* 0x002fea0003800000 */
.L_x_975:
[----:B------:R-:W-:Y:S01]  /*5a40*/  UIADD3 UR6, UR37, 0x400, URZ ;  /* 0x0000040025067890 */ /* 0x000fe2000fffe03f */
[----:B------:R-:W-:Y:S01]  /*5a50*/  WARPGROUP.ARRIVE ;  /* 0x00000000000079c5 */ /* 0x000fe20000000000 */
[----:B------:R-:W-:-:S05]  /*5a60*/  UMOV UR7, 0x40000040 ;  /* 0x4000004000077882 */ /* 0x000fca0000000000 */
[----:B------:R-:W2:Y:S01]  /*5a70*/  S2R R11, SR_TID.X ;  /* 0x00000000000b7919 */ /* 0x000ea20000002100 */
[----:B------:R-:W-:Y:S01]  /*5a80*/  USHF.R.U32.HI UR6, URZ, 0x4, UR6 ;  /* 0x000000043f067899 */ /* 0x000fe20008011606 */
[----:B------:R-:W-:Y:S01]  /*5a90*/  PLOP3.LUT P2, PT, PT, PT, UP0, 0x80, 0x0 ;  /* 0x000000000000781c */ /* 0x000fe20003f4f008 */
[C---:B------:R-:W-:Y:S01]  /*5aa0*/  FMUL.FTZ R13, R0.reuse, R30 ;  /* 0x0000001e000d7220 */ /* 0x040fe20000410000 */
[C---:B------:R-:W-:Y:S01]  /*5ab0*/  FMUL.FTZ R30, R0.reuse, R51 ;  /* 0x00000033001e7220 */ /* 0x040fe20000410000 */
[----:B------:R-:W-:Y:S01]  /*5ac0*/  ULOP3.LUT UR6, UR6, 0x3fff, URZ, 0xc0, !UPT ;  /* 0x00003fff06067892 */ /* 0x000fe2000f8ec03f */
[C---:B------:R-:W-:Y:S01]  /*5ad0*/  FMUL.FTZ R51, R0.reuse, R52 ;  /* 0x0000003400337220 */ /* 0x040fe20000410000 */
[----:B------:R-:W-:Y:S01]  /*5ae0*/  PLOP3.LUT P3, PT, PT, PT, UP0, 0x80, 0x0 ;  /* 0x000000000000781c */ /* 0x000fe20003f6f008 */
[C---:B------:R-:W-:Y:S01]  /*5af0*/  FMUL.FTZ R52, R0.reuse, R53 ;  /* 0x0000003500347220 */ /* 0x040fe20000410000 */
[----:B------:R-:W-:Y:S01]  /*5b00*/  ULOP3.LUT UR6, UR6, 0x10000, URZ, 0xfc, !UPT ;  /* 0x0001000006067892 */ /* 0x000fe2000f8efc3f */
[C---:B------:R-:W-:Y:S01]  /*5b10*/  FMUL.FTZ R53, R0.reuse, R56 ;  /* 0x0000003800357220 */ /* 0x040fe20000410000 */
[C---:B------:R-:W-:Y:S01]  /*5b20*/  FMUL.FTZ R56, R0.reuse, R61 ;  /* 0x0000003d00387220 */ /* 0x040fe20000410000 */
[----:B------:R-:W-:Y:S01]  /*5b30*/  VIADD R61, R17, UR42 ;  /* 0x0000002a113d7c36 */ /* 0x000fe20008000000 */
[----:B------:R-:W-:Y:S01]  /*5b40*/  ULEA UR10, UR46, UR6, 0xa ;  /* 0x000000062e0a7291 */ /* 0x000fe2000f8e503f */
[C---:B------:R-:W-:Y:S01]  /*5b50*/  FMUL.FTZ R14, R0.reuse, R31 ;  /* 0x0000001f000e7220 */ /* 0x040fe20000410000 */
[C---:B------:R-:W-:Y:S01]  /*5b60*/  FMUL.FTZ R31, R0.reuse, R54 ;  /* 0x00000036001f7220 */ /* 0x040fe20000410000 */
[C---:B------:R-:W-:Y:S01]  /*5b70*/  FMUL.FTZ R54, R0.reuse, R57 ;  /* 0x0000003900367220 */ /* 0x040fe20000410000 */
[C---:B------:R-:W-:Y:S01]  /*5b80*/  FMUL.FTZ R57, R0.reuse, R64 ;  /* 0x0000004000397220 */ /* 0x040fe20000410000 */
[C---:B------:R-:W-:Y:S01]  /*5b90*/  FMUL.FTZ R179, R0.reuse, R33 ;  /* 0x0000002100b37220 */ /* 0x040fe20000410000 */
[C---:B------:R-:W-:Y:S01]  /*5ba0*/  FMUL.FTZ R21, R0.reuse, R38 ;  /* 0x0000002600157220 */ /* 0x040fe20000410000 */
[----:B------:R-:W-:Y:S01]  /*5bb0*/  UMOV UR6, UR10 ;  /* 0x0000000a00067c82 */ /* 0x000fe20008000000 */
[C---:B------:R-:W-:Y:S01]  /*5bc0*/  FMUL.FTZ R38, R0.reuse, R63 ;  /* 0x0000003f00267220 */ /* 0x040fe20000410000 */
[----:B------:R-:W-:Y:S01]  /*5bd0*/  QGMMA.64x128x32.F32.E4M3.E4M3 R88, R164, gdesc[UR4], R88, gsb0 ;  /* 0x01e00004a4587df3 */ /* 0x000fe20008000858 */
[----:B------:R-:W-:Y:S01]  /*5be0*/  UIADD3 UR6, UR10, 0x2, URZ ;  /* 0x000000020a067890 */ /* 0x000fe2000fffe03f */
[----:B------:R-:W-:Y:S01]  /*5bf0*/  IMAD.U32 R33, RZ, RZ, UR33 ;  /* 0x00000021ff217e24 */ /* 0x000fe2000f8e00ff */
[----:B------:R-:W-:Y:S01]  /*5c00*/  UMOV UR7, 0x40000040 ;  /* 0x4000004000077882 */ /* 0x000fe20000000000 */
[C---:B------:R-:W-:Y:S01]  /*5c10*/  FMUL.FTZ R15, R0.reuse, R34 ;  /* 0x00000022000f7220 */ /* 0x040fe20000410000 */
[C---:B01----:R-:W-:Y:S01]  /*5c20*/  FMUL.FTZ R7, R0.reuse, R24 ;  /* 0x0000001800077220 */ /* 0x043fe20000410000 */
[C---:B------:R-:W-:Y:S01]  /*5c30*/  FMUL.FTZ R10, R0.reuse, R26 ;  /* 0x0000001a000a7220 */ /* 0x040fe20000410000 */
[C---:B------:R-:W-:Y:S01]  /*5c40*/  FMUL.FTZ R12, R0.reuse, R27 ;  /* 0x0000001b000c7220 */ /* 0x040fe20000410000 */
[C---:B------:R-:W-:Y:S01]  /*5c50*/  FMUL.FTZ R20, R0.reuse, R35 ;  /* 0x0000002300147220 */ /* 0x040fe20000410000 */
[C---:B------:R-:W-:Y:S01]  /*5c60*/  FMUL.FTZ R180, R0.reuse, R36 ;  /* 0x0000002400b47220 */ /* 0x040fe20000410000 */
[----:B--2---:R-:W-:Y:S01]  /*5c70*/  SHF.R.U32.HI R184, RZ, 0x7, R11 ;  /* 0x00000007ffb87819 */ /* 0x004fe2000001160b */
[C---:B------:R-:W-:Y:S01]  /*5c80*/  FMUL.FTZ R34, R0.reuse, R55 ;  /* 0x0000003700227220 */ /* 0x040fe20000410000 */
[----:B------:R-:W0:Y:S01]  /*5c90*/  LDC R11, c[0x0][0x288] ;  /* 0x0000a200ff0b7b82 */ /* 0x000e220000000800 */
[C---:B------:R-:W-:Y:S01]  /*5ca0*/  FMUL.FTZ R181, R0.reuse, R37 ;  /* 0x0000002500b57220 */ /* 0x040fe20000410000 */
        /* <DEDUP_REMOVED lines=22> */
[----:B------:R-:W-:Y:S01]  /*5e10*/  @!P1 LEA R33, R33, UR37, 0x3 ;  /* 0x0000002521219c11 */ /* 0x000fe2000f8e18ff */
[C---:B------:R-:W-:Y:S01]  /*5e20*/  FMUL.FTZ R76, R0.reuse, R76 ;  /* 0x0000004c004c7220 */ /* 0x040fe20000410000 */
[C---:B------:R-:W-:Y:S01]  /*5e30*/  FMUL.FTZ R80, R0.reuse, R80 ;  /* 0x0000005000507220 */ /* 0x040fe20000410000 */
[----:B------:R-:W-:Y:S01]  /*5e40*/  FMUL.FTZ R84, R0, R84 ;  /* 0x0000005400547220 */ /* 0x000fe20000410000 */
[----:B------:R-:W1:Y:S01]  /*5e50*/  MUFU.TANH R7, R7 ;  /* 0x0000000700077308 */ /* 0x000e620000002400 */
[----:B------:R-:W-:-:S05]  /*5e60*/  @!P1 VIADD R33, R33, 0x22840 ;  /* 0x0002284021219836 */ /* 0x000fca0000000000 */
[----:B------:R-:W-:Y:S02]  /*5e70*/  @!P1 PRMT R33, RZ, 0x654, R33 ;  /* 0x00000654ff219816 */ /* 0x000fe40000000021 */
[----:B------:R-:W2:Y:S08]  /*5e80*/  MUFU.TANH R10, R10 ;  /* 0x0000000a000a7308 */ /* 0x000eb00000002400 */
[----:B------:R-:W3:Y:S08]  /*5e90*/  MUFU.TANH R12, R12 ;  /* 0x0000000c000c7308 */ /* 0x000ef00000002400 */
[----:B------:R-:W4:Y:S08]  /*5ea0*/  MUFU.TANH R13, R13 ;  /* 0x0000000d000d7308 */ /* 0x000f300000002400 */
        /* <DEDUP_REMOVED lines=11> */
[C---:B------:R-:W-:Y:S01]  /*5f60*/  FMUL.FTZ R164, R0.reuse, R25 ;  /* 0x0000001900a47220 */ /* 0x040fe20000410000 */
[C---:B------:R-:W-:Y:S01]  /*5f70*/  FMUL.FTZ R165, R0.reuse, R28 ;  /* 0x0000001c00a57220 */ /* 0x040fe20000410000 */
[C---:B------:R-:W-:Y:S01]  /*5f80*/  FMUL.FTZ R166, R0.reuse, R29 ;  /* 0x0000001d00a67220 */ /* 0x040fe20000410000 */
[C---:B------:R-:W-:Y:S01]  /*5f90*/  FMUL.FTZ R25, R0.reuse, R42 ;  /* 0x0000002a00197220 */ /* 0x040fe20000410000 */
[C---:B------:R-:W-:Y:S01]  /*5fa0*/  FMUL.FTZ R28, R0.reuse, R47 ;  /* 0x0000002f001c7220 */ /* 0x040fe20000410000 */
[----:B------:R-:W-:Y:S01]  /*5fb0*/  QGMMA.64x128x32.F32.E4M3.E4M3 R88, R160, gdesc[UR4], R88, gsb0 ;  /* 0x01e00004a0587df3 */ /* 0x000fe20008000858 */
[----:B------:R-:W-:Y:S01]  /*5fc0*/  UIADD3 UR6, UR10, 0x4, URZ ;  /* 0x000000040a067890 */ /* 0x000fe2000fffe03f */
[C---:B------:R-:W-:Y:S01]  /*5fd0*/  FMUL.FTZ R29, R0.reuse, R50 ;  /* 0x00000032001d7220 */ /* 0x040fe20000410000 */
[----:B------:R-:W-:Y:S01]  /*5fe0*/  UMOV UR7, 0x40000040 ;  /* 0x4000004000077882 */ /* 0x000fe20000000000 */
[C---:B------:R-:W-:Y:S01]  /*5ff0*/  FMUL.FTZ R167, R0.reuse, R32 ;  /* 0x0000002000a77220 */ /* 0x040fe20000410000 */
[C---:B------:R-:W-:Y:S01]  /*6000*/  FMUL.FTZ R42, R0.reuse, R71 ;  /* 0x00000047002a7220 */ /* 0x040fe20000410000 */
[C---:B------:R-:W-:Y:S01]  /*6010*/  FMUL.FTZ R47, R0.reuse, R82 ;  /* 0x00000052002f7220 */ /* 0x040fe20000410000 */
[----:B------:R-:W-:Y:S01]  /*6020*/  FMUL.FTZ R50, R0, R87 ;  /* 0x0000005700327220 */ /* 0x000fe20000410000 */
[----:B------:R-:W0:Y:S01]  /*6030*/  MUFU.TANH R164, R164 ;  /* 0x000000a400a47308 */ /* 0x000e220000002400 */
[----:B------:R-:W-:-:S07]  /*6040*/  IADD3 R32, -R184, 0xb, RZ ;  /* 0x0000000bb8207810 */ /* 0x000fce0007ffe1ff */
        /* <DEDUP_REMOVED lines=28> */
[----:B------:R-:W-:Y:S01]  /*6210*/  FMUL.FTZ R45, R0, R78 ;  /* 0x0000004e002d7220 */ /* 0x000fe20000410000 */
        /* <DEDUP_REMOVED lines=19> */
[----:B------:R-:W-:-:S04]  /*6350*/  IMAD.SHL.U32 R156, R5, 0x80, RZ ;  /* 0x00000080059c7824 */ /* 0x000fc800078e00ff */
[----:B------:R-:W0:Y:S01]  /*6360*/  MUFU.TANH R42, R42 ;  /* 0x0000002a002a7308 */ /* 0x000e220000002400 */
[----:B------:R-:W-:Y:S01]  /*6370*/  QGMMA.64x128x32.F32.E4M3.E4M3 R88, R152, gdesc[UR4], R88, gsb0 ;  /* 0x01e0000498587df3 */ /* 0x000fe20008000858 */
[----:B------:R-:W-:Y:S01]  /*6380*/  @UP0 ULDC UR6, c[0x0][0x44c] ;  /* 0x0001130000060ab9 */ /* 0x000fe20000000800 */
[----:B------:R-:W-:Y:S01]  /*6390*/  IADD3 R63, -R156, 0x1, RZ ;  /* 0x000000019c3f7810 */ /* 0x000fe20007ffe1ff */
[----:B------:R-:W-:Y:S01]  /*63a0*/  @P2 IMAD.HI.U32 R9, R61, UR6, RZ ;  /* 0x000000063d092c27 */ /* 0x000fe2000f8e00ff */
[----:B------:R-:W-:Y:S01]  /*63b0*/  @UP0 ULDC UR6, c[0x0][0x450] ;  /* 0x0001140000060ab9 */ /* 0x000fe20000000800 */
[----:B------:R-:W-:Y:S02]  /*63c0*/  PLOP3.LUT P2, PT, PT, PT, UP1, 0x40, 0x0 ;  /* 0x000000000000781c */ /* 0x000fe40003f4e818 */
[----:B------:R-:W0:Y:S01]  /*63d0*/  MUFU.TANH R72, R72 ;  /* 0x0000004800487308 */ /* 0x000e220000002400 */
[----:B------:R-:W-:Y:S01]  /*63e0*/  IMAD R62, R16, -0x2, R63 ;  /* 0xfffffffe103e7824 */ /* 0x000fe200078e023f */
[----:B------:R-:W-:-:S02]  /*63f0*/  @P3 SHF.R.U32.HI R61, RZ, UR6, R9 ;  /* 0x00000006ff3d3c19 */ /* 0x000fc40008011609 */
[----:B------:R-:W5:Y:S03]  /*6400*/  LDC R9, c[0x0][0x2f0] ;  /* 0x0000bc00ff097b82 */ /* 0x000f660000000800 */
[----:B------:R-:W1:Y:S01]  /*6410*/  SHFL.IDX PT, R64, R61, RZ, 0x1c1f ;  /* 0x001c1fff3d407589 */ /* 0x000e6200000e0000 */
[----:B------:R-:W0:Y:S08]  /*6420*/  MUFU.TANH R60, R60 ;  /* 0x0000003c003c7308 */ /* 0x000e300000002400 */
[----:B------:R-:W0:Y:S08]  /*6430*/  MUFU.TANH R43, R43 ;  /* 0x0000002b002b7308 */ /* 0x000e300000002400 */
[----:B------:R-:W0:Y:S01]  /*6440*/  MUFU.TANH R44, R44 ;  /* 0x0000002c002c7308 */ /* 0x000e220000002400 */
[----:B-----5:R-:W-:-:S07]  /*6450*/  IMAD R62, R9, UR41, R62 ;  /* 0x00000029093e7c24 */ /* 0x020fce000f8e023e */
[----:B------:R1:W2:Y:S01]  /*6460*/  MUFU.TANH R69, R76 ;  /* 0x0000004c00457308 */ /* 0x0002a20000002400 */
[----:B0-----:R-:W-:-:S04]  /*6470*/  IMAD.IADD R62, R62, 0x1, -R11 ;  /* 0x000000013e3e7824 */ /* 0x001fc800078e0a0b */
[C---:B------:R-:W-:Y:S02]  /*6480*/  VIADD R75, R62.reuse, UR31 ;  /* 0x0000001f3e4b7c36 */ /* 0x040fe40008000000 */
[----:B------:R-:W-:Y:S01]  /*6490*/  VIADD R79, R62, UR29 ;  /* 0x0000001d3e4f7c36 */ /* 0x000fe20008000000 */
[----:B------:R-:W0:Y:S01]  /*64a0*/  MUFU.TANH R77, R77 ;  /* 0x0000004d004d7308 */ /* 0x000e220000002400 */
[--C-:B-1----:R-:W-:Y:S02]  /*64b0*/  IMAD.IADD R63, R75, 0x1, R64.reuse ;  /* 0x000000014b3f7824 */ /* 0x102fe400078e0240 */
[----:B------:R-:W-:-:S05]  /*64c0*/  IMAD.IADD R65, R79, 0x1, R64 ;  /* 0x000000014f417824 */ /* 0x000fca00078e0240 */
[----:B------:R-:W1:Y:S08]  /*64d0*/  MUFU.TANH R45, R45 ;  /* 0x0000002d002d7308 */ /* 0x000e700000002400 */
        /* <DEDUP_REMOVED lines=8> */
[----:B------:R-:W0:Y:S01]  /*6560*/  MUFU.TANH R50, R50 ;  /* 0x0000003200327308 */ /* 0x000e220000002400 */
[----:B------:R-:W-:-:S02]  /*6570*/  WARPGROUP.DEPBAR.LE gsb0, 0x0 ;  /* 0x00008000000079c5 */ /* 0x000fc40000010000 */
[----:B------:R0:W-:Y:S06]  /*6580*/  BAR.ARV R32, 0x100 ;  /* 0x000400200000751d */ /* 0x0001ec0000002000 */
[----:B------:R0:W-:Y:S01]  /*6590*/  @!P1 SYNCS.ARRIVE.TRANS64.RED.A1T0 RZ, [R33+URZ], RZ ;  /* 0x000000ff21ff99a7 */ /* 0x0001e2000810043f */
[----:B-1234-:R-:W-:Y:S05]  /*65a0*/  @P2 BRA `(.L_x_979) ;  /* 0x00000000005c2947 */ /* 0x01efea0003800000 */
[----:B0-----:R-:W-:Y:S01]  /*65b0*/  IMAD R32, R9, UR41, R64 ;  /* 0x0000002909207c24 */ /* 0x001fe2000f8e0240 */
[----:B------:R-:W-:Y:S03]  /*65c0*/  BSSY B0, `(.L_x_980) ;  /* 0x0000011000007945 */ /* 0x000fe60003800000 */
[----:B------:R-:W-:-:S05]  /*65d0*/  IMAD.IADD R67, R32, 0x1, -R11 ;  /* 0x0000000120437824 */ /* 0x000fca00078e0a0b */
[----:B------:R-:W-:-:S13]  /*65e0*/  ISETP.GT.AND P2, PT, R67, -0x1, PT ;  /* 0xffffffff4300780c */ /* 0x000fda0003f44270 */
[----:B------:R-:W-:Y:S05]  /*65f0*/  @P2 BRA `(.L_x_981) ;  /* 0x0000000000202947 */ /* 0x000fea0003800000 */
[----:B------:R-:W-:Y:S01]  /*6600*/  IMAD.U32 R62, RZ, RZ, UR30 ;  /* 0x0000001eff3e7e24 */ /* 0x000fe2000f8e00ff */
[----:B------:R-:W-:-:S04]  /*6610*/  LOP3.LUT R67, RZ, R67, RZ, 0x33, !PT ;  /* 0x00000043ff437212 */ /* 0x000fc800078e33ff */
[----:B------:R-:W-:-:S13]  /*6620*/  ISETP.NE.AND P2, PT, R62, 0x1, PT ;  /* 0x000000013e00780c */ /* 0x000fda0003f45270 */
[----:B------:R-:W0:Y:S02]  /*6630*/  @P2 LDC.64 R32, c[0x0][0x9e8] ;  /* 0x00027a00ff202b82 */ /* 0x000e240000000a00 */
[----:B0-----:R-:W-:-:S05]  /*6640*/  @P2 IMAD.HI.U32 R32, R67, R32, RZ ;  /* 0x0000002043202227 */ /* 0x001fca00078e00ff */
[----:B------:R-:W-:-:S04]  /*6650*/  @P2 SHF.R.U32.HI R67, RZ, R33, R32 ;  /* 0x00000021ff432219 */ /* 0x000fc80000011620 */
[----:B------:R-:W-:Y:S01]  /*6660*/  LOP3.LUT R67, RZ, R67, RZ, 0x33, !PT ;  /* 0x00000043ff437212 */ /* 0x000fe200078e33ff */
[----:B------:R-:W-:Y:S06]  /*6670*/  BRA `(.L_x_982) ;  /* 0x0000000000147947 */ /* 0x000fec0003800000 */
.L_x_981:
[----:B------:R-:W-:-:S05]  /*6680*/  IMAD.U32 R62, RZ, RZ, UR30 ;  /* 0x0000001eff3e7e24 */ /* 0x000fca000f8e00ff */
[----:B------:R-:W-:-:S13]  /*6690*/  ISETP.NE.AND P2, PT, R62, 0x1, PT ;  /* 0x000000013e00780c */ /* 0x000fda0003f45270 */
[----:B------:R-:W0:Y:S02]  /*66a0*/  @P2 LDC.64 R32, c[0x0][0x9e8] ;  /* 0x00027a00ff202b82 */ /* 0x000e240000000a00 */
[----:B0-----:R-:W-:-:S05]  /*66b0*/  @P2 IMAD.HI.U32 R32, R67, R32, RZ ;  /* 0x0000002043202227 */ /* 0x001fca00078e00ff */
[----:B------:R-:W-:-:S07]  /*66c0*/  @P2 SHF.R.U32.HI R67, RZ, R33, R32 ;  /* 0x00000021ff432219 */ /* 0x000fce0000011620 */
.L_x_982:
[----:B------:R-:W-:Y:S05]  /*66d0*/  BSYNC B0 ;  /* 0x0000000000007941 */ /* 0x000fea0003800000 */
.L_x_980:
[----:B------:R-:W-:-:S04]  /*66e0*/  IMAD R67, R67, R62, -R156 ;  /* 0x0000003e43437224 */ /* 0x000fc800078e0a9c */
[----:B------:R-:W-:-:S05]  /*66f0*/  IMAD R32, R16, -0x2, R67 ;  /* 0xfffffffe10207824 */ /* 0x000fca00078e0243 */
[----:B------:R-:W-:Y:S02]  /*6700*/  VIADDMNMX R63, R32, R62, R63, PT ;  /* 0x0000003e203f7246 */ /* 0x000fe4000380013f */
[----:B------:R-:W-:-:S07]  /*6710*/  VIMNMX R65, R65, R32, !PT ;  /* 0x0000002041417248 */ /* 0x000fce0007fe0100 */
.L_x_979:
[----:B------:R-:W-:Y:S01]  /*6720*/  ISETP.GT.AND P2, PT, R5, -0x1, PT ;  /* 0xffffffff0500780c */ /* 0x000fe20003f44270 */
[----:B0-----:R-:W0:Y:S03]  /*6730*/  SHFL.IDX PT, R32, R61, 0x1, 0x1c1f ;  /* 0x003c1f003d207f89 */ /* 0x001e2600000e0000 */
[C---:B------:R-:W-:Y:S02]  /*6740*/  ISETP.GT.AND P5, PT, R65.reuse, RZ, P2 ;  /* 0x000000ff4100720c */ /* 0x040fe400017a4270 */
[----:B------:R-:W-:Y:S02]  /*6750*/  ISETP.GT.AND P4, PT, R65, 0x1, P2 ;  /* 0x000000014100780c */ /* 0x000fe40001784270 */
[C---:B------:R-:W-:Y:S02]  /*6760*/  ISETP.LT.OR P5, PT, R63.reuse, 0x1, P5 ;  /* 0x000000013f00780c */ /* 0x040fe40002fa1670 */
[----:B------:R-:W-:-:S02]  /*6770*/  ISETP.LT.OR P4, PT, R63, 0x2, P4 ;  /* 0x000000023f00780c */ /* 0x000fc40002781670 */
[----:B------:R-:W-:Y:S02]  /*6780*/  FSEL R200, R7, -INF , !P5 ;  /* 0xff80000007c87808 */ /* 0x000fe40006800000 */
[C---:B------:R-:W-:Y:S02]  /*6790*/  ISETP.GT.AND P5, PT, R65.reuse, 0x10, P2 ;  /* 0x000000104100780c */ /* 0x040fe400017a4270 */
[----:B------:R-:W-:Y:S02]  /*67a0*/  ISETP.GT.AND P6, PT, R65, 0x8, P2 ;  /* 0x000000084100780c */ /* 0x000fe400017c4270 */
[----:B------:R-:W-:Y:S02]  /*67b0*/  ISETP.LT.OR P5, PT, R63, 0x11, P5 ;  /* 0x000000113f00780c */ /* 0x000fe40002fa1670 */
[----:B------:R-:W-:Y:S02]  /*67c0*/  ISETP.GT.AND P3, PT, R65, 0x9, P2 ;  /* 0x000000094100780c */ /* 0x000fe40001764270 */
[----:B------:R-:W-:-:S02]  /*67d0*/  FSEL R184, R164, -INF , !P4 ;  /* 0xff800000a4b87808 */ /* 0x000fc40006000000 */
[----:B------:R-:W-:Y:S02]  /*67e0*/  ISETP.GT.AND P4, PT, R65, 0x11, P2 ;  /* 0x000000114100780c */ /* 0x000fe40001784270 */
[----:B------:R-:W-:Y:S02]  /*67f0*/  FSEL R192, R167, -INF , !P5 ;  /* 0xff800000a7c07808 */ /* 0x000fe40006800000 */
[----:B------:R-:W-:Y:S02]  /*6800*/  ISETP.GT.AND P5, PT, R65, 0x20, P2 ;  /* 0x000000204100780c */ /* 0x000fe400017a4270 */
[C---:B------:R-:W-:Y:S02]  /*6810*/  ISETP.LT.OR P6, PT, R63.reuse, 0x9, P6 ;  /* 0x000000093f00780c */ /* 0x040fe400037c1670 */
[C---:B------:R-:W-:Y:S02]  /*6820*/  ISETP.LT.OR P3, PT, R63.reuse, 0xa, P3 ;  /* 0x0000000a3f00780c */ /* 0x040fe40001f61670 */
[----:B------:R-:W-:-:S02]  /*6830*/  ISETP.LT.OR P4, PT, R63, 0x12, P4 ;  /* 0x000000123f00780c */ /* 0x000fc40002781670 */
[----:B------:R-:W-:Y:S02]  /*6840*/  ISETP.LT.OR P5, PT, R63, 0x21, P5 ;  /* 0x000000213f00780c */ /* 0x000fe40002fa1670 */
[----:B------:R-:W-:Y:S02]  /*6850*/  FSEL R188, R165, -INF , !P6 ;  /* 0xff800000a5bc7808 */ /* 0x000fe40007000000 */
[----:B------:R-:W-:Y:S02]  /*6860*/  FSEL R198, R166, -INF , !P3 ;  /* 0xff800000a6c67808 */ /* 0x000fe40005800000 */
[C---:B------:R-:W-:Y:S02]  /*6870*/  ISETP.GT.AND P6, PT, R65.reuse, 0x18, P2 ;  /* 0x000000184100780c */ /* 0x040fe400017c4270 */
[----:B------:R-:W-:Y:S02]  /*6880*/  ISETP.GT.AND P3, PT, R65, 0x19, P2 ;  /* 0x000000194100780c */ /* 0x000fe40001764270 */
[----:B------:R-:W-:-:S02]  /*6890*/  FSEL R196, R179, -INF , !P4 ;  /* 0xff800000b3c47808 */ /* 0x000fc40006000000 */
[C---:B------:R-:W-:Y:S02]  /*68a0*/  ISETP.GT.AND P4, PT, R65.reuse, 0x21, P2 ;  /* 0x000000214100780c */ /* 0x040fe40001784270 */
        /* <DEDUP_REMOVED lines=23> */
[----:B------:R-:W-:Y:S02]  /*6a20*/  ISETP.GT.AND P4, PT, R65, 0x41, P2 ;  /* 0x000000414100780c */ /* 0x000fe40001784270 */
[----:B------:R-:W-:Y:S01]  /*6a30*/  FSEL R82, R53, -INF , !P5 ;  /* 0xff80000035527808 */ /* 0x000fe20006800000 */
[----:B0-----:R-:W-:Y:S01]  /*6a40*/  IMAD.IADD R53, R79, 0x1, R32 ;  /* 0x000000014f357824 */ /* 0x001fe200078e0220 */
[----:B------:R-:W-:Y:S02]  /*6a50*/  ISETP.GT.AND P5, PT, R65, 0x50, P2 ;  /* 0x000000504100780c */ /* 0x000fe400017a4270 */
[C---:B------:R-:W-:Y:S02]  /*6a60*/  ISETP.LT.OR P6, PT, R63.reuse, 0x39, P6 ;  /* 0x000000393f00780c */ /* 0x040fe400037c1670 */
[C---:B------:R-:W-:Y:S02]  /*6a70*/  ISETP.LT.OR P3, PT, R63.reuse, 0x3a, P3 ;  /* 0x0000003a3f00780c */ /* 0x040fe40001f61670 */
[----:B------:R-:W-:-:S02]  /*6a80*/  ISETP.LT.OR P4, PT, R63, 0x42, P4 ;  /* 0x000000423f00780c */ /* 0x000fc40002781670 */
[----:B------:R-:W-:Y:S02]  /*6a90*/  ISETP.LT.OR P5, PT, R63, 0x51, P5 ;  /* 0x000000513f00780c */ /* 0x000fe40002fa1670 */
[----:B------:R-:W-:Y:S01]  /*6aa0*/  FSEL R86, R51, -INF , !P6 ;  /* 0xff80000033567808 */ /* 0x000fe20007000000 */
[----:B------:R-:W-:Y:S01]  /*6ab0*/  IMAD.IADD R51, R75, 0x1, R32 ;  /* 0x000000014b337824 */ /* 0x000fe200078e0220 */
[----:B------:R-:W-:Y:S02]  /*6ac0*/  FSEL R84, R52, -INF , !P3 ;  /* 0xff80000034547808 */ /* 0x000fe40005800000 */
[C---:B------:R-:W-:Y:S02]  /*6ad0*/  ISETP.GT.AND P6, PT, R65.reuse, 0x48, P2 ;  /* 0x000000484100780c */ /* 0x040fe400017c4270 */
        /* <DEDUP_REMOVED lines=26> */
[----:B------:R-:W-:Y:S02]  /*6c80*/  FSEL R60, R71, -INF , !P5 ;  /* 0xff800000473c7808 */ /* 0x000fe40006800000 */
[----:B------:R-:W-:Y:S02]  /*6c90*/  PLOP3.LUT P5, PT, PT, PT, UP1, 0x40, 0x0 ;  /* 0x000000000000781c */ /* 0x000fe40003fae818 */
[C---:B------:R-:W-:Y:S02]  /*6ca0*/  ISETP.LT.OR P6, PT, R63.reuse, 0x69, P6 ;  /* 0x000000693f00780c */ /* 0x040fe400037c1670 */
[----:B------:R-:W-:Y:S02]  /*6cb0*/  ISETP.LT.OR P3, PT, R63, 0x6a, P3 ;  /* 0x0000006a3f00780c */ /* 0x000fe40001f61670 */
[----:B------:R-:W-:Y:S02]  /*6cc0*/  FSEL R62, R69, -INF , !P6 ;  /* 0xff800000453e7808 */ /* 0x000fe40007000000 */
[----:B------:R-:W-:-:S02]  /*6cd0*/  FSEL R56, R77, -INF , !P3 ;  /* 0xff8000004d387808 */ /* 0x000fc40005800000 */
[C---:B------:R-:W-:Y:S02]  /*6ce0*/  ISETP.GT.AND P4, PT, R65.reuse, 0x71, P2 ;  /* 0x000000714100780c */ /* 0x040fe40001784270 */
[C---:B------:R-:W-:Y:S02]  /*6cf0*/  ISETP.GT.AND P6, PT, R65.reuse, 0x78, P2 ;  /* 0x000000784100780c */ /* 0x040fe400017c4270 */
[----:B------:R-:W-:Y:S02]  /*6d00*/  ISETP.GT.AND P3, PT, R65, 0x79, P2 ;  /* 0x000000794100780c */ /* 0x000fe40001764270 */
[C---:B------:R-:W-:Y:S02]  /*6d10*/  ISETP.LT.OR P4, PT, R63.reuse, 0x72, P4 ;  /* 0x000000723f00780c */ /* 0x040fe40002781670 */
[C---:B------:R-:W-:Y:S02]  /*6d20*/  ISETP.LT.OR P6, PT, R63.reuse, 0x79, P6 ;  /* 0x000000793f00780c */ /* 0x040fe400037c1670 */
[----:B------:R-:W-:-:S02]  /*6d30*/  ISETP.LT.OR P3, PT, R63, 0x7a, P3 ;  /* 0x0000007a3f00780c */ /* 0x000fc40001f61670 */
[----:B------:R-:W-:Y:S02]  /*6d40*/  FSEL R58, R81, -INF , !P4 ;  /* 0xff800000513a7808 */ /* 0x000fe40006000000 */
[----:B------:R-:W-:Y:S02]  /*6d50*/  FSEL R54, R73, -INF , !P6 ;  /* 0xff80000049367808 */ /* 0x000fe40007000000 */
[----:B------:R-:W-:Y:S01]  /*6d60*/  FSEL R52, R85, -INF , !P3 ;  /* 0xff80000055347808 */ /* 0x000fe20005800000 */
[----:B------:R-:W-:Y:S06]  /*6d70*/  @P5 BRA `(.L_x_983) ;  /* 0x00000000005c5947 */ /* 0x000fec0003800000 */
[----:B------:R-:W-:Y:S01]  /*6d80*/  IMAD R32, R9, UR41, R32 ;  /* 0x0000002909207c24 */ /* 0x000fe2000f8e0220 */
        /* <DEDUP_REMOVED lines=12> */
.L_x_985:
[----:B------:R-:W-:-:S05]  /*6e50*/  IMAD.U32 R55, RZ, RZ, UR30 ;  /* 0x0000001eff377e24 */ /* 0x000fca000f8e00ff */
[----:B------:R-:W-:-:S13]  /*6e60*/  ISETP.NE.AND P3, PT, R55, 0x1, PT ;  /* 0x000000013700780c */ /* 0x000fda0003f65270 */
[----:B------:R-:W0:Y:S02]  /*6e70*/  @P3 LDC.64 R32, c[0x0][0x9e8] ;  /* 0x00027a00ff203b82 */ /* 0x000e240000000a00 */
[----:B0-----:R-:W-:-:S05]  /*6e80*/  @P3 IMAD.HI.U32 R32, R7, R32, RZ ;  /* 0x0000002007203227 */ /* 0x001fca00078e00ff */
[----:B------:R-:W-:-:S07]  /*6e90*/  @P3 SHF.R.U32.HI R7, RZ, R33, R32 ;  /* 0x00000021ff073219 */ /* 0x000fce0000011620 */
.L_x_986:
[----:B------:R-:W-:Y:S05]  /*6ea0*/  BSYNC B0 ;  /* 0x0000000000007941 */ /* 0x000fea0003800000 */
.L_x_984:
[----:B------:R-:W-:-:S04]  /*6eb0*/  IMAD R7, R7, R55, -R156 ;  /* 0x0000003707077224 */ /* 0x000fc800078e0a9c */
[----:B------:R-:W-:-:S05]  /*6ec0*/  IMAD R32, R16, -0x2, R7 ;  /* 0xfffffffe10207824 */ /* 0x000fca00078e0207 */
[----:B------:R-:W-:Y:S02]  /*6ed0*/  VIADDMNMX R51, R32, R55, R51, PT ;  /* 0x0000003720337246 */ /* 0x000fe40003800133 */
[----:B------:R-:W-:-:S07]  /*6ee0*/  VIMNMX R53, R53, R32, !PT ;  /* 0x0000002035357248 */ /* 0x000fce0007fe0100 */
.L_x_983:
[----:B------:R-:W-:Y:S02]  /*6ef0*/  FMNMX.FTZ R7, R200, R6, !PT ;  /* 0x00000006c8077209 */ /* 0x000fe40007810000 */
[----:B------:R-:W-:Y:S02]  /*6f00*/  ISETP.GT.AND P4, PT, R53, 0x1, P2 ;  /* 0x000000013500780c */ /* 0x000fe40001784270 */
[----:B------:R-:W-:Y:S02]  /*6f10*/  FMNMX.FTZ R7, R184, R7, !PT ;  /* 0x00000007b8077209 */ /* 0x000fe40007810000 */
[----:B------:R-:W-:Y:S02]  /*6f20*/  ISETP.LT.OR P4, PT, R51, 0x2, P4 ;  /* 0x000000023300780c */ /* 0x000fe40002781670 */
[----:B------:R-:W-:Y:S02]  /*6f30*/  FMNMX.FTZ R7, R188, R7, !PT ;  /* 0x00000007bc077209 */ /* 0x000fe40007810000 */
[----:B------:R-:W-:-:S02]  /*6f40*/  ISETP.GT.AND P6, PT, R53, 0x8, P2 ;  /* 0x000000083500780c */ /* 0x000fc400017c4270 */
[----:B------:R-:W-:Y:S02]  /*6f50*/  FMNMX.FTZ R7, R198, R7, !PT ;  /* 0x00000007c6077209 */ /* 0x000fe40007810000 */
[----:B------:R-:W-:Y:S02]  /*6f60*/  FSEL R156, R12, -INF , !P4 ;  /* 0xff8000000c9c7808 */ /* 0x000fe40006000000 */
[----:B------:R-:W-:Y:S02]  /*6f70*/  FMNMX.FTZ R7, R192, R7, !PT ;  /* 0x00000007c0077209 */ /* 0x000fe40007810000 */
[----:B------:R-:W-:Y:S02]  /*6f80*/  ISETP.GT.AND P4, PT, R53, 0x11, P2 ;  /* 0x000000113500780c */ /* 0x000fe40001784270 */
[----:B------:R-:W-:Y:S02]  /*6f90*/  FMNMX.FTZ R7, R196, R7, !PT ;  /* 0x00000007c4077209 */ /* 0x000fe40007810000 */
[----:B------:R-:W-:-:S02]  /*6fa0*/  ISETP.LT.OR P6, PT, R51, 0x9, P6 ;  /* 0x000000093300780c */ /* 0x000fc400037c1670 */
[----:B------:R-:W-:Y:S02]  /*6fb0*/  FMNMX.FTZ R7, R194, R7, !PT ;  /* 0x00000007c2077209 */ /* 0x000fe40007810000 */
[----:B------:R-:W-:Y:S02]  /*6fc0*/  ISETP.LT.OR P4, PT, R51, 0x12, P4 ;  /* 0x000000123300780c */ /* 0x000fe40002781670 */
[----:B------:R-:W-:Y:S02]  /*6fd0*/  FMNMX.FTZ R7, R190, R7, !PT ;  /* 0x00000007be077209 */ /* 0x000fe40007810000 */
[----:B------:R-:W-:Y:S02]  /*6fe0*/  FSEL R158, R13, -INF , !P6 ;  /* 0xff8000000d9e7808 */ /* 0x000fe40007000000 */
[----:B------:R-:W-:Y:S02]  /*6ff0*/  FMNMX.FTZ R7, R186, R7, !PT ;  /* 0x00000007ba077209 */ /* 0x000fe40007810000 */
[----:B------:R-:W-:-:S02]  /*7000*/  FSEL R20, R20, -INF , !P4 ;  /* 0xff80000014147808 */ /* 0x000fc40006000000 */
[----:B------:R-:W-:Y:S02]  /*7010*/  FMNMX.FTZ R7, R166, R7, !PT ;  /* 0x00000007a6077209 */ /* 0x000fe40007810000 */
[C---:B------:R-:W-:Y:S02]  /*7020*/  ISETP.GT.AND P4, PT, R53.reuse, 0x20, P2 ;  /* 0x000000203500780c */ /* 0x040fe40001784270 */
        /* <DEDUP_REMOVED lines=9> */
[----:B------:R-:W-:-:S02]  /*70c0*/  ISETP.GT.AND P3, PT, R53, 0x18, P2 ;  /* 0x000000183500780c */ /* 0x000fc40001764270 */
[----:B------:R-:W-:Y:S02]  /*70d0*/  FMNMX.FTZ R7, R84, R7, !PT ;  /* 0x0000000754077209 */ /* 0x000fe40007810000 */
[----:B------:R-:W-:Y:S02]  /*70e0*/  ISETP.GT.AND P5, PT, R53, 0x10, P2 ;  /* 0x000000103500780c */ /* 0x000fe400017a4270 */
[----:B------:R-:W-:Y:S02]  /*70f0*/  FMNMX.FTZ R7, R82, R7, !PT ;  /* 0x0000000752077209 */ /* 0x000fe40007810000 */
[C---:B------:R-:W-:Y:S02]  /*7100*/  ISETP.LT.OR P3, PT, R51.reuse, 0x19, P3 ;  /* 0x000000193300780c */ /* 0x040fe40001f61670 */
[----:B------:R-:W-:Y:S02]  /*7110*/  FMNMX.FTZ R7, R80, R7, !PT ;  /* 0x0000000750077209 */ /* 0x000fe40007810000 */
[----:B------:R-:W-:-:S02]  /*7120*/  ISETP.LT.OR P5, PT, R51, 0x11, P5 ;  /* 0x000000113300780c */ /* 0x000fc40002fa1670 */
[----:B------:R-:W-:Y:S02]  /*7130*/  FMNMX.FTZ R7, R78, R7, !PT ;  /* 0x000000074e077209 */ /* 0x000fe40007810000 */
[----:B------:R-:W-:Y:S02]  /*7140*/  FSEL R180, R21, -INF , !P3 ;  /* 0xff80000015b47808 */ /* 0x000fe40005800000 */
[----:B------:R-:W-:Y:S02]  /*7150*/  FMNMX.FTZ R7, R74, R7, !PT ;  /* 0x000000074a077209 */ /* 0x000fe40007810000 */
[----:B------:R-:W-:Y:S02]  /*7160*/  FSEL R164, R15, -INF , !P5 ;  /* 0xff8000000fa47808 */ /* 0x000fe40006800000 */
[----:B------:R-:W-:Y:S02]  /*7170*/  FMNMX.FTZ R7, R64, R7, !PT ;  /* 0x0000000740077209 */ /* 0x000fe40007810000 */
[----:B------:R-:W-:-:S02]  /*7180*/  ISETP.GT.AND P5, PT, R53, 0x19, P2 ;  /* 0x000000193500780c */ /* 0x000fc400017a4270 */
[----:B------:R-:W-:Y:S02]  /*7190*/  FMNMX.FTZ R7, R66, R7, !PT ;  /* 0x0000000742077209 */ /* 0x000fe40007810000 */
[----:B------:R-:W-:Y:S02]  /*71a0*/  ISETP.LT.OR P5, PT, R51, 0x1a, P5 ;  /* 0x0000001a3300780c */ /* 0x000fe40002fa1670 */
[----:B------:R-:W-:Y:S02]  /*71b0*/  FMNMX.FTZ R7, R68, R7, !PT ;  /* 0x0000000744077209 */ /* 0x000fe40007810000 */
[----:B------:R-:W-:Y:S02]  /*71c0*/  FSEL R24, R24, -INF , !P5 ;  /* 0xff80000018187808 */ /* 0x000fe40006800000 */
[----:B------:R-:W-:Y:S02]  /*71d0*/  FMNMX.FTZ R7, R70, R7, !PT ;  /* 0x0000000746077209 */ /* 0x000fe40007810000 */
[----:B------:R-:W-:-:S02]  /*71e0*/  ISETP.GT.AND P5, PT, R53, 0x28, P2 ;  /* 0x000000283500780c */ /* 0x000fc400017a4270 */
[----:B------:R-:W-:Y:S02]  /*71f0*/  FMNMX.FTZ R7, R72, R7, !PT ;  /* 0x0000000748077209 */ /* 0x000fe40007810000 */
[----:B------:R-:W-:Y:S02]  /*7200*/  ISETP.LT.OR P5, PT, R51, 0x29, P5 ;  /* 0x000000293300780c */ /* 0x000fe40002fa1670 */
[----:B------:R-:W-:Y:S02]  /*7210*/  FMNMX.FTZ R7, R76, R7, !PT ;  /* 0x000000074c077209 */ /* 0x000fe40007810000 */
[----:B------:R-:W-:Y:S02]  /*7220*/  ISETP.GT.AND P3, PT, R53, 0x21, P2 ;  /* 0x000000213500780c */ /* 0x000fe40001764270 */
[----:B------:R-:W-:Y:S02]  /*7230*/  FMNMX.FTZ R7, R62, R7, !PT ;  /* 0x000000073e077209 */ /* 0x000fe40007810000 */
[----:B------:R-:W-:-:S02]  /*7240*/  ISETP.LT.OR P3, PT, R51, 0x22, P3 ;  /* 0x000000223300780c */ /* 0x000fc40001f61670 */
[----:B------:R-:W-:Y:S02]  /*7250*/  FMNMX.FTZ R7, R56, R7, !PT ;  /* 0x0000000738077209 */ /* 0x000fe40007810000 */
[----:B------:R-:W-:Y:S02]  /*7260*/  FSEL R26, R26, -INF , !P3 ;  /* 0xff8000001a1a7808 */ /* 0x000fe40005800000 */
[----:B------:R-:W-:Y:S02]  /*7270*/  FMNMX.FTZ R7, R60, R7, !PT ;  /* 0x000000073c077209 */ /* 0x000fe40007810000 */
[----:B------:R-:W-:Y:S02]  /*7280*/  ISETP.GT.AND P3, PT, R53, 0x29, P2 ;  /* 0x000000293500780c */ /* 0x000fe40001764270 */
[----:B------:R-:W-:-:S04]  /*7290*/  FMNMX.FTZ R7, R58, R7, !PT ;  /* 0x000000073a077209 */ /* 0x000fc80007810000 */
[----:B------:R-:W-:-:S04]  /*72a0*/  FMNMX.FTZ R7, R54, R7, !PT ;  /* 0x0000000736077209 */ /* 0x000fc80007810000 */
[----:B------:R-:W-:Y:S02]  /*72b0*/  FMNMX.FTZ R33, R52, R7, !PT ;  /* 0x0000000734217209 */ /* 0x000fe40007810000 */
[----:B------:R-:W0:Y:S03]  /*72c0*/  LDC R7, c[0x0][0x988] ;  /* 0x00026200ff077b82 */ /* 0x000e260000000800 */
[----:B------:R-:W1:Y:S02]  /*72d0*/  SHFL.BFLY PT, R32, R33, 0x2, 0x1f ;  /* 0x0c401f0021207f89 */ /* 0x000e6400000e0000 */
[----:B-1----:R-:W-:-:S05]  /*72e0*/  FMNMX.FTZ R55, R33, R32, !PT ;  /* 0x0000002021377209 */ /* 0x002fca0007810000 */
[----:B------:R-:W1:Y:S02]  /*72f0*/  SHFL.BFLY PT, R32, R55, 0x1, 0x1f ;  /* 0x0c201f0037207f89 */ /* 0x000e6400000e0000 */
[----:B-1----:R-:W-:-:S04]  /*7300*/  FMNMX.FTZ R32, R55, R32, !PT ;  /* 0x0000002037207209 */ /* 0x002fc80007810000 */
[C---:B------:R-:W-:Y:S01]  /*7310*/  FSETP.NEU.FTZ.AND P6, PT, R32.reuse, -INF , PT ;  /* 0xff8000002000780b */ /* 0x040fe20003fdd000 */
[----:B0-----:R-:W-:-:S05]  /*7320*/  FFMA.FTZ R33, R32, R7, -8 ;  /* 0xc100000020217423 */ /* 0x001fca0000010007 */
[----:B------:R-:W-:-:S05]  /*7330*/  FSEL R33, R33, RZ, P6 ;  /* 0x000000ff21217208 */ /* 0x000fca0003000000 */
[-CC-:B------:R-:W-:Y:S01]  /*7340*/  FFMA.FTZ R13, R184, R7.reuse, -R33.reuse ;  /* 0x00000007b80d7223 */ /* 0x180fe20000010821 */
[----:B------:R-:W-:Y:S01]  /*7350*/  FSEL R184, R25, -INF , !P4 ;  /* 0xff80000019b87808 */ /* 0x000fe20006000000 */
[-CC-:B------:R-:W-:Y:S01]  /*7360*/  FFMA.FTZ R14, R188, R7.reuse, -R33.reuse ;  /* 0x00000007bc0e7223 */ /* 0x180fe20000010821 */
[----:B------:R-:W-:Y:S01]  /*7370*/  ISETP.GT.AND P4, PT, R53, RZ, P2 ;  /* 0x000000ff3500720c */ /* 0x000fe20001784270 */
[-CC-:B------:R-:W-:Y:S01]  /*7380*/  FFMA.FTZ R57, R194, R7.reuse, -R33.reuse ;  /* 0x00000007c2397223 */ /* 0x180fe20000010821 */
[----:B------:R-:W-:Y:S01]  /*7390*/  FSEL R188, R27, -INF , !P5 ;  /* 0xff8000001bbc7808 */ /* 0x000fe20006800000 */
[-CC-:B------:R-:W-:Y:S01]  /*73a0*/  FFMA.FTZ R15, R198, R7.reuse, -R33.reuse ;  /* 0x00000007c60f7223 */ /* 0x180fe20000010821 */
[----:B------:R-:W-:Y:S01]  /*73b0*/  ISETP.LT.OR P4, PT, R51, 0x1, P4 ;  /* 0x000000013300780c */ /* 0x000fe20002781670 */
[-CC-:B------:R-:W-:Y:S01]  /*73c0*/  FFMA.FTZ R12, R200, R7.reuse, -R33.reuse ;  /* 0x00000007c80c7223 */ /* 0x180fe20000010821 */
[----:B------:R-:W-:Y:S01]  /*73d0*/  ISETP.GT.AND P5, PT, R53, 0x30, P2 ;  /* 0x000000303500780c */ /* 0x000fe200017a4270 */
[-CC-:B------:R-:W-:Y:S01]  /*73e0*/  FFMA.FTZ R152, R152, R7.reuse, -R33.reuse ;  /* 0x0000000798987223 */ /* 0x180fe20000010821 */
[----:B------:R-:W-:Y:S01]  /*73f0*/  FSEL R55, R10, -INF , !P4 ;  /* 0xff8000000a377808 */ /* 0x000fe20006000000 */
[-CC-:B------:R-:W-:Y:S01]  /*7400*/  FFMA.FTZ R10, R192, R7.reuse, -R33.reuse ;  /* 0x00000007c00a7223 */ /* 0x180fe20000010821 */
[----:B------:R-:W-:Y:S01]  /*7410*/  ISETP.LT.OR P5, PT, R51, 0x31, P5 ;  /* 0x000000313300780c */ /* 0x000fe20002fa1670 */
[-CC-:B------:R-:W-:Y:S01]  /*7420*/  FFMA.FTZ R80, R80, R7.reuse, -R33.reuse ;  /* 0x0000000750507223 */ /* 0x180fe20000010821 */
[----:B------:R-:W-:Y:S01]  /*7430*/  FMNMX.FTZ R21, R55, R4, !PT ;  /* 0x0000000437157209 */ /* 0x000fe20007810000 */
[-CC-:B------:R-:W-:Y:S01]  /*7440*/  FFMA.FTZ R74, R74, R7.reuse, -R33.reuse ;  /* 0x000000074a4a7223 */ /* 0x180fe20000010821 */
[----:B------:R-:W-:Y:S01]  /*7450*/  FSEL R192, R29, -INF , !P5 ;  /* 0xff8000001dc07808 */ /* 0x000fe20006800000 */
[--C-:B------:R-:W-:Y:S01]  /*7460*/  FFMA.FTZ R29, R196, R7, -R33.reuse ;  /* 0x00000007c41d7223 */ /* 0x100fe20000010821 */
[----:B------:R-:W-:Y:S01]  /*7470*/  FMNMX.FTZ R21, R156, R21, !PT ;  /* 0x000000159c157209 */ /* 0x000fe20007810000 */
[-CC-:B------:R-:W-:Y:S01]  /*7480*/  FFMA.FTZ R56, R56, R7.reuse, -R33.reuse ;  /* 0x0000000738387223 */ /* 0x180fe20000010821 */
[----:B------:R-:W-:Y:S01]  /*7490*/  ISETP.LT.OR P4, PT, R51, 0x2a, P3 ;  /* 0x0000002a3300780c */ /* 0x000fe20001f81670 */
[----:B------:R-:W-:Y:S01]  /*74a0*/  FFMA.FTZ R58, R58, R7, -R33 ;  /* 0x000000073a3a7223 */ /* 0x000fe20000010821 */
[----:B------:R-:W-:Y:S01]  /*74b0*/  FMNMX.FTZ R21, R158, R21, !PT ;  /* 0x000000159e157209 */ /* 0x000fe20007810000 */
[----:B------:R-:W-:Y:S01]  /*74c0*/  MUFU.EX2 R12, R12 ;  /* 0x0000000c000c7308 */ /* 0x000fe20000000800 */
[----:B------:R-:W-:-:S02]  /*74d0*/  FSEL R28, R28, -INF , !P4 ;  /* 0xff8000001c1c7808 */ /* 0x000fc40006000000 */
[----:B------:R-:W-:Y:S02]  /*74e0*/  FMNMX.FTZ R25, R160, R21, !PT ;  /* 0x00000015a0197209 */ /* 0x000fe40007810000 */
[C---:B------:R-:W-:Y:S02]  /*74f0*/  ISETP.GT.AND P4, PT, R53.reuse, 0x38, P2 ;  /* 0x000000383500780c */ /* 0x040fe40001784270 */
[----:B------:R-:W-:Y:S01]  /*7500*/  FMNMX.FTZ R25, R164, R25, !PT ;  /* 0x00000019a4197209 */ /* 0x000fe20007810000 */
[----:B------:R-:W-:Y:S01]  /*7510*/  MUFU.EX2 R21, R29 ;  /* 0x0000001d00157308 */ /* 0x000fe20000000800 */
[----:B------:R-:W-:Y:S02]  /*7520*/  ISETP.GT.AND P3, PT, R53, 0x31, P2 ;  /* 0x000000313500780c */ /* 0x000fe40001764270 */
[----:B------:R-:W-:Y:S02]  /*7530*/  FMNMX.FTZ R27, R20, R25, !PT ;  /* 0x00000019141b7209 */ /* 0x000fe40007810000 */
[----:B------:R-:W-:-:S02]  /*7540*/  ISETP.LT.OR P4, PT, R51, 0x39, P4 ;  /* 0x000000393300780c */ /* 0x000fc40002781670 */
[----:B------:R-:W-:Y:S01]  /*7550*/  FMNMX.FTZ R27, R180, R27, !PT ;  /* 0x0000001bb41b7209 */ /* 0x000fe20007810000 */
[----:B------:R0:W-:Y:S01]  /*7560*/  MUFU.EX2 R25, R57 ;  /* 0x0000003900197308 */ /* 0x0001e20000000800 */
[----:B------:R-:W-:Y:S02]  /*7570*/  ISETP.LT.OR P3, PT, R51, 0x32, P3 ;  /* 0x000000323300780c */ /* 0x000fe40001f61670 */
[----:B------:R-:W-:Y:S02]  /*7580*/  FMNMX.FTZ R27, R24, R27, !PT ;  /* 0x0000001b181b7209 */ /* 0x000fe40007810000 */
[----:B------:R-:W-:Y:S01]  /*7590*/  FSEL R194, R31, -INF , !P4 ;  /* 0xff8000001fc27808 */ /* 0x000fe20006000000 */
[--C-:B------:R-:W-:Y:S01]  /*75a0*/  FFMA.FTZ R31, R186, R7, -R33.reuse ;  /* 0x00000007ba1f7223 */ /* 0x100fe20000010821 */
[----:B------:R-:W-:Y:S01]  /*75b0*/  FMNMX.FTZ R27, R184, R27, !PT ;  /* 0x0000001bb81b7209 */ /* 0x000fe20007810000 */
[----:B------:R-:W-:Y:S01]  /*75c0*/  MUFU.EX2 R13, R13 ;  /* 0x0000000d000d7308 */ /* 0x000fe20000000800 */
[----:B------:R-:W-:Y:S01]  /*75d0*/  ISETP.GT.AND P5, PT, R53, 0x39, P2 ;  /* 0x000000393500780c */ /* 0x000fe200017a4270 */
[----:B0-----:R-:W-:Y:S01]  /*75e0*/  FFMA.FTZ R57, R54, R7, -R33 ;  /* 0x0000000736397223 */ /* 0x001fe20000010821 */
[----:B------:R-:W-:-:S02]  /*75f0*/  FMNMX.FTZ R29, R26, R27, !PT ;  /* 0x0000001b1a1d7209 */ /* 0x000fc40007810000 */
[----:B------:R-:W-:Y:S01]  /*7600*/  FSEL R196, R30, -INF , !P3 ;  /* 0xff8000001ec47808 */ /* 0x000fe20005800000 */
[----:B------:R-:W-:-:S01]  /*7610*/  FFMA.FTZ R30, R190, R7, -R33 ;  /* 0x00000007be1e7223 */ /* 0x000fc20000010821 */
[----:B------:R-:W-:Y:S01]  /*7620*/  FMNMX.FTZ R29, R188, R29, !PT ;  /* 0x0000001dbc1d7209 */ /* 0x000fe20007810000 */
[----:B------:R0:W-:Y:S01]  /*7630*/  MUFU.EX2 R27, R31 ;  /* 0x0000001f001b7308 */ /* 0x0001e20000000800 */
[----:B------:R-:W-:Y:S02]  /*7640*/  ISETP.GT.AND P3, PT, R53, 0x40, P2 ;  /* 0x000000403500780c */ /* 0x000fe40001764270 */
[----:B------:R-:W-:Y:S02]  /*7650*/  FMNMX.FTZ R29, R28, R29, !PT ;  /* 0x0000001d1c1d7209 */ /* 0x000fe40007810000 */
[----:B------:R-:W-:Y:S02]  /*7660*/  ISETP.LT.OR P5, PT, R51, 0x3a, P5 ;  /* 0x0000003a3300780c */ /* 0x000fe40002fa1670 */
[----:B------:R-:W-:Y:S01]  /*7670*/  FMNMX.FTZ R29, R192, R29, !PT ;  /* 0x0000001dc01d7209 */ /* 0x000fe20007810000 */
[----:B------:R-:W-:Y:S01]  /*7680*/  MUFU.EX2 R14, R14 ;  /* 0x0000000e000e7308 */ /* 0x000fe20000000800 */
[----:B------:R-:W-:-:S02]  /*7690*/  ISETP.GT.AND P4, PT, R53, 0x41, P2 ;  /* 0x000000413500780c */ /* 0x000fc40001784270 */
[----:B0-----:R-:W-:Y:S02]  /*76a0*/  FMNMX.FTZ R31, R196, R29, !PT ;  /* 0x0000001dc41f7209 */ /* 0x001fe40007810000 */
[----:B------:R-:W-:Y:S02]  /*76b0*/  FSEL R34, R34, -INF , !P5 ;  /* 0xff80000022227808 */ /* 0x000fe40006800000 */
[----:B------:R-:W-:Y:S01]  /*76c0*/  ISETP.LT.OR P3, PT, R51, 0x41, P3 ;  /* 0x000000413300780c */ /* 0x000fe20001f61670 */
[----:B------:R-:W-:Y:S01]  /*76d0*/  MUFU.EX2 R15, R15 ;  /* 0x0000000f000f7308 */ /* 0x000fe20000000800 */
[----:B------:R-:W-:Y:S02]  /*76e0*/  FMNMX.FTZ R31, R194, R31, !PT ;  /* 0x0000001fc21f7209 */ /* 0x000fe40007810000 */
[----:B------:R-:W-:Y:S02]  /*76f0*/  ISETP.GT.AND P5, PT, R53, 0x48, P2 ;  /* 0x000000483500780c */ /* 0x000fe400017a4270 */
[----:B------:R-:W-:-:S02]  /*7700*/  ISETP.LT.OR P4, PT, R51, 0x42, P4 ;  /* 0x000000423300780c */ /* 0x000fc40002781670 */
[----:B------:R-:W-:Y:S01]  /*7710*/  FSEL R190, R35, -INF , !P3 ;  /* 0xff80000023be7808 */ /* 0x000fe20005800000 */
[----:B------:R-:W-:-:S01]  /*7720*/  FFMA.FTZ R35, R162, R7, -R33 ;  /* 0x00000007a2237223 */ /* 0x000fc20000010821 */
[----:B------:R-:W-:Y:S01]  /*7730*/  FMNMX.FTZ R31, R34, R31, !PT ;  /* 0x0000001f221f7209 */ /* 0x000fe20007810000 */
[----:B------:R-:W-:Y:S01]  /*7740*/  MUFU.EX2 R10, R10 ;  /* 0x0000000a000a7308 */ /* 0x000fe20000000800 */
[----:B------:R-:W-:Y:S02]  /*7750*/  ISETP.GT.AND P3, PT, R53, 0x49, P2 ;  /* 0x000000493500780c */ /* 0x000fe40001764270 */
[----:B------:R-:W-:Y:S01]  /*7760*/  FSEL R186, R36, -INF , !P4 ;  /* 0xff80000024ba7808 */ /* 0x000fe20006000000 */
[----:B------:R-:W-:-:S01]  /*7770*/  FFMA.FTZ R36, R166, R7, -R33 ;  /* 0x00000007a6247223 */ /* 0x000fc20000010821 */
[----:B------:R-:W-:Y:S02]  /*7780*/  ISETP.LT.OR P5, PT, R51, 0x49, P5 ;  /* 0x000000493300780c */ /* 0x000fe40002fa1670 */
[----:B------:R-:W-:Y:S01]  /*7790*/  FMNMX.FTZ R31, R190, R31, !PT ;  /* 0x0000001fbe1f7209 */ /* 0x000fe20007810000 */
[----:B------:R0:W-:Y:S01]  /*77a0*/  MUFU.EX2 R29, R35 ;  /* 0x00000023001d7308 */ /* 0x0001e20000000800 */
[----:B------:R-:W-:-:S02]  /*77b0*/  ISETP.GT.AND P4, PT, R53, 0x50, P2 ;  /* 0x000000503500780c */ /* 0x000fc40001784270 */
[----:B------:R-:W-:Y:S02]  /*77c0*/  ISETP.LT.OR P3, PT, R51, 0x4a, P3 ;  /* 0x0000004a3300780c */ /* 0x000fe40001f61670 */
[----:B------:R-:W-:Y:S01]  /*77d0*/  FSEL R166, R37, -INF , !P5 ;  /* 0xff80000025a67808 */ /* 0x000fe20006800000 */
[----:B------:R-:W-:Y:S01]  /*77e0*/  FFMA.FTZ R37, R154, R7, -R33 ;  /* 0x000000079a257223 */ /* 0x000fe20000010821 */
[----:B------:R-:W-:Y:S01]  /*77f0*/  ISETP.GT.AND P5, PT, R53, 0x51, P2 ;  /* 0x000000513500780c */ /* 0x000fe200017a4270 */
[----:B------:R-:W-:Y:S01]  /*7800*/  MUFU.EX2 R30, R30 ;  /* 0x0000001e001e7308 */ /* 0x000fe20000000800 */
[----:B0-----:R-:W-:Y:S02]  /*7810*/  FMNMX.FTZ R35, R186, R31, !PT ;  /* 0x0000001fba237209 */ /* 0x001fe40007810000 */
[----:B------:R-:W-:Y:S02]  /*7820*/  FSEL R38, R38, -INF , !P3 ;  /* 0xff80000026267808 */ /* 0x000fe40005800000 */
[----:B------:R-:W-:-:S02]  /*7830*/  ISETP.LT.OR P4, PT, R51, 0x51, P4 ;  /* 0x000000513300780c */ /* 0x000fc40002781670 */
[----:B------:R-:W-:Y:S01]  /*7840*/  FMNMX.FTZ R35, R166, R35, !PT ;  /* 0x00000023a6237209 */ /* 0x000fe20007810000 */
[----:B------:R-:W-:Y:S01]  /*7850*/  MUFU.EX2 R36, R36 ;  /* 0x0000002400247308 */ /* 0x000fe20000000800 */
[----:B------:R-:W-:Y:S02]  /*7860*/  ISETP.GT.AND P3, PT, R53, 0x58, P2 ;  /* 0x000000583500780c */ /* 0x000fe40001764270 */
[----:B------:R-:W-:Y:S02]  /*7870*/  ISETP.LT.OR P5, PT, R51, 0x52, P5 ;  /* 0x000000523300780c */ /* 0x000fe40002fa1670 */
[----:B------:R-:W-:Y:S01]  /*7880*/  FSEL R162, R39, -INF , !P4 ;  /* 0xff80000027a27808 */ /* 0x000fe20006000000 */
[----:B------:R-:W-:Y:S01]  /*7890*/  FFMA.FTZ R39, R182, R7, -R33 ;  /* 0x00000007b6277223 */ /* 0x000fe20000010821 */
[----:B------:R-:W-:Y:S01]  /*78a0*/  FMNMX.FTZ R35, R38, R35, !PT ;  /* 0x0000002326237209 */ /* 0x000fe20007810000 */
[----:B------:R-:W-:Y:S01]  /*78b0*/  MUFU.EX2 R152, R152 ;  /* 0x0000009800987308 */ /* 0x000fe20000000800 */
[----:B------:R-:W-:-:S02]  /*78c0*/  ISETP.GT.AND P4, PT, R53, 0x59, P2 ;  /* 0x000000593500780c */ /* 0x000fc40001784270 */
[----:B------:R-:W-:Y:S02]  /*78d0*/  FSEL R154, R40, -INF , !P5 ;  /* 0xff800000289a7808 */ /* 0x000fe40006800000 */
[----:B------:R-:W-:Y:S02]  /*78e0*/  ISETP.LT.OR P3, PT, R51, 0x59, P3 ;  /* 0x000000593300780c */ /* 0x000fe40001f61670 */
[----:B------:R-:W-:Y:S01]  /*78f0*/  FMNMX.FTZ R35, R162, R35, !PT ;  /* 0x00000023a2237209 */ /* 0x000fe20007810000 */
[----:B------:R0:W-:Y:S01]  /*7900*/  MUFU.EX2 R40, R37 ;  /* 0x0000002500287308 */ /* 0x0001e20000000800 */
[----:B------:R-:W-:Y:S02]  /*7910*/  ISETP.GT.AND P5, PT, R53, 0x60, P2 ;  /* 0x000000603500780c */ /* 0x000fe400017a4270 */
[----:B------:R-:W-:Y:S02]  /*7920*/  ISETP.LT.OR P4, PT, R51, 0x5a, P4 ;  /* 0x0000005a3300780c */ /* 0x000fe40002781670 */
[----:B------:R-:W-:Y:S01]  /*7930*/  FSEL R182, R41, -INF , !P3 ;  /* 0xff80000029b67808 */ /* 0x000fe20005800000 */
[----:B------:R-:W-:Y:S01]  /*7940*/  FFMA.FTZ R41, R82, R7, -R33 ;  /* 0x0000000752297223 */ /* 0x000fe20000010821 */
[----:B------:R-:W-:Y:S01]  /*7950*/  ISETP.GT.AND P3, PT, R53, 0x61, P2 ;  /* 0x000000613500780c */ /* 0x000fe20001764270 */
[----:B------:R1:W-:Y:S01]  /*7960*/  MUFU.EX2 R31, R39 ;  /* 0x00000027001f7308 */ /* 0x0003e20000000800 */
[----:B0-----:R-:W-:-:S02]  /*7970*/  FMNMX.FTZ R37, R154, R35, !PT ;  /* 0x000000239a257209 */ /* 0x001fc40007810000 */
[----:B------:R-:W-:Y:S02]  /*7980*/  FSEL R42, R42, -INF , !P4 ;  /* 0xff8000002a2a7808 */ /* 0x000fe40006000000 */
[----:B------:R-:W-:Y:S02]  /*7990*/  ISETP.LT.OR P5, PT, R51, 0x61, P5 ;  /* 0x000000613300780c */ /* 0x000fe40002fa1670 */
[----:B------:R-:W-:Y:S01]  /*79a0*/  FMNMX.FTZ R37, R182, R37, !PT ;  /* 0x00000025b6257209 */ /* 0x000fe20007810000 */
[----:B------:R-:W-:Y:S01]  /*79b0*/  MUFU.EX2 R80, R80 ;  /* 0x0000005000507308 */ /* 0x000fe20000000800 */
[----:B------:R-:W-:Y:S01]  /*79c0*/  ISETP.GT.AND P4, PT, R53, 0x68, P2 ;  /* 0x000000683500780c */ /* 0x000fe20001784270 */
[-CC-:B-1----:R-:W-:Y:S01]  /*79d0*/  FFMA.FTZ R39, R86, R7.reuse, -R33.reuse ;  /* 0x0000000756277223 */ /* 0x182fe20000010821 */
[----:B------:R-:W-:Y:S01]  /*79e0*/  ISETP.LT.OR P3, PT, R51, 0x62, P3 ;  /* 0x000000623300780c */ /* 0x000fe20001f61670 */
[-CC-:B------:R-:W-:Y:S01]  /*79f0*/  FFMA.FTZ R86, R84, R7.reuse, -R33.reuse ;  /* 0x0000000754567223 */ /* 0x180fe20000010821 */
[----:B------:R-:W-:Y:S01]  /*7a00*/  FSEL R198, R43, -INF , !P5 ;  /* 0xff8000002bc67808 */ /* 0x000fe20006800000 */
[----:B------:R-:W-:Y:S01]  /*7a10*/  FFMA.FTZ R43, R78, R7, -R33 ;  /* 0x000000074e2b7223 */ /* 0x000fe20000010821 */
[----:B------:R-:W-:Y:S01]  /*7a20*/  FMNMX.FTZ R37, R42, R37, !PT ;  /* 0x000000252a257209 */ /* 0x000fe20007810000 */
[----:B------:R0:W-:Y:S01]  /*7a30*/  MUFU.EX2 R35, R39 ;  /* 0x0000002700237308 */ /* 0x0001e20000000800 */
[----:B------:R-:W-:-:S02]  /*7a40*/  ISETP.GT.AND P5, PT, R53, 0x69, P2 ;  /* 0x000000693500780c */ /* 0x000fc400017a4270 */
[----:B------:R-:W-:Y:S02]  /*7a50*/  FSEL R44, R44, -INF , !P3 ;  /* 0xff8000002c2c7808 */ /* 0x000fe40005800000 */
[----:B------:R-:W-:Y:S02]  /*7a60*/  ISETP.LT.OR P4, PT, R51, 0x69, P4 ;  /* 0x000000693300780c */ /* 0x000fe40002781670 */
[----:B------:R-:W-:Y:S01]  /*7a70*/  FMNMX.FTZ R37, R198, R37, !PT ;  /* 0x00000025c6257209 */ /* 0x000fe20007810000 */
[----:B------:R-:W-:Y:S01]  /*7a80*/  MUFU.EX2 R86, R86 ;  /* 0x0000005600567308 */ /* 0x000fe20000000800 */
[----:B------:R-:W-:Y:S02]  /*7a90*/  ISETP.GT.AND P3, PT, R53, 0x70, P2 ;  /* 0x000000703500780c */ /* 0x000fe40001764270 */
[----:B------:R-:W-:Y:S02]  /*7aa0*/  ISETP.LT.OR P5, PT, R51, 0x6a, P5 ;  /* 0x0000006a3300780c */ /* 0x000fe40002fa1670 */
[----:B------:R-:W-:Y:S01]  /*7ab0*/  FSEL R84, R45, -INF , !P4 ;  /* 0xff8000002d547808 */ /* 0x000fe20006000000 */
[----:B------:R-:W-:Y:S01]  /*7ac0*/  FFMA.FTZ R45, R72, R7, -R33 ;  /* 0x00000007482d7223 */ /* 0x000fe20000010821 */
[----:B0-----:R-:W-:Y:S01]  /*7ad0*/  FMNMX.FTZ R39, R44, R37, !PT ;  /* 0x000000252c277209 */ /* 0x001fe20007810000 */
        /* <DEDUP_REMOVED lines=8> */
[----:B------:R-:W-:-:S02]  /*7b60*/  FSEL R82, R47, -INF , !P3 ;  /* 0xff8000002f527808 */ /* 0x000fc40005800000 */
[----:B------:R-:W-:Y:S01]  /*7b70*/  FMNMX.FTZ R39, R46, R39, !PT ;  /* 0x000000272e277209 */ /* 0x000fe20007810000 */
[----:B------:R-:W-:Y:S01]  /*7b80*/  MUFU.EX2 R45, R45 ;  /* 0x0000002d002d7308 */ /* 0x000fe20000000800 */
[----:B------:R-:W-:Y:S02]  /*7b90*/  ISETP.GT.AND P2, PT, R53, 0x79, P2 ;  /* 0x000000793500780c */ /* 0x000fe40001744270 */
[C---:B------:R-:W-:Y:S02]  /*7ba0*/  ISETP.LT.OR P5, PT, R51.reuse, 0x79, P5 ;  /* 0x000000793300780c */ /* 0x040fe40002fa1670 */
[----:B------:R-:W-:Y:S02]  /*7bb0*/  FSEL R48, R48, -INF , !P4 ;  /* 0xff80000030307808 */ /* 0x000fe40006000000 */
[----:B------:R-:W-:Y:S01]  /*7bc0*/  FMNMX.FTZ R39, R82, R39, !PT ;  /* 0x0000002752277209 */ /* 0x000fe20007810000 */
[----:B------:R-:W-:Y:S01]  /*7bd0*/  MUFU.EX2 R56, R56 ;  /* 0x0000003800387308 */ /* 0x000fe20000000800 */
[----:B------:R-:W-:-:S02]  /*7be0*/  ISETP.LT.OR P2, PT, R51, 0x7a, P2 ;  /* 0x0000007a3300780c */ /* 0x000fc40001741670 */
[----:B------:R-:W-:Y:S01]  /*7bf0*/  FSEL R200, R49, -INF , !P5 ;  /* 0xff80000031c87808 */ /* 0x000fe20006800000 */
[----:B------:R-:W-:-:S01]  /*7c00*/  FFMA.FTZ R49, R68, R7, -R33 ;  /* 0x0000000744317223 */ /* 0x000fc20000010821 */
[----:B0-----:R-:W-:Y:S01]  /*7c10*/  FMNMX.FTZ R41, R48, R39, !PT ;  /* 0x0000002730297209 */ /* 0x001fe20007810000 */
[----:B------:R-:W-:-:S01]  /*7c20*/  FFMA.FTZ R68, R76, R7, -R33 ;  /* 0x000000074c447223 */ /* 0x000fc20000010821 */
[----:B------:R-:W-:Y:S01]  /*7c30*/  FSEL R50, R50, -INF , !P2 ;  /* 0xff80000032327808 */ /* 0x000fe20005000000 */
[----:B------:R-:W-:Y:S01]  /*7c40*/  MUFU.EX2 R39, R43 ;  /* 0x0000002b00277308 */ /* 0x000fe20000000800 */
[----:B------:R-:W-:Y:S02]  /*7c50*/  FMNMX.FTZ R41, R200, R41, !PT ;  /* 0x00000029c8297209 */ /* 0x000fe40007810000 */
[----:B------:R-:W-:Y:S02]  /*7c60*/  FSEL R53, R32, RZ, P6 ;  /* 0x000000ff20357208 */ /* 0x000fe40003000000 */
[----:B------:R-:W-:Y:S01]  /*7c70*/  FMNMX.FTZ R47, R50, R41, !PT ;  /* 0x00000029322f7209 */ /* 0x000fe20007810000 */
[-CC-:B------:R-:W-:Y:S01]  /*7c80*/  FFMA.FTZ R41, R64, R7.reuse, -R33.reuse ;  /* 0x0000000740297223 */ /* 0x180fe20000010821 */
[----:B------:R-:W-:-:S01]  /*7c90*/  FFMA.FTZ R64, R66, R7, -R33 ;  /* 0x0000000742407223 */ /* 0x000fc20000010821 */
[----:B------:R0:W-:Y:S01]  /*7ca0*/  MUFU.EX2 R43, R49 ;  /* 0x00000031002b7308 */ /* 0x0001e20000000800 */
[----:B------:R-:W-:-:S01]  /*7cb0*/  FFMA.FTZ R66, R70, R7, -R33 ;  /* 0x0000000746427223 */ /* 0x000fc20000010821 */
[----:B------:R-:W1:Y:S06]  /*7cc0*/  SHFL.BFLY PT, R78, R47, 0x2, 0x1f ;  /* 0x0c401f002f4e7f89 */ /* 0x000e6c00000e0000 */
[----:B------:R-:W-:Y:S01]  /*7cd0*/  MUFU.EX2 R41, R41 ;  /* 0x0000002900297308 */ /* 0x000fe20000000800 */
[----:B0-----:R-:W-:-:S01]  /*7ce0*/  FFMA.FTZ R49, R60, R7, -R33 ;  /* 0x000000073c317223 */ /* 0x001fc20000010821 */
[----:B------:R-:W-:Y:S01]  /*7cf0*/  FADD.FTZ R60, -R53, R6 ;  /* 0x00000006353c7221 */ /* 0x000fe20000010100 */
[----:B------:R-:W-:-:S03]  /*7d00*/  FFMA.FTZ R6, R52, R7, -R33 ;  /* 0x0000000734067223 */ /* 0x000fc60000010821 */
[-C--:B------:R-:W-:Y:S02]  /*7d10*/  FMUL.FTZ R53, R60, R7.reuse ;  /* 0x000000073c357220 */ /* 0x080fe40000410000 */
[----:B------:R-:W-:Y:S08]  /*7d20*/  MUFU.EX2 R64, R64 ;  /* 0x0000004000407308 */ /* 0x000ff00000000800 */
[----:B------:R-:W0:Y:S01]  /*7d30*/  MUFU.EX2 R53, R53 ;  /* 0x0000003500357308 */ /* 0x000e220000000800 */
[----:B-1----:R-:W-:Y:S01]  /*7d40*/  FMNMX.FTZ R78, R47, R78, !PT ;  /* 0x0000004e2f4e7209 */ /* 0x002fe20007810000 */
[----:B------:R-:W-:-:S04]  /*7d50*/  FFMA.FTZ R47, R62, R7, -R33 ;  /* 0x000000073e2f7223 */ /* 0x000fc80000010821 */
[----:B------:R-:W1:Y:S02]  /*7d60*/  SHFL.BFLY PT, R51, R78, 0x1, 0x1f ;  /* 0x0c201f004e337f89 */ /* 0x000e6400000e0000 */
[----:B------:R-:W-:Y:S08]  /*7d70*/  MUFU.EX2 R66, R66 ;  /* 0x0000004200427308 */ /* 0x000ff00000000800 */
[----:B------:R-:W-:Y:S01]  /*7d80*/  MUFU.EX2 R68, R68 ;  /* 0x0000004400447308 */ /* 0x000fe20000000800 */
[----:B0-----:R-:W-:-:S04]  /*7d90*/  FFMA.FTZ R76, R53, R3, R12 ;  /* 0x00000003354c7223 */ /* 0x001fc8000001000c */
[----:B------:R-:W-:-:S03]  /*7da0*/  FADD.FTZ R75, R13, R76 ;  /* 0x0000004c0d4b7221 */ /* 0x000fc60000010000 */
[----:B------:R-:W-:Y:S01]  /*7db0*/  MUFU.EX2 R47, R47 ;  /* 0x0000002f002f7308 */ /* 0x000fe20000000800 */
[----:B-1----:R-:W-:-:S07]  /*7dc0*/  FMNMX.FTZ R54, R78, R51, !PT ;  /* 0x000000334e367209 */ /* 0x002fce0007810000 */
[----:B------:R-:W-:Y:S01]  /*7dd0*/  MUFU.EX2 R49, R49 ;  /* 0x0000003100317308 */ /* 0x000fe20000000800 */
[C---:B------:R-:W-:Y:S01]  /*7de0*/  FSETP.NEU.FTZ.AND P2, PT, R54.reuse, -INF , PT ;  /* 0xff8000003600780b */ /* 0x040fe20003f5d000 */
[----:B------:R-:W-:-:S03]  /*7df0*/  FFMA.FTZ R33, R54, R7, -8 ;  /* 0xc100000036217423 */ /* 0x000fc60000010007 */
[----:B------:R-:W-:-:S03]  /*7e00*/  FSEL R69, R54, RZ, P2 ;  /* 0x000000ff36457208 */ /* 0x000fc60001000000 */
[----:B------:R0:W-:Y:S01]  /*7e10*/  MUFU.EX2 R51, R57 ;  /* 0x0000003900337308 */ /* 0x0001e20000000800 */
[----:B------:R-:W-:Y:S01]  /*7e20*/  FSEL R33, R33, RZ, P2 ;  /* 0x000000ff21217208 */ /* 0x000fe20001000000 */
[----:B------:R-:W-:-:S04]  /*7e30*/  FADD.FTZ R70, -R69, R4 ;  /* 0x0000000445467221 */ /* 0x000fc80000010100 */
[-CC-:B------:R-:W-:Y:S01]  /*7e40*/  FFMA.FTZ R55, R55, R7.reuse, -R33.reuse ;  /* 0x0000000737377223 */ /* 0x180fe20000010821 */
[----:B------:R-:W-:-:S01]  /*7e50*/  FFMA.FTZ R52, R156, R7, -R33 ;  /* 0x000000079c347223 */ /* 0x000fc20000010821 */
[-C--:B------:R-:W-:Y:S01]  /*7e60*/  FMUL.FTZ R70, R70, R7.reuse ;  /* 0x0000000746467220 */ /* 0x080fe20000410000 */
[----:B0-----:R-:W-:-:S01]  /*7e70*/  FFMA.FTZ R57, R158, R7, -R33 ;  /* 0x000000079e397223 */ /* 0x001fc20000010821 */
[-CC-:B------:R-:W-:Y:S01]  /*7e80*/  FFMA.FTZ R60, R160, R7.reuse, -R33.reuse ;  /* 0x00000007a03c7223 */ /* 0x180fe20000010821 */
[----:B------:R-:W-:-:S01]  /*7e90*/  FFMA.FTZ R59, R164, R7, -R33 ;  /* 0x00000007a43b7223 */ /* 0x000fc20000010821 */
[----:B------:R-:W-:Y:S01]  /*7ea0*/  MUFU.EX2 R55, R55 ;  /* 0x0000003700377308 */ /* 0x000fe20000000800 */
[----:B------:R-:W-:-:S01]  /*7eb0*/  FFMA.FTZ R20, R20, R7, -R33 ;  /* 0x0000000714147223 */ /* 0x000fc20000010821 */
[-CC-:B------:R-:W-:Y:S01]  /*7ec0*/  FFMA.FTZ R61, R180, R7.reuse, -R33.reuse ;  /* 0x00000007b43d7223 */ /* 0x180fe20000010821 */
[----:B------:R-:W-:-:S01]  /*7ed0*/  FFMA.FTZ R24, R24, R7, -R33 ;  /* 0x0000000718187223 */ /* 0x000fc20000010821 */
[----:B------:R-:W-:Y:S01]  /*7ee0*/  FFMA.FTZ R73, R38, R7, -R33 ;  /* 0x0000000726497223 */ /* 0x000fe20000010821 */
[----:B------:R-:W-:-:S01]  /*7ef0*/  FADD.FTZ R38, R14, R75 ;  /* 0x0000004b0e267221 */ /* 0x000fc20000010000 */
[-CC-:B------:R-:W-:Y:S01]  /*7f00*/  FFMA.FTZ R62, R184, R7.reuse, -R33.reuse ;  /* 0x00000007b83e7223 */ /* 0x180fe20000010821 */
[----:B------:R-:W-:-:S01]  /*7f10*/  FFMA.FTZ R63, R26, R7, -R33 ;  /* 0x000000071a3f7223 */ /* 0x000fc20000010821 */
[----:B------:R-:W0:Y:S01]  /*7f20*/  MUFU.EX2 R70, R70 ;  /* 0x0000004600467308 */ /* 0x000e220000000800 */
[----:B------:R-:W-:-:S01]  /*7f30*/  FADD.FTZ R75, R15, R38 ;  /* 0x000000260f4b7221 */ /* 0x000fc20000010000 */
[-CC-:B------:R-:W-:Y:S01]  /*7f40*/  FFMA.FTZ R26, R188, R7.reuse, -R33.reuse ;  /* 0x00000007bc1a7223 */ /* 0x180fe20000010821 */
[----:B------:R-:W-:-:S01]  /*7f50*/  FFMA.FTZ R65, R28, R7, -R33 ;  /* 0x000000071c417223 */ /* 0x000fc20000010821 */
[----:B------:R-:W-:Y:S01]  /*7f60*/  FFMA.FTZ R28, R192, R7, -R33 ;  /* 0x00000007c01c7223 */ /* 0x000fe20000010821 */
[----:B------:R-:W-:-:S01]  /*7f70*/  FADD.FTZ R76, R10, R75 ;  /* 0x0000004b0a4c7221 */ /* 0x000fc20000010000 */
[-CC-:B------:R-:W-:Y:S01]  /*7f80*/  FFMA.FTZ R67, R196, R7.reuse, -R33.reuse ;  /* 0x00000007c4437223 */ /* 0x180fe20000010821 */
[----:B------:R-:W-:-:S01]  /*7f90*/  FFMA.FTZ R194, R194, R7, -R33 ;  /* 0x00000007c2c27223 */ /* 0x000fc20000010821 */
[----:B------:R-:W1:Y:S01]  /*7fa0*/  MUFU.EX2 R52, R52 ;  /* 0x0000003400347308 */ /* 0x000e620000000800 */
[----:B------:R-:W-:-:S01]  /*7fb0*/  FADD.FTZ R76, R21, R76 ;  /* 0x0000004c154c7221 */ /* 0x000fc20000010000 */
        /* <DEDUP_REMOVED lines=25> */
[----:B------:R-:W-:-:S06]  /*8150*/  FADD.FTZ R3, R25, R76 ;  /* 0x0000004c19037221 */ /* 0x000fcc0000010000 */
[----:B------:R-:W2:Y:S01]  /*8160*/  MUFU.EX2 R62, R62 ;  /* 0x0000003e003e7308 */ /* 0x000ea20000000800 */
[----:B0-----:R-:W-:-:S01]  /*8170*/  FADD.FTZ R77, R61, R2 ;  /* 0x000000023d4d7221 */ /* 0x001fc20000010000 */
[----:B------:R-:W-:-:S04]  /*8180*/  FADD.FTZ R2, R30, R3 ;  /* 0x000000031e027221 */ /* 0x000fc80000010000 */
[----:B------:R-:W-:Y:S02]  /*8190*/  FADD.FTZ R3, R27, R2 ;  /* 0x000000021b037221 */ /* 0x000fe40000010000 */
[----:B------:R-:W0:Y:S01]  /*81a0*/  MUFU.EX2 R63, R63 ;  /* 0x0000003f003f7308 */ /* 0x000e220000000800 */
[----:B-1----:R-:W-:-:S01]  /*81b0*/  FADD.FTZ R77, R24, R77 ;  /* 0x0000004d184d7221 */ /* 0x002fc20000010000 */
[----:B------:R-:W-:-:S06]  /*81c0*/  FADD.FTZ R76, R36, R3 ;  /* 0x00000003244c7221 */ /* 0x000fcc0000010000 */
[----:B------:R-:W1:Y:S01]  /*81d0*/  MUFU.EX2 R26, R26 ;  /* 0x0000001a001a7308 */ /* 0x000e620000000800 */
[----:B--2---:R-:W-:-:S01]  /*81e0*/  FADD.FTZ R2, R62, R77 ;  /* 0x0000004d3e027221 */ /* 0x004fc20000010000 */
[----:B------:R-:W-:-:S04]  /*81f0*/  FADD.FTZ R77, R29, R76 ;  /* 0x0000004c1d4d7221 */ /* 0x000fc80000010000 */
[----:B------:R-:W-:Y:S02]  /*8200*/  FADD.FTZ R76, R40, R77 ;  /* 0x0000004d284c7221 */ /* 0x000fe40000010000 */
[----:B------:R-:W2:Y:S01]  /*8210*/  MUFU.EX2 R65, R65 ;  /* 0x0000004100417308 */ /* 0x000ea20000000800 */
[----:B0-----:R-:W-:-:S01]  /*8220*/  FADD.FTZ R3, R63, R2 ;  /* 0x000000023f037221 */ /* 0x001fc20000010000 */
[----:B------:R-:W-:Y:S01]  /*8230*/  FFMA.FTZ R2, R42, R7, -R33 ;  /* 0x000000072a027223 */ /* 0x000fe20000010821 */
[----:B------:R-:W-:-:S04]  /*8240*/  FADD.FTZ R77, R31, R76 ;  /* 0x0000004c1f4d7221 */ /* 0x000fc80000010000 */
[----:B------:R-:W-:Y:S01]  /*8250*/  FADD.FTZ R78, R152, R77 ;  /* 0x0000004d984e7221 */ /* 0x000fe20000010000 */
[----:B------:R-:W0:Y:S01]  /*8260*/  MUFU.EX2 R28, R28 ;  /* 0x0000001c001c7308 */ /* 0x000e220000000800 */
[----:B-1----:R-:W-:-:S02]  /*8270*/  FADD.FTZ R42, R26, R3 ;  /* 0x000000031a2a7221 */ /* 0x002fc40000010000 */
[----:B------:R-:W-:-:S05]  /*8280*/  FADD.FTZ R77, R35, R78 ;  /* 0x0000004e234d7221 */ /* 0x000fca0000010000 */
[----:B------:R-:W1:Y:S01]  /*8290*/  MUFU.EX2 R67, R67 ;  /* 0x0000004300437308 */ /* 0x000e620000000800 */
[----:B--2---:R-:W-:-:S01]  /*82a0*/  FADD.FTZ R3, R65, R42 ;  /* 0x0000002a41037221 */ /* 0x004fc20000010000 */
[-CC-:B------:R-:W-:Y:S01]  /*82b0*/  FFMA.FTZ R42, R198, R7.reuse, -R33.reuse ;  /* 0x00000007c62a7223 */ /* 0x180fe20000010821 */
[----:B------:R-:W-:-:S05]  /*82c0*/  FFMA.FTZ R33, R50, R7, -R33 ;  /* 0x0000000732217223 */ /* 0x000fca0000010821 */
[----:B------:R-:W2:Y:S01]  /*82d0*/  MUFU.EX2 R4, R194 ;  /* 0x000000c200047308 */ /* 0x000ea20000000800 */
[----:B0-----:R-:W-:-:S07]  /*82e0*/  FADD.FTZ R76, R28, R3 ;  /* 0x000000031c4c7221 */ /* 0x001fce0000010000 */
[----:B------:R-:W0:Y:S01]  /*82f0*/  MUFU.EX2 R69, R69 ;  /* 0x0000004500457308 */ /* 0x000e220000000800 */
[----:B-1----:R-:W-:-:S01]  /*8300*/  FADD.FTZ R3, R67, R76 ;  /* 0x0000004c43037221 */ /* 0x002fc20000010000 */
[----:B------:R-:W-:-:S04]  /*8310*/  FADD.FTZ R76, R86, R77 ;  /* 0x0000004d564c7221 */ /* 0x000fc80000010000 */
[----:B------:R-:W-:Y:S02]  /*8320*/  FADD.FTZ R77, R37, R76 ;  /* 0x0000004c254d7221 */ /* 0x000fe40000010000 */
[----:B------:R-:W1:Y:S02]  /*8330*/  MUFU.EX2 R34, R34 ;  /* 0x0000002200227308 */ /* 0x000e640000000800 */
[----:B------:R-:W-:-:S04]  /*8340*/  FADD.FTZ R76, R80, R77 ;  /* 0x0000004d504c7221 */ /* 0x000fc80000010000 */
[----:B------:R-:W-:Y:S02]  /*8350*/  FADD.FTZ R77, R39, R76 ;  /* 0x0000004c274d7221 */ /* 0x000fe40000010000 */
[----:B------:R-:W3:Y:S08]  /*8360*/  MUFU.EX2 R71, R71 ;  /* 0x0000004700477308 */ /* 0x000ef00000000800 */
[----:B------:R-:W4:Y:S08]  /*8370*/  MUFU.EX2 R72, R72 ;  /* 0x0000004800487308 */ /* 0x000f300000000800 */
[----:B------:R2:W-:Y:S08]  /*8380*/  MUFU.EX2 R81, R2 ;  /* 0x0000000200517308 */ /* 0x0005f00000000800 */
[----:B------:R-:W5:Y:S01]  /*8390*/  MUFU.EX2 R73, R73 ;  /* 0x0000004900497308 */ /* 0x000f620000000800 */
[----:B--2---:R-:W-:-:S04]  /*83a0*/  FADD.FTZ R2, R4, R3 ;  /* 0x0000000304027221 */ /* 0x004fc80000010000 */
[----:B0-----:R-:W-:-:S03]  /*83b0*/  FADD.FTZ R3, R69, R2 ;  /* 0x0000000245037221 */ /* 0x001fc60000010000 */
[----:B------:R-:W0:Y:S01]  /*83c0*/  MUFU.EX2 R38, R38 ;  /* 0x0000002600267308 */ /* 0x000e220000000800 */
[----:B-1----:R-:W-:-:S04]  /*83d0*/  FADD.FTZ R2, R34, R3 ;  /* 0x0000000322027221 */ /* 0x002fc80000010000 */
[----:B---3--:R-:W-:-:S03]  /*83e0*/  FADD.FTZ R3, R71, R2 ;  /* 0x0000000247037221 */ /* 0x008fc60000010000 */
[----:B------:R-:W1:Y:S01]  /*83f0*/  MUFU.EX2 R75, R75 ;  /* 0x0000004b004b7308 */ /* 0x000e620000000800 */
[----:B----4-:R-:W-:-:S04]  /*8400*/  FADD.FTZ R2, R72, R3 ;  /* 0x0000000348027221 */ /* 0x010fc80000010000 */
[----:B-----5:R-:W-:-:S03]  /*8410*/  FADD.FTZ R3, R73, R2 ;  /* 0x0000000249037221 */ /* 0x020fc60000010000 */
[----:B------:R-:W2:Y:S01]  /*8420*/  MUFU.EX2 R79, R182 ;  /* 0x000000b6004f7308 */ /* 0x000ea20000000800 */
[----:B0-----:R-:W-:-:S07]  /*8430*/  FADD.FTZ R2, R38, R3 ;  /* 0x0000000326027221 */ /* 0x001fce0000010000 */
[----:B------:R0:W-:Y:S01]  /*8440*/  MUFU.EX2 R78, R44 ;  /* 0x0000002c004e7308 */ /* 0x0001e20000000800 */
[----:B-1----:R-:W-:-:S07]  /*8450*/  FADD.FTZ R2, R75, R2 ;  /* 0x000000024b027221 */ /* 0x002fce0000010000 */
[----:B------:R-:W1:Y:S01]  /*8460*/  MUFU.EX2 R42, R42 ;  /* 0x0000002a002a7308 */ /* 0x000e620000000800 */
[----:B0-----:R-:W-:-:S01]  /*8470*/  FADD.FTZ R44, R74, R77 ;  /* 0x0000004d4a2c7221 */ /* 0x001fc20000010000 */
[----:B--2---:R-:W-:-:S03]  /*8480*/  FADD.FTZ R2, R79, R2 ;  /* 0x000000024f027221 */ /* 0x004fc60000010000 */
[----:B------:R-:W-:-:S03]  /*8490*/  FADD.FTZ R77, R41, R44 ;  /* 0x0000002c294d7221 */ /* 0x000fc60000010000 */
[----:B------:R-:W0:Y:S01]  /*84a0*/  MUFU.EX2 R84, R84 ;  /* 0x0000005400547308 */ /* 0x000e220000000800 */
[----:B------:R-:W-:-:S04]  /*84b0*/  FADD.FTZ R44, R64, R77 ;  /* 0x0000004d402c7221 */ /* 0x000fc80000010000 */
[----:B------:R-:W-:-:S03]  /*84c0*/  FADD.FTZ R3, R43, R44 ;  /* 0x0000002c2b037221 */ /* 0x000fc60000010000 */
[----:B------:R-:W2:Y:S01]  /*84d0*/  MUFU.EX2 R46, R46 ;  /* 0x0000002e002e7308 */ /* 0x000ea20000000800 */
[----:B------:R-:W-:-:S01]  /*84e0*/  FADD.FTZ R44, R66, R3 ;  /* 0x00000003422c7221 */ /* 0x000fc20000010000 */
[----:B------:R-:W-:-:S03]  /*84f0*/  FADD.FTZ R3, R81, R2 ;  /* 0x0000000251037221 */ /* 0x000fc60000010000 */
[----:B------:R-:W-:Y:S01]  /*8500*/  FADD.FTZ R77, R45, R44 ;  /* 0x0000002c2d4d7221 */ /* 0x000fe20000010000 */
[----:B-1----:R-:W-:-:S02]  /*8510*/  FADD.FTZ R3, R42, R3 ;  /* 0x000000032a037221 */ /* 0x002fc40000010000 */
[----:B------:R-:W1:Y:S01]  /*8520*/  MUFU.EX2 R82, R82 ;  /* 0x0000005200527308 */ /* 0x000e620000000800 */
[----:B------:R-:W-:-:S01]  /*8530*/  FADD.FTZ R2, R68, R77 ;  /* 0x0000004d44027221 */ /* 0x000fc20000010000 */
[----:B------:R-:W-:-:S03]  /*8540*/  FADD.FTZ R3, R78, R3 ;  /* 0x000000034e037221 */ /* 0x000fc60000010000 */
[----:B------:R-:W-:Y:S01]  /*8550*/  FADD.FTZ R77, R47, R2 ;  /* 0x000000022f4d7221 */ /* 0x000fe20000010000 */
[----:B0-----:R-:W-:-:S02]  /*8560*/  FADD.FTZ R3, R84, R3 ;  /* 0x0000000354037221 */ /* 0x001fc40000010000 */
[----:B------:R-:W0:Y:S01]  /*8570*/  MUFU.EX2 R58, R58 ;  /* 0x0000003a003a7308 */ /* 0x000e220000000800 */
[----:B------:R-:W-:-:S01]  /*8580*/  FADD.FTZ R2, R56, R77 ;  /* 0x0000004d38027221 */ /* 0x000fc20000010000 */
[----:B--2---:R-:W-:-:S03]  /*8590*/  FADD.FTZ R3, R46, R3 ;  /* 0x000000032e037221 */ /* 0x004fc60000010000 */
[----:B------:R-:W-:-:S03]  /*85a0*/  FADD.FTZ R77, R49, R2 ;  /* 0x00000002314d7221 */ /* 0x000fc60000010000 */
[----:B------:R-:W2:Y:S01]  /*85b0*/  MUFU.EX2 R155, R48 ;  /* 0x00000030009b7308 */ /* 0x000ea20000000800 */
[----:B-1----:R-:W-:-:S07]  /*85c0*/  FADD.FTZ R3, R82, R3 ;  /* 0x0000000352037221 */ /* 0x002fce0000010000 */
[----:B------:R-:W1:Y:S01]  /*85d0*/  MUFU.EX2 R200, R200 ;  /* 0x000000c800c87308 */ /* 0x000e620000000800 */
[----:B0-----:R-:W-:-:S04]  /*85e0*/  FADD.FTZ R2, R58, R77 ;  /* 0x0000004d3a027221 */ /* 0x001fc80000010000 */
[----:B------:R-:W-:-:S03]  /*85f0*/  FADD.FTZ R77, R51, R2 ;  /* 0x00000002334d7221 */ /* 0x000fc60000010000 */
[----:B------:R-:W0:Y:S01]  /*8600*/  MUFU.EX2 R6, R6 ;  /* 0x0000000600067308 */ /* 0x000e220000000800 */
[----:B--2---:R-:W-:-:S07]  /*8610*/  FADD.FTZ R3, R155, R3 ;  /* 0x000000039b037221 */ /* 0x004fce0000010000 */
[----:B------:R-:W2:Y:S01]  /*8620*/  MUFU.EX2 R83, R33 ;  /* 0x0000002100537308 */ /* 0x000ea20000000800 */
[----:B-1----:R-:W-:-:S01]  /*8630*/  FADD.FTZ R2, R200, R3 ;  /* 0x00000003c8027221 */ /* 0x002fc20000010000 */
[----:B0-----:R-:W-:-:S03]  /*8640*/  FADD.FTZ R3, R6, R77 ;  /* 0x0000004d06037221 */ /* 0x001fc60000010000 */
[----:B--2---:R-:W-:Y:S01]  /*8650*/  FADD.FTZ R2, R83, R2 ;  /* 0x0000000253027221 */ /* 0x004fe20000010000 */
[----:B------:R-:W-:Y:S06]  /*8660*/  @!P0 BRA `(.L_x_987) ;  /* 0x0000000000048947 */ /* 0x000fec0003800000 */
[----:B------:R-:W-:Y:S01]  /*8670*/  BPT.TRAP 0x1 ;  /* 0x000000040000795c */ /* 0x000fe20000300000 */
.L_x_987:
[----:B------:R-:W-:Y:S01]  /*8680*/  ULEA UR6, UR46, UR37, 0x3 ;  /* 0x000000252e067291 */ /* 0x000fe2000f8e183f */
[----:B------:R-:W-:Y:S01]  /*8690*/  ISETP.GT.AND P2, PT, R5, R8, PT ;  /* 0x000000080500720c */ /* 0x000fe20003f44270 */
[----:B------:R-:W-:Y:S01]  /*86a0*/  UMOV UR36, UR32 ;  /* 0x0000002000247c82 */ /* 0x000fe20008000000 */
[----:B------:R-:W-:Y:S01]  /*86b0*/  F2FP.SATFINITE.E4M3.F32.PACK_AB_MERGE_C R14, R15, R14, RZ ;  /* 0x0000000e0f0e723e */ /* 0x000fe200048070ff */
[----:B------:R-:W-:Y:S01]  /*86c0*/  UIADD3 UR6, UR6, 0x22860, URZ ;  /* 0x0002286006067890 */ /* 0x000fe2000fffe03f */
[----:B------:R-:W-:Y:S01]  /*86d0*/  F2FP.SATFINITE.E4M3.F32.PACK_AB_MERGE_C R25, R30, R25, RZ ;  /* 0x000000191e19723e */ /* 0x000fe200048070ff */
[----:B------:R-:W-:Y:S01]  /*86e0*/  UMOV UR46, UR33 ;  /* 0x00000021002e7c82 */ /* 0x000fe20008000000 */
[----:B------:R-:W-:Y:S01]  /*86f0*/  F2FP.SATFINITE.E4M3.F32.PACK_AB_MERGE_C R35, R86, R35, RZ ;  /* 0x000000235623723e */ /* 0x000fe200048070ff */
[----:B------:R-:W-:Y:S01]  /*8700*/  UPRMT UR6, UR40, 0x654, UR6 ;  /* 0x0000065428067896 */ /* 0x000fe20008000006 */
        /* <DEDUP_REMOVED lines=94> */
[----:B------:R-:W-:-:S02]  /*8cf0*/  VIADD R5, R5, 0xffffffff ;  /* 0xffffffff05057836 */ /* 0x000fc40000000000 */
[----:B------:R-:W-:Y:S02]  /*8d00*/  IMAD.MOV.U32 R4, RZ, RZ, R54 ;  /* 0x000000ffff047224 */ /* 0x000fe400078e0036 */
[----:B------:R-:W-:Y:S01]  /*8d10*/  IMAD.MOV.U32 R6, RZ, RZ, R32 ;  /* 0x000000ffff067224 */ /* 0x000fe200078e0020 */
[----:B------:R-:W-:Y:S06]  /*8d20*/  @P2 BRA `(.L_x_988) ;  /* 0xffffffc800442947 */ /* 0x000fec000383ffff */
[----:B------:R-:W-:Y:S01]  /*8d30*/  IMAD.MOV.U32 R4, RZ, RZ, R54 ;  /* 0x000000ffff047224 */ /* 0x000fe200078e0036 */
[----:B------:R-:W-:Y:S01]  /*8d40*/  UMOV UR46, UR33 ;  /* 0x00000021002e7c82 */ /* 0x000fe20008000000 */
[----:B------:R-:W-:Y:S01]  /*8d50*/  IMAD.MOV.U32 R6, RZ, RZ, R32 ;  /* 0x000000ffff067224 */ /* 0x000fe200078e0020 */
[----:B------:R-:W-:-:S06]  /*8d60*/  UMOV UR36, UR32 ;  /* 0x0000002000247c82 */ /* 0x000fcc0008000000 */
.L_x_970:
[----:B------:R-:W0:Y:S01]  /*8d70*/  LDC R8, c[0x0][0x448] ;  /* 0x00011200ff087b82 */ /* 0x000e220000000800 */
[----:B------:R-:W-:Y:S01]  /*8d80*/  UIADD3 UR6, UR42, 0x7f, URZ ;  /* 0x0000007f2a067890 */ /* 0x000fe2000fffe03f */
[----:B------:R-:W-:-:S05]  /*8d90*/  IADD3 R12, -R11, 0x1, RZ ;  /* 0x000000010b0c7810 */ /* 0x000fca0007ffe1ff */
[----:B------:R-:W-:Y:S01]  /*8da0*/  IMAD R9, R9, UR41, R12 ;  /* 0x0000002909097c24 */ /* 0x000fe2000f8e020c */
[----:B------:R-:W1:Y:S01]  /*8db0*/  LDC R15, c[0x0][0x9e4] ;  /* 0x00027900ff0f7b82 */ /* 0x000e620000000800 */
[----:B0-----:R-:W-:Y:S02]  /*8dc0*/  ISETP.NE.AND P5, PT, R8, 0x1, PT ;  /* 0x000000010800780c */ /* 0x001fe40003fa5270 */
[----:B-1----:R-:W-:-:S11]  /*8dd0*/  ISETP.GE.AND P6, PT, R15, 0x1, PT ;  /* 0x000000010f00780c */ /* 0x002fd60003fc6270 */
[----:B------:R-:W0:Y:S08]  /*8de0*/  @P5 LDC R8, c[0x0][0x44c] ;  /* 0x00011300ff085b82 */ /* 0x000e300000000800 */
[----:B------:R-:W1:Y:S01]  /*8df0*/  @P5 LDC R13, c[0x0][0x450] ;  /* 0x00011400ff0d5b82 */ /* 0x000e620000000800 */
[----:B0-----:R-:W-:-:S04]  /*8e00*/  @P5 IMAD.HI.U32 R10, R8, UR6, RZ ;  /* 0x00000006080a5c27 */ /* 0x001fc8000f8e00ff */
[----:B------:R-:W-:Y:S01]  /*8e10*/  IMAD.U32 R8, RZ, RZ, UR6 ;  /* 0x00000006ff087e24 */ /* 0x000fe2000f8e00ff */
[----:B------:R-:W-:Y:S01]  /*8e20*/  ULDC UR6, c[0x0][0x9dc] ;  /* 0x0002770000067ab9 */ /* 0x000fe20000000800 */
[----:B-1----:R-:W-:-:S05]  /*8e30*/  @P5 SHF.R.U32.HI R8, RZ, R13, R10 ;  /* 0x0000000dff085219 */ /* 0x002fca000001160a */
[----:B------:R-:W-:-:S04]  /*8e40*/  IMAD.IADD R8, R9, 0x1, R8 ;  /* 0x0000000109087824 */ /* 0x000fc800078e0208 */
        /* <DEDUP_REMOVED lines=11> */
.L_x_990:
[----:B------:R-:W-:-:S13]  /*8f00*/  ISETP.NE.AND P2, PT, R15, 0x1, PT ;  /* 0x000000010f00780c */ /* 0x000fda0003f45270 */
[----:B------:R-:W0:Y:S02]  /*8f10*/  @P2 LDC.64 R10, c[0x0][0x9e8] ;  /* 0x00027a00ff0a2b82 */ /* 0x000e240000000a00 */
[----:B0-----:R-:W-:-:S05]  /*8f20*/  @P2 IMAD.HI.U32 R10, R8, R10, RZ ;  /* 0x0000000a080a2227 */ /* 0x001fca00078e00ff */
[----:B------:R-:W-:-:S07]  /*8f30*/  @P2 SHF.R.U32.HI R8, RZ, R11, R10 ;  /* 0x0000000bff082219 */ /* 0x000fce000001160a */
.L_x_991:
[----:B------:R-:W-:-:S05]  /*8f40*/  IMAD R8, R8, R15, RZ ;  /* 0x0000000f08087224 */ /* 0x000fca00078e02ff */
[----:B------:R-:W-:-:S07]  /*8f50*/  VIMNMX R9, R9, R8, !PT ;  /* 0x0000000809097248 */ /* 0x000fce0007fe0100 */
.L_x_989:
[----:B------:R-:W-:-:S05]  /*8f60*/  VIADD R9, R9, 0x7f ;  /* 0x0000007f09097836 */ /* 0x000fca0000000000 */
[----:B------:R-:W-:-:S04]  /*8f70*/  SHF.R.S32.HI R8, RZ, 0x1f, R9 ;  /* 0x0000001fff087819 */ /* 0x000fc80000011409 */
[----:B------:R-:W-:-:S04]  /*8f80*/  LEA.HI R8, R8, R9, RZ, 0x7 ;  /* 0x0000000908087211 */ /* 0x000fc800078f38ff */
[----:B------:R-:W-:-:S04]  /*8f90*/  SHF.R.S32.HI R9, RZ, 0x7, R8 ;  /* 0x00000007ff097819 */ /* 0x000fc80000011408 */
[----:B------:R-:W-:-:S04]  /*8fa0*/  VIMNMX R8, R22, R9, !PT ;  /* 0x0000000916087248 */ /* 0x000fc80007fe0100 */
[----:B------:R-:W-:-:S13]  /*8fb0*/  ISETP.GE.AND P2, PT, R5, R8, PT ;  /* 0x000000080500720c */ /* 0x000fda0003f46270 */
[----:B------:R-:W-:Y:S05]  /*8fc0*/  @!P2 BRA `(.L_x_992) ;  /* 0x0000002400a8a947 */ /* 0x000fea0003800000 */
[----:B------:R-:W-:Y:S01]  /*8fd0*/  IMAD.MOV.U32 R11, RZ, RZ, R4 ;  /* 0x000000ffff0b7224 */ /* 0x000fe200078e0004 */
[----:B------:R-:W-:Y:S01]  /*8fe0*/  UMOV UR30, UR36 ;  /* 0x00000024001e7c82 */ /* 0x000fe20008000000 */
[----:B------:R-:W-:-:S07]  /*8ff0*/  IMAD.MOV.U32 R9, RZ, RZ, R6 ;  /* 0x000000ffff097224 */ /* 0x000fce00078e0006 */
.L_x_1002:
[----:B------:R-:W-:Y:S01]  /*9000*/  ISETP.NE.AND P2, PT, RZ, UR39, PT ;  /* 0x00000027ff007c0c */ /* 0x000fe2000bf45270 */
[----:B------:R-:W-:-:S04]  /*9010*/  UISETP.NE.AND UP0, UPT, UR46, 0x1, UPT ;  /* 0x000000012e00788c */ /* 0x000fc8000bf05270 */
[----:B------:R-:W-:-:S04]  /*9020*/  USEL UR36, URZ, 0x1, UP0 ;  /* 0x000000013f247887 */ /* 0x000fc80008000000 */
[----:B------:R-:W-:-:S04]  /*9030*/  ULOP3.LUT UR36, UR30, UR36, URZ, 0x3c, !UPT ;  /* 0x000000241e247292 */ /* 0x000fc8000f8e3c3f */
[----:B------:R-:W-:Y:S08]  /*9040*/  @P2 BRA `(.L_x_993) ;  /* 0x0000000000382947 */ /* 0x000ff00003800000 */
[----:B------:R-:W-:Y:S05]  /*9050*/  @!P0 BRA `(.L_x_994) ;  /* 0x0000000000048947 */ /* 0x000fea0003800000 */
[----:B------:R-:W-:Y:S01]  /*9060*/  BPT.TRAP 0x1 ;  /* 0x000000040000795c */ /* 0x000fe20000300000 */
.L_x_994:
        /* <DEDUP_REMOVED lines=9> */
.L_x_995:
[----:B-1----:R-:W-:Y:S05]  /*9100*/  @P3 BRA `(.L_x_993) ;  /* 0x0000000000083947 */ /* 0x002fea0003800000 */
[----:B------:R-:W1:Y:S02]  /*9110*/  SYNCS.PHASECHK.TRANS64.TRYWAIT P3, [UR6+0x22830], R4 ;  /* 0x02283004ff0075a7 */ /* 0x000e640008060146 */
[----:B-1----:R-:W-:Y:S05]  /*9120*/  @!P3 BRA `(.L_x_996) ;  /* 0x000000cc0074b947 */ /* 0x002fea0003800000 */
.L_x_993:
[----:B------:R-:W2:Y:S01]  /*9130*/  S2R R6, SR_TID.X ;  /* 0x0000000000067919 */ /* 0x000ea20000002100 */
[----:B------:R-:W-:Y:S01]  /*9140*/  UIADD3 UR31, UR46, 0x1, URZ ;  /* 0x000000012e1f7890 */ /* 0x000fe2000fffe03f */
[----:B------:R-:W-:Y:S01]  /*9150*/  UMOV UR27, 0x80000020 ;  /* 0x80000020001b7882 */ /* 0x000fe20000000000 */
[----:B------:R-:W-:Y:S02]  /*9160*/  UMOV UR7, 0x80000020 ;  /* 0x8000002000077882 */ /* 0x000fe40000000000 */
[----:B------:R-:W-:Y:S01]  /*9170*/  UISETP.NE.AND UP0, UPT, UR31, 0x2, UPT ;  /* 0x000000021f00788c */ /* 0x000fe2000bf05270 */
[----:B------:R-:W-:Y:S01]  /*9180*/  UMOV UR11, 0x80000020 ;  /* 0x80000020000b7882 */ /* 0x000fe20000000000 */
[----:B------:R-:W-:Y:S02]  /*9190*/  UMOV UR15, 0x80000020 ;  /* 0x80000020000f7882 */ /* 0x000fe40000000000 */
[----:B------:R-:W-:Y:S01]  /*91a0*/  USEL UR31, UR31, URZ, UP0 ;  /* 0x0000003f1f1f7287 */ /* 0x000fe20008000000 */
[----:B------:R-:W-:Y:S01]  /*91b0*/  UMOV UR19, 0x80000020 ;  /* 0x8000002000137882 */ /* 0x000fe20000000000 */
[----:B------:R-:W-:-:S02]  /*91c0*/  UMOV UR23, 0x80000020 ;  /* 0x8000002000177882 */ /* 0x000fc40000000000 */
[----:B------:R-:W-:-:S04]  /*91d0*/  UIMAD UR26, UR31, 0x600, UR28 ;  /* 0x000006001f1a78a4 */ /* 0x000fc8000f8e021c */
[----:B------:R-:W-:Y:S02]  /*91e0*/  UIADD3 UR6, UR26, 0x2, URZ ;  /* 0x000000021a067890 */ /* 0x000fe4000fffe03f */
[----:B------:R-:W-:Y:S02]  /*91f0*/  UIADD3 UR10, UR26, 0x200, URZ ;  /* 0x000002001a0a7890 */ /* 0x000fe4000fffe03f */
[----:B------:R-:W-:Y:S02]  /*9200*/  UIADD3 UR14, UR26, 0x202, URZ ;  /* 0x000002021a0e7890 */ /* 0x000fe4000fffe03f */
[----:B------:R-:W-:Y:S02]  /*9210*/  UIADD3 UR18, UR26, 0x400, URZ ;  /* 0x000004001a127890 */ /* 0x000fe4000fffe03f */
[----:B------:R-:W-:Y:S01]  /*9220*/  UIADD3 UR22, UR26, 0x402, URZ ;  /* 0x000004021a167890 */ /* 0x000fe2000fffe03f */
        /* <DEDUP_REMOVED lines=24> */
.L_x_998:
[----:B------:R-:W-:Y:S01]  /*93b0*/  ULEA UR6, UR46, UR37, 0x3 ;  /* 0x000000252e067291 */ /* 0x000fe2000f8e183f */
[----:B------:R-:W-:-:S05]  /*93c0*/  IMAD.U32 R4, RZ, RZ, UR30 ;  /* 0x0000001eff047e24 */ /* 0x000fca000f8e00ff */
[----:B------:R-:W-:-:S04]  /*93d0*/  SHF.L.U32 R4, R4, 0x1f, RZ ;  /* 0x0000001f04047819 */ /* 0x000fc800000006ff */
[----:B------:R0:W1:Y:S01]  /*93e0*/  SYNCS.PHASECHK.TRANS64.TRYWAIT P2, [UR6+0x22850], R4 ;  /* 0x02285004ff0075a7 */ /* 0x0000620008040146 */
[----:B------:R-:W-:Y:S05]  /*93f0*/  @!P0 BRA `(.L_x_999) ;  /* 0x0000000000048947 */ /* 0x000fea0003800000 */
[----:B------:R-:W-:Y:S01]  /*9400*/  BPT.TRAP 0x1 ;  /* 0x000000040000795c */ /* 0x000fe20000300000 */
.L_x_999:
[----:B-1----:R-:W-:Y:S05]  /*9410*/  @P2 BRA `(.L_x_997) ;  /* 0x0000000000082947 */ /* 0x002fea0003800000 */
[----:B------:R-:W1:Y:S02]  /*9420*/  SYNCS.PHASECHK.TRANS64.TRYWAIT P2, [UR6+0x22850], R4 ;  /* 0x02285004ff0075a7 */ /* 0x000e640008040146 */
[----:B-1----:R-:W-:Y:S05]  /*9430*/  @!P2 BRA `(.L_x_1000) ;  /* 0x000000c800c8a947 */ /* 0x002fea0003800000 */
.L_x_997:
[----:B------:R-:W-:Y:S01]  /*9440*/  UIADD3 UR6, UR37, 0x400, URZ ;  /* 0x0000040025067890 */ /* 0x000fe2000fffe03f */
[----:B------:R-:W-:Y:S01]  /*9450*/  WARPGROUP.ARRIVE ;  /* 0x00000000000079c5 */ /* 0x000fe20000000000 */
[----:B------:R-:W-:Y:S01]  /*9460*/  UMOV UR7, 0x40000040 ;  /* 0x4000004000077882 */ /* 0x000fe20000000000 */
[C---:B------:R-:W-:Y:S01]  /*9470*/  FMUL.FTZ R10, R0.reuse, R24 ;  /* 0x00000018000a7220 */ /* 0x040fe20000410000 */
[----:B------:R-:W-:Y:S01]  /*9480*/  USHF.R.U32.HI UR6, URZ, 0x4, UR6 ;  /* 0x000000043f067899 */ /* 0x000fe20008011606 */
[C---:B------:R-:W-:Y:S01]  /*9490*/  FMUL.FTZ R14, R0.reuse, R26 ;  /* 0x0000001a000e7220 */ /* 0x040fe20000410000 */
[C---:B------:R-:W-:Y:S01]  /*94a0*/  FMUL.FTZ R12, R0.reuse, R25 ;  /* 0x00000019000c7220 */ /* 0x040fe20000410000 */
[C---:B------:R-:W-:Y:S01]  /*94b0*/  FMUL.FTZ R20, R0.reuse, R27 ;  /* 0x0000001b00147220 */ /* 0x040fe20000410000 */
[----:B------:R-:W-:Y:S01]  /*94c0*/  ULOP3.LUT UR6, UR6, 0x3fff, URZ, 0xc0, !UPT ;  /* 0x00003fff06067892 */ /* 0x000fe2000f8ec03f */
[----:B------:R-:W1:Y:S01]  /*94d0*/  MUFU.TANH R10, R10 ;  /* 0x0000000a000a7308 */ /* 0x000e620000002400 */
[C---:B------:R-:W-:Y:S01]  /*94e0*/  FMUL.FTZ R180, R0.reuse, R28 ;  /* 0x0000001c00b47220 */ /* 0x040fe20000410000 */
[C---:B------:R-:W-:Y:S01]  /*94f0*/  FMUL.FTZ R24, R0.reuse, R30 ;  /* 0x0000001e00187220 */ /* 0x040fe20000410000 */
[----:B------:R-:W-:Y:S01]  /*9500*/  ULOP3.LUT UR6, UR6, 0x10000, URZ, 0xfc, !UPT ;  /* 0x0001000006067892 */ /* 0x000fe2000f8efc3f */
[C---:B------:R-:W-:Y:S01]  /*9510*/  FMUL.FTZ R182, R0.reuse, R29 ;  /* 0x0000001d00b67220 */ /* 0x040fe20000410000 */
[C---:B------:R-:W-:Y:S01]  /*9520*/  FMUL.FTZ R26, R0.reuse, R31 ;  /* 0x0000001f001a7220 */ /* 0x040fe20000410000 */
[C---:B------:R-:W-:Y:S01]  /*9530*/  FMUL.FTZ R184, R0.reuse, R32 ;  /* 0x0000002000b87220 */ /* 0x040fe20000410000 */
[----:B------:R-:W-:Y:S01]  /*9540*/  ULEA UR10, UR46, UR6, 0xa ;  /* 0x000000062e0a7291 */ /* 0x000fe2000f8e503f */
[----:B------:R-:W2:Y:S01]  /*9550*/  MUFU.TANH R14, R14 ;  /* 0x0000000e000e7308 */ /* 0x000ea20000002400 */
        /* <DEDUP_REMOVED lines=8> */
[----:B------:R-:W3:Y:S01]  /*95e0*/  MUFU.TANH R12, R12 ;  /* 0x0000000c000c7308 */ /* 0x000ee20000002400 */
[----:B-1----:R-:W-:Y:S01]  /*95f0*/  FMNMX.FTZ R7, R10, R9, !PT ;  /* 0x000000090a077209 */ /* 0x002fe20007810000 */
[----:B------:R-:W-:Y:S01]  /*9600*/  UIADD3 UR6, UR10, 0x2, URZ ;  /* 0x000000020a067890 */ /* 0x000fe2000fffe03f */
[C---:B------:R-:W-:Y:S01]  /*9610*/  FMUL.FTZ R34, R0.reuse, R39 ;  /* 0x0000002700227220 */ /* 0x040fe20000410000 */
[----:B------:R-:W-:Y:S01]  /*9620*/  UMOV UR7, 0x40000040 ;  /* 0x4000004000077882 */ /* 0x000fe20000000000 */
        /* <DEDUP_REMOVED lines=12> */
[----:B---3--:R-:W-:Y:S01]  /*96f0*/  FMNMX.FTZ R7, R12, R7, !PT ;  /* 0x000000070c077209 */ /* 0x008fe20007810000 */
[C---:B------:R-:W-:Y:S01]  /*9700*/  FMUL.FTZ R44, R0.reuse, R50 ;  /* 0x00000032002c7220 */ /* 0x040fe20000410000 */
[C---:B------:R-:W-:Y:S01]  /*9710*/  FMUL.FTZ R202, R0.reuse, R49 ;  /* 0x0000003100ca7220 */ /* 0x040fe20000410000 */
[C---:B------:R-:W-:Y:S01]  /*9720*/  FMUL.FTZ R46, R0.reuse, R51 ;  /* 0x00000033002e7220 */ /* 0x040fe20000410000 */
[C---:B------:R-:W-:Y:S01]  /*9730*/  FMUL.FTZ R204, R0.reuse, R52 ;  /* 0x0000003400cc7220 */ /* 0x040fe20000410000 */
[C---:B------:R-:W-:Y:S01]  /*9740*/  FMUL.FTZ R48, R0.reuse, R54 ;  /* 0x0000003600307220 */ /* 0x040fe20000410000 */
[----:B------:R-:W-:Y:S01]  /*9750*/  FMUL.FTZ R206, R0, R53 ;  /* 0x0000003500ce7220 */ /* 0x000fe20000410000 */
[----:B------:R-:W3:Y:S01]  /*9760*/  MUFU.TANH R24, R24 ;  /* 0x0000001800187308 */ /* 0x000ee20000002400 */
        /* <DEDUP_REMOVED lines=43> */
[----:B------:R-:W-:Y:S01]  /*9a20*/  FMUL.FTZ R84, R0, R87 ;  /* 0x0000005700547220 */ /* 0x000fe20000410000 */
[----:B------:R-:W-:Y:S01]  /*9a30*/  UMOV UR11, 0x40000040 ;  /* 0x40000040000b7882 */ /* 0x000fe20000000000 */
[----:B------:R-:W3:Y:S02]  /*9a40*/  S2R R179, SR_TID.X ;  /* 0x0000000000b37919 */ /* 0x000ee40000002100 */
[----:B------:R-:W4:Y:S01]  /*9a50*/  MUFU.TANH R30, R30 ;  /* 0x0000001e001e7308 */ /* 0x000f220000002400 */
[----:B-1----:R-:W-:-:S07]  /*9a60*/  FMNMX.FTZ R13, R28, R13, !PT ;  /* 0x0000000d1c0d7209 */ /* 0x002fce0007810000 */
[----:B------:R-:W1:Y:S01]  /*9a70*/  MUFU.TANH R188, R188 ;  /* 0x000000bc00bc7308 */ /* 0x000e620000002400 */
[----:B--2---:R-:W-:-:S07]  /*9a80*/  FMNMX.FTZ R7, R186, R7, !PT ;  /* 0x00000007ba077209 */ /* 0x004fce0007810000 */
[----:B------:R-:W2:Y:S01]  /*9a90*/  MUFU.TANH R32, R32 ;  /* 0x0000002000207308 */ /* 0x000ea20000002400 */
[----:B----4-:R-:W-:-:S07]  /*9aa0*/  FMNMX.FTZ R13, R30, R13, !PT ;  /* 0x0000000d1e0d7209 */ /* 0x010fce0007810000 */
[----:B------:R-:W4:Y:S01]  /*9ab0*/  MUFU.TANH R190, R190 ;  /* 0x000000be00be7308 */ /* 0x000f220000002400 */
[----:B-1----:R-:W-:Y:S02]  /*9ac0*/  FMNMX.FTZ R7, R188, R7, !PT ;  /* 0x00000007bc077209 */ /* 0x002fe40007810000 */
[----:B---3--:R-:W-:-:S05]  /*9ad0*/  SHF.R.U32.HI R179, RZ, 0x7, R179 ;  /* 0x00000007ffb37819 */ /* 0x008fca00000116b3 */
[----:B------:R-:W1:Y:S01]  /*9ae0*/  MUFU.TANH R34, R34 ;  /* 0x0000002200227308 */ /* 0x000e620000002400 */
[----:B--2---:R-:W-:-:S07]  /*9af0*/  FMNMX.FTZ R13, R32, R13, !PT ;  /* 0x0000000d200d7209 */ /* 0x004fce0007810000 */
[----:B------:R-:W2:Y:S01]  /*9b00*/  MUFU.TANH R192, R192 ;  /* 0x000000c000c07308 */ /* 0x000ea20000002400 */
[----:B----4-:R-:W-:-:S07]  /*9b10*/  FMNMX.FTZ R7, R190, R7, !PT ;  /* 0x00000007be077209 */ /* 0x010fce0007810000 */
[----:B------:R-:W3:Y:S01]  /*9b20*/  MUFU.TANH R36, R36 ;  /* 0x0000002400247308 */ /* 0x000ee20000002400 */
[----:B-1----:R-:W-:-:S07]  /*9b30*/  FMNMX.FTZ R13, R34, R13, !PT ;  /* 0x0000000d220d7209 */ /* 0x002fce0007810000 */
[----:B------:R-:W1:Y:S01]  /*9b40*/  MUFU.TANH R194, R194 ;  /* 0x000000c200c27308 */ /* 0x000e620000002400 */
[----:B--2---:R-:W-:-:S07]  /*9b50*/  FMNMX.FTZ R7, R192, R7, !PT ;  /* 0x00000007c0077209 */ /* 0x004fce0007810000 */
[----:B------:R-:W2:Y:S01]  /*9b60*/  MUFU.TANH R38, R38 ;  /* 0x0000002600267308 */ /* 0x000ea20000002400 */
[----:B---3--:R-:W-:Y:S01]  /*9b70*/  FMNMX.FTZ R13, R36, R13, !PT ;  /* 0x0000000d240d7209 */ /* 0x008fe20007810000 */
[----:B------:R-:W-:Y:S02]  /*9b80*/  WARPGROUP.DEPBAR.LE gsb0, 0x0 ;  /* 0x00008000000079c5 */ /* 0x000fe40000010000 */
[----:B------:R-:W-:-:S04]  /*9b90*/  WARPGROUP.ARRIVE ;  /* 0x00000000000079c5 */ /* 0x000fc80000000000 */
[----:B------:R-:W3:Y:S01]  /*9ba0*/  MUFU.TANH R196, R196 ;  /* 0x000000c400c47308 */ /* 0x000ee20000002400 */
[----:B-1----:R-:W-:Y:S01]  /*9bb0*/  FMNMX.FTZ R7, R194, R7, !PT ;  /* 0x00000007c2077209 */ /* 0x002fe20007810000 */
[----:B------:R-:W-:Y:S01]  /*9bc0*/  QGMMA.64x128x32.F32.E4M3.E4M3 R88, R160, gdesc[UR4], R88, gsb0 ;  /* 0x01e00004a0587df3 */ /* 0x000fe20008000858 */
[----:B------:R-:W-:-:S05]  /*9bd0*/  UIADD3 UR6, UR10, 0x4, URZ ;  /* 0x000000040a067890 */ /* 0x000fca000fffe03f */
[----:B------:R-:W1:Y:S01]  /*9be0*/  MUFU.TANH R40, R40 ;  /* 0x0000002800287308 */ /* 0x000e620000002400 */
[----:B--2---:R-:W-:Y:S01]  /*9bf0*/  FMNMX.FTZ R13, R38, R13, !PT ;  /* 0x0000000d260d7209 */ /* 0x004fe20007810000 */
[----:B------:R-:W-:Y:S01]  /*9c00*/  UMOV UR7, 0x40000040 ;  /* 0x4000004000077882 */ /* 0x000fe20000000000 */
[----:B------:R-:W-:-:S05]  /*9c10*/  UIADD3 UR10, UR10, 0x6, URZ ;  /* 0x000000060a0a7890 */ /* 0x000fca000fffe03f */
[----:B------:R-:W2:Y:S01]  /*9c20*/  MUFU.TANH R198, R198 ;  /* 0x000000c600c67308 */ /* 0x000ea20000002400 */
[----:B---3--:R-:W-:-:S07]  /*9c30*/  FMNMX.FTZ R7, R196, R7, !PT ;  /* 0x00000007c4077209 */ /* 0x008fce0007810000 */
[----:B------:R-:W3:Y:S01]  /*9c40*/  MUFU.TANH R42, R42 ;  /* 0x0000002a002a7308 */ /* 0x000ee20000002400 */
[----:B-1----:R-:W-:-:S07]  /*9c50*/  FMNMX.FTZ R13, R40, R13, !PT ;  /* 0x0000000d280d7209 */ /* 0x002fce0007810000 */
[----:B------:R-:W1:Y:S01]  /*9c60*/  MUFU.TANH R200, R200 ;  /* 0x000000c800c87308 */ /* 0x000e620000002400 */
[----:B--2---:R-:W-:-:S07]  /*9c70*/  FMNMX.FTZ R7, R198, R7, !PT ;  /* 0x00000007c6077209 */ /* 0x004fce0007810000 */
        /* <DEDUP_REMOVED lines=27> */
[----:B-1----:R-:W-:Y:S01]  /*9e30*/  FMNMX.FTZ R7, R212, R7, !PT ;  /* 0x00000007d4077209 */ /* 0x002fe20007810000 */
[----:B------:R-:W-:Y:S02]  /*9e40*/  WARPGROUP.DEPBAR.LE gsb0, 0x0 ;  /* 0x00008000000079c5 */ /* 0x000fe40000010000 */
[----:B------:R-:W-:-:S04]  /*9e50*/  WARPGROUP.ARRIVE ;  /* 0x00000000000079c5 */ /* 0x000fc80000000000 */
[----:B------:R-:W1:Y:S01]  /*9e60*/  MUFU.TANH R58, R58 ;  /* 0x0000003a003a7308 */ /* 0x000e620000002400 */
[----:B--2---:R-:W-:Y:S01]  /*9e70*/  FMNMX.FTZ R13, R56, R13, !PT ;  /* 0x0000000d380d7209 */ /* 0x004fe20007810000 */
[----:B------:R-:W-:Y:S06]  /*9e80*/  QGMMA.64x128x32.F32.E4M3.E4M3 R88, R156, gdesc[UR4], R88, gsb0 ;  /* 0x01e000049c587df3 */ /* 0x000fec0008000858 */
        /* <DEDUP_REMOVED lines=35> */
[----:B--2---:R-:W-:Y:S01]  /*a0c0*/  FMNMX.FTZ R13, R74, R13, !PT ;  /* 0x0000000d4a0d7209 */ /* 0x004fe20007810000 */
[----:B------:R-:W-:Y:S02]  /*a0d0*/  WARPGROUP.DEPBAR.LE gsb0, 0x0 ;  /* 0x00008000000079c5 */ /* 0x000fe40000010000 */
[----:B------:R-:W-:-:S04]  /*a0e0*/  WARPGROUP.ARRIVE ;  /* 0x00000000000079c5 */ /* 0x000fc80000000000 */
[----:B------:R-:W2:Y:S01]  /*a0f0*/  MUFU.TANH R232, R232 ;  /* 0x000000e800e87308 */ /* 0x000ea20000002400 */
[----:B---3--:R-:W-:Y:S01]  /*a100*/  FMNMX.FTZ R7, R80, R7, !PT ;  /* 0x0000000750077209 */ /* 0x008fe20007810000 */
[----:B------:R-:W-:Y:S06]  /*a110*/  QGMMA.64x128x32.F32.E4M3.E4M3 R88, R152, gdesc[UR8], R88, gsb0 ;  /* 0x01e0000898587df3 */ /* 0x000fec0008000858 */
        /* <DEDUP_REMOVED lines=9> */
[----:B--2---:R-:W-:Y:S02]  /*a1b0*/  FMNMX.FTZ R13, R82, R13, !PT ;  /* 0x0000000d520d7209 */ /* 0x004fe40007810000 */
[----:B---3--:R-:W-:Y:S02]  /*a1c0*/  FMNMX.FTZ R15, R236, R7, !PT ;  /* 0x00000007ec0f7209 */ /* 0x008fe40007810000 */
[----:B------:R-:W2:Y:S03]  /*a1d0*/  LDC R7, c[0x0][0x988] ;  /* 0x00026200ff077b82 */ /* 0x000ea60000000800 */
[----:B0-----:R-:W0:Y:S01]  /*a1e0*/  SHFL.BFLY PT, R4, R15, 0x2, 0x1f ;  /* 0x0c401f000f047f89 */ /* 0x001e2200000e0000 */
[----:B-1----:R-:W-:-:S05]  /*a1f0*/  FMNMX.FTZ R13, R84, R13, !PT ;  /* 0x0000000d540d7209 */ /* 0x002fca0007810000 */
[----:B------:R-:W1:Y:S01]  /*a200*/  SHFL.BFLY PT, R6, R13, 0x2, 0x1f ;  /* 0x0c401f000d067f89 */ /* 0x000e6200000e0000 */
[----:B0-----:R-:W-:Y:S02]  /*a210*/  FMNMX.FTZ R21, R15, R4, !PT ;  /* 0x000000040f157209 */ /* 0x001fe40007810000 */
[----:B-1----:R-:W-:-:S03]  /*a220*/  FMNMX.FTZ R25, R13, R6, !PT ;  /* 0x000000060d197209 */ /* 0x002fc60007810000 */
[----:B------:R-:W0:Y:S04]  /*a230*/  SHFL.BFLY PT, R6, R21, 0x1, 0x1f ;  /* 0x0c201f0015067f89 */ /* 0x000e2800000e0000 */
[----:B------:R-:W1:Y:S01]  /*a240*/  SHFL.BFLY PT, R4, R25, 0x1, 0x1f ;  /* 0x0c201f0019047f89 */ /* 0x000e6200000e0000 */
[----:B0-----:R-:W-:Y:S02]  /*a250*/  FMNMX.FTZ R6, R21, R6, !PT ;  /* 0x0000000615067209 */ /* 0x001fe40007810000 */
[----:B-1----:R-:W-:-:S03]  /*a260*/  FMNMX.FTZ R4, R25, R4, !PT ;  /* 0x0000000419047209 */ /* 0x002fc60007810000 */
[C---:B--2---:R-:W-:Y:S01]  /*a270*/  FFMA.FTZ R49, R6.reuse, R7, -8 ;  /* 0xc100000006317423 */ /* 0x044fe20000010007 */
[----:B------:R-:W-:-:S01]  /*a280*/  FADD.FTZ R86, -R6, R9 ;  /* 0x0000000906567221 */ /* 0x000fc20000010100 */
[----:B------:R-:W-:Y:S02]  /*a290*/  FADD.FTZ R9, -R4, R11 ;  /* 0x0000000b04097221 */ /* 0x000fe40000010100 */
        /* <DEDUP_REMOVED lines=31> */
[-C--:B------:R-:W-:Y:S01]  /*a490*/  FFMA.FTZ R196, R236, R7.reuse, -R49 ;  /* 0x00000007ecc47223 */ /* 0x080fe20000010831 */
[----:B------:R-:W-:-:S01]  /*a4a0*/  FFMA.FTZ R49, R4, R7, -8 ;  /* 0xc100000004317423 */ /* 0x000fc20000010007 */
[-C--:B------:R-:W-:Y:S01]  /*a4b0*/  FMUL.FTZ R86, R86, R7.reuse ;  /* 0x0000000756567220 */ /* 0x080fe20000410000 */
[-C--:B------:R-:W-:Y:S01]  /*a4c0*/  FMUL.FTZ R9, R9, R7.reuse ;  /* 0x0000000709097220 */ /* 0x080fe20000410000 */
        /* <DEDUP_REMOVED lines=28> */
[----:B------:R-:W-:Y:S01]  /*a690*/  FFMA.FTZ R74, R74, R7, -R49 ;  /* 0x000000074a4a7223 */ /* 0x000fe20000010831 */
[----:B------:R-:W-:-:S02]  /*a6a0*/  IMAD.U32 R50, RZ, RZ, UR31 ;  /* 0x0000001fff327e24 */ /* 0x000fc4000f8e00ff */
[-CC-:B------:R-:W-:Y:S01]  /*a6b0*/  FFMA.FTZ R76, R76, R7.reuse, -R49.reuse ;  /* 0x000000074c4c7223 */ /* 0x180fe20000010831 */
[----:B------:R-:W-:Y:S02]  /*a6c0*/  WARPGROUP.DEPBAR.LE gsb0, 0x0 ;  /* 0x00008000000079c5 */ /* 0x000fe40000010000 */
[----:B------:R-:W0:Y:S01]  /*a6d0*/  MUFU.EX2 R10, R10 ;  /* 0x0000000a000a7308 */ /* 0x000e220000000800 */
[----:B------:R-:W-:Y:S01]  /*a6e0*/  @!P1 LEA R50, R50, UR37, 0x3 ;  /* 0x0000002532329c11 */ /* 0x000fe2000f8e18ff */
[-CC-:B------:R-:W-:Y:S01]  /*a6f0*/  FFMA.FTZ R78, R78, R7.reuse, -R49.reuse ;  /* 0x000000074e4e7223 */ /* 0x180fe20000010831 */
[----:B------:R-:W-:Y:S01]  /*a700*/  IADD3 R48, -R179, 0xb, RZ ;  /* 0x0000000bb3307810 */ /* 0x000fe20007ffe1ff */
[----:B------:R-:W-:-:S04]  /*a710*/  FFMA.FTZ R82, R82, R7, -R49 ;  /* 0x0000000752527223 */ /* 0x000fc80000010831 */
[----:B------:R-:W2:Y:S01]  /*a720*/  MUFU.EX2 R51, R51 ;  /* 0x0000003300337308 */ /* 0x000ea20000000800 */
[----:B-1----:R-:W-:-:S07]  /*a730*/  FFMA.FTZ R2, R9, R2, R14 ;  /* 0x0000000209027223 */ /* 0x002fce000001000e */
        /* <DEDUP_REMOVED lines=53> */
[-CC-:B------:R-:W-:Y:S01]  /*aa90*/  FFMA.FTZ R73, R70, R7.reuse, -R49.reuse ;  /* 0x0000000746497223 */ /* 0x180fe20000010831 */
[----:B------:R-:W-:-:S05]  /*aaa0*/  FFMA.FTZ R49, R84, R7, -R49 ;  /* 0x0000000754317223 */ /* 0x000fca0000010831 */
        /* <DEDUP_REMOVED lines=44> */
[----:B------:R-:W-:Y:S01]  /*ad70*/  @!P1 VIADD R2, R50, 0x22840 ;  /* 0x0002284032029836 */ /* 0x000fe20000000000 */
[----:B------:R0:W-:Y:S06]  /*ad80*/  BAR.ARV R48, 0x100 ;  /* 0x000400300000751d */ /* 0x0001ec0000002000 */
[----:B------:R-:W2:Y:S01]  /*ad90*/  MUFU.EX2 R73, R73 ;  /* 0x0000004900497308 */ /* 0x000ea20000000800 */
[----:B-1----:R-:W-:-:S01]  /*ada0*/  FADD.FTZ R46, R42, R3 ;  /* 0x000000032a2e7221 */ /* 0x002fc20000010000 */
[----:B------:R-:W-:-:S04]  /*adb0*/  @!P1 PRMT R2, RZ, 0x654, R2 ;  /* 0x00000654ff029816 */ /* 0x000fc80000000002 */
[----:B------:R1:W-:Y:S02]  /*adc0*/  @!P1 SYNCS.ARRIVE.TRANS64.RED.A1T0 RZ, [R2+URZ], RZ ;  /* 0x000000ff02ff99a7 */ /* 0x0003e4000810043f */
[----:B------:R-:W3:Y:S01]  /*add0*/  MUFU.EX2 R43, R43 ;  /* 0x0000002b002b7308 */ /* 0x000ee20000000800 */
[----:B0-----:R-:W-:-:S07]  /*ade0*/  FADD.FTZ R48, R192, R75 ;  /* 0x0000004bc0307221 */ /* 0x001fce0000010000 */
[----:B------:R-:W0:Y:S01]  /*adf0*/  MUFU.EX2 R77, R72 ;  /* 0x00000048004d7308 */ /* 0x000e220000000800 */
[----:B--2---:R-:W-:-:S07]  /*ae00*/  FADD.FTZ R46, R73, R46 ;  /* 0x0000002e492e7221 */ /* 0x004fce0000010000 */
[----:B------:R-:W1:Y:S01]  /*ae10*/  MUFU.EX2 R194, R194 ;  /* 0x000000c200c27308 */ /* 0x000e620000000800 */
[----:B---3--:R-:W-:-:S07]  /*ae20*/  FADD.FTZ R3, R43, R48 ;  /* 0x000000302b037221 */ /* 0x008fce0000010000 */
        /* <DEDUP_REMOVED lines=18> */
[----:B0-----:R-:W-:-:S03]  /*af50*/  FADD.FTZ R3, R196, R3 ;  /* 0x00000003c4037221 */ /* 0x001fc60000010000 */
[----:B-1----:R-:W-:Y:S01]  /*af60*/  FADD.FTZ R2, R49, R46 ;  /* 0x0000002e31027221 */ /* 0x002fe20000010000 */
[----:B------:R-:W-:Y:S06]  /*af70*/  @!P0 BRA `(.L_x_1001) ;  /* 0x0000000000048947 */ /* 0x000fec0003800000 */
[----:B------:R-:W-:Y:S01]  /*af80*/  BPT.TRAP 0x1 ;  /* 0x000000040000795c */ /* 0x000fe20000300000 */
.L_x_1001:
        /* <DEDUP_REMOVED lines=11> */
[----:B------:R-:W-:Y:S01]  /*b040*/  F2FP.SATFINITE.E4M3.F32.PACK_AB_MERGE_C R12, R10, R11, R12 ;  /* 0x0000000b0a0c723e */ /* 0x000fe2000480700c */
[----:B------:R-:W-:Y:S01]  /*b050*/  FMUL.FTZ R91, R91, R9 ;  /* 0x000000095b5b7220 */ /* 0x000fe20000410000 */
[----:B------:R-:W-:Y:S01]  /*b060*/  F2FP.SATFINITE.E4M3.F32.PACK_AB_MERGE_C R31, R184, R29, R31 ;  /* 0x0000001db81f723e */ /* 0x000fe2000480701f */
[-C--:B------:R-:W-:Y:S01]  /*b070*/  FMUL.FTZ R94, R94, R9.reuse ;  /* 0x000000095e5e7220 */ /* 0x080fe20000410000 */
[----:B------:R-:W-:Y:S01]  /*b080*/  F2FP.SATFINITE.E4M3.F32.PACK_AB_MERGE_C R20, R53, R20, RZ ;  /* 0x000000143514723e */ /* 0x000fe200048070ff */
[----:B------:R-:W-:Y:S01]  /*b090*/  FMUL.FTZ R95, R95, R9 ;  /* 0x000000095f5f7220 */ /* 0x000fe20000410000 */
[----:B------:R-:W-:Y:S01]  /*b0a0*/  F2FP.SATFINITE.E4M3.F32.PACK_AB_MERGE_C R26, R57, R26, RZ ;  /* 0x0000001a391a723e */ /* 0x000fe200048070ff */
[----:B------:R-:W-:Y:S01]  /*b0b0*/  SYNCS.ARRIVE.TRANS64.RED.A1T0 RZ, [UR6], RZ ;  /* 0x000000ffffff79a7 */ /* 0x000fe20008100406 */
        /* <DEDUP_REMOVED lines=86> */
[----:B------:R-:W-:Y:S02]  /*b620*/  IMAD.MOV.U32 R9, RZ, RZ, R6 ;  /* 0x000000ffff097224 */ /* 0x000fe400078e0006 */
[----:B------:R-:W-:Y:S02]  /*b630*/  IMAD.MOV.U32 R164, RZ, RZ, R12 ;  /* 0x000000ffffa47224 */ /* 0x000fe400078e000c */
[----:B------:R-:W-:Y:S01]  /*b640*/  IMAD.MOV.U32 R162, RZ, RZ, R31 ;  /* 0x000000ffffa27224 */ /* 0x000fe200078e001f */
[----:B------:R-:W-:Y:S06]  /*b650*/  @P2 BRA `(.L_x_1002) ;  /* 0xffffffd800682947 */ /* 0x000fec000383ffff */
[----:B------:R-:W-:-:S05]  /*b660*/  UMOV UR46, UR31 ;  /* 0x0000001f002e7c82 */ /* 0x000fca0008000000 */
.L_x_992:
[----:B------:R-:W-:-:S13]  /*b670*/  ISETP.GE.AND P2, PT, R5, R22, PT ;  /* 0x000000160500720c */ /* 0x000fda0003f46270 */
[----:B------:R-:W-:Y:S05]  /*b680*/  @!P2 BRA `(.L_x_1003) ;  /* 0x0000003400d4a947 */ /* 0x000fea0003800000 */
[----:B------:R-:W-:Y:S01]  /*b690*/  IMAD.MOV.U32 R9, RZ, RZ, R4 ;  /* 0x000000ffff097224 */ /* 0x000fe200078e0004 */
[----:B------:R-:W-:Y:S01]  /*b6a0*/  UMOV UR34, UR36 ;  /* 0x0000002400227c82 */ /* 0x000fe20008000000 */
[----:B------:R-:W-:Y:S01]  /*b6b0*/  IMAD.MOV.U32 R8, RZ, RZ, R6 ;  /* 0x000000ffff087224 */ /* 0x000fe200078e0006 */
[----:B------:R-:W-:Y:S01]  /*b6c0*/  UMOV UR33, UR46 ;  /* 0x0000002e00217c82 */ /* 0x000fe20008000000 */
[----:B------:R-:W-:Y:S01]  /*b6d0*/  ULDC UR30, c[0x0][0x9e4] ;  /* 0x00027900001e7ab9 */ /* 0x000fe20000000800 */
[----:B------:R-:W-:Y:S01]  /*b6e0*/  ULDC UR32, c[0x0][0x288] ;  /* 0x0000a20000207ab9 */ /* 0x000fe20000000800 */
[----:B------:R-:W-:-:S05]  /*b6f0*/  ULDC UR31, c[0x0][0x9e0] ;  /* 0x00027800001f7ab9 */ /* 0x000fca0000000800 */
.L_x_1021:
[----:B------:R-:W-:Y:S01]  /*b700*/  ISETP.NE.AND P2, PT, RZ, UR39, PT ;  /* 0x00000027ff007c0c */ /* 0x000fe2000bf45270 */
[----:B------:R-:W-:-:S04]  /*b710*/  UISETP.NE.AND UP0, UPT, UR33, 0x1, UPT ;  /* 0x000000012100788c */ /* 0x000fc8000bf05270 */
[----:B------:R-:W-:-:S04]  /*b720*/  USEL UR36, URZ, 0x1, UP0 ;  /* 0x000000013f247887 */ /* 0x000fc80008000000 */
[----:B------:R-:W-:-:S04]  /*b730*/  ULOP3.LUT UR36, UR34, UR36, URZ, 0x3c, !UPT ;  /* 0x0000002422247292 */ /* 0x000fc8000f8e3c3f */
[----:B------:R-:W-:Y:S08]  /*b740*/  @P2 BRA `(.L_x_1004) ;  /* 0x0000000000382947 */ /* 0x000ff00003800000 */
[----:B------:R-:W-:Y:S05]  /*b750*/  @!P0 BRA `(.L_x_1005) ;  /* 0x0000000000048947 */ /* 0x000fea0003800000 */
[----:B------:R-:W-:Y:S01]  /*b760*/  BPT.TRAP 0x1 ;  /* 0x000000040000795c */ /* 0x000fe20000300000 */
.L_x_1005:
        /* <DEDUP_REMOVED lines=9> */
.L_x_1006:
[----:B-1----:R-:W-:Y:S05]  /*b800*/  @P3 BRA `(.L_x_1004) ;  /* 0x0000000000083947 */ /* 0x002fea0003800000 */
[----:B------:R-:W1:Y:S02]  /*b810*/  SYNCS.PHASECHK.TRANS64.TRYWAIT P3, [UR6+0x22830], R4 ;  /* 0x02283004ff0075a7 */ /* 0x000e640008060146 */
[----:B-1----:R-:W-:Y:S05]  /*b820*/  @!P3 BRA `(.L_x_1007) ;  /* 0x000000a400e4b947 */ /* 0x002fea0003800000 */
.L_x_1004:
        /* <DEDUP_REMOVED lines=40> */
.L_x_1009:
[----:B------:R-:W-:Y:S01]  /*bab0*/  ULEA UR6, UR33, UR37, 0x3 ;  /* 0x0000002521067291 */ /* 0x000fe2000f8e183f */
[----:B------:R-:W-:-:S05]  /*bac0*/  IMAD.U32 R4, RZ, RZ, UR34 ;  /* 0x00000022ff047e24 */ /* 0x000fca000f8e00ff */
[----:B------:R-:W-:-:S04]  /*bad0*/  SHF.L.U32 R4, R4, 0x1f, RZ ;  /* 0x0000001f04047819 */ /* 0x000fc800000006ff */
[----:B------:R0:W1:Y:S01]  /*bae0*/  SYNCS.PHASECHK.TRANS64.TRYWAIT P2, [UR6+0x22850], R4 ;  /* 0x02285004ff0075a7 */ /* 0x0000620008040146 */
[----:B------:R-:W-:Y:S05]  /*baf0*/  @!P0 BRA `(.L_x_1010) ;  /* 0x0000000000048947 */ /* 0x000fea0003800000 */
[----:B------:R-:W-:Y:S01]  /*bb00*/  BPT.TRAP 0x1 ;  /* 0x000000040000795c */ /* 0x000fe20000300000 */
.L_x_1010:
[----:B-1----:R-:W-:Y:S05]  /*bb10*/  @P2 BRA `(.L_x_1008) ;  /* 0x0000000000082947 */ /* 0x002fea0003800000 */
[----:B------:R-:W1:Y:S02]  /*bb20*/  SYNCS.PHASECHK.TRANS64.TRYWAIT P2, [UR6+0x22850], R4 ;  /* 0x02285004ff0075a7 */ /* 0x000e640008040146 */
[----:B-1----:R-:W-:Y:S05]  /*bb30*/  @!P2 BRA `(.L_x_1011) ;  /* 0x000000a40038a947 */ /* 0x002fea0003800000 */
.L_x_1008:
[----:B------:R-:W-:Y:S01]  /*bb40*/  UIADD3 UR6, UR37, 0x400, URZ ;  /* 0x0000040025067890 */ /* 0x000fe2000fffe03f */
[----:B------:R-:W-:Y:S01]  /*bb50*/  WARPGROUP.ARRIVE ;  /* 0x00000000000079c5 */ /* 0x000fe20000000000 */
[----:B------:R-:W-:-:S05]  /*bb60*/  UMOV UR7, 0x40000040 ;  /* 0x4000004000077882 */ /* 0x000fca0000000000 */
[----:B------:R-:W2:Y:S01]  /*bb70*/  S2R R181, SR_TID.X ;  /* 0x0000000000b57919 */ /* 0x000ea20000002100 */
[----:B------:R-:W-:Y:S01]  /*bb80*/  USHF.R.U32.HI UR6, URZ, 0x4, UR6 ;  /* 0x000000043f067899 */ /* 0x000fe20008011606 */
[C---:B------:R-:W-:Y:S01]  /*bb90*/  FMUL.FTZ R21, R0.reuse, R47 ;  /* 0x0000002f00157220 */ /* 0x040fe20000410000 */
[C---:B------:R-:W-:Y:S01]  /*bba0*/  FMUL.FTZ R47, R0.reuse, R48 ;  /* 0x00000030002f7220 */ /* 0x040fe20000410000 */
[C---:B------:R-:W-:Y:S01]  /*bbb0*/  FMUL.FTZ R48, R0.reuse, R49 ;  /* 0x0000003100307220 */ /* 0x040fe20000410000 */
[----:B------:R-:W-:Y:S01]  /*bbc0*/  ULOP3.LUT UR6, UR6, 0x3fff, URZ, 0xc0, !UPT ;  /* 0x00003fff06067892 */ /* 0x000fe2000f8ec03f */
[C---:B------:R-:W-:Y:S01]  /*bbd0*/  FMUL.FTZ R49, R0.reuse, R52 ;  /* 0x0000003400317220 */ /* 0x040fe20000410000 */
[C---:B------:R-:W-:Y:S01]  /*bbe0*/  FMUL.FTZ R52, R0.reuse, R57 ;  /* 0x0000003900347220 */ /* 0x040fe20000410000 */
[----:B------:R-:W-:Y:S01]  /*bbf0*/  VIADD R57, R17, UR42 ;  /* 0x0000002a11397c36 */ /* 0x000fe20008000000 */
[----:B------:R-:W-:Y:S01]  /*bc00*/  ULOP3.LUT UR6, UR6, 0x10000, URZ, 0xfc, !UPT ;  /* 0x0001000006067892 */ /* 0x000fe2000f8efc3f */
[C---:B-1----:R-:W-:Y:S01]  /*bc10*/  FMUL.FTZ R7, R0.reuse, R30 ;  /* 0x0000001e00077220 */ /* 0x042fe20000410000 */
[C---:B------:R-:W-:Y:S01]  /*bc20*/  FMUL.FTZ R30, R0.reuse, R54 ;  /* 0x00000036001e7220 */ /* 0x040fe20000410000 */
[----:B------:R-:W-:Y:S01]  /*bc30*/  IMAD.U32 R54, RZ, RZ, UR46 ;  /* 0x0000002eff367e24 */ /* 0x000fe2000f8e00ff */
[----:B------:R-:W-:Y:S01]  /*bc40*/  ULEA UR10, UR33, UR6, 0xa ;  /* 0x00000006210a7291 */ /* 0x000fe2000f8e503f */
[C---:B------:R-:W-:Y:S01]  /*bc50*/  FMUL.FTZ R6, R0.reuse, R27 ;  /* 0x0000001b00067220 */ /* 0x040fe20000410000 */
[C---:B------:R-:W-:Y:S01]  /*bc60*/  FMUL.FTZ R27, R0.reuse, R51 ;  /* 0x00000033001b7220 */ /* 0x040fe20000410000 */
[C---:B------:R-:W-:Y:S01]  /*bc70*/  FMUL.FTZ R51, R0.reuse, R56 ;  /* 0x0000003800337220 */ /* 0x040fe20000410000 */
[C---:B------:R-:W-:Y:S01]  /*bc80*/  FMUL.FTZ R56, R0.reuse, R61 ;  /* 0x0000003d00387220 */ /* 0x040fe20000410000 */
[C---:B0-----:R-:W-:Y:S01]  /*bc90*/  FMUL.FTZ R4, R0.reuse, R26 ;  /* 0x0000001a00047220 */ /* 0x041fe20000410000 */
[C---:B------:R-:W-:Y:S01]  /*bca0*/  FMUL.FTZ R179, R0.reuse, R36 ;  /* 0x0000002400b37220 */ /* 0x040fe20000410000 */
[----:B------:R-:W-:Y:S01]  /*bcb0*/  UMOV UR6, UR10 ;  /* 0x0000000a00067c82 */ /* 0x000fe20008000000 */
        /* <DEDUP_REMOVED lines=8> */
[C---:B------:R-:W-:Y:S01]  /*bd40*/  FMUL.FTZ R14, R0.reuse, R39 ;  /* 0x00000027000e7220 */ /* 0x040fe20000410000 */
[C---:B------:R-:W-:Y:S01]  /*bd50*/  FMUL.FTZ R15, R0.reuse, R43 ;  /* 0x0000002b000f7220 */ /* 0x040fe20000410000 */
[C---:B------:R-:W-:Y:S01]  /*bd60*/  FMUL.FTZ R180, R0.reuse, R45 ;  /* 0x0000002d00b47220 */ /* 0x040fe20000410000 */
[----:B--2---:R-:W-:Y:S01]  /*bd70*/  SHF.R.U32.HI R181, RZ, 0x7, R181 ;  /* 0x00000007ffb57819 */ /* 0x004fe200000116b5 */
[C---:B------:R-:W-:Y:S01]  /*bd80*/  FMUL.FTZ R26, R0.reuse, R46 ;  /* 0x0000002e001a7220 */ /* 0x040fe20000410000 */
[C---:B------:R-:W-:Y:S01]  /*bd90*/  FMUL.FTZ R42, R0.reuse, R62 ;  /* 0x0000003e002a7220 */ /* 0x040fe20000410000 */
[C---:B------:R-:W-:Y:S01]  /*bda0*/  FMUL.FTZ R36, R0.reuse, R66 ;  /* 0x0000004200247220 */ /* 0x040fe20000410000 */
[----:B------:R-:W-:Y:S01]  /*bdb0*/  IADD3 R61, -R181, 0xb, RZ ;  /* 0x0000000bb53d7810 */ /* 0x000fe20007ffe1ff */
        /* <DEDUP_REMOVED lines=18> */
[----:B------:R-:W-:Y:S01]  /*bee0*/  FMUL.FTZ R86, R0, R86 ;  /* 0x0000005600567220 */ /* 0x000fe20000410000 */
[----:B------:R-:W0:Y:S08]  /*bef0*/  MUFU.TANH R24, R24 ;  /* 0x0000001800187308 */ /* 0x000e300000002400 */
[----:B------:R-:W1:Y:S08]  /*bf00*/  MUFU.TANH R25, R25 ;  /* 0x0000001900197308 */ /* 0x000e700000002400 */
        /* <DEDUP_REMOVED lines=26> */
[----:B------:R-:W5:Y:S01]  /*c0b0*/  LDC R73, c[0x0][0x2f0] ;  /* 0x0000bc00ff497b82 */ /* 0x000f620000000800 */
[C---:B------:R-:W-:Y:S01]  /*c0c0*/  FMUL.FTZ R29, R0.reuse, R55 ;  /* 0x00000037001d7220 */ /* 0x040fe20000410000 */
[C---:B------:R-:W-:Y:S01]  /*c0d0*/  FMUL.FTZ R166, R0.reuse, R32 ;  /* 0x0000002000a67220 */ /* 0x040fe20000410000 */
[C---:B------:R-:W-:Y:S01]  /*c0e0*/  FMUL.FTZ R167, R0.reuse, R33 ;  /* 0x0000002100a77220 */ /* 0x040fe20000410000 */
        /* <DEDUP_REMOVED lines=23> */
[----:B------:R-:W1:Y:S01]  /*c260*/  @P5 LDC R40, c[0x0][0x44c] ;  /* 0x00011300ff285b82 */ /* 0x000e620000000800 */
[C---:B------:R-:W-:Y:S01]  /*c270*/  FMUL.FTZ R160, R0.reuse, R37 ;  /* 0x0000002500a07220 */ /* 0x040fe20000410000 */
[C---:B------:R-:W-:Y:S01]  /*c280*/  FMUL.FTZ R163, R0.reuse, R44 ;  /* 0x0000002c00a37220 */ /* 0x040fe20000410000 */
[----:B------:R-:W-:Y:S01]  /*c290*/  QGMMA.64x128x32.F32.E4M3.E4M3 R88, R156, gdesc[UR4], R88, gsb0 ;  /* 0x01e000049c587df3 */ /* 0x000fe20008000858 */
[----:B------:R-:W-:Y:S01]  /*c2a0*/  UIADD3 UR6, UR10, 0x6, URZ ;  /* 0x000000060a067890 */ /* 0x000fe2000fffe03f */
[C---:B------:R-:W-:Y:S01]  /*c2b0*/  FMUL.FTZ R44, R0.reuse, R78 ;  /* 0x0000004e002c7220 */ /* 0x040fe20000410000 */
[----:B------:R-:W-:Y:S01]  /*c2c0*/  UMOV UR7, 0x40000040 ;  /* 0x4000004000077882 */ /* 0x000fe20000000000 */
[----:B------:R-:W-:Y:S01]  /*c2d0*/  FMUL.FTZ R37, R0, R83 ;  /* 0x0000005300257220 */ /* 0x000fe20000410000 */
[----:B------:R-:W2:Y:S01]  /*c2e0*/  @P5 LDC R41, c[0x0][0x450] ;  /* 0x00011400ff295b82 */ /* 0x000ea20000000800 */
[----:B------:R-:W0:Y:S08]  /*c2f0*/  MUFU.TANH R160, R160 ;  /* 0x000000a000a07308 */ /* 0x000e300000002400 */
[----:B------:R-:W0:Y:S01]  /*c300*/  MUFU.TANH R161, R161 ;  /* 0x000000a100a17308 */ /* 0x000e220000002400 */
[----:B-1----:R-:W-:-:S07]  /*c310*/  @P5 IMAD.HI.U32 R40, R57, R40, RZ ;  /* 0x0000002839285227 */ /* 0x002fce00078e00ff */
[----:B------:R-:W1:Y:S01]  /*c320*/  MUFU.TANH R162, R162 ;  /* 0x000000a200a27308 */ /* 0x000e620000002400 */
[----:B--2---:R-:W-:-:S07]  /*c330*/  @P5 SHF.R.U32.HI R57, RZ, R41, R40 ;  /* 0x00000029ff395219 */ /* 0x004fce0000011628 */
[----:B------:R-:W2:Y:S01]  /*c340*/  MUFU.TANH R163, R163 ;  /* 0x000000a300a37308 */ /* 0x000ea20000002400 */
[----:B------:R-:W-:Y:S02]  /*c350*/  @!P1 LEA R40, R54, UR37, 0x3 ;  /* 0x0000002536289c11 */ /* 0x000fe4000f8e18ff */
[----:B------:R-:W3:Y:S03]  /*c360*/  SHFL.IDX PT, R54, R57, RZ, 0x1c1f ;  /* 0x001c1fff39367589 */ /* 0x000ee600000e0000 */
[----:B------:R-:W-:Y:S02]  /*c370*/  @!P1 VIADD R40, R40, 0x22840 ;  /* 0x0002284028289836 */ /* 0x000fe40000000000 */
[----:B------:R-:W0:Y:S03]  /*c380*/  MUFU.TANH R43, R43 ;  /* 0x0000002b002b7308 */ /* 0x000e260000002400 */
[----:B------:R-:W-:-:S05]  /*c390*/  @!P1 PRMT R41, RZ, 0x654, R40 ;  /* 0x00000654ff299816 */ /* 0x000fca0000000028 */
        /* <DEDUP_REMOVED lines=17> */
[----:B------:R-:W-:-:S06]  /*c4b0*/  IADD3 R55, -R156, 0x1, RZ ;  /* 0x000000019c377810 */ /* 0x000fcc0007ffe1ff */
[----:B------:R-:W0:Y:S01]  /*c4c0*/  MUFU.TANH R72, R72 ;  /* 0x0000004800487308 */ /* 0x000e220000002400 */
[----:B------:R-:W-:-:S04]  /*c4d0*/  IMAD R55, R16, -0x2, R55 ;  /* 0xfffffffe10377824 */ /* 0x000fc800078e0237 */
[----:B-----5:R-:W-:-:S03]  /*c4e0*/  IMAD R55, R73, UR41, R55 ;  /* 0x0000002949377c24 */ /* 0x020fc6000f8e0237 */
[----:B------:R-:W0:Y:S01]  /*c4f0*/  MUFU.TANH R35, R35 ;  /* 0x0000002300237308 */ /* 0x000e220000002400 */
[----:B------:R-:W-:-:S04]  /*c500*/  VIADD R55, R55, -UR32 ;  /* 0x8000002037377c36 */ /* 0x000fc80008000000 */
[----:B------:R-:W-:-:S03]  /*c510*/  VIADD R69, R55, UR31 ;  /* 0x0000001f37457c36 */ /* 0x000fc60008000000 */
[----:B------:R-:W0:Y:S01]  /*c520*/  MUFU.TANH R38, R38 ;  /* 0x0000002600267308 */ /* 0x000e220000002400 */
[----:B------:R-:W-:Y:S02]  /*c530*/  VIADD R71, R55, UR29 ;  /* 0x0000001d37477c36 */ /* 0x000fe40008000000 */
[----:B---3--:R-:W-:-:S05]  /*c540*/  IMAD.IADD R59, R69, 0x1, R54 ;  /* 0x00000001453b7824 */ /* 0x008fca00078e0236 */
        /* <DEDUP_REMOVED lines=10> */
[----:B------:R3:W0:Y:S01]  /*c5f0*/  MUFU.TANH R40, R86 ;  /* 0x0000005600287308 */ /* 0x0006220000002400 */
[----:B------:R-:W-:-:S02]  /*c600*/  WARPGROUP.DEPBAR.LE gsb0, 0x0 ;  /* 0x00008000000079c5 */ /* 0x000fc40000010000 */
[----:B------:R5:W-:Y:S06]  /*c610*/  BAR.ARV R61, 0x100 ;  /* 0x0004003d0000751d */ /* 0x000bec0000002000 */
[----:B------:R4:W-:Y:S01]  /*c620*/  @!P1 SYNCS.ARRIVE.TRANS64.RED.A1T0 RZ, [R41+URZ], RZ ;  /* 0x000000ff29ff99a7 */ /* 0x0009e2000810043f */
[----:B-----5:R-:W-:Y:S02]  /*c630*/  IMAD.IADD R61, R71, 0x1, R54 ;  /* 0x00000001473d7824 */ /* 0x020fe400078e0236 */
[----:B----4-:R-:W-:-:S06]  /*c640*/  FMUL.FTZ R41, R0, R87 ;  /* 0x0000005700297220 */ /* 0x010fcc0000410000 */
[----:B------:R-:W4:Y:S01]  /*c650*/  MUFU.TANH R41, R41 ;  /* 0x0000002900297308 */ /* 0x000f220000002400 */
[----:B0123--:R-:W-:Y:S05]  /*c660*/  @!P6 BRA `(.L_x_1012) ;  /* 0x00000000005ce947 */ /* 0x00ffea0003800000 */
[----:B------:R-:W-:Y:S01]  /*c670*/  IMAD R54, R73, UR41, R54 ;  /* 0x0000002949367c24 */ /* 0x000fe2000f8e0236 */
[----:B------:R-:W-:Y:S03]  /*c680*/  BSSY B0, `(.L_x_1013) ;  /* 0x0000011000007945 */ /* 0x000fe60003800000 */
[----:B------:R-:W-:-:S05]  /*c690*/  VIADD R63, R54, -UR32 ;  /* 0x80000020363f7c36 */ /* 0x000fca0008000000 */
        /* <DEDUP_REMOVED lines=10> */
.L_x_1014:
[----:B------:R-:W-:-:S05]  /*c740*/  IMAD.U32 R70, RZ, RZ, UR30 ;  /* 0x0000001eff467e24 */ /* 0x000fca000f8e00ff */
[----:B------:R-:W-:-:S13]  /*c750*/  ISETP.NE.AND P2, PT, R70, 0x1, PT ;  /* 0x000000014600780c */ /* 0x000fda0003f45270 */
[----:B------:R-:W0:Y:S02]  /*c760*/  @P2 LDC.64 R54, c[0x0][0x9e8] ;  /* 0x00027a00ff362b82 */ /* 0x000e240000000a00 */
[----:B0-----:R-:W-:-:S05]  /*c770*/  @P2 IMAD.HI.U32 R54, R63, R54, RZ ;  /* 0x000000363f362227 */ /* 0x001fca00078e00ff */
[----:B------:R-:W-:-:S07]  /*c780*/  @P2 SHF.R.U32.HI R63, RZ, R55, R54 ;  /* 0x00000037ff3f2219 */ /* 0x000fce0000011636 */
.L_x_1015:
[----:B------:R-:W-:Y:S05]  /*c790*/  BSYNC B0 ;  /* 0x0000000000007941 */ /* 0x000fea0003800000 */
.L_x_1013:
[----:B------:R-:W-:-:S04]  /*c7a0*/  IMAD R63, R63, R70, -R156 ;  /* 0x000000463f3f7224 */ /* 0x000fc800078e0a9c */
[----:B------:R-:W-:-:S05]  /*c7b0*/  IMAD R54, R16, -0x2, R63 ;  /* 0xfffffffe10367824 */ /* 0x000fca00078e023f */
[----:B------:R-:W-:Y:S02]  /*c7c0*/  VIADDMNMX R59, R54, R70, R59, PT ;  /* 0x00000046363b7246 */ /* 0x000fe4000380013b */
[----:B------:R-:W-:-:S07]  /*c7d0*/  VIMNMX R61, R61, R54, !PT ;  /* 0x000000363d3d7248 */ /* 0x000fce0007fe0100 */
.L_x_1012:
[----:B------:R-:W-:-:S04]  /*c7e0*/  ISETP.GT.AND P2, PT, R5, -0x1, PT ;  /* 0xffffffff0500780c */ /* 0x000fc80003f44270 */
[C---:B------:R-:W-:Y:S02]  /*c7f0*/  ISETP.GT.AND P4, PT, R61.reuse, RZ, P2 ;  /* 0x000000ff3d00720c */ /* 0x040fe40001784270 */
[----:B------:R-:W-:Y:S02]  /*c800*/  ISETP.GT.AND P3, PT, R61, 0x1, P2 ;  /* 0x000000013d00780c */ /* 0x000fe40001764270 */
[C---:B------:R-:W-:Y:S02]  /*c810*/  ISETP.LT.OR P4, PT, R59.reuse, 0x1, P4 ;  /* 0x000000013b00780c */ /* 0x040fe40002781670 */
[----:B------:R-:W-:Y:S02]  /*c820*/  ISETP.LT.OR P3, PT, R59, 0x2, P3 ;  /* 0x000000023b00780c */ /* 0x000fe40001f61670 */
[----:B------:R-:W-:Y:S02]  /*c830*/  FSEL R55, R24, -INF , !P4 ;  /* 0xff80000018377808 */ /* 0x000fe40006000000 */
[----:B------:R-:W-:Y:S01]  /*c840*/  FSEL R204, R25, -INF , !P3 ;  /* 0xff80000019cc7808 */ /* 0x000fe20005800000 */
[----:B------:R-:W0:Y:S01]  /*c850*/  SHFL.IDX PT, R24, R57, 0x1, 0x1c1f ;  /* 0x003c1f0039187f89 */ /* 0x000e2200000e0000 */
[----:B------:R-:W-:-:S02]  /*c860*/  ISETP.GT.AND P4, PT, R61, 0x8, P2 ;  /* 0x000000083d00780c */ /* 0x000fc40001784270 */
[----:B------:R-:W-:Y:S02]  /*c870*/  ISETP.GT.AND P3, PT, R61, 0x9, P2 ;  /* 0x000000093d00780c */ /* 0x000fe40001764270 */
[C---:B------:R-:W-:Y:S02]  /*c880*/  ISETP.LT.OR P4, PT, R59.reuse, 0x9, P4 ;  /* 0x000000093b00780c */ /* 0x040fe40002781670 */
[----:B------:R-:W-:Y:S02]  /*c890*/  ISETP.LT.OR P3, PT, R59, 0xa, P3 ;  /* 0x0000000a3b00780c */ /* 0x000fe40001f61670 */
[----:B------:R-:W-:Y:S02]  /*c8a0*/  FSEL R202, R164, -INF , !P4 ;  /* 0xff800000a4ca7808 */ /* 0x000fe40006000000 */
[----:B------:R-:W-:Y:S02]  /*c8b0*/  FSEL R200, R165, -INF , !P3 ;  /* 0xff800000a5c87808 */ /* 0x000fe40005800000 */
        /* <DEDUP_REMOVED lines=28> */
[----:B------:R-:W-:Y:S01]  /*ca80*/  FSEL R86, R47, -INF , !P4 ;  /* 0xff8000002f567808 */ /* 0x000fe20006000000 */
[----:B0-----:R-:W-:Y:S01]  /*ca90*/  IMAD.IADD R47, R69, 0x1, R24 ;  /* 0x00000001452f7824 */ /* 0x001fe200078e0218 */
[----:B------:R-:W-:Y:S02]  /*caa0*/  FSEL R82, R48, -INF , !P3 ;  /* 0xff80000030527808 */ /* 0x000fe40005800000 */
[----:B------:R-:W-:-:S02]  /*cab0*/  ISETP.GT.AND P4, PT, R61, 0x38, P2 ;  /* 0x000000383d00780c */ /* 0x000fc40001784270 */
[----:B------:R-:W-:Y:S02]  /*cac0*/  ISETP.GT.AND P3, PT, R61, 0x39, P2 ;  /* 0x000000393d00780c */ /* 0x000fe40001764270 */
[C---:B------:R-:W-:Y:S02]  /*cad0*/  ISETP.LT.OR P4, PT, R59.reuse, 0x39, P4 ;  /* 0x000000393b00780c */ /* 0x040fe40002781670 */
[----:B------:R-:W-:Y:S02]  /*cae0*/  ISETP.LT.OR P3, PT, R59, 0x3a, P3 ;  /* 0x0000003a3b00780c */ /* 0x000fe40001f61670 */
[----:B------:R-:W-:Y:S01]  /*caf0*/  FSEL R84, R49, -INF , !P4 ;  /* 0xff80000031547808 */ /* 0x000fe20006000000 */
[----:B------:R-:W-:Y:S01]  /*cb00*/  IMAD.IADD R49, R71, 0x1, R24 ;  /* 0x0000000147317824 */ /* 0x000fe200078e0218 */
        /* <DEDUP_REMOVED lines=48> */
[----:B------:R-:W-:Y:S01]  /*ce10*/  FSEL R48, R85, -INF , !P3 ;  /* 0xff80000055307808 */ /* 0x000fe20005800000 */
[----:B------:R-:W-:Y:S08]  /*ce20*/  @!P6 BRA `(.L_x_1016) ;  /* 0x00000000005ce947 */ /* 0x000ff00003800000 */
        /* <DEDUP_REMOVED lines=13> */
.L_x_1018:
[----:B------:R-:W-:-:S05]  /*cf00*/  IMAD.U32 R53, RZ, RZ, UR30 ;  /* 0x0000001eff357e24 */ /* 0x000fca000f8e00ff */
[----:B------:R-:W-:-:S13]  /*cf10*/  ISETP.NE.AND P3, PT, R53, 0x1, PT ;  /* 0x000000013500780c */ /* 0x000fda0003f65270 */
[----:B------:R-:W0:Y:S02]  /*cf20*/  @P3 LDC.64 R24, c[0x0][0x9e8] ;  /* 0x00027a00ff183b82 */ /* 0x000e240000000a00 */
[----:B0-----:R-:W-:-:S05]  /*cf30*/  @P3 IMAD.HI.U32 R24, R51, R24, RZ ;  /* 0x0000001833183227 */ /* 0x001fca00078e00ff */
[----:B------:R-:W-:-:S07]  /*cf40*/  @P3 SHF.R.U32.HI R51, RZ, R25, R24 ;  /* 0x00000019ff333219 */ /* 0x000fce0000011618 */
.L_x_1019:
[----:B------:R-:W-:Y:S05]  /*cf50*/  BSYNC B0 ;  /* 0x0000000000007941 */ /* 0x000fea0003800000 */
.L_x_1017:
[----:B------:R-:W-:-:S04]  /*cf60*/  IMAD R51, R51, R53, -R156 ;  /* 0x0000003533337224 */ /* 0x000fc800078e0a9c */
[----:B------:R-:W-:-:S05]  /*cf70*/  IMAD R24, R16, -0x2, R51 ;  /* 0xfffffffe10187824 */ /* 0x000fca00078e0233 */
[----:B------:R-:W-:Y:S02]  /*cf80*/  VIADDMNMX R47, R24, R53, R47, PT ;  /* 0x00000035182f7246 */ /* 0x000fe4000380012f */
[----:B------:R-:W-:-:S07]  /*cf90*/  VIMNMX R49, R49, R24, !PT ;  /* 0x0000001831317248 */ /* 0x000fce0007fe0100 */
.L_x_1016:
[----:B------:R-:W-:Y:S02]  /*cfa0*/  FMNMX.FTZ R25, R55, R8, !PT ;  /* 0x0000000837197209 */ /* 0x000fe40007810000 */
[----:B------:R-:W-:Y:S02]  /*cfb0*/  ISETP.GT.AND P3, PT, R49, 0x8, P2 ;  /* 0x000000083100780c */ /* 0x000fe40001764270 */
[----:B------:R-:W-:Y:S02]  /*cfc0*/  FMNMX.FTZ R25, R204, R25, !PT ;  /* 0x00000019cc197209 */ /* 0x000fe40007810000 */
[----:B------:R-:W-:Y:S02]  /*cfd0*/  ISETP.LT.OR P3, PT, R47, 0x9, P3 ;  /* 0x000000092f00780c */ /* 0x000fe40001f61670 */
[----:B------:R-:W-:Y:S02]  /*cfe0*/  FMNMX.FTZ R25, R202, R25, !PT ;  /* 0x00000019ca197209 */ /* 0x000fe40007810000 */
[----:B------:R-:W-:-:S02]  /*cff0*/  FSEL R156, R7, -INF , !P3 ;  /* 0xff800000079c7808 */ /* 0x000fc40005800000 */
[----:B------:R-:W-:Y:S01]  /*d000*/  FMNMX.FTZ R25, R200, R25, !PT ;  /* 0x00000019c8197209 */ /* 0x000fe20007810000 */
[----:B------:R-:W0:Y:S01]  /*d010*/  LDC R7, c[0x0][0x988] ;  /* 0x00026200ff077b82 */ /* 0x000e220000000800 */
        /* <DEDUP_REMOVED lines=57> */
[C---:B------:R-:W-:Y:S01]  /*d3b0*/  ISETP.LT.OR P4, PT, R47.reuse, 0x22, P4 ;  /* 0x000000222f00780c */ /* 0x040fe20002781670 */
[----:B------:R-:W1:Y:S01]  /*d3c0*/  SHFL.BFLY PT, R6, R25, 0x2, 0x1f ;  /* 0x0c401f0019067f89 */ /* 0x000e6200000e0000 */
[----:B------:R-:W-:-:S02]  /*d3d0*/  ISETP.LT.OR P3, PT, R47, 0x39, P3 ;  /* 0x000000392f00780c */ /* 0x000fc40001f61670 */
[----:B------:R-:W-:Y:S02]  /*d3e0*/  FSEL R186, R15, -INF , !P4 ;  /* 0xff8000000fba7808 */ /* 0x000fe40006000000 */
[C---:B------:R-:W-:Y:S02]  /*d3f0*/  ISETP.GT.AND P4, PT, R49.reuse, 0x29, P2 ;  /* 0x000000293100780c */ /* 0x040fe40001784270 */
[----:B------:R-:W-:Y:S02]  /*d400*/  FSEL R30, R30, -INF , !P3 ;  /* 0xff8000001e1e7808 */ /* 0x000fe40005800000 */
[----:B------:R-:W-:Y:S02]  /*d410*/  ISETP.GT.AND P3, PT, R49, 0x40, P2 ;  /* 0x000000403100780c */ /* 0x000fe40001764270 */
[C---:B------:R-:W-:Y:S02]  /*d420*/  ISETP.LT.OR P4, PT, R47.reuse, 0x2a, P4 ;  /* 0x0000002a2f00780c */ /* 0x040fe40002781670 */
[----:B------:R-:W-:-:S02]  /*d430*/  ISETP.LT.OR P3, PT, R47, 0x41, P3 ;  /* 0x000000412f00780c */ /* 0x000fc40001f61670 */
[----:B------:R-:W-:Y:S02]  /*d440*/  FSEL R188, R21, -INF , !P4 ;  /* 0xff80000015bc7808 */ /* 0x000fe40006000000 */
[C---:B------:R-:W-:Y:S02]  /*d450*/  ISETP.GT.AND P4, PT, R49.reuse, 0x31, P2 ;  /* 0x000000313100780c */ /* 0x040fe40001784270 */
[----:B------:R-:W-:Y:S02]  /*d460*/  FSEL R46, R46, -INF , !P3 ;  /* 0xff8000002e2e7808 */ /* 0x000fe40005800000 */
[----:B------:R-:W-:Y:S02]  /*d470*/  ISETP.GT.AND P3, PT, R49, 0x41, P2 ;  /* 0x000000413100780c */ /* 0x000fe40001764270 */
[----:B------:R-:W-:Y:S02]  /*d480*/  ISETP.LT.OR P4, PT, R47, 0x32, P4 ;  /* 0x000000322f00780c */ /* 0x000fe40002781670 */
[----:B-1----:R-:W-:-:S02]  /*d490*/  FMNMX.FTZ R6, R25, R6, !PT ;  /* 0x0000000619067209 */ /* 0x002fc40007810000 */
[----:B------:R-:W-:Y:S02]  /*d4a0*/  ISETP.LT.OR P3, PT, R47, 0x42, P3 ;  /* 0x000000422f00780c */ /* 0x000fe40001f61670 */
[----:B------:R-:W-:Y:S01]  /*d4b0*/  FSEL R190, R27, -INF , !P4 ;  /* 0xff8000001bbe7808 */ /* 0x000fe20006000000 */
[----:B------:R-:W1:Y:S01]  /*d4c0*/  SHFL.BFLY PT, R11, R6, 0x1, 0x1f ;  /* 0x0c201f00060b7f89 */ /* 0x000e6200000e0000 */
[----:B------:R-:W-:Y:S02]  /*d4d0*/  ISETP.GT.AND P4, PT, R49, 0x39, P2 ;  /* 0x000000393100780c */ /* 0x000fe40001784270 */
[----:B------:R-:W-:Y:S02]  /*d4e0*/  FSEL R192, R43, -INF , !P3 ;  /* 0xff8000002bc07808 */ /* 0x000fe40005800000 */
[----:B------:R-:W-:Y:S02]  /*d4f0*/  ISETP.GT.AND P3, PT, R49, 0x48, P2 ;  /* 0x000000483100780c */ /* 0x000fe40001764270 */
[----:B------:R-:W-:-:S02]  /*d500*/  ISETP.LT.OR P4, PT, R47, 0x3a, P4 ;  /* 0x0000003a2f00780c */ /* 0x000fc40002781670 */
[----:B------:R-:W-:Y:S02]  /*d510*/  ISETP.LT.OR P3, PT, R47, 0x49, P3 ;  /* 0x000000492f00780c */ /* 0x000fe40001f61670 */
[----:B------:R-:W-:Y:S02]  /*d520*/  FSEL R14, R29, -INF , !P4 ;  /* 0xff8000001d0e7808 */ /* 0x000fe40006000000 */
[----:B------:R-:W-:Y:S02]  /*d530*/  FSEL R42, R42, -INF , !P3 ;  /* 0xff8000002a2a7808 */ /* 0x000fe40005800000 */
[----:B------:R-:W-:-:S04]  /*d540*/  ISETP.GT.AND P3, PT, R49, RZ, P2 ;  /* 0x000000ff3100720c */ /* 0x000fc80001764270 */
[----:B------:R-:W-:Y:S02]  /*d550*/  ISETP.LT.OR P3, PT, R47, 0x1, P3 ;  /* 0x000000012f00780c */ /* 0x000fe40001f61670 */
[----:B-1----:R-:W-:-:S04]  /*d560*/  FMNMX.FTZ R6, R6, R11, !PT ;  /* 0x0000000b06067209 */ /* 0x002fc80007810000 */
[C---:B------:R-:W-:Y:S01]  /*d570*/  FSETP.NEU.FTZ.AND P4, PT, R6.reuse, -INF , PT ;  /* 0xff8000000600780b */ /* 0x040fe20003f9d000 */
[----:B0-----:R-:W-:-:S03]  /*d580*/  FFMA.FTZ R27, R6, R7, -8 ;  /* 0xc1000000061b7423 */ /* 0x001fc60000010007 */
[----:B------:R-:W-:Y:S02]  /*d590*/  FSEL R51, R6, RZ, P4 ;  /* 0x000000ff06337208 */ /* 0x000fe40002000000 */
[----:B------:R-:W-:-:S05]  /*d5a0*/  FSEL R27, R27, RZ, P4 ;  /* 0x000000ff1b1b7208 */ /* 0x000fca0002000000 */
[-CC-:B------:R-:W-:Y:S01]  /*d5b0*/  FFMA.FTZ R13, R200, R7.reuse, -R27.reuse ;  /* 0x00000007c80d7223 */ /* 0x180fe2000001081b */
[----:B------:R-:W-:Y:S01]  /*d5c0*/  FSEL R200, R4, -INF , !P3 ;  /* 0xff80000004c87808 */ /* 0x000fe20005800000 */
[-CC-:B------:R-:W-:Y:S01]  /*d5d0*/  FFMA.FTZ R4, R198, R7.reuse, -R27.reuse ;  /* 0x00000007c6047223 */ /* 0x180fe2000001081b */
[----:B------:R-:W-:Y:S01]  /*d5e0*/  ISETP.GT.AND P3, PT, R49, 0x49, P2 ;  /* 0x000000493100780c */ /* 0x000fe20001764270 */
[--C-:B------:R-:W-:Y:S01]  /*d5f0*/  FFMA.FTZ R29, R196, R7, -R27.reuse ;  /* 0x00000007c41d7223 */ /* 0x100fe2000001081b */
[----:B------:R-:W-:Y:S01]  /*d600*/  FMNMX.FTZ R15, R200, R9, !PT ;  /* 0x00000009c80f7209 */ /* 0x000fe20007810000 */
[-CC-:B------:R-:W-:Y:S01]  /*d610*/  FFMA.FTZ R86, R86, R7.reuse, -R27.reuse ;  /* 0x0000000756567223 */ /* 0x180fe2000001081b */
[----:B------:R-:W-:Y:S01]  /*d620*/  ISETP.LT.OR P3, PT, R47, 0x4a, P3 ;  /* 0x0000004a2f00780c */ /* 0x000fe20001f61670 */
[--C-:B------:R-:W-:Y:S01]  /*d630*/  FFMA.FTZ R43, R78, R7, -R27.reuse ;  /* 0x000000074e2b7223 */ /* 0x100fe2000001081b */
[----:B------:R-:W-:Y:S01]  /*d640*/  FMNMX.FTZ R21, R24, R15, !PT ;  /* 0x0000000f18157209 */ /* 0x000fe20007810000 */
[-CC-:B------:R-:W-:Y:S01]  /*d650*/  FFMA.FTZ R10, R55, R7.reuse, -R27.reuse ;  /* 0x00000007370a7223 */ /* 0x180fe2000001081b */
[----:B------:R-:W-:Y:S01]  /*d660*/  FSEL R198, R33, -INF , !P3 ;  /* 0xff80000021c67808 */ /* 0x000fe20005800000 */
[--C-:B------:R-:W-:Y:S01]  /*d670*/  FFMA.FTZ R33, R194, R7, -R27.reuse ;  /* 0x00000007c2217223 */ /* 0x100fe2000001081b */
[----:B------:R-:W-:Y:S01]  /*d680*/  FMNMX.FTZ R21, R156, R21, !PT ;  /* 0x000000159c157209 */ /* 0x000fe20007810000 */
[----:B------:R0:W-:Y:S01]  /*d690*/  MUFU.EX2 R15, R4 ;  /* 0x00000004000f7308 */ /* 0x0001e20000000800 */
        /* <DEDUP_REMOVED lines=9> */
[--C-:B0-----:R-:W-:Y:S01]  /*d730*/  FFMA.FTZ R4, R154, R7, -R27.reuse ;  /* 0x000000079a047223 */ /* 0x101fe2000001081b */
        /* <DEDUP_REMOVED lines=9> */
[----:B------:R1:W-:Y:S01]  /*d7d0*/  MUFU.EX2 R21, R33 ;  /* 0x0000002100157308 */ /* 0x0003e20000000800 */
[----:B------:R-:W-:Y:S01]  /*d7e0*/  FSEL R194, R31, -INF , !P3 ;  /* 0xff8000001fc27808 */ /* 0x000fe20005800000 */
[--C-:B------:R-:W-:Y:S01]  /*d7f0*/  FFMA.FTZ R70, R70, R7, -R27.reuse ;  /* 0x0000000746467223 */ /* 0x100fe2000001081b */
[----:B------:R-:W-:Y:S01]  /*d800*/  FMNMX.FTZ R25, R20, R25, !PT ;  /* 0x0000001914197209 */ /* 0x000fe20007810000 */
[-CC-:B------:R-:W-:Y:S01]  /*d810*/  FFMA.FTZ R56, R56, R7.reuse, -R27.reuse ;  /* 0x0000000738387223 */ /* 0x180fe2000001081b */
[----:B------:R-:W-:Y:S01]  /*d820*/  ISETP.GT.AND P3, PT, R49, 0x58, P2 ;  /* 0x000000583100780c */ /* 0x000fe20001764270 */
[--C-:B------:R-:W-:Y:S01]  /*d830*/  FFMA.FTZ R50, R50, R7, -R27.reuse ;  /* 0x0000000732327223 */ /* 0x100fe2000001081b */
[----:B0-----:R-:W-:Y:S01]  /*d840*/  FMNMX.FTZ R29, R186, R25, !PT ;  /* 0x00000019ba1d7209 */ /* 0x001fe20007810000 */
[----:B------:R-:W-:Y:S01]  /*d850*/  MUFU.EX2 R10, R10 ;  /* 0x0000000a000a7308 */ /* 0x000fe20000000800 */
[----:B------:R-:W-:Y:S01]  /*d860*/  ISETP.LT.OR P3, PT, R47, 0x59, P3 ;  /* 0x000000592f00780c */ /* 0x000fe20001f61670 */
[----:B-1----:R-:W-:Y:S01]  /*d870*/  FFMA.FTZ R33, R152, R7, -R27 ;  /* 0x0000000798217223 */ /* 0x002fe2000001081b */
[----:B------:R-:W-:-:S02]  /*d880*/  FMNMX.FTZ R29, R26, R29, !PT ;  /* 0x0000001d1a1d7209 */ /* 0x000fc40007810000 */
[----:B------:R-:W-:Y:S02]  /*d890*/  FSEL R34, R34, -INF , !P3 ;  /* 0xff80000022227808 */ /* 0x000fe40005800000 */
[----:B------:R-:W-:Y:S01]  /*d8a0*/  FMNMX.FTZ R29, R188, R29, !PT ;  /* 0x0000001dbc1d7209 */ /* 0x000fe20007810000 */
[----:B------:R0:W-:Y:S01]  /*d8b0*/  MUFU.EX2 R25, R4 ;  /* 0x0000000400197308 */ /* 0x0001e20000000800 */
[----:B------:R-:W-:Y:S02]  /*d8c0*/  ISETP.GT.AND P3, PT, R49, 0x59, P2 ;  /* 0x000000593100780c */ /* 0x000fe40001764270 */
[----:B------:R-:W-:Y:S02]  /*d8d0*/  FMNMX.FTZ R29, R28, R29, !PT ;  /* 0x0000001d1c1d7209 */ /* 0x000fe40007810000 */
[----:B------:R-:W-:Y:S02]  /*d8e0*/  ISETP.LT.OR P3, PT, R47, 0x5a, P3 ;  /* 0x0000005a2f00780c */ /* 0x000fe40001f61670 */
[----:B------:R-:W-:Y:S01]  /*d8f0*/  FMNMX.FTZ R31, R190, R29, !PT ;  /* 0x0000001dbe1f7209 */ /* 0x000fe20007810000 */
[----:B------:R-:W-:Y:S01]  /*d900*/  MUFU.EX2 R11, R11 ;  /* 0x0000000b000b7308 */ /* 0x000fe20000000800 */
[----:B------:R-:W-:Y:S01]  /*d910*/  FSEL R154, R32, -INF , !P3 ;  /* 0xff800000209a7808 */ /* 0x000fe20005800000 */
[----:B0-----:R-:W-:Y:S01]  /*d920*/  FFMA.FTZ R4, R84, R7, -R27 ;  /* 0x0000000754047223 */ /* 0x001fe2000001081b */
[----:B------:R-:W-:-:S02]  /*d930*/  ISETP.GT.AND P3, PT, R49, 0x60, P2 ;  /* 0x000000603100780c */ /* 0x000fc40001764270 */
[----:B------:R-:W-:Y:S02]  /*d940*/  FMNMX.FTZ R31, R30, R31, !PT ;  /* 0x0000001f1e1f7209 */ /* 0x000fe40007810000 */
[----:B------:R-:W-:Y:S01]  /*d950*/  ISETP.LT.OR P3, PT, R47, 0x61, P3 ;  /* 0x000000612f00780c */ /* 0x000fe20001f61670 */
[----:B------:R0:W-:Y:S01]  /*d960*/  MUFU.EX2 R29, R33 ;  /* 0x00000021001d7308 */ /* 0x0001e20000000800 */
[----:B------:R-:W-:Y:S02]  /*d970*/  FMNMX.FTZ R31, R14, R31, !PT ;  /* 0x0000001f0e1f7209 */ /* 0x000fe40007810000 */
[----:B------:R-:W-:Y:S02]  /*d980*/  FSEL R152, R35, -INF , !P3 ;  /* 0xff80000023987808 */ /* 0x000fe40005800000 */
[----:B------:R-:W-:Y:S02]  /*d990*/  ISETP.GT.AND P3, PT, R49, 0x61, P2 ;  /* 0x000000613100780c */ /* 0x000fe40001764270 */
[----:B------:R-:W-:Y:S01]  /*d9a0*/  FMNMX.FTZ R31, R46, R31, !PT ;  /* 0x0000001f2e1f7209 */ /* 0x000fe20007810000 */
[----:B------:R-:W-:Y:S01]  /*d9b0*/  MUFU.EX2 R12, R12 ;  /* 0x0000000c000c7308 */ /* 0x000fe20000000800 */
[----:B------:R-:W-:-:S02]  /*d9c0*/  ISETP.LT.OR P3, PT, R47, 0x62, P3 ;  /* 0x000000622f00780c */ /* 0x000fc40001f61670 */
[----:B0-----:R-:W-:Y:S02]  /*d9d0*/  FMNMX.FTZ R33, R192, R31, !PT ;  /* 0x0000001fc0217209 */ /* 0x001fe40007810000 */
[----:B------:R-:W-:Y:S02]  /*d9e0*/  FSEL R38, R38, -INF , !P3 ;  /* 0xff80000026267808 */ /* 0x000fe40005800000 */
[----:B------:R-:W-:Y:S01]  /*d9f0*/  ISETP.GT.AND P3, PT, R49, 0x68, P2 ;  /* 0x000000683100780c */ /* 0x000fe20001764270 */
[----:B------:R0:W-:Y:S01]  /*da00*/  MUFU.EX2 R31, R86 ;  /* 0x00000056001f7308 */ /* 0x0001e20000000800 */
[----:B------:R-:W-:Y:S02]  /*da10*/  FMNMX.FTZ R33, R42, R33, !PT ;  /* 0x000000212a217209 */ /* 0x000fe40007810000 */
[----:B------:R-:W-:Y:S02]  /*da20*/  ISETP.LT.OR P3, PT, R47, 0x69, P3 ;  /* 0x000000692f00780c */ /* 0x000fe40001f61670 */
[----:B------:R-:W-:-:S02]  /*da30*/  FMNMX.FTZ R33, R198, R33, !PT ;  /* 0x00000021c6217209 */ /* 0x000fc40007810000 */
[----:B------:R-:W-:Y:S01]  /*da40*/  FSEL R44, R44, -INF , !P3 ;  /* 0xff8000002c2c7808 */ /* 0x000fe20005800000 */
[----:B------:R-:W-:Y:S01]  /*da50*/  MUFU.EX2 R13, R13 ;  /* 0x0000000d000d7308 */ /* 0x000fe20000000800 */
[----:B------:R-:W-:Y:S01]  /*da60*/  FMNMX.FTZ R33, R196, R33, !PT ;  /* 0x00000021c4217209 */ /* 0x000fe20007810000 */
[----:B0-----:R-:W-:Y:S01]  /*da70*/  FFMA.FTZ R86, R80, R7, -R27 ;  /* 0x0000000750567223 */ /* 0x001fe2000001081b */
[----:B------:R-:W-:Y:S02]  /*da80*/  ISETP.GT.AND P3, PT, R49, 0x69, P2 ;  /* 0x000000693100780c */ /* 0x000fe40001764270 */
[----:B------:R-:W-:Y:S02]  /*da90*/  FMNMX.FTZ R35, R194, R33, !PT ;  /* 0x00000021c2237209 */ /* 0x000fe40007810000 */
[----:B------:R-:W-:Y:S01]  /*daa0*/  ISETP.LT.OR P3, PT, R47, 0x6a, P3 ;  /* 0x0000006a2f00780c */ /* 0x000fe20001f61670 */
[----:B------:R-:W-:Y:S01]  /*dab0*/  MUFU.EX2 R33, R4 ;  /* 0x0000000400217308 */ /* 0x000fe20000000800 */
[----:B------:R-:W-:-:S02]  /*dac0*/  FMNMX.FTZ R35, R34, R35, !PT ;  /* 0x0000002322237209 */ /* 0x000fc40007810000 */
[----:B------:R-:W-:Y:S02]  /*dad0*/  FSEL R84, R39, -INF , !P3 ;  /* 0xff80000027547808 */ /* 0x000fe40005800000 */
[----:B------:R-:W-:Y:S02]  /*dae0*/  ISETP.GT.AND P3, PT, R49, 0x70, P2 ;  /* 0x000000703100780c */ /* 0x000fe40001764270 */
[----:B------:R-:W-:Y:S01]  /*daf0*/  FMNMX.FTZ R35, R154, R35, !PT ;  /* 0x000000239a237209 */ /* 0x000fe20007810000 */
[----:B------:R-:W-:Y:S01]  /*db00*/  MUFU.EX2 R160, R160 ;  /* 0x000000a000a07308 */ /* 0x000fe20000000800 */
[----:B------:R-:W-:Y:S02]  /*db10*/  ISETP.LT.OR P3, PT, R47, 0x71, P3 ;  /* 0x000000712f00780c */ /* 0x000fe40001f61670 */
[----:B------:R-:W-:Y:S02]  /*db20*/  FMNMX.FTZ R35, R152, R35, !PT ;  /* 0x0000002398237209 */ /* 0x000fe40007810000 */
[----:B------:R-:W-:-:S02]  /*db30*/  FSEL R80, R45, -INF , !P3 ;  /* 0xff8000002d507808 */ /* 0x000fc40005800000 */
[----:B------:R-:W-:Y:S01]  /*db40*/  ISETP.GT.AND P3, PT, R49, 0x71, P2 ;  /* 0x000000713100780c */ /* 0x000fe20001764270 */
[----:B------:R-:W-:Y:S01]  /*db50*/  MUFU.EX2 R32, R162 ;  /* 0x000000a200207308 */ /* 0x000fe20000000800 */
[----:B------:R-:W-:Y:S02]  /*db60*/  FMNMX.FTZ R39, R38, R35, !PT ;  /* 0x0000002326277209 */ /* 0x000fe40007810000 */
[----:B------:R-:W-:Y:S02]  /*db70*/  ISETP.LT.OR P3, PT, R47, 0x72, P3 ;  /* 0x000000722f00780c */ /* 0x000fe40001f61670 */
[----:B------:R-:W-:Y:S02]  /*db80*/  FMNMX.FTZ R39, R44, R39, !PT ;  /* 0x000000272c277209 */ /* 0x000fe40007810000 */
[----:B------:R-:W-:Y:S01]  /*db90*/  FSEL R78, R37, -INF , !P3 ;  /* 0xff800000254e7808 */ /* 0x000fe20005800000 */
[----:B------:R-:W-:-:S01]  /*dba0*/  FFMA.FTZ R37, R74, R7, -R27 ;  /* 0x000000074a257223 */ /* 0x000fc2000001081b */
[----:B------:R-:W-:Y:S01]  /*dbb0*/  ISETP.GT.AND P3, PT, R49, 0x78, P2 ;  /* 0x000000783100780c */ /* 0x000fe20001764270 */
[----:B------:R0:W-:Y:S01]  /*dbc0*/  MUFU.EX2 R35, R43 ;  /* 0x0000002b00237308 */ /* 0x0001e20000000800 */
[----:B------:R-:W-:-:S02]  /*dbd0*/  FMNMX.FTZ R39, R84, R39, !PT ;  /* 0x0000002754277209 */ /* 0x000fc40007810000 */
[----:B------:R-:W-:Y:S02]  /*dbe0*/  ISETP.GT.AND P2, PT, R49, 0x79, P2 ;  /* 0x000000793100780c */ /* 0x000fe40001744270 */
[C---:B------:R-:W-:Y:S02]  /*dbf0*/  ISETP.LT.OR P3, PT, R47.reuse, 0x79, P3 ;  /* 0x000000792f00780c */ /* 0x040fe40001f61670 */
[----:B------:R-:W-:Y:S01]  /*dc00*/  FMNMX.FTZ R39, R80, R39, !PT ;  /* 0x0000002750277209 */ /* 0x000fe20007810000 */
[----:B------:R-:W-:Y:S01]  /*dc10*/  MUFU.EX2 R162, R180 ;  /* 0x000000b400a27308 */ /* 0x000fe20000000800 */
[----:B------:R-:W-:Y:S01]  /*dc20*/  ISETP.LT.OR P2, PT, R47, 0x7a, P2 ;  /* 0x0000007a2f00780c */ /* 0x000fe20001741670 */
[-CC-:B------:R-:W-:Y:S01]  /*dc30*/  FFMA.FTZ R47, R54, R7.reuse, -R27.reuse ;  /* 0x00000007362f7223 */ /* 0x180fe2000001081b */
[----:B------:R-:W-:Y:S01]  /*dc40*/  FSEL R40, R40, -INF , !P3 ;  /* 0xff80000028287808 */ /* 0x000fe20005800000 */
[--C-:B------:R-:W-:Y:S01]  /*dc50*/  FFMA.FTZ R54, R52, R7, -R27.reuse ;  /* 0x0000000734367223 */ /* 0x100fe2000001081b */
[----:B------:R-:W-:Y:S01]  /*dc60*/  FMNMX.FTZ R39, R78, R39, !PT ;  /* 0x000000274e277209 */ /* 0x000fe20007810000 */
[----:B------:R-:W-:Y:S01]  /*dc70*/  FADD.FTZ R52, -R51, R8 ;  /* 0x0000000833347221 */ /* 0x000fe20000010100 */
[----:B----4-:R-:W-:Y:S01]  /*dc80*/  FSEL R74, R41, -INF , !P2 ;  /* 0xff800000294a7808 */ /* 0x010fe20005000000 */
[--C-:B------:R-:W-:Y:S01]  /*dc90*/  FFMA.FTZ R41, R64, R7, -R27.reuse ;  /* 0x0000000740297223 */ /* 0x100fe2000001081b */
[----:B------:R-:W-:Y:S01]  /*dca0*/  FMNMX.FTZ R39, R40, R39, !PT ;  /* 0x0000002728277209 */ /* 0x000fe20007810000 */
[-CC-:B0-----:R-:W-:Y:S01]  /*dcb0*/  FFMA.FTZ R43, R68, R7.reuse, -R27.reuse ;  /* 0x00000007442b7223 */ /* 0x181fe2000001081b */
[----:B------:R-:W-:-:S01]  /*dcc0*/  FFMA.FTZ R64, R72, R7, -R27 ;  /* 0x0000000748407223 */ /* 0x000fc2000001081b */
[--C-:B------:R-:W-:Y:S01]  /*dcd0*/  FFMA.FTZ R8, R48, R7, -R27.reuse ;  /* 0x0000000730087223 */ /* 0x100fe2000001081b */
[----:B------:R-:W-:Y:S01]  /*dce0*/  FMNMX.FTZ R4, R74, R39, !PT ;  /* 0x000000274a047209 */ /* 0x000fe20007810000 */
[-CC-:B------:R-:W-:Y:S01]  /*dcf0*/  FFMA.FTZ R39, R60, R7.reuse, -R27.reuse ;  /* 0x000000073c277223 */ /* 0x180fe2000001081b */
[----:B------:R-:W-:-:S01]  /*dd00*/  FFMA.FTZ R60, R62, R7, -R27 ;  /* 0x000000073e3c7223 */ /* 0x000fc2000001081b */
[-CC-:B------:R-:W-:Y:S01]  /*dd10*/  FFMA.FTZ R62, R66, R7.reuse, -R27.reuse ;  /* 0x00000007423e7223 */ /* 0x180fe2000001081b */
[----:B------:R-:W-:Y:S01]  /*dd20*/  FMUL.FTZ R51, R52, R7 ;  /* 0x0000000734337220 */ /* 0x000fe20000410000 */
[----:B------:R-:W0:Y:S01]  /*dd30*/  SHFL.BFLY PT, R45, R4, 0x2, 0x1f ;  /* 0x0c401f00042d7f89 */ /* 0x000e2200000e0000 */
[----:B------:R-:W-:Y:S08]  /*dd40*/  MUFU.EX2 R82, R82 ;  /* 0x0000005200527308 */ /* 0x000ff00000000800 */
[----:B------:R-:W1:Y:S08]  /*dd50*/  MUFU.EX2 R51, R51 ;  /* 0x0000003300337308 */ /* 0x000e700000000800 */
[----:B------:R-:W-:Y:S01]  /*dd60*/  MUFU.EX2 R86, R86 ;  /* 0x0000005600567308 */ /* 0x000fe20000000800 */
[----:B0-----:R-:W-:Y:S01]  /*dd70*/  FMNMX.FTZ R49, R4, R45, !PT ;  /* 0x0000002d04317209 */ /* 0x001fe20007810000 */
[----:B------:R-:W-:-:S06]  /*dd80*/  FFMA.FTZ R45, R58, R7, -R27 ;  /* 0x000000073a2d7223 */ /* 0x000fcc000001081b */
[----:B------:R-:W-:Y:S01]  /*dd90*/  MUFU.EX2 R76, R76 ;  /* 0x0000004c004c7308 */ /* 0x000fe20000000800 */
[----:B------:R-:W0:Y:S07]  /*dda0*/  SHFL.BFLY PT, R4, R49, 0x1, 0x1f ;  /* 0x0c201f0031047f89 */ /* 0x000e2e00000e0000 */
[----:B------:R-:W-:Y:S08]  /*ddb0*/  MUFU.EX2 R37, R37 ;  /* 0x0000002500257308 */ /* 0x000ff00000000800 */
[----:B------:R-:W-:Y:S08]  /*ddc0*/  MUFU.EX2 R70, R70 ;  /* 0x0000004600467308 */ /* 0x000ff00000000800 */
[----:B------:R-:W-:Y:S01]  /*ddd0*/  MUFU.EX2 R39, R39 ;  /* 0x0000002700277308 */ /* 0x000fe20000000800 */
[----:B0-----:R-:W-:-:S04]  /*dde0*/  FMNMX.FTZ R4, R49, R4, !PT ;  /* 0x0000000431047209 */ /* 0x001fc80007810000 */
[C---:B------:R-:W-:Y:S01]  /*ddf0*/  FSETP.NEU.FTZ.AND P2, PT, R4.reuse, -INF , PT ;  /* 0xff8000000400780b */ /* 0x040fe20003f5d000 */
[----:B------:R-:W-:-:S02]  /*de00*/  FFMA.FTZ R27, R4, R7, -8 ;  /* 0xc1000000041b7423 */ /* 0x000fc40000010007 */
[----:B------:R0:W-:Y:S01]  /*de10*/  MUFU.EX2 R49, R54 ;  /* 0x0000003600317308 */ /* 0x0001e20000000800 */
[----:B------:R-:W-:Y:S02]  /*de20*/  FSEL R58, R4, RZ, P2 ;  /* 0x000000ff043a7208 */ /* 0x000fe40001000000 */
[----:B------:R-:W-:-:S03]  /*de30*/  FSEL R27, R27, RZ, P2 ;  /* 0x000000ff1b1b7208 */ /* 0x000fc60001000000 */
[----:B------:R-:W-:Y:S02]  /*de40*/  FADD.FTZ R58, -R58, R9 ;  /* 0x000000093a3a7221 */ /* 0x000fe40000010100 */
[----:B------:R-:W-:Y:S01]  /*de50*/  MUFU.EX2 R60, R60 ;  /* 0x0000003c003c7308 */ /* 0x000fe20000000800 */
[----:B------:R-:W-:-:S01]  /*de60*/  FFMA.FTZ R66, R30, R7, -R27 ;  /* 0x000000071e427223 */ /* 0x000fc2000001081b */
[-CC-:B------:R-:W-:Y:S01]  /*de70*/  FFMA.FTZ R53, R200, R7.reuse, -R27.reuse ;  /* 0x00000007c8357223 */ /* 0x180fe2000001081b */
[-C--:B------:R-:W-:Y:S01]  /*de80*/  FMUL.FTZ R30, R58, R7.reuse ;  /* 0x000000073a1e7220 */ /* 0x080fe20000410000 */
[-CC-:B------:R-:W-:Y:S01]  /*de90*/  FFMA.FTZ R24, R24, R7.reuse, -R27.reuse ;  /* 0x0000000718187223 */ /* 0x180fe2000001081b */
[----:B------:R-:W-:-:S01]  /*dea0*/  FFMA.FTZ R48, R156, R7, -R27 ;  /* 0x000000079c307223 */ /* 0x000fc2000001081b */
[-CC-:B------:R-:W-:Y:S01]  /*deb0*/  FFMA.FTZ R55, R158, R7.reuse, -R27.reuse ;  /* 0x000000079e377223 */ /* 0x180fe2000001081b */
[----:B------:R-:W-:-:S01]  /*dec0*/  FFMA.FTZ R52, R164, R7, -R27 ;  /* 0x00000007a4347223 */ /* 0x000fc2000001081b */
[----:B------:R-:W-:Y:S01]  /*ded0*/  MUFU.EX2 R53, R53 ;  /* 0x0000003500357308 */ /* 0x000fe20000000800 */
[----:B------:R-:W-:-:S01]  /*dee0*/  FFMA.FTZ R57, R166, R7, -R27 ;  /* 0x00000007a6397223 */ /* 0x000fc2000001081b */
[----:B-1----:R-:W-:Y:S01]  /*def0*/  FFMA.FTZ R58, R51, R3, R10 ;  /* 0x00000003333a7223 */ /* 0x002fe2000001000a */
[----:B0-----:R-:W-:-:S01]  /*df00*/  FFMA.FTZ R54, R182, R7, -R27 ;  /* 0x00000007b6367223 */ /* 0x001fc2000001081b */
[-CC-:B------:R-:W-:Y:S01]  /*df10*/  FFMA.FTZ R59, R184, R7.reuse, -R27.reuse ;  /* 0x00000007b83b7223 */ /* 0x180fe2000001081b */
[----:B------:R-:W-:-:S01]  /*df20*/  FFMA.FTZ R20, R20, R7, -R27 ;  /* 0x0000000714147223 */ /* 0x000fc2000001081b */
[----:B------:R-:W-:Y:S01]  /*df30*/  FADD.FTZ R71, R11, R58 ;  /* 0x0000003a0b477221 */ /* 0x000fe20000010000 */
        /* <DEDUP_REMOVED lines=19> */
[----:B------:R-:W-:Y:S01]  /*e070*/  FADD.FTZ R2, R12, R71 ;  /* 0x000000470c027221 */ /* 0x000fe20000010000 */
[----:B------:R-:W-:-:S01]  /*e080*/  FFMA.FTZ R84, R84, R7, -R27 ;  /* 0x0000000754547223 */ /* 0x000fc2000001081b */
[-CC-:B------:R-:W-:Y:S01]  /*e090*/  FFMA.FTZ R80, R80, R7.reuse, -R27.reuse ;  /* 0x0000000750507223 */ /* 0x180fe2000001081b */
[----:B------:R-:W-:-:S01]  /*e0a0*/  FFMA.FTZ R78, R78, R7, -R27 ;  /* 0x000000074e4e7223 */ /* 0x000fc2000001081b */
[----:B------:R-:W-:Y:S01]  /*e0b0*/  FADD.FTZ R2, R13, R2 ;  /* 0x000000020d027221 */ /* 0x000fe20000010000 */
[----:B------:R-:W-:-:S01]  /*e0c0*/  FFMA.FTZ R40, R40, R7, -R27 ;  /* 0x0000000728287223 */ /* 0x000fc2000001081b */
[----:B------:R-:W0:Y:S01]  /*e0d0*/  MUFU.EX2 R55, R55 ;  /* 0x0000003700377308 */ /* 0x000e220000000800 */
[----:B-1----:R-:W-:-:S01]  /*e0e0*/  FADD.FTZ R3, R24, R3 ;  /* 0x0000000318037221 */ /* 0x002fc20000010000 */
[----:B------:R-:W-:-:S06]  /*e0f0*/  FADD.FTZ R71, R15, R2 ;  /* 0x000000020f477221 */ /* 0x000fcc0000010000 */
[----:B------:R-:W1:Y:S01]  /*e100*/  MUFU.EX2 R52, R52 ;  /* 0x0000003400347308 */ /* 0x000e620000000800 */
[----:B--2---:R-:W-:-:S07]  /*e110*/  FADD.FTZ R58, R48, R3 ;  /* 0x00000003303a7221 */ /* 0x004fce0000010000 */
[----:B------:R-:W2:Y:S01]  /*e120*/  MUFU.EX2 R57, R57 ;  /* 0x0000003900397308 */ /* 0x000ea20000000800 */
[----:B0-----:R-:W-:-:S01]  /*e130*/  FADD.FTZ R3, R55, R58 ;  /* 0x0000003a37037221 */ /* 0x001fc20000010000 */
[----:B------:R-:W-:-:S06]  /*e140*/  FFMA.FTZ R58, R196, R7, -R27 ;  /* 0x00000007c43a7223 */ /* 0x000fcc000001081b */
[----:B------:R-:W0:Y:S01]  /*e150*/  MUFU.EX2 R54, R54 ;  /* 0x0000003600367308 */ /* 0x000e220000000800 */
[----:B-1----:R-:W-:-:S07]  /*e160*/  FADD.FTZ R2, R52, R3 ;  /* 0x0000000334027221 */ /* 0x002fce0000010000 */
[----:B------:R-:W1:Y:S01]  /*e170*/  MUFU.EX2 R59, R59 ;  /* 0x0000003b003b7308 */ /* 0x000e620000000800 */
[----:B--2---:R-:W-:-:S07]  /*e180*/  FADD.FTZ R3, R57, R2 ;  /* 0x0000000239037221 */ /* 0x004fce0000010000 */
[----:B------:R-:W2:Y:S01]  /*e190*/  MUFU.EX2 R20, R20 ;  /* 0x0000001400147308 */ /* 0x000ea20000000800 */
[----:B0-----:R-:W-:-:S07]  /*e1a0*/  FADD.FTZ R2, R54, R3 ;  /* 0x0000000336027221 */ /* 0x001fce0000010000 */
[----:B------:R0:W-:Y:S01]  /*e1b0*/  MUFU.EX2 R9, R66 ;  /* 0x0000004200097308 */ /* 0x0001e20000000800 */
[----:B-1----:R-:W-:-:S07]  /*e1c0*/  FADD.FTZ R3, R59, R2 ;  /* 0x000000023b037221 */ /* 0x002fce0000010000 */
[----:B------:R-:W1:Y:S01]  /*e1d0*/  MUFU.EX2 R61, R61 ;  /* 0x0000003d003d7308 */ /* 0x000e620000000800 */
[----:B0-----:R-:W-:-:S01]  /*e1e0*/  FADD.FTZ R66, R36, R71 ;  /* 0x0000004724427221 */ /* 0x001fc20000010000 */
[----:B--2---:R-:W-:Y:S01]  /*e1f0*/  FADD.FTZ R2, R20, R3 ;  /* 0x0000000314027221 */ /* 0x004fe20000010000 */
[----:B------:R-:W-:-:S01]  /*e200*/  FFMA.FTZ R71, R194, R7, -R27 ;  /* 0x00000007c2477223 */ /* 0x000fc2000001081b */
[----:B------:R-:W-:Y:S01]  /*e210*/  FFMA.FTZ R27, R74, R7, -R27 ;  /* 0x000000074a1b7223 */ /* 0x000fe2000001081b */
[----:B------:R-:W-:-:S03]  /*e220*/  FADD.FTZ R73, R21, R66 ;  /* 0x0000004215497221 */ /* 0x000fc60000010000 */
[----:B------:R-:W0:Y:S01]  /*e230*/  MUFU.EX2 R26, R26 ;  /* 0x0000001a001a7308 */ /* 0x000e220000000800 */
[----:B------:R-:W-:-:S04]  /*e240*/  FADD.FTZ R66, R160, R73 ;  /* 0x00000049a0427221 */ /* 0x000fc80000010000 */
[----:B------:R-:W-:-:S03]  /*e250*/  FADD.FTZ R73, R25, R66 ;  /* 0x0000004219497221 */ /* 0x000fc60000010000 */
[----:B------:R-:W2:Y:S01]  /*e260*/  MUFU.EX2 R63, R63 ;  /* 0x0000003f003f7308 */ /* 0x000ea20000000800 */
[----:B------:R-:W-:-:S01]  /*e270*/  FADD.FTZ R66, R32, R73 ;  /* 0x0000004920427221 */ /* 0x000fc20000010000 */
[----:B-1----:R-:W-:-:S03]  /*e280*/  FADD.FTZ R3, R61, R2 ;  /* 0x000000023d037221 */ /* 0x002fc60000010000 */
[----:B------:R-:W-:-:S03]  /*e290*/  FADD.FTZ R73, R29, R66 ;  /* 0x000000421d497221 */ /* 0x000fc60000010000 */
[----:B------:R-:W1:Y:S01]  /*e2a0*/  MUFU.EX2 R28, R28 ;  /* 0x0000001c001c7308 */ /* 0x000e620000000800 */
[----:B0-----:R-:W-:-:S01]  /*e2b0*/  FADD.FTZ R2, R26, R3 ;  /* 0x000000031a027221 */ /* 0x001fc20000010000 */
[----:B------:R-:W-:-:S04]  /*e2c0*/  FADD.FTZ R66, R162, R73 ;  /* 0x00000049a2427221 */ /* 0x000fc80000010000 */
[----:B------:R-:W-:Y:S02]  /*e2d0*/  FADD.FTZ R73, R31, R66 ;  /* 0x000000421f497221 */ /* 0x000fe40000010000 */
[----:B------:R-:W0:Y:S01]  /*e2e0*/  MUFU.EX2 R65, R65 ;  /* 0x0000004100417308 */ /* 0x000e220000000800 */
[----:B--2---:R-:W-:-:S01]  /*e2f0*/  FADD.FTZ R3, R63, R2 ;  /* 0x000000023f037221 */ /* 0x004fc20000010000 */
[----:B------:R-:W-:-:S06]  /*e300*/  FADD.FTZ R66, R82, R73 ;  /* 0x0000004952427221 */ /* 0x000fcc0000010000 */
[----:B------:R-:W2:Y:S01]  /*e310*/  MUFU.EX2 R14, R14 ;  /* 0x0000000e000e7308 */ /* 0x000ea20000000800 */
[----:B-1----:R-:W-:-:S01]  /*e320*/  FADD.FTZ R2, R28, R3 ;  /* 0x000000031c027221 */ /* 0x002fc20000010000 */
[----:B------:R-:W-:-:S06]  /*e330*/  FADD.FTZ R3, R33, R66 ;  /* 0x0000004221037221 */ /* 0x000fcc0000010000 */
[----:B------:R-:W1:Y:S01]  /*e340*/  MUFU.EX2 R46, R46 ;  /* 0x0000002e002e7308 */ /* 0x000e620000000800 */
[----:B0-----:R-:W-:-:S04]  /*e350*/  FADD.FTZ R2, R65, R2 ;  /* 0x0000000241027221 */ /* 0x001fc80000010000 */
[----:B------:R-:W-:Y:S01]  /*e360*/  FADD.FTZ R73, R9, R2 ;  /* 0x0000000209497221 */ /* 0x000fe20000010000 */
[----:B------:R-:W-:-:S02]  /*e370*/  FADD.FTZ R2, R86, R3 ;  /* 0x0000000356027221 */ /* 0x000fc40000010000 */
[----:B------:R-:W0:Y:S01]  /*e380*/  MUFU.EX2 R67, R67 ;  /* 0x0000004300437308 */ /* 0x000e220000000800 */
[----:B--2---:R-:W-:-:S01]  /*e390*/  FADD.FTZ R73, R14, R73 ;  /* 0x000000490e497221 */ /* 0x004fc20000010000 */
[----:B------:R-:W-:-:S04]  /*e3a0*/  FADD.FTZ R3, R35, R2 ;  /* 0x0000000223037221 */ /* 0x000fc80000010000 */
[----:B------:R-:W-:Y:S02]  /*e3b0*/  FADD.FTZ R66, R76, R3 ;  /* 0x000000034c427221 */ /* 0x000fe40000010000 */
[----:B------:R-:W2:Y:S01]  /*e3c0*/  MUFU.EX2 R42, R42 ;  /* 0x0000002a002a7308 */ /* 0x000ea20000000800 */
[----:B-1----:R-:W-:-:S01]  /*e3d0*/  FADD.FTZ R2, R46, R73 ;  /* 0x000000492e027221 */ /* 0x002fc20000010000 */
[----:B------:R-:W-:-:S06]  /*e3e0*/  FADD.FTZ R73, R37, R66 ;  /* 0x0000004225497221 */ /* 0x000fcc0000010000 */
[----:B------:R-:W1:Y:S01]  /*e3f0*/  MUFU.EX2 R69, R69 ;  /* 0x0000004500457308 */ /* 0x000e620000000800 */
[----:B0-----:R-:W-:-:S07]  /*e400*/  FADD.FTZ R3, R67, R2 ;  /* 0x0000000243037221 */ /* 0x001fce0000010000 */
[----:B------:R-:W0:Y:S01]  /*e410*/  MUFU.EX2 R58, R58 ;  /* 0x0000003a003a7308 */ /* 0x000e220000000800 */
[----:B--2---:R-:W-:-:S07]  /*e420*/  FADD.FTZ R2, R42, R3 ;  /* 0x000000032a027221 */ /* 0x004fce0000010000 */
[----:B------:R-:W2:Y:S01]  /*e430*/  MUFU.EX2 R71, R71 ;  /* 0x0000004700477308 */ /* 0x000ea20000000800 */
[----:B-1----:R-:W-:-:S07]  /*e440*/  FADD.FTZ R3, R69, R2 ;  /* 0x0000000245037221 */ /* 0x002fce0000010000 */
[----:B------:R-:W-:Y:S01]  /*e450*/  MUFU.EX2 R41, R41 ;  /* 0x0000002900297308 */ /* 0x000fe20000000800 */
[----:B0-----:R-:W-:-:S07]  /*e460*/  FADD.FTZ R2, R58, R3 ;  /* 0x000000033a027221 */ /* 0x001fce0000010000 */
[----:B------:R-:W0:Y:S01]  /*e470*/  MUFU.EX2 R75, R34 ;  /* 0x00000022004b7308 */ /* 0x000e220000000800 */
[----:B--2---:R-:W-:-:S07]  /*e480*/  FADD.FTZ R2, R71, R2 ;  /* 0x0000000247027221 */ /* 0x004fce0000010000 */
[----:B------:R-:W1:Y:S08]  /*e490*/  MUFU.EX2 R62, R62 ;  /* 0x0000003e003e7308 */ /* 0x000e700000000800 */
[----:B------:R2:W-:Y:S01]  /*e4a0*/  MUFU.EX2 R68, R38 ;  /* 0x0000002600447308 */ /* 0x0005e20000000800 */
[----:B0-----:R-:W-:-:S07]  /*e4b0*/  FADD.FTZ R2, R75, R2 ;  /* 0x000000024b027221 */ /* 0x001fce0000010000 */
[----:B------:R-:W0:Y:S01]  /*e4c0*/  MUFU.EX2 R154, R154 ;  /* 0x0000009a009a7308 */ /* 0x000e220000000800 */
[----:B--2---:R-:W-:-:S04]  /*e4d0*/  FADD.FTZ R38, R70, R73 ;  /* 0x0000004946267221 */ /* 0x004fc80000010000 */
[----:B------:R-:W-:-:S03]  /*e4e0*/  FADD.FTZ R73, R39, R38 ;  /* 0x0000002627497221 */ /* 0x000fc60000010000 */
[----:B------:R-:W2:Y:S01]  /*e4f0*/  MUFU.EX2 R43, R43 ;  /* 0x0000002b002b7308 */ /* 0x000ea20000000800 */
[----:B------:R-:W-:-:S04]  /*e500*/  FADD.FTZ R38, R60, R73 ;  /* 0x000000493c267221 */ /* 0x000fc80000010000 */
[----:B------:R-:W-:-:S03]  /*e510*/  FADD.FTZ R3, R41, R38 ;  /* 0x0000002629037221 */ /* 0x000fc60000010000 */
[----:B------:R-:W3:Y:S01]  /*e520*/  MUFU.EX2 R34, R152 ;  /* 0x0000009800227308 */ /* 0x000ee20000000800 */
[----:B-1----:R-:W-:-:S01]  /*e530*/  FADD.FTZ R38, R62, R3 ;  /* 0x000000033e267221 */ /* 0x002fc20000010000 */
[----:B0-----:R-:W-:-:S06]  /*e540*/  FADD.FTZ R3, R154, R2 ;  /* 0x000000029a037221 */ /* 0x001fcc0000010000 */
[----:B------:R-:W0:Y:S01]  /*e550*/  MUFU.EX2 R64, R64 ;  /* 0x0000004000407308 */ /* 0x000e220000000800 */
[----:B--2---:R-:W-:-:S07]  /*e560*/  FADD.FTZ R73, R43, R38 ;  /* 0x000000262b497221 */ /* 0x004fce0000010000 */
[----:B------:R-:W1:Y:S01]  /*e570*/  MUFU.EX2 R45, R45 ;  /* 0x0000002d002d7308 */ /* 0x000e620000000800 */
[----:B---3--:R-:W-:-:S04]  /*e580*/  FADD.FTZ R3, R34, R3 ;  /* 0x0000000322037221 */ /* 0x008fc80000010000 */
[----:B------:R-:W-:-:S03]  /*e590*/  FADD.FTZ R3, R68, R3 ;  /* 0x0000000344037221 */ /* 0x000fc60000010000 */
        /* <DEDUP_REMOVED lines=20> */
[----:B0-----:R-:W-:-:S01]  /*e6e0*/  FADD.FTZ R2, R40, R3 ;  /* 0x0000000328027221 */ /* 0x001fc20000010000 */
[----:B-1----:R-:W-:-:S03]  /*e6f0*/  FADD.FTZ R3, R8, R73 ;  /* 0x0000004908037221 */ /* 0x002fc60000010000 */
[----:B--2---:R-:W-:Y:S01]  /*e700*/  FADD.FTZ R2, R77, R2 ;  /* 0x000000024d027221 */ /* 0x004fe20000010000 */
[----:B------:R-:W-:Y:S06]  /*e710*/  @!P0 BRA `(.L_x_1020) ;  /* 0x0000000000048947 */ /* 0x000fec0003800000 */
[----:B------:R-:W-:Y:S01]  /*e720*/  BPT.TRAP 0x1 ;  /* 0x000000040000795c */ /* 0x000fe20000300000 */
.L_x_1020:
        /* <DEDUP_REMOVED lines=107> */
.L_x_1003:
[----:B------:R-:W-:Y:S06]  /*ede0*/  BAR.ARV 0x8, 0x180 ;  /* 0x0206000000007b1d */ /* 0x000fec0000002000 */
[----:B------:R-:W-:Y:S05]  /*edf0*/  @!P0 BRA `(.L_x_1022) ;  /* 0x0000000000048947 */ /* 0x000fea0003800000 */
[----:B------:R-:W-:Y:S01]  /*ee00*/  BPT.TRAP 0x1 ;  /* 0x000000040000795c */ /* 0x000fe20000300000 */
.L_x_1022:
[----:B------:R-:W-:Y:S01]  /*ee10*/  ULEA UR5, UR46, UR37, 0x3 ;  /* 0x000000252e057291 */ /* 0x000fe2000f8e183f */
[----:B------:R-:W-:-:S05]  /*ee20*/  IMAD.U32 R0, RZ, RZ, UR36 ;  /* 0x00000024ff007e24 */ /* 0x000fca000f8e00ff */
[----:B------:R-:W-:-:S04]  /*ee30*/  SHF.L.U32 R0, R0, 0x1f, RZ ;  /* 0x0000001f00007819 */ /* 0x000fc800000006ff */
[----:B------:R0:W1:Y:S01]  /*ee40*/  SYNCS.PHASECHK.TRANS64.TRYWAIT P1, [UR5+0x22850], R0 ;  /* 0x02285000ff0075a7 */ /* 0x0000620008020145 */
[----:B------:R-:W-:Y:S05]  /*ee50*/  @!P0 BRA `(.L_x_1023) ;  /* 0x0000000000048947 */ /* 0x000fea0003800000 */
[----:B------:R-:W-:Y:S01]  /*ee60*/  BPT.TRAP 0x1 ;  /* 0x000000040000795c */ /* 0x000fe20000300000 */
.L_x_1023:
[----:B-1----:R-:W-:Y:S05]  /*ee70*/  @P1 BRA `(.L_x_1024) ;  /* 0x0000000000081947 */ /* 0x002fea0003800000 */
[----:B------:R-:W1:Y:S02]  /*ee80*/  SYNCS.PHASECHK.TRANS64.TRYWAIT P1, [UR5+0x22850], R0 ;  /* 0x02285000ff0075a7 */ /* 0x000e640008020145 */
[----:B-1----:R-:W-:Y:S05]  /*ee90*/  @!P1 BRA `(.L_x_1025) ;  /* 0x0000007000789947 */ /* 0x002fea0003800000 */
.L_x_1024:
[----:B------:R-:W-:Y:S01]  /*eea0*/  UIADD3 UR37, UR37, 0x400, URZ ;  /* 0x0000040025257890 */ /* 0x000fe2000fffe03f */
[----:B------:R-:W-:Y:S01]  /*eeb0*/  WARPGROUP.ARRIVE ;  /* 0x00000000000079c5 */ /* 0x000fe20000000000 */
[----:B------:R-:W-:Y:S01]  /*eec0*/  UMOV UR7, 0x40000040 ;  /* 0x4000004000077882 */ /* 0x000fe20000000000 */
[----:B------:R-:W2:Y:S01]  /*eed0*/  LDC.64 R10, c[0x0][0x9a0] ;  /* 0x00026800ff0a7b82 */ /* 0x000ea20000000a00 */
[----:B------:R-:W-:-:S04]  /*eee0*/  USHF.R.U32.HI UR37, URZ, 0x4, UR37 ;  /* 0x000000043f257899 */ /* 0x000fc80008011625 */
[----:B------:R-:W-:-:S04]  /*eef0*/  ULOP3.LUT UR37, UR37, 0x3fff, URZ, 0xc0, !UPT ;  /* 0x00003fff25257892 */ /* 0x000fc8000f8ec03f */
[----:B------:R-:W-:-:S04]  /*ef00*/  ULOP3.LUT UR4, UR37, 0x10000, URZ, 0xfc, !UPT ;  /* 0x0001000025047892 */ /* 0x000fc8000f8efc3f */
[----:B------:R-:W-:-:S07]  /*ef10*/  ULEA UR4, UR46, UR4, 0xa ;  /* 0x000000042e047291 */ /* 0x000fce000f8e503f */
[----:B------:R-:W-:Y:S02]  /*ef20*/  UMOV UR6, UR4 ;  /* 0x0000000400067c82 */ /* 0x000fe40008000000 */
[----:B------:R-:W-:Y:S01]  /*ef30*/  QGMMA.64x128x32.F32.E4M3.E4M3 R88, R164, gdesc[UR4], R88, gsb0 ;  /* 0x01e00004a4587df3 */ /* 0x000fe20008000858 */
[----:B--2---:R-:W-:-:S04]  /*ef40*/  ISETP.NE.U32.AND P1, PT, R10, RZ, PT ;  /* 0x000000ff0a00720c */ /* 0x004fc80003f25070 */
[----:B------:R-:W-:-:S13]  /*ef50*/  ISETP.NE.AND.EX P1, PT, R11, RZ, PT, P1 ;  /* 0x000000ff0b00720c */ /* 0x000fda0003f25310 */
[----:B------:R-:W0:Y:S01]  /*ef60*/  @P1 LDC.64 R8, c[0x0][0x9c8] ;  /* 0x00027200ff081b82 */ /* 0x000e220000000a00 */
[----:B-1----:R-:W-:Y:S02]  /*ef70*/  @P1 SHF.R.S32.HI R5, RZ, 0x1f, R19 ;  /* 0x0000001fff051819 */ /* 0x002fe40000011413 */
[----:B------:R-:W-:-:S05]  /*ef80*/  @P1 SHF.R.S32.HI R15, RZ, 0x1f, R23 ;  /* 0x0000001fff0f1819 */ /* 0x000fca0000011417 */
[----:B------:R-:W1:Y:S01]  /*ef90*/  @P1 LDC.64 R12, c[0x0][0x9d0] ;  /* 0x00027400ff0c1b82 */ /* 0x000e620000000a00 */
[----:B------:R-:W-:Y:S01]  /*efa0*/  UIADD3 UR6, UR4, 0x2, URZ ;  /* 0x0000000204067890 */ /* 0x000fe2000fffe03f */
[----:B0-----:R-:W-:-:S04]  /*efb0*/  @P1 IMAD R0, R5, R8, RZ ;  /* 0x0000000805001224 */ /* 0x001fc800078e02ff */
[C---:B------:R-:W-:Y:S02]  /*efc0*/  @P1 IMAD R5, R19.reuse, R9, R0 ;  /* 0x0000000913051224 */ /* 0x040fe400078e0200 */
[----:B------:R-:W-:-:S04]  /*efd0*/  @P1 IMAD.WIDE.U32 R8, R19, R8, RZ ;  /* 0x0000000813081225 */ /* 0x000fc800078e00ff */
[-C--:B-1----:R-:W-:Y:S02]  /*efe0*/  @P1 IMAD R0, R15, R12.reuse, RZ ;  /* 0x0000000c0f001224 */ /* 0x082fe400078e02ff */
[----:B------:R-:W-:Y:S01]  /*eff0*/  @P1 IMAD.IADD R9, R9, 0x1, R5 ;  /* 0x0000000109091824 */ /* 0x000fe200078e0205 */
[----:B------:R-:W-:Y:S01]  /*f000*/  UMOV UR7, 0x40000040 ;  /* 0x4000004000077882 */ /* 0x000fe20000000000 */
[C---:B------:R-:W-:Y:S02]  /*f010*/  @P1 IMAD R5, R23.reuse, R13, R0 ;  /* 0x0000000d17051224 */ /* 0x040fe400078e0200 */
[----:B------:R-:W-:-:S04]  /*f020*/  @P1 IMAD.WIDE.U32 R8, R23, R12, R8 ;  /* 0x0000000c17081225 */ /* 0x000fc800078e0008 */
[----:B------:R-:W-:Y:S01]  /*f030*/  @P1 IMAD.IADD R0, R9, 0x1, R5 ;  /* 0x0000000109001824 */ /* 0x000fe200078e0205 */
[----:B------:R-:W-:Y:S01]  /*f040*/  @P1 LEA R10, P2, R8, R10, 0x2 ;  /* 0x0000000a080a1211 */ /* 0x000fe200078410ff */
[----:B------:R-:W-:-:S03]  /*f050*/  IMAD.MOV.U32 R5, RZ, RZ, 0x3f800000 ;  /* 0x3f800000ff057424 */ /* 0x000fc600078e00ff */
[----:B------:R-:W-:-:S05]  /*f060*/  @P1 LEA.HI.X R11, R8, R11, R0, 0x2, P2 ;  /* 0x0000000b080b1211 */ /* 0x000fca00010f1400 */
[----:B------:R0:W2:Y:S01]  /*f070*/  @P1 LDG.E R5, desc[UR44][R10.64] ;  /* 0x0000002c0a051981 */ /* 0x0000a2000c1e1900 */
[----:B------:R-:W-:Y:S02]  /*f080*/  WARPGROUP.DEPBAR.LE gsb0, 0x0 ;  /* 0x00008000000079c5 */ /* 0x000fe40000010000 */
[----:B------:R-:W-:-:S06]  /*f090*/  WARPGROUP.ARRIVE ;  /* 0x00000000000079c5 */ /* 0x000fcc0000000000 */
[----:B------:R-:W-:Y:S01]  /*f0a0*/  QGMMA.64x128x32.F32.E4M3.E4M3 R88, R160, gdesc[UR4], R88, gsb0 ;  /* 0x01e00004a0587df3 */ /* 0x000fe20008000858 */
[----:B------:R-:W-:Y:S01]  /*f0b0*/  UIADD3 UR6, UR4, 0x4, URZ ;  /* 0x0000000404067890 */ /* 0x000fe2000fffe03f */
[----:B------:R-:W-:Y:S01]  /*f0c0*/  UMOV UR7, 0x40000040 ;  /* 0x4000004000077882 */ /* 0x000fe20000000000 */
[----:B------:R-:W-:Y:S01]  /*f0d0*/  UIADD3 UR4, UR4, 0x6, URZ ;  /* 0x0000000604047890 */ /* 0x000fe2000fffe03f */
[----:B------:R-:W1:Y:S04]  /*f0e0*/  SHFL.BFLY PT, R0, R3, 0x2, 0x1f ;  /* 0x0c401f0003007f89 */ /* 0x000e6800000e0000 */
[----:B------:R-:W3:Y:S01]  /*f0f0*/  SHFL.BFLY PT, R13, R2, 0x2, 0x1f ;  /* 0x0c401f00020d7f89 */ /* 0x000ee200000e0000 */
[----:B------:R-:W-:Y:S02]  /*f100*/  WARPGROUP.DEPBAR.LE gsb0, 0x0 ;  /* 0x00008000000079c5 */ /* 0x000fe40000010000 */
[----:B------:R-:W-:-:S06]  /*f110*/  WARPGROUP.ARRIVE ;  /* 0x00000000000079c5 */ /* 0x000fcc0000000000 */
[----:B------:R-:W-:Y:S01]  /*f120*/  QGMMA.64x128x32.F32.E4M3.E4M3 R88, R156, gdesc[UR4], R88, gsb0 ;  /* 0x01e000049c587df3 */ /* 0x000fe20008000858 */
[----:B------:R-:W-:Y:S01]  /*f130*/  UMOV UR6, UR4 ;  /* 0x0000000400067c82 */ /* 0x000fe20008000000 */
[----:B------:R-:W-:Y:S01]  /*f140*/  UMOV UR7, 0x40000040 ;  /* 0x4000004000077882 */ /* 0x000fe20000000000 */
[----:B-1----:R-:W-:-:S01]  /*f150*/  FADD.FTZ R0, R0, R3 ;  /* 0x0000000300007221 */ /* 0x002fc20000010000 */
[----:B---3--:R-:W-:-:S04]  /*f160*/  FADD.FTZ R13, R13, R2 ;  /* 0x000000020d0d7221 */ /* 0x008fc80000010000 */
[----:B------:R-:W0:Y:S04]  /*f170*/  SHFL.BFLY PT, R9, R0, 0x1, 0x1f ;  /* 0x0c201f0000097f89 */ /* 0x000e2800000e0000 */
[----:B------:R-:W1:Y:S01]  /*f180*/  SHFL.BFLY PT, R8, R13, 0x1, 0x1f ;  /* 0x0c201f000d087f89 */ /* 0x000e6200000e0000 */
[----:B0-----:R-:W-:-:S01]  /*f190*/  FADD.FTZ R10, R0, R9 ;  /* 0x00000009000a7221 */ /* 0x001fc20000010000 */
[----:B-1----:R-:W-:-:S04]  /*f1a0*/  FADD.FTZ R14, R13, R8 ;  /* 0x000000080d0e7221 */ /* 0x002fc80000010000 */
[C---:B------:R-:W-:Y:S01]  /*f1b0*/  FSETP.NE.FTZ.AND P1, PT, R10.reuse, RZ, PT ;  /* 0x000000ff0a00720b */ /* 0x040fe20003f35000 */
[----:B------:R-:W-:Y:S01]  /*f1c0*/  FMUL.FTZ R9, R10, 0.00390625 ;  /* 0x3b8000000a097820 */ /* 0x000fe20000410000 */
[----:B------:R-:W-:Y:S01]  /*f1d0*/  FMUL.FTZ R15, R14, 0.00390625 ;  /* 0x3b8000000e0f7820 */ /* 0x000fe20000410000 */
[----:B------:R-:W-:-:S03]  /*f1e0*/  IMAD.MOV.U32 R8, RZ, RZ, RZ ;  /* 0x000000ffff087224 */ /* 0x000fc600078e00ff */
        /* <DEDUP_REMOVED lines=10> */
[----:B------:R-:W3:Y:S01]  /*f290*/  @P1 MUFU.RCP R12, R14 ;  /* 0x0000000e000c1308 */ /* 0x000ee20000001000 */
[----:B------:R-:W-:Y:S01]  /*f2a0*/  @P2 FMUL.FTZ R3, R7, 0.69314718246459960938 ;  /* 0x3f31721807032820 */ /* 0x000fe20000410000 */
[----:B0-----:R-:W-:Y:S01]  /*f2b0*/  @P2 FMUL.FTZ R10, R9, 0.69314718246459960938 ;  /* 0x3f317218090a2820 */ /* 0x001fe20000410000 */
[----:B------:R-:W-:Y:S01]  /*f2c0*/  @P3 FMUL.FTZ R20, R7, 0.69314718246459960938 ;  /* 0x3f31721807143820 */ /* 0x000fe20000410000 */
[----:B------:R-:W-:-:S02]  /*f2d0*/  IMAD.MOV.U32 R2, RZ, RZ, -0x800000 ;  /* 0xff800000ff027424 */ /* 0x000fc400078e00ff */
[----:B--2---:R-:W-:Y:S01]  /*f2e0*/  FMUL.FTZ R8, R8, R5 ;  /* 0x0000000508087220 */ /* 0x004fe20000410000 */
[----:B------:R-:W-:Y:S02]  /*f2f0*/  IMAD.MOV.U32 R0, RZ, RZ, -0x800000 ;  /* 0xff800000ff007424 */ /* 0x000fe400078e00ff */
[----:B-1----:R-:W-:Y:S01]  /*f300*/  @P3 FMUL.FTZ R11, R11, 0.69314718246459960938 ;  /* 0x3f3172180b0b3820 */ /* 0x002fe20000410000 */
[----:B------:R-:W-:-:S03]  /*f310*/  @P2 FFMA.FTZ R2, R3, R6, R10 ;  /* 0x0000000603022223 */ /* 0x000fc6000001000a */
[----:B------:R-:W-:Y:S01]  /*f320*/  @P3 FFMA.FTZ R0, R20, R4, R11 ;  /* 0x0000000414003223 */ /* 0x000fe2000001000b */
[----:B---3--:R-:W-:Y:S01]  /*f330*/  FMUL.FTZ R3, R12, R5 ;  /* 0x000000050c037220 */ /* 0x008fe20000410000 */
[----:B------:R-:W-:Y:S02]  /*f340*/  WARPGROUP.DEPBAR.LE gsb0, 0x0 ;  /* 0x00008000000079c5 */ /* 0x000fe40000010000 */
[----:B------:R-:W-:Y:S05]  /*f350*/  @!P0 BRA `(.L_x_1026) ;  /* 0x0000000000048947 */ /* 0x000fea0003800000 */
[----:B------:R-:W-:Y:S01]  /*f360*/  BPT.TRAP 0x1 ;  /* 0x000000040000795c */ /* 0x000fe20000300000 */
.L_x_1026:
[----:B------:R-:W-:Y:S01]  /*f370*/  UIADD3 UR4, UR5, 0x22860, URZ ;  /* 0x0002286005047890 */ /* 0x000fe2000fffe03f */
[-C--:B------:R-:W-:Y:S01]  /*f380*/  FMUL.FTZ R43, R88, R8.reuse ;  /* 0x00000008582b7220 */ /* 0x080fe20000410000 */
[----:B------:R-:W-:Y:S01]  /*f390*/  UIADD3 UR46, UR46, 0x1, URZ ;  /* 0x000000012e2e7890 */ /* 0x000fe2000fffe03f */
[-C--:B------:R-:W-:Y:S01]  /*f3a0*/  FMUL.FTZ R42, R89, R8.reuse ;  /* 0x00000008592a7220 */ /* 0x080fe20000410000 */
[----:B------:R-:W-:Y:S01]  /*f3b0*/  UPRMT UR4, UR40, 0x654, UR4 ;  /* 0x0000065428047896 */ /* 0x000fe20008000004 */
[-C--:B------:R-:W-:Y:S01]  /*f3c0*/  FMUL.FTZ R92, R92, R8.reuse ;  /* 0x000000085c5c7220 */ /* 0x080fe20000410000 */
[----:B------:R-:W-:Y:S01]  /*f3d0*/  UISETP.NE.AND UP0, UPT, UR46, 0x2, UPT ;  /* 0x000000022e00788c */ /* 0x000fe2000bf05270 */
[-C--:B------:R-:W-:Y:S01]  /*f3e0*/  FMUL.FTZ R93, R93, R8.reuse ;  /* 0x000000085d5d7220 */ /* 0x080fe20000410000 */
[-C--:B------:R-:W-:Y:S01]  /*f3f0*/  FMUL.FTZ R39, R96, R8.reuse ;  /* 0x0000000860277220 */ /* 0x080fe20000410000 */
[-C--:B------:R-:W-:Y:S01]  /*f400*/  FMUL.FTZ R38, R97, R8.reuse ;  /* 0x0000000861267220 */ /* 0x080fe20000410000 */
[-C--:B------:R-:W-:Y:S01]  /*f410*/  FMUL.FTZ R100, R100, R8.reuse ;  /* 0x0000000864647220 */ /* 0x080fe20000410000 */
[-C--:B------:R-:W-:Y:S01]  /*f420*/  FMUL.FTZ R101, R101, R8.reuse ;  /* 0x0000000865657220 */ /* 0x080fe20000410000 */
[-C--:B------:R-:W-:Y:S01]  /*f430*/  FMUL.FTZ R35, R104, R8.reuse ;  /* 0x0000000868237220 */ /* 0x080fe20000410000 */
[----:B------:R-:W-:Y:S01]  /*f440*/  SYNCS.ARRIVE.TRANS64.RED.A1T0 RZ, [UR4], RZ ;  /* 0x000000ffffff79a7 */ /* 0x000fe20008100404 */
        /* <DEDUP_REMOVED lines=23> */
[----:B------:R-:W-:Y:S01]  /*f5c0*/  USEL UR4, URZ, 0x1, UP0 ;  /* 0x000000013f047887 */ /* 0x000fe20008000000 */
        /* <DEDUP_REMOVED lines=32> */
[----:B------:R-:W-:Y:S01]  /*f7d0*/  FMUL.FTZ R151, R151, R3 ;  /* 0x0000000397977220 */ /* 0x000fe20000410000 */
[----:B------:R-:W-:Y:S01]  /*f7e0*/  VIADD R171, R171, 0x1 ;  /* 0x00000001abab7836 */ /* 0x000fe20000000000 */
[----:B------:R-:W-:-:S02]  /*f7f0*/  USEL UR46, UR46, URZ, UP0 ;  /* 0x0000003f2e2e7287 */ /* 0x000fc40008000000 */
[----:B------:R-:W-:-:S12]  /*f800*/  ULOP3.LUT UR36, UR36, UR4, URZ, 0x3c, !UPT ;  /* 0x0000000424247292 */ /* 0x000fd8000f8e3c3f */
.L_x_952:
[----:B------:R-:W0:Y:S01]  /*f810*/  S2R R22, SR_CgaCtaId ;  /* 0x0000000000167919 */ /* 0x000e220000008800 */
[----:B------:R-:W-:Y:S01]  /*f820*/  MOV R3, 0x400 ;  /* 0x0000040000037802 */ /* 0x000fe20000000f00 */
[----:B------:R-:W-:Y:S01]  /*f830*/  BSSY B0, `(.L_x_1027) ;  /* 0x0000229000007945 */ /* 0x000fe20003800000 */
[----:B------:R-:W-:Y:S02]  /*f840*/  BAR.SYNC.DEFER_BLOCKING 0x5, 0x180 ;  /* 0x0146000000007b1d */ /* 0x000fe40000010000 */
[----:B0-----:R-:W-:-:S05]  /*f850*/  LEA R3, R22, R3, 0x18 ;  /* 0x0000000316037211 */ /* 0x001fca00078ec0ff */
[----:B------:R-:W0:Y:S02]  /*f860*/  LDS R22, [R3+0x228d0] ;  /* 0x0228d00003167984 */ /* 0x000e240000000800 */
[----:B0-----:R-:W-:Y:S01]  /*f870*/  R2UR UR4, R22 ;  /* 0x00000000160472ca */ /* 0x001fe200000e0000 */
[----:B------:R-:W-:Y:S06]  /*f880*/  BAR.ARV 0x4, 0x180 ;  /* 0x0106000000007b1d */ /* 0x000fec0000002000 */
[----:B------:R-:W-:Y:S08]  /*f890*/  @P0 BRA `(.L_x_1028) ;  /* 0x0000001800440947 */ /* 0x000ff00003800000 */
[----:B------:R-:W0:Y:S01]  /*f8a0*/  S2R R44, SR_TID.X ;  /* 0x00000000002c7919 */ /* 0x000e220000002100 */
[----:B------:R-:W-:Y:S01]  /*f8b0*/  ULDC.64 UR6, c[0x4][0x40] ;  /* 0x0100100000067ab9 */ /* 0x000fe20000000a00 */
[----:B------:R-:W-:Y:S01]  /*f8c0*/  F2FP.BF16.F32.PACK_AB R34, R109, R34 ;  /* 0x000000226d22723e */ /* 0x000fe200000010ff */
[----:B------:R-:W-:Y:S01]  /*f8d0*/  ULDC UR5, c[0x0][0xa88] ;  /* 0x0002a20000057ab9 */ /* 0x000fe20000000800 */
[----:B0-----:R-:W-:-:S05]  /*f8e0*/  IMAD.SHL.U32 R22, R44, 0x4, RZ ;  /* 0x000000042c167824 */ /* 0x001fca00078e00ff */
[----:B------:R-:W-:-:S04]  /*f8f0*/  LOP3.LUT R22, R22, 0xc, RZ, 0xc0, !PT ;  /* 0x0000000c16167812 */ /* 0x000fc800078ec0ff */
[----:B------:R-:W-:-:S05]  /*f900*/  IADD3 R26, P0, R22, UR6, RZ ;  /* 0x00000006161a7c10 */ /* 0x000fca000ff1e0ff */
[----:B------:R-:W-:Y:S01]  /*f910*/  IMAD.X R27, RZ, RZ, UR7, P0 ;  /* 0x00000007ff1b7e24 */ /* 0x000fe200080e06ff */
[----:B------:R-:W0:Y:S01]  /*f920*/  S2R R22, SR_SWINHI ;  /* 0x0000000000167919 */ /* 0x000e220000002f00 */
[----:B------:R-:W-:Y:S01]  /*f930*/  F2FP.BF16.F32.PACK_AB R35, R108, R35 ;  /* 0x000000236c23723e */ /* 0x000fe200000010ff */
[----:B------:R-:W-:Y:S02]  /*f940*/  ULDC.64 UR6, c[0x0][0xb90] ;  /* 0x0002e40000067ab9 */ /* 0x000fe40000000a00 */
[----:B------:R1:W2:Y:S01]  /*f950*/  LDG.E.CONSTANT R26, desc[UR44][R26.64] ;  /* 0x0000002c1a1a7981 */ /* 0x0002a2000c1e9900 */
[----:B------:R-:W-:Y:S02]  /*f960*/  F2FP.BF16.F32.PACK_AB R33, R110, R33 ;  /* 0x000000216e21723e */ /* 0x000fe400000010ff */
[----:B------:R-:W-:Y:S02]  /*f970*/  F2FP.BF16.F32.PACK_AB R32, R111, R32 ;  /* 0x000000206f20723e */ /* 0x000fe400000010ff */
[----:B------:R-:W-:-:S02]  /*f980*/  F2FP.BF16.F32.PACK_AB R7, R148, R7 ;  /* 0x000000079407723e */ /* 0x000fc400000010ff */
[----:B------:R-:W-:Y:S02]  /*f990*/  F2FP.BF16.F32.PACK_AB R150, R150, R5 ;  /* 0x000000059696723e */ /* 0x000fe400000010ff */
[----:B------:R-:W-:Y:S02]  /*f9a0*/  F2FP.BF16.F32.PACK_AB R6, R149, R6 ;  /* 0x000000069506723e */ /* 0x000fe400000010ff */
[----:B-1----:R-:W-:Y:S02]  /*f9b0*/  LOP3.LUT P0, R27, R44, 0x3, RZ, 0xc0, !PT ;  /* 0x000000032c1b7812 */ /* 0x002fe4000780c0ff */
[----:B------:R-:W-:Y:S02]  /*f9c0*/  F2FP.BF16.F32.PACK_AB R151, R151, R4 ;  /* 0x000000049797723e */ /* 0x000fe400000010ff */
[----:B------:R-:W-:Y:S02]  /*f9d0*/  ISETP.EQ.OR P0, PT, R27, 0x3, !P0 ;  /* 0x000000031b00780c */ /* 0x000fe40004702670 */
[----:B------:R-:W-:-:S02]  /*f9e0*/  F2FP.BF16.F32.PACK_AB R43, R92, R43 ;  /* 0x0000002b5c2b723e */ /* 0x000fc400000010ff */
[----:B------:R-:W-:Y:S02]  /*f9f0*/  SEL R51, R35, R34, P0 ;  /* 0x0000002223337207 */ /* 0x000fe40000000000 */
[----:B------:R-:W-:Y:S02]  /*fa00*/  SEL R52, R34, R35, P0 ;  /* 0x0000002322347207 */ /* 0x000fe40000000000 */
[----:B------:R-:W1:Y:S01]  /*fa10*/  LDC R34, c[0x0][0xbe8] ;  /* 0x0002fa00ff227b82 */ /* 0x000e620000000800 */
[----:B------:R-:W-:Y:S02]  /*fa20*/  SEL R65, R33, R32, P0 ;  /* 0x0000002021417207 */ /* 0x000fe40000000000 */
[----:B------:R-:W-:Y:S02]  /*fa30*/  SEL R70, R32, R33, P0 ;  /* 0x0000002120467207 */ /* 0x000fe40000000000 */
[----:B------:R-:W-:Y:S02]  /*fa40*/  MOV R32, R3 ;  /* 0x0000000300207202 */ /* 0x000fe40000000f00 */
[----:B0-----:R-:W-:-:S02]  /*fa50*/  MOV R33, R22 ;  /* 0x0000001600217202 */ /* 0x001fc40000000f00 */
[----:B------:R-:W-:Y:S02]  /*fa60*/  F2FP.BF16.F32.PACK_AB R42, R93, R42 ;  /* 0x0000002a5d2a723e */ /* 0x000fe400000010ff */
[----:B------:R-:W-:Y:S01]  /*fa70*/  SEL R59, R7, R6, P0 ;  /* 0x00000006073b7207 */ /* 0x000fe20000000000 */
[----:B------:R-:W-:Y:S01]  /*fa80*/  IMAD.WIDE R4, R175, 0x2, R32 ;  /* 0x00000002af047825 */ /* 0x000fe200078e0220 */
[----:B------:R-:W-:Y:S02]  /*fa90*/  SEL R64, R6, R7, P0 ;  /* 0x0000000706407207 */ /* 0x000fe40000000000 */
[----:B------:R-:W-:Y:S01]  /*faa0*/  SEL R27, R43, R42, P0 ;  /* 0x0000002a2b1b7207 */ /* 0x000fe20000000000 */
[----:B------:R-:W-:Y:S01]  /*fab0*/  IMAD R7, R170, 0x40, R18 ;  /* 0x00000040aa077824 */ /* 0x000fe200078e0212 */
[----:B------:R-:W-:Y:S02]  /*fac0*/  SEL R48, R42, R43, P0 ;  /* 0x0000002b2a307207 */ /* 0x000fe40000000000 */
[----:B------:R-:W-:Y:S01]  /*fad0*/  SHF.R.S32.HI R22, RZ, 0x1f, R23 ;  /* 0x0000001fff167819 */ /* 0x000fe20000011417 */
[----:B------:R-:W-:Y:S01]  /*fae0*/  IMAD.WIDE R32, R7, 0x2, R32 ;  /* 0x0000000207207825 */ /* 0x000fe200078e0220 */
[----:B------:R-:W-:-:S02]  /*faf0*/  IADD3 R43, P6, R4, 0x4060, RZ ;  /* 0x00004060042b7810 */ /* 0x000fc40007fde0ff */
[----:B------:R-:W-:Y:S01]  /*fb00*/  F2FP.BF16.F32.PACK_AB R37, R102, R37 ;  /* 0x000000256625723e */ /* 0x000fe200000010ff */
[----:B------:R-:W-:Y:S01]  /*fb10*/  IMAD R6, R22, UR6, RZ ;  /* 0x0000000616067c24 */ /* 0x000fe2000f8e02ff */
[----:B------:R-:W-:Y:S02]  /*fb20*/  F2FP.BF16.F32.PACK_AB R36, R103, R36 ;  /* 0x000000246724723e */ /* 0x000fe400000010ff */
[----:B------:R-:W-:Y:S02]  /*fb30*/  F2FP.BF16.F32.PACK_AB R25, R124, R25 ;  /* 0x000000197c19723e */ /* 0x000fe400000010ff */
[----:B------:R-:W-:Y:S02]  /*fb40*/  F2FP.BF16.F32.PACK_AB R24, R125, R24 ;  /* 0x000000187d18723e */ /* 0x000fe400000010ff */
[----:B------:R-:W-:Y:S02]  /*fb50*/  F2FP.BF16.F32.PACK_AB R11, R140, R11 ;  /* 0x0000000b8c0b723e */ /* 0x000fe400000010ff */
[----:B------:R-:W-:-:S02]  /*fb60*/  F2FP.BF16.F32.PACK_AB R10, R141, R10 ;  /* 0x0000000a8d0a723e */ /* 0x000fc400000010ff */
[----:B------:R-:W-:Y:S02]  /*fb70*/  LOP3.LUT R42, R43, 0x380, RZ, 0xc0, !PT ;  /* 0x000003802b2a7812 */ /* 0x000fe400078ec0ff */
[----:B------:R-:W-:Y:S02]  /*fb80*/  IADD3 R7, P2, R4, 0x20, RZ ;  /* 0x0000002004077810 */ /* 0x000fe40007f5e0ff */
[----:B------:R-:W-:Y:S02]  /*fb90*/  F2FP.BF16.F32.PACK_AB R13, R134, R13 ;  /* 0x0000000d860d723e */ /* 0x000fe400000010ff */
[----:B------:R-:W-:Y:S02]  /*fba0*/  F2FP.BF16.F32.PACK_AB R12, R135, R12 ;  /* 0x0000000c870c723e */ /* 0x000fe400000010ff */
[----:B------:R-:W-:Y:S02]  /*fbb0*/  LOP3.LUT R47, R4, 0x380, RZ, 0xc0, !PT ;  /* 0x00000380042f7812 */ /* 0x000fe400078ec0ff */
[----:B------:R-:W-:-:S02]  /*fbc0*/  SEL R53, R25, R24, P0 ;  /* 0x0000001819357207 */ /* 0x000fc40000000000 */
[----:B------:R-:W-:Y:S01]  /*fbd0*/  SEL R56, R24, R25, P0 ;  /* 0x0000001918387207 */ /* 0x000fe20000000000 */
[----:B------:R-:W-:Y:S01]  /*fbe0*/  IMAD.WIDE.U32 R24, R23, UR6, RZ ;  /* 0x0000000617187c25 */ /* 0x000fe2000f8e00ff */
[----:B------:R-:W-:Y:S02]  /*fbf0*/  SEL R57, R11, R10, P0 ;  /* 0x0000000a0b397207 */ /* 0x000fe40000000000 */
[----:B------:R-:W-:Y:S01]  /*fc00*/  SEL R60, R10, R11, P0 ;  /* 0x0000000b0a3c7207 */ /* 0x000fe20000000000 */
[----:B------:R-:W-:Y:S01]  /*fc10*/  IMAD R11, R23, UR7, R6 ;  /* 0x00000007170b7c24 */ /* 0x000fe2000f8e0206 */
[----:B------:R-:W-:Y:S01]  /*fc20*/  SEL R63, R37, R36, P0 ;  /* 0x00000024253f7207 */ /* 0x000fe20000000000 */
[----:B------:R-:W-:Y:S01]  /*fc30*/  ULDC.64 UR6, c[0x0][0xb98] ;  /* 0x0002e60000067ab9 */ /* 0x000fe20000000a00 */
[----:B------:R-:W-:Y:S01]  /*fc40*/  SEL R68, R36, R37, P0 ;  /* 0x0000002524447207 */ /* 0x000fe20000000000 */
[----:B------:R-:W-:Y:S01]  /*fc50*/  IMAD.X R37, RZ, RZ, R5, P2 ;  /* 0x000000ffff257224 */ /* 0x000fe200010e0605 */
[----:B------:R-:W-:Y:S01]  /*fc60*/  SHF.R.U64 R42, R42, 0x3, RZ ;  /* 0x000000032a2a7819 */ /* 0x000fe200000012ff */
[----:B------:R-:W-:Y:S01]  /*fc70*/  IMAD.IADD R25, R25, 0x1, R11 ;  /* 0x0000000119197824 */ /* 0x000fe200078e020b */
[----:B------:R-:W-:-:S02]  /*fc80*/  F2FP.BF16.F32.PACK_AB R9, R142, R9 ;  /* 0x000000098e09723e */ /* 0x000fc400000010ff */
[----:B------:R-:W-:Y:S01]  /*fc90*/  F2FP.BF16.F32.PACK_AB R8, R143, R8 ;  /* 0x000000088f08723e */ /* 0x000fe200000010ff */
[----:B------:R-:W-:Y:S01]  /*fca0*/  IMAD.WIDE.U32 R24, R19, UR6, R24 ;  /* 0x0000000613187c25 */ /* 0x000fe2000f8e0018 */
[----:B------:R-:W-:Y:S02]  /*fcb0*/  SEL R71, R13, R12, P0 ;  /* 0x0000000c0d477207 */ /* 0x000fe40000000000 */
[----:B------:R-:W-:Y:S02]  /*fcc0*/  SEL R76, R12, R13, P0 ;  /* 0x0000000d0c4c7207 */ /* 0x000fe40000000000 */
[----:B------:R-:W-:Y:S02]  /*fcd0*/  IADD3 R13, P5, R4, 0x4040, RZ ;  /* 0x00004040040d7810 */ /* 0x000fe40007fbe0ff */
[----:B------:R-:W-:Y:S02]  /*fce0*/  SHF.R.U64 R47, R47, 0x3, RZ ;  /* 0x000000032f2f7819 */ /* 0x000fe400000012ff */
[----:B-1----:R-:W-:Y:S01]  /*fcf0*/  ISETP.NE.AND P2, PT, R34, 0x1, PT ;  /* 0x000000012200780c */ /* 0x002fe20003f45270 */
[--C-:B------:R-:W-:Y:S01]  /*fd00*/  IMAD.X R45, RZ, RZ, R5.reuse, P5 ;  /* 0x000000ffff2d7224 */ /* 0x100fe200028e0605 */
[----:B------:R-:W-:Y:S01]  /*fd10*/  LOP3.LUT R42, R42, R43, RZ, 0x3c, !PT ;  /* 0x0000002b2a2a7212 */ /* 0x000fe200078e3cff */
[----:B------:R-:W-:Y:S01]  /*fd20*/  IMAD.X R43, RZ, RZ, R5, P6 ;  /* 0x000000ffff2b7224 */ /* 0x000fe200030e0605 */
[----:B------:R-:W-:-:S02]  /*fd30*/  SEL R73, R9, R8, P0 ;  /* 0x0000000809497207 */ /* 0x000fc40000000000 */
[----:B------:R-:W-:Y:S02]  /*fd40*/  SEL R78, R8, R9, P0 ;  /* 0x00000009084e7207 */ /* 0x000fe40000000000 */
[C---:B------:R-:W-:Y:S02]  /*fd50*/  IADD3 R11, P4, R4.reuse, 0x4020, RZ ;  /* 0x00004020040b7810 */ /* 0x040fe40007f9e0ff */
[C---:B------:R-:W-:Y:S02]  /*fd60*/  IADD3 R8, P3, R4.reuse, 0x4000, RZ ;  /* 0x0000400004087810 */ /* 0x040fe40007f7e0ff */
[C---:B------:R-:W-:Y:S01]  /*fd70*/  IADD3 R6, P1, R4.reuse, 0x60, RZ ;  /* 0x0000006004067810 */ /* 0x040fe20007f3e0ff */
[----:B------:R-:W0:Y:S01]  /*fd80*/  @P2 LDC R62, c[0x0][0xbec] ;  /* 0x0002fb00ff3e2b82 */ /* 0x000e220000000800 */
[----:B------:R-:W-:Y:S02]  /*fd90*/  IADD3 R9, P6, R4, 0x40, RZ ;  /* 0x0000004004097810 */ /* 0x000fe40007fde0ff */
[----:B------:R-:W-:Y:S01]  /*fda0*/  LOP3.LUT R46, R47, R4, RZ, 0x3c, !PT ;  /* 0x000000042f2e7212 */ /* 0x000fe200078e3cff */
[----:B------:R-:W-:Y:S01]  /*fdb0*/  IMAD.MOV.U32 R47, RZ, RZ, R5 ;  /* 0x000000ffff2f7224 */ /* 0x000fe200078e0005 */
[----:B------:R-:W-:-:S02]  /*fdc0*/  LOP3.LUT R12, R13, 0x380, RZ, 0xc0, !PT ;  /* 0x000003800d0c7812 */ /* 0x000fc400078ec0ff */
        /* <DEDUP_REMOVED lines=8> */
[----:B------:R-:W-:Y:S02]  /*fe50*/  LOP3.LUT R4, R7, 0x380, RZ, 0xc0, !PT ;  /* 0x0000038007047812 */ /* 0x000fe400078ec0ff */
[----:B------:R-:W-:Y:S02]  /*fe60*/  SHF.R.U64 R12, R12, 0x3, RZ ;  /* 0x000000030c0c7819 */ /* 0x000fe400000012ff */
[----:B------:R-:W-:Y:S02]  /*fe70*/  SEL R49, R39, R38, P0 ;  /* 0x0000002627317207 */ /* 0x000fe40000000000 */
[----:B------:R-:W-:Y:S01]  /*fe80*/  SEL R50, R38, R39, P0 ;  /* 0x0000002726327207 */ /* 0x000fe20000000000 */
[----:B------:R-:W-:Y:S01]  /*fe90*/  IMAD.X R39, RZ, RZ, R5, P4 ;  /* 0x000000ffff277224 */ /* 0x000fe200020e0605 */
[----:B------:R-:W-:-:S02]  /*fea0*/  SEL R35, R31, R30, P0 ;  /* 0x0000001e1f237207 */ /* 0x000fc40000000000 */
[----:B------:R-:W-:Y:S01]  /*feb0*/  SEL R54, R30, R31, P0 ;  /* 0x0000001f1e367207 */ /* 0x000fe20000000000 */
[--C-:B------:R-:W-:Y:S01]  /*fec0*/  IMAD.X R31, RZ, RZ, R5.reuse, P1 ;  /* 0x000000ffff1f7224 */ /* 0x100fe200008e0605 */
[----:B------:R-:W-:Y:S02]  /*fed0*/  SEL R61, R41, R40, P0 ;  /* 0x00000028293d7207 */ /* 0x000fe40000000000 */
[----:B------:R-:W-:Y:S01]  /*fee0*/  SEL R66, R40, R41, P0 ;  /* 0x0000002928427207 */ /* 0x000fe20000000000 */
[--C-:B------:R-:W-:Y:S01]  /*fef0*/  IMAD.X R41, RZ, RZ, R5.reuse, P3 ;  /* 0x000000ffff297224 */ /* 0x100fe200018e0605 */
[----:B------:R-:W-:Y:S02]  /*ff00*/  SEL R67, R29, R28, P0 ;  /* 0x0000001c1d437207 */ /* 0x000fe40000000000 */
[----:B------:R-:W-:Y:S01]  /*ff10*/  SEL R72, R28, R29, P0 ;  /* 0x0000001d1c487207 */ /* 0x000fe20000000000 */
[----:B------:R-:W-:Y:S01]  /*ff20*/  IMAD.X R29, RZ, RZ, R5, P6 ;  /* 0x000000ffff1d7224 */ /* 0x000fe200030e0605 */
[----:B------:R-:W-:-:S02]  /*ff30*/  SHF.R.U64 R4, R4, 0x3, RZ ;  /* 0x0000000304047819 */ /* 0x000fc400000012ff */
[----:B------:R-:W-:Y:S02]  /*ff40*/  LOP3.LUT R5, R8, 0x380, RZ, 0xc0, !PT ;  /* 0x0000038008057812 */ /* 0x000fe400078ec0ff */
[----:B------:R-:W-:Y:S02]  /*ff50*/  LOP3.LUT R44, R12, R13, RZ, 0x3c, !PT ;  /* 0x0000000d0c2c7212 */ /* 0x000fe400078e3cff */
[----:B------:R-:W-:Y:S02]  /*ff60*/  LOP3.LUT R36, R4, R7, RZ, 0x3c, !PT ;  /* 0x0000000704247212 */ /* 0x000fe400078e3cff */
[----:B------:R-:W-:Y:S02]  /*ff70*/  SHF.R.U64 R5, R5, 0x3, RZ ;  /* 0x0000000305057819 */ /* 0x000fe400000012ff */
[----:B------:R-:W-:Y:S02]  /*ff80*/  MOV R80, R44 ;  /* 0x0000002c00507202 */ /* 0x000fe40000000f00 */
[----:B------:R-:W-:-:S02]  /*ff90*/  MOV R45, R36 ;  /* 0x00000024002d7202 */ /* 0x000fc40000000f00 */
[----:B------:R-:W1:Y:S01]  /*ffa0*/  @P2 LDC R37, c[0x0][0xbf0] ;  /* 0x0002fc00ff252b82 */ /* 0x000e620000000800 */
[----:B------:R-:W-:Y:S02]  /*ffb0*/  LOP3.LUT R40, R5, R8, RZ, 0x3c, !PT ;  /* 0x0000000805287212 */ /* 0x000fe400078e3cff */
[----:B------:R-:W-:Y:S02]  /*ffc0*/  LOP3.LUT R5, R6, 0x380, RZ, 0xc0, !PT ;  /* 0x0000038006057812 */ /* 0x000fe400078ec0ff */
[----:B------:R-:W-:Y:S02]  /*ffd0*/  LOP3.LUT R4, R9, 0x380, RZ, 0xc0, !PT ;  /* 0x0000038009047812 */ /* 0x000fe400078ec0ff */
[----:B------:R-:W-:Y:S02]  /*ffe0*/  SHF.R.U64 R5, R5, 0x3, RZ ;  /* 0x0000000305057819 */ /* 0x000fe400000012ff */
[----:B------:R-:W-:Y:S02]  /*fff0*/  SHF.R.U64 R4, R4, 0x3, RZ ;  /* 0x0000000304047819 */ /* 0x000fe400000012ff */
[----:B------:R-:W-:-:S02]  /*10000*/  LOP3.LUT R30, R5, R6, RZ, 0x3c, !PT ;  /* 0x00000006051e7212 */ /* 0x000fc400078e3cff */
[----:B------:R-:W-:Y:S02]  /*10010*/  F2FP.BF16.F32.PACK_AB R15, R132, R15 ;  /* 0x0000000f840f723e */ /* 0x000fe400000010ff */
[----:B------:R-:W-:Y:S02]  /*10020*/  F2FP.BF16.F32.PACK_AB R14, R133, R14 ;  /* 0x0000000e850e723e */ /* 0x000fe400000010ff */
[----:B------:R-:W-:Y:S02]  /*10030*/  LOP3.LUT R28, R4, R9, RZ, 0x3c, !PT ;  /* 0x00000009041c7212 */ /* 0x000fe400078e3cff */
[----:B------:R-:W-:Y:S01]  /*10040*/  MOV R82, R40 ;  /* 0x0000002800527202 */ /* 0x000fe20000000f00 */
[----:B------:R-:W-:Y:S01]  /*10050*/  VIADD R41, R17, UR42 ;  /* 0x0000002a11297c36 */ /* 0x000fe20008000000 */
[----:B------:R-:W-:Y:S02]  /*10060*/  MOV R83, R30 ;  /* 0x0000001e00537202 */ /* 0x000fe40000000f00 */
[----:B------:R-:W-:-:S02]  /*10070*/  F2FP.BF16.F32.PACK_AB R21, R126, R21 ;  /* 0x000000157e15723e */ /* 0x000fc400000010ff */
[----:B------:R-:W-:Y:S02]  /*10080*/  F2FP.BF16.F32.PACK_AB R20, R127, R20 ;  /* 0x000000147f14723e */ /* 0x000fe400000010ff */
[----:B------:R-:W-:Y:S02]  /*10090*/  SEL R55, R15, R14, P0 ;  /* 0x0000000e0f377207 */ /* 0x000fe40000000000 */
[----:B------:R-:W-:Y:S02]  /*100a0*/  SEL R58, R14, R15, P0 ;  /* 0x0000000f0e3a7207 */ /* 0x000fe40000000000 */
[----:B------:R-:W-:Y:S02]  /*100b0*/  MOV R79, R42 ;  /* 0x0000002a004f7202 */ /* 0x000fe40000000f00 */
[----:B------:R-:W-:Y:S02]  /*100c0*/  IADD3 R15, P1, R32, 0x2000, RZ ;  /* 0x00002000200f7810 */ /* 0x000fe40007f3e0ff */
[----:B------:R-:W-:Y:S01]  /*100d0*/  MOV R42, R28 ;  /* 0x0000001c002a7202 */ /* 0x000fe20000000f00 */
[----:B0-----:R-:W-:Y:S01]  /*100e0*/  @P2 IMAD.HI.U32 R28, R41, R62, RZ ;  /* 0x0000003e291c2227 */ /* 0x001fe200078e00ff */
[----:B------:R-:W-:-:S02]  /*100f0*/  SEL R69, R21, R20, P0 ;  /* 0x0000001415457207 */ /* 0x000fc40000000000 */
[----:B------:R-:W-:Y:S01]  /*10100*/  SEL R74, R20, R21, P0 ;  /* 0x00000015144a7207 */ /* 0x000fe20000000000 */
[----:B------:R-:W-:Y:S01]  /*10110*/  IMAD.MOV.U32 R29, RZ, RZ, R41 ;  /* 0x000000ffff1d7224 */ /* 0x000fe200078e0029 */
[----:B------:R-:W-:Y:S02]  /*10120*/  IADD3 R21, P6, R32, 0x1000, RZ ;  /* 0x0000100020157810 */ /* 0x000fe40007fde0ff */
[----:B------:R-:W-:Y:S02]  /*10130*/  LOP3.LUT R14, R15, 0x380, RZ, 0xc0, !PT ;  /* 0x000003800f0e7812 */ /* 0x000fe400078ec0ff */
[----:B-1----:R-:W-:Y:S02]  /*10140*/  @P2 SHF.R.U32.HI R29, RZ, R37, R28 ;  /* 0x00000025ff1d2219 */ /* 0x002fe4000001161c */
[----:B------:R-:W-:Y:S02]  /*10150*/  LOP3.LUT R10, R11, 0x380, RZ, 0xc0, !PT ;  /* 0x000003800b0a7812 */ /* 0x000fe400078ec0ff */
[----:B------:R-:W-:Y:S01]  /*10160*/  LOP3.LUT R20, R21, 0x380, RZ, 0xc0, !PT ;  /* 0x0000038015147812 */ /* 0x000fe200078ec0ff */
[----:B------:R-:W-:Y:S01]  /*10170*/  IMAD.MOV R37, RZ, RZ, -R29 ;  /* 0x000000ffff257224 */ /* 0x000fe200078e0a1d */
[----:B------:R-:W-:-:S02]  /*10180*/  SHF.R.U64 R14, R14, 0x3, RZ ;  /* 0x000000030e0e7819 */ /* 0x000fc400000012ff */
[----:B------:R-:W-:Y:S01]  /*10190*/  LOP3.LUT R5, R32, 0x380, RZ, 0xc0, !PT ;  /* 0x0000038020057812 */ /* 0x000fe200078ec0ff */
[----:B------:R-:W-:Y:S01]  /*101a0*/  IMAD R37, R34, R37, R41 ;  /* 0x0000002522257224 */ /* 0x000fe200078e0229 */
[----:B------:R-:W-:Y:S02]  /*101b0*/  SHF.R.S32.HI R84, RZ, 0x1f, R19 ;  /* 0x0000001fff547819 */ /* 0x000fe40000011413 */
[----:B------:R-:W-:Y:S02]  /*101c0*/  SHF.R.U64 R10, R10, 0x3, RZ ;  /* 0x000000030a0a7819 */ /* 0x000fe400000012ff */
[----:B------:R-:W-:Y:S01]  /*101d0*/  SHF.R.U64 R20, R20, 0x3, RZ ;  /* 0x0000000314147819 */ /* 0x000fe200000012ff */
[----:B------:R-:W-:Y:S01]  /*101e0*/  IMAD R28, R84, UR6, RZ ;  /* 0x00000006541c7c24 */ /* 0x000fe2000f8e02ff */
[----:B------:R-:W-:Y:S02]  /*101f0*/  SEL R75, R150, R151, P0 ;  /* 0x00000097964b7207 */ /* 0x000fe40000000000 */
[----:B------:R-:W-:Y:S01]  /*10200*/  LOP3.LUT R14, R14, R15, RZ, 0x3c, !PT ;  /* 0x0000000f0e0e7212 */ /* 0x000fe200078e3cff */
[----:B------:R-:W-:Y:S01]  /*10210*/  IMAD.X R15, RZ, RZ, R33, P1 ;  /* 0x000000ffff0f7224 */ /* 0x000fe200008e0621 */
[----:B------:R-:W-:Y:S01]  /*10220*/  SEL R150, R151, R150, P0 ;  /* 0x0000009697967207 */ /* 0x000fe20000000000 */
[----:B------:R-:W-:Y:S01]  /*10230*/  IMAD R28, R19, UR7, R28 ;  /* 0x00000007131c7c24 */ /* 0x000fe2000f8e021c */
[----:B------:R-:W-:Y:S01]  /*10240*/  IADD3 R77, P1, R32, 0x7000, RZ ;  /* 0x00007000204d7810 */ /* 0x000fe20007f3e0ff */
[----:B------:R-:W-:Y:S01]  /*10250*/  ULDC.64 UR6, c[0x0][0xb88] ;  /* 0x0002e20000067ab9 */ /* 0x000fe20000000a00 */
[----:B------:R-:W-:-:S02]  /*10260*/  SHF.R.U64 R5, R5, 0x3, RZ ;  /* 0x0000000305057819 */ /* 0x000fc400000012ff */
[----:B------:R-:W-:Y:S02]  /*10270*/  LOP3.LUT R38, R10, R11, RZ, 0x3c, !PT ;  /* 0x0000000b0a267212 */ /* 0x000fe400078e3cff */
[----:B------:R-:W-:Y:S01]  /*10280*/  LOP3.LUT R20, R20, R21, RZ, 0x3c, !PT ;  /* 0x0000001514147212 */ /* 0x000fe200078e3cff */
[----:B------:R-:W-:Y:S01]  /*10290*/  IMAD.X R21, RZ, RZ, R33, P6 ;  /* 0x000000ffff157224 */ /* 0x000fe200030e0621 */
[C---:B------:R-:W-:Y:S02]  /*102a0*/  IADD3 R13, P3, R32.reuse, 0x3000, RZ ;  /* 0x00003000200d7810 */ /* 0x040fe40007f7e0ff */
[C---:B------:R-:W-:Y:S02]  /*102b0*/  IADD3 R11, P4, R32.reuse, 0x4000, RZ ;  /* 0x00004000200b7810 */ /* 0x040fe40007f9e0ff */
[C---:B------:R-:W-:Y:S02]  /*102c0*/  IADD3 R9, P5, R32.reuse, 0x5000, RZ ;  /* 0x0000500020097810 */ /* 0x040fe40007fbe0ff */
[----:B------:R-:W-:-:S02]  /*102d0*/  IADD3 R7, P6, R32, 0x6000, RZ ;  /* 0x0000600020077810 */ /* 0x000fc40007fde0ff */
[----:B------:R-:W-:Y:S01]  /*102e0*/  LOP3.LUT R32, R5, R32, RZ, 0x3c, !PT ;  /* 0x0000002005207212 */ /* 0x000fe200078e3cff */
[----:B------:R-:W-:Y:S01]  /*102f0*/  IMAD.X R5, RZ, RZ, R33, P1 ;  /* 0x000000ffff057224 */ /* 0x000fe200008e0621 */
[----:B------:R-:W-:Y:S02]  /*10300*/  MOV R81, R38 ;  /* 0x0000002600517202 */ /* 0x000fe40000000f00 */
[----:B------:R-:W-:Y:S02]  /*10310*/  SHF.R.S32.HI R39, RZ, 0x1f, R29 ;  /* 0x0000001fff277819 */ /* 0x000fe4000001141d */
[----:B------:R-:W-:Y:S02]  /*10320*/  IADD3 R40, P1, R29, R24, RZ ;  /* 0x000000181d287210 */ /* 0x000fe40007f3e0ff */
[----:B------:R-:W-:Y:S02]  /*10330*/  SHF.R.S32.HI R36, RZ, 0x1f, R37 ;  /* 0x0000001fff247819 */ /* 0x000fe40000011425 */
[----:B------:R-:W-:-:S02]  /*10340*/  LOP3.LUT R4, R77, 0x380, RZ, 0xc0, !PT ;  /* 0x000003804d047812 */ /* 0x000fc400078ec0ff */
[----:B------:R-:W-:Y:S01]  /*10350*/  LOP3.LUT R10, R11, 0x380, RZ, 0xc0, !PT ;  /* 0x000003800b0a7812 */ /* 0x000fe200078ec0ff */
[----:B------:R-:W-:Y:S01]  /*10360*/  IMAD R36, R36, UR6, RZ ;  /* 0x0000000624247c24 */ /* 0x000fe2000f8e02ff */
[----:B------:R-:W-:Y:S02]  /*10370*/  IADD3.X R41, R39, R25, R28, P1, !PT ;  /* 0x0000001927297210 */ /* 0x000fe40000ffe41c */
[----:B------:R-:W-:Y:S02]  /*10380*/  LOP3.LUT R12, R13, 0x380, RZ, 0xc0, !PT ;  /* 0x000003800d0c7812 */ /* 0x000fe400078ec0ff */
[----:B------:R-:W-:Y:S01]  /*10390*/  SHF.R.U64 R4, R4, 0x3, RZ ;  /* 0x0000000304047819 */ /* 0x000fe200000012ff */
[C---:B------:R-:W-:Y:S01]  /*103a0*/  IMAD.WIDE.U32 R40, R37.reuse, UR6, R40 ;  /* 0x0000000625287c25 */ /* 0x040fe2000f8e0028 */
[----:B------:R-:W-:Y:S02]  /*103b0*/  MOV R46, R46 ;  /* 0x0000002e002e7202 */ /* 0x000fe40000000f00 */
[----:B------:R-:W-:Y:S01]  /*103c0*/  SHF.R.U64 R10, R10, 0x3, RZ ;  /* 0x000000030a0a7819 */ /* 0x000fe200000012ff */
[----:B------:R-:W-:Y:S01]  /*103d0*/  IMAD R47, R37, UR7, R36 ;  /* 0x00000007252f7c24 */ /* 0x000fe2000f8e0224 */
[----:B------:R-:W-:Y:S01]  /*103e0*/  SHF.R.U64 R12, R12, 0x3, RZ ;  /* 0x000000030c0c7819 */ /* 0x000fe200000012ff */
[----:B------:R-:W-:Y:S01]  /*103f0*/  ULDC.64 UR6, c[0x0][0xb50] ;  /* 0x0002d40000067ab9 */ /* 0x000fe20000000a00 */
[----:B------:R-:W-:Y:S01]  /*10400*/  LOP3.LUT R4, R4, R77, RZ, 0x3c, !PT ;  /* 0x0000004d04047212 */ /* 0x000fe200078e3cff */
[----:B------:R-:W-:Y:S01]  /*10410*/  IMAD R77, R34, UR5, RZ ;  /* 0x00000005224d7c24 */ /* 0x000fe2000f8e02ff */
[----:B------:R-:W-:Y:S01]  /*10420*/  LOP3.LUT R10, R10, R11, RZ, 0x3c, !PT ;  /* 0x0000000b0a0a7212 */ /* 0x000fe200078e3cff */
[----:B------:R-:W-:Y:S01]  /*10430*/  IMAD.X R11, RZ, RZ, R33, P4 ;  /* 0x000000ffff0b7224 */ /* 0x000fe200020e0621 */
[----:B------:R-:W-:-:S02]  /*10440*/  LOP3.LUT P1, RZ, R172, 0x3, RZ, 0xc0, !PT ;  /* 0x00000003acff7812 */ /* 0x000fc4000782c0ff */
[----:B------:R-:W-:Y:S01]  /*10450*/  LOP3.LUT R12, R12, R13, RZ, 0x3c, !PT ;  /* 0x0000000d0c0c7212 */ /* 0x000fe200078e3cff */
[--C-:B------:R-:W-:Y:S01]  /*10460*/  IMAD.X R13, RZ, RZ, R33.reuse, P3 ;  /* 0x000000ffff0d7224 */ /* 0x100fe200018e0621 */
[----:B------:R-:W-:Y:S02]  /*10470*/  LOP3.LUT R8, R9, 0x380, RZ, 0xc0, !PT ;  /* 0x0000038009087812 */ /* 0x000fe400078ec0ff */
[----:B------:R-:W-:Y:S02]  /*10480*/  LOP3.LUT R6, R7, 0x380, RZ, 0xc0, !PT ;  /* 0x0000038007067812 */ /* 0x000fe400078ec0ff */
[----:B------:R-:W-:Y:S02]  /*10490*/  SHF.R.U64 R8, R8, 0x3, RZ ;  /* 0x0000000308087819 */ /* 0x000fe400000012ff */
[----:B------:R-:W-:Y:S02]  /*104a0*/  SHF.R.U64 R6, R6, 0x3, RZ ;  /* 0x0000000306067819 */ /* 0x000fe400000012ff */
[----:B------:R-:W-:Y:S01]  /*104b0*/  LOP3.LUT R8, R8, R9, RZ, 0x3c, !PT ;  /* 0x0000000908087212 */ /* 0x000fe200078e3cff */
[--C-:B------:R-:W-:Y:S01]  /*104c0*/  IMAD.X R9, RZ, RZ, R33.reuse, P5 ;  /* 0x000000ffff097224 */ /* 0x100fe200028e0621 */
[----:B------:R-:W-:Y:S01]  /*104d0*/  LOP3.LUT R6, R6, R7, RZ, 0x3c, !PT ;  /* 0x0000000706067212 */ /* 0x000fe200078e3cff */
[----:B------:R-:W-:Y:S01]  /*104e0*/  IMAD.X R7, RZ, RZ, R33, P6 ;  /* 0x000000ffff077224 */ /* 0x000fe200030e0621 */
[----:B--2---:R-:W-:Y:S01]  /*104f0*/  LOP3.LUT R31, R26, 0x2, RZ, 0x3c, !PT ;  /* 0x000000021a1f7812 */ /* 0x004fe200078e3cff */
[----:B------:R-:W-:Y:S04]  /*10500*/  SHFL.IDX PT, R27, R27, R26, 0x1c1f ;  /* 0x001c1f1a1b1b7589 */ /* 0x000fe800000e0000 */
[----:B------:R-:W0:Y:S04]  /*10510*/  SHFL.IDX PT, R48, R48, R31, 0x1c1f ;  /* 0x001c1f1f30307589 */ /* 0x000e2800000e0000 */
[----:B------:R-:W-:Y:S04]  /*10520*/  SHFL.IDX PT, R61, R61, R26, 0x1c1f ;  /* 0x001c1f1a3d3d7589 */ /* 0x000fe800000e0000 */
[----:B------:R-:W1:Y:S04]  /*10530*/  SHFL.IDX PT, R66, R66, R31, 0x1c1f ;  /* 0x001c1f1f42427589 */ /* 0x000e6800000e0000 */
[----:B------:R-:W-:Y:S04]  /*10540*/  SHFL.IDX PT, R49, R49, R26, 0x1c1f ;  /* 0x001c1f1a31317589 */ /* 0x000fe800000e0000 */
[----:B------:R-:W-:Y:S04]  /*10550*/  SHFL.IDX PT, R63, R63, R26, 0x1c1f ;  /* 0x001c1f1a3f3f7589 */ /* 0x000fe800000e0000 */
[----:B------:R-:W2:Y:S04]  /*10560*/  SHFL.IDX PT, R50, R50, R31, 0x1c1f ;  /* 0x001c1f1f32327589 */ /* 0x000ea800000e0000 */
[----:B------:R-:W3:Y:S01]  /*10570*/  SHFL.IDX PT, R68, R68, R31, 0x1c1f ;  /* 0x001c1f1f44447589 */ /* 0x000ee200000e0000 */
[----:B0-----:R-:W-:-:S03]  /*10580*/  SEL R24, R27, R48, P0 ;  /* 0x000000301b187207 */ /* 0x001fc60000000000 */
[----:B------:R-:W-:Y:S04]  /*10590*/  SHFL.IDX PT, R51, R51, R26, 0x1c1f ;  /* 0x001c1f1a33337589 */ /* 0x000fe800000e0000 */
[----:B------:R-:W-:Y:S01]  /*105a0*/  SHFL.IDX PT, R65, R65, R26, 0x1c1f ;  /* 0x001c1f1a41417589 */ /* 0x000fe200000e0000 */
[----:B-1----:R-:W-:-:S03]  /*105b0*/  SEL R25, R61, R66, P0 ;  /* 0x000000423d197207 */ /* 0x002fc60000000000 */
[----:B------:R-:W0:Y:S04]  /*105c0*/  SHFL.IDX PT, R52, R52, R31, 0x1c1f ;  /* 0x001c1f1f34347589 */ /* 0x000e2800000e0000 */
[----:B------:R-:W1:Y:S04]  /*105d0*/  SHFL.IDX PT, R70, R70, R31, 0x1c1f ;  /* 0x001c1f1f46467589 */ /* 0x000e6800000e0000 */
[----:B------:R-:W-:Y:S01]  /*105e0*/  SHFL.IDX PT, R35, R35, R26, 0x1c1f ;  /* 0x001c1f1a23237589 */ /* 0x000fe200000e0000 */
[----:B--2---:R-:W-:Y:S02]  /*105f0*/  SEL R28, R49, R50, P0 ;  /* 0x00000032311c7207 */ /* 0x004fe40000000000 */
[----:B------:R-:W-:Y:S01]  /*10600*/  SEL R30, R50, R49, P0 ;  /* 0x00000031321e7207 */ /* 0x000fe20000000000 */
[----:B------:R-:W-:Y:S01]  /*10610*/  SHFL.IDX PT, R43, R67, R26, 0x1c1f ;  /* 0x001c1f1a432b7589 */ /* 0x000fe200000e0000 */
        /* <DEDUP_REMOVED lines=18> */
[----:B------:R-:W1:Y:S04]  /*10740*/  SHFL.IDX PT, R78, R78, R31, 0x1c1f ;  /* 0x001c1f1f4e4e7589 */ /* 0x000e6800000e0000 */
[----:B------:R-:W-:Y:S04]  /*10750*/  SHFL.IDX PT, R59, R59, R26, 0x1c1f ;  /* 0x001c1f1a3b3b7589 */ /* 0x000fe800000e0000 */
[----:B------:R2:W-:Y:S04]  /*10760*/  SHFL.IDX PT, R75, R75, R26, 0x1c1f ;  /* 0x001c1f1a4b4b7589 */ /* 0x0005e800000e0000 */
[----:B------:R-:W3:Y:S01]  /*10770*/  SHFL.IDX PT, R44, R64, R31, 0x1c1f ;  /* 0x001c1f1f402c7589 */ /* 0x000ee200000e0000 */
[----:B0-----:R-:W-:-:S02]  /*10780*/  SEL R60, R57, R62, P0 ;  /* 0x0000003e393c7207 */ /* 0x001fc40000000000 */
[----:B------:R-:W-:Y:S01]  /*10790*/  SEL R62, R62, R57, P0 ;  /* 0x000000393e3e7207 */ /* 0x000fe20000000000 */
[----:B------:R0:W4:Y:S01]  /*107a0*/  SHFL.IDX PT, R150, R150, R31, 0x1c1f ;  /* 0x001c1f1f96967589 */ /* 0x00012200000e0000 */
[----:B--2---:R-:W-:Y:S01]  /*107b0*/  SEL R26, R48, R27, P0 ;  /* 0x0000001b301a7207 */ /* 0x004fe20000000000 */
[----:B------:R-:W-:Y:S01]  /*107c0*/  VIADD R48, R174, UR42 ;  /* 0x0000002aae307c36 */ /* 0x000fe20008000000 */
[----:B------:R-:W-:Y:S01]  /*107d0*/  SEL R27, R66, R61, P0 ;  /* 0x0000003d421b7207 */ /* 0x000fe20000000000 */
[----:B------:R-:W-:Y:S03]  /*107e0*/  BAR.SYNC.DEFER_BLOCKING 0x1, 0x100 ;  /* 0x0044000000007b1d */ /* 0x000fe60000010000 */
[----:B------:R-:W-:Y:S02]  /*107f0*/  ISETP.GE.OR P3, PT, R48, R77, P1 ;  /* 0x0000004d3000720c */ /* 0x000fe40000f66670 */
[----:B0-----:R-:W-:-:S02]  /*10800*/  SEL R31, R68, R63, P0 ;  /* 0x0000003f441f7207 */ /* 0x001fc40000000000 */
[----:B-1----:R-:W-:Y:S02]  /*10810*/  SEL R61, R73, R78, P0 ;  /* 0x0000004e493d7207 */ /* 0x002fe40000000000 */
[----:B------:R-:W-:Y:S02]  /*10820*/  SEL R63, R78, R73, P0 ;  /* 0x000000494e3f7207 */ /* 0x000fe40000000000 */
[----:B---3--:R-:W-:Y:S02]  /*10830*/  SEL R68, R59, R44, P0 ;  /* 0x0000002c3b447207 */ /* 0x008fe40000000000 */
[----:B------:R-:W-:Y:S01]  /*10840*/  SEL R70, R44, R59, P0 ;  /* 0x0000003b2c467207 */ /* 0x000fe20000000000 */
[----:B------:R0:W-:Y:S04]  /*10850*/  STSM.16.M88.4 [R46], R24 ;  /* 0x000000182e007844 */ /* 0x0001e80000000200 */
[----:B------:R1:W-:Y:S04]  /*10860*/  STSM.16.M88.4 [R45], R28 ;  /* 0x0000001c2d007844 */ /* 0x0003e80000000200 */
[----:B------:R2:W-:Y:S01]  /*10870*/  STSM.16.M88.4 [R42], R36 ;  /* 0x000000242a007844 */ /* 0x0005e20000000200 */
[----:B0-----:R-:W-:Y:S01]  /*10880*/  VIADD R24, R48, 0x8 ;  /* 0x0000000830187836 */ /* 0x001fe20000000000 */
[----:B------:R-:W-:Y:S01]  /*10890*/  SEL R26, R54, R35, P0 ;  /* 0x00000023361a7207 */ /* 0x000fe20000000000 */
[----:B------:R-:W-:Y:S01]  /*108a0*/  IMAD.IADD R25, R41, 0x1, R47 ;  /* 0x0000000129197824 */ /* 0x000fe200078e022f */
[----:B------:R-:W-:-:S02]  /*108b0*/  LEA R41, P4, R40, UR6, 0x2 ;  /* 0x0000000628297c11 */ /* 0x000fc4000f8810ff */
[----:B------:R-:W-:Y:S02]  /*108c0*/  ISETP.GE.OR P1, PT, R24, R77, P1 ;  /* 0x0000004d1800720c */ /* 0x000fe40000f26670 */
[----:B-1----:R-:W-:Y:S01]  /*108d0*/  LEA.HI.X R45, R40, UR7, R25, 0x2, P4 ;  /* 0x00000007282d7c11 */ /* 0x002fe2000a0f1419 */
[----:B------:R-:W-:Y:S01]  /*108e0*/  SHFL.IDX PT, R64, R41, RZ, 0x1c1f ;  /* 0x001c1fff29407589 */ /* 0x000fe200000e0000 */
[----:B------:R-:W-:Y:S01]  /*108f0*/  SEL R24, R35, R54, P0 ;  /* 0x0000003623187207 */ /* 0x000fe20000000000 */
[----:B------:R-:W-:Y:S01]  /*10900*/  ULDC.64 UR6, c[0x0][0xae8] ;  /* 0x0002ba0000067ab9 */ /* 0x000fe20000000a00 */
[----:B------:R-:W-:Y:S01]  /*10910*/  SEL R25, R43, R72, P0 ;  /* 0x000000482b197207 */ /* 0x000fe20000000000 */
[----:B------:R0:W-:Y:S01]  /*10920*/  SHFL.IDX PT, R66, R41, 0x1, 0x1c1f ;  /* 0x003c1f0029427f89 */ /* 0x0001e200000e0000 */
[----:B------:R-:W-:Y:S01]  /*10930*/  SEL R27, R72, R43, P0 ;  /* 0x0000002b481b7207 */ /* 0x000fe20000000000 */
[----:B------:R-:W1:Y:S01]  /*10940*/  @P2 LDC R35, c[0x0][0xbec] ;  /* 0x0002fb00ff232b82 */ /* 0x000e620000000800 */
[----:B------:R-:W-:Y:S01]  /*10950*/  SEL R28, R53, R56, P0 ;  /* 0x00000038351c7207 */ /* 0x000fe20000000000 */
[----:B------:R-:W3:Y:S01]  /*10960*/  SHFL.IDX PT, R65, R45, RZ, 0x1c1f ;  /* 0x001c1fff2d417589 */ /* 0x000ee200000e0000 */
[----:B------:R-:W-:-:S02]  /*10970*/  SEL R30, R56, R53, P0 ;  /* 0x00000035381e7207 */ /* 0x000fc40000000000 */
[----:B------:R-:W-:Y:S01]  /*10980*/  SEL R29, R69, R74, P0 ;  /* 0x0000004a451d7207 */ /* 0x000fe20000000000 */
[----:B------:R-:W-:Y:S01]  /*10990*/  STSM.16.M88.4 [R83], R24 ;  /* 0x0000001853007844 */ /* 0x000fe20000000200 */
[----:B------:R-:W-:Y:S02]  /*109a0*/  SEL R31, R74, R69, P0 ;  /* 0x000000454a1f7207 */ /* 0x000fe40000000000 */
[----:B------:R-:W-:Y:S01]  /*109b0*/  SEL R40, R55, R58, P0 ;  /* 0x0000003a37287207 */ /* 0x000fe20000000000 */
[----:B------:R-:W3:Y:S01]  /*109c0*/  SHFL.IDX PT, R67, R45, 0x1, 0x1c1f ;  /* 0x003c1f002d437f89 */ /* 0x000ee200000e0000 */
[----:B--2---:R-:W-:Y:S02]  /*109d0*/  SEL R42, R58, R55, P0 ;  /* 0x000000373a2a7207 */ /* 0x004fe40000000000 */
[----:B0-----:R-:W-:Y:S01]  /*109e0*/  SEL R41, R71, R76, P0 ;  /* 0x0000004c47297207 */ /* 0x001fe20000000000 */
[----:B------:R-:W-:Y:S01]  /*109f0*/  STSM.16.M88.4 [R82], R28 ;  /* 0x0000001c52007844 */ /* 0x000fe20000000200 */
[----:B------:R-:W-:-:S02]  /*10a00*/  SEL R43, R76, R71, P0 ;  /* 0x000000474c2b7207 */ /* 0x000fc40000000000 */
[----:B----4-:R-:W-:Y:S02]  /*10a10*/  SEL R69, R75, R150, P0 ;  /* 0x000000964b457207 */ /* 0x010fe40000000000 */
[----:B------:R-:W-:Y:S01]  /*10a20*/  SEL R71, R150, R75, P0 ;  /* 0x0000004b96477207 */ /* 0x000fe20000000000 */
[----:B------:R-:W-:Y:S04]  /*10a30*/  STSM.16.M88.4 [R81], R40 ;  /* 0x0000002851007844 */ /* 0x000fe80000000200 */
[----:B------:R0:W-:Y:S04]  /*10a40*/  STSM.16.M88.4 [R80], R60 ;  /* 0x0000003c50007844 */ /* 0x0001e80000000200 */
[----:B------:R-:W-:Y:S01]  /*10a50*/  STSM.16.M88.4 [R79], R68 ;  /* 0x000000444f007844 */ /* 0x000fe20000000200 */
[----:B------:R-:W-:Y:S08]  /*10a60*/  BAR.SYNC.DEFER_BLOCKING 0x1, 0x100 ;  /* 0x0044000000007b1d */ /* 0x000ff00000010000 */
[----:B0-----:R-:W0:Y:S01]  /*10a70*/  @P2 LDC R61, c[0x0][0xbf0] ;  /* 0x0002fc00ff3d2b82 */ /* 0x001e220000000800 */
[----:B------:R-:W-:Y:S01]  /*10a80*/  IMAD R22, R22, UR6, RZ ;  /* 0x0000000616167c24 */ /* 0x000fe2000f8e02ff */
[----:B---3--:R-:W-:Y:S04]  /*10a90*/  @!P3 ST.E desc[UR44][R64.64], R2 ;  /* 0x000000024000b985 */ /* 0x008fe8000c10192c */
[----:B------:R2:W-:Y:S04]  /*10aa0*/  @!P1 ST.E desc[UR44][R66.64], R0 ;  /* 0x0000000042009985 */ /* 0x0005e8000c10192c */
[----:B------:R3:W5:Y:S04]  /*10ab0*/  LD.E.128 R56, desc[UR44][R10.64] ;  /* 0x0000002c0a387980 */ /* 0x000768000c101d00 */
[----:B------:R4:W5:Y:S01]  /*10ac0*/  LD.E.128 R36, desc[UR44][R14.64] ;  /* 0x0000002c0e247980 */ /* 0x000962000c101d00 */
[----:B--2---:R-:W-:-:S03]  /*10ad0*/  IMAD R0, R169, 0x20, R170 ;  /* 0x00000020a9007824 */ /* 0x004fc600078e02aa */
[----:B------:R2:W5:Y:S01]  /*10ae0*/  LD.E.128 R24, desc[UR44][R12.64] ;  /* 0x0000002c0c187980 */ /* 0x000562000c101d00 */
[----:B---3--:R-:W-:-:S03]  /*10af0*/  VIADD R10, R0, UR42 ;  /* 0x0000002a000a7c36 */ /* 0x008fc60008000000 */
[----:B------:R3:W5:Y:S01]  /*10b00*/  LD.E.128 R52, desc[UR44][R8.64] ;  /* 0x0000002c08347980 */ /* 0x000762000c101d00 */
[C---:B----4-:R-:W-:Y:S02]  /*10b10*/  IMAD R15, R23.reuse, UR7, R22 ;  /* 0x00000007170f7c24 */ /* 0x050fe4000f8e0216 */
[----:B-1----:R-:W-:Y:S01]  /*10b20*/  @P2 IMAD.HI.U32 R0, R10, R35, RZ ;  /* 0x000000230a002227 */ /* 0x002fe200078e00ff */
[----:B------:R1:W5:Y:S03]  /*10b30*/  LD.E.128 R40, desc[UR44][R6.64] ;  /* 0x0000002c06287980 */ /* 0x000366000c101d00 */
[----:B--2---:R-:W-:Y:S01]  /*10b40*/  IMAD.WIDE.U32 R12, R23, UR6, RZ ;  /* 0x00000006170c7c25 */ /* 0x004fe2000f8e00ff */
[----:B------:R-:W-:Y:S01]  /*10b50*/  ULDC.64 UR6, c[0x0][0xaf0] ;  /* 0x0002bc0000067ab9 */ /* 0x000fe20000000a00 */
[----:B------:R2:W5:Y:S02]  /*10b60*/  LD.E.128 R28, desc[UR44][R4.64] ;  /* 0x0000002c041c7980 */ /* 0x000564000c101d00 */
[----:B---3--:R-:W-:Y:S01]  /*10b70*/  IMAD.MOV.U32 R9, RZ, RZ, R10 ;  /* 0x000000ffff097224 */ /* 0x008fe200078e000a */
[----:B0-----:R-:W-:Y:S01]  /*10b80*/  @P2 SHF.R.U32.HI R9, RZ, R61, R0 ;  /* 0x0000003dff092219 */ /* 0x001fe20000011600 */
[----:B------:R0:W5:Y:S01]  /*10b90*/  LD.E.128 R48, desc[UR44][R32.64] ;  /* 0x0000002c20307980 */ /* 0x000162000c101d00 */
[----:B-1----:R-:W-:-:S02]  /*10ba0*/  IMAD.IADD R7, R13, 0x1, R15 ;  /* 0x000000010d077824 */ /* 0x002fc400078e020f */
[----:B------:R-:W-:Y:S01]  /*10bb0*/  IMAD.MOV.U32 R6, RZ, RZ, R12 ;  /* 0x000000ffff067224 */ /* 0x000fe200078e000c */
[----:B------:R0:W5:Y:S01]  /*10bc0*/  LD.E.128 R44, desc[UR44][R20.64] ;  /* 0x0000002c142c7980 */ /* 0x000162000c101d00 */
[----:B------:R-:W-:Y:S01]  /*10bd0*/  IMAD R2, R84, UR6, RZ ;  /* 0x0000000654027c24 */ /* 0x000fe2000f8e02ff */
[----:B------:R-:W-:Y:S01]  /*10be0*/  SHF.R.S32.HI R0, RZ, 0x1f, R9 ;  /* 0x0000001fff007819 */ /* 0x000fe20000011409 */
[----:B--2---:R-:W-:Y:S01]  /*10bf0*/  IMAD.WIDE.U32 R4, R19, UR6, R6 ;  /* 0x0000000613047c25 */ /* 0x004fe2000f8e0006 */
[----:B------:R-:W-:Y:S01]  /*10c00*/  @!PT LDS RZ, [RZ] ;  /* 0x00000000fffff984 */ /* 0x000fe20000000800 */
[----:B------:R-:W-:Y:S01]  /*10c10*/  @!PT LDS RZ, [RZ] ;  /* 0x00000000fffff984 */ /* 0x000fe20000000800 */
[----:B------:R-:W-:Y:S01]  /*10c20*/  @!PT LDS RZ, [RZ] ;  /* 0x00000000fffff984 */ /* 0x000fe20000000800 */
[----:B------:R-:W-:Y:S01]  /*10c30*/  @!PT LDS RZ, [RZ] ;  /* 0x00000000fffff984 */ /* 0x000fe20000000800 */
[----:B------:R1:W-:Y:S06]  /*10c40*/  MEMBAR.ALL.CTA ;  /* 0x0000000000007992 */ /* 0x0003ec0000008000 */
[----:B-1----:R-:W1:Y:S01]  /*10c50*/  FENCE.VIEW.ASYNC.S ;  /* 0x00000000000073c6 */ /* 0x002e620000000000 */
[----:B------:R-:W-:-:S02]  /*10c60*/  IMAD.MOV R7, RZ, RZ, -R9 ;  /* 0x000000ffff077224 */ /* 0x000fc400078e0a09 */
[----:B------:R-:W-:Y:S01]  /*10c70*/  IMAD R11, R19, UR7, R2 ;  /* 0x00000007130b7c24 */ /* 0x000fe2000f8e0202 */
[----:B------:R-:W-:Y:S01]  /*10c80*/  ULDC.64 UR6, c[0x0][0xae0] ;  /* 0x0002b80000067ab9 */ /* 0x000fe20000000a00 */
[----:B------:R-:W-:Y:S02]  /*10c90*/  IMAD R7, R34, R7, R10 ;  /* 0x0000000722077224 */ /* 0x000fe400078e020a */
[----:B------:R-:W-:Y:S02]  /*10ca0*/  IMAD R0, R0, UR6, RZ ;  /* 0x0000000600007c24 */ /* 0x000fe4000f8e02ff */
[----:B------:R-:W-:Y:S02]  /*10cb0*/  IMAD.IADD R5, R5, 0x1, R11 ;  /* 0x0000000105057824 */ /* 0x000fe400078e020b */
[C---:B------:R-:W-:Y:S01]  /*10cc0*/  IMAD R11, R9.reuse, UR7, R0 ;  /* 0x00000007090b7c24 */ /* 0x040fe2000f8e0200 */
[----:B------:R-:W-:Y:S01]  /*10cd0*/  SHF.R.S32.HI R0, RZ, 0x1f, R7 ;  /* 0x0000001fff007819 */ /* 0x000fe20000011407 */
[----:B------:R-:W-:Y:S01]  /*10ce0*/  IMAD.WIDE.U32 R4, R9, UR6, R4 ;  /* 0x0000000609047c25 */ /* 0x000fe2000f8e0004 */
[----:B------:R-:W-:-:S03]  /*10cf0*/  ULDC.64 UR6, c[0x0][0xad8] ;  /* 0x0002b60000067ab9 */ /* 0x000fc60000000a00 */
[----:B------:R-:W-:Y:S02]  /*10d00*/  IMAD.IADD R5, R5, 0x1, R11 ;  /* 0x0000000105057824 */ /* 0x000fe400078e020b */
[----:B------:R-:W-:Y:S02]  /*10d10*/  IMAD R2, R0, UR6, RZ ;  /* 0x0000000600027c24 */ /* 0x000fe4000f8e02ff */
[----:B------:R-:W-:Y:S02]  /*10d20*/  VIADD R8, R170, UR42 ;  /* 0x0000002aaa087c36 */ /* 0x000fe40008000000 */
[C---:B------:R-:W-:Y:S02]  /*10d30*/  IMAD R9, R7.reuse, UR7, R2 ;  /* 0x0000000707097c24 */ /* 0x040fe4000f8e0202 */
[----:B------:R-:W-:Y:S01]  /*10d40*/  IMAD.WIDE.U32 R4, R7, UR6, R4 ;  /* 0x0000000607047c25 */ /* 0x000fe2000f8e0004 */
[----:B------:R-:W-:Y:S01]  /*10d50*/  ISETP.GE.AND P2, PT, R8, R77, PT ;  /* 0x0000004d0800720c */ /* 0x000fe20003f46270 */
[----:B------:R-:W-:-:S02]  /*10d60*/  ULDC.64 UR6, c[0x0][0xa80] ;  /* 0x0002a00000067ab9 */ /* 0x000fc40000000a00 */
[----:B------:R-:W-:Y:S01]  /*10d70*/  VIADD R3, R3, 0x22820 ;  /* 0x0002282003037836 */ /* 0x000fe20000000000 */
[----:B------:R-:W-:Y:S01]  /*10d80*/  LEA R6, P3, R4, UR6, 0x1 ;  /* 0x0000000604067c11 */ /* 0x000fe2000f8608ff */
[----:B------:R-:W-:Y:S02]  /*10d90*/  IMAD.IADD R5, R5, 0x1, R9 ;  /* 0x0000000105057824 */ /* 0x000fe400078e0209 */
[----:B------:R-:W-:Y:S01]  /*10da0*/  VIADD R0, R8, 0x20 ;  /* 0x0000002008007836 */ /* 0x000fe20000000000 */
[----:B------:R-:W-:Y:S02]  /*10db0*/  PRMT R3, RZ, 0x654, R3 ;  /* 0x00000654ff037816 */ /* 0x000fe40000000003 */
[----:B------:R-:W-:Y:S02]  /*10dc0*/  LEA.HI.X R7, R4, UR7, R5, 0x1, P3 ;  /* 0x0000000704077c11 */ /* 0x000fe400098f0c05 */
[-C--:B------:R-:W-:Y:S01]  /*10dd0*/  ISETP.GE.AND P0, PT, R0, R77.reuse, PT ;  /* 0x0000004d0000720c */ /* 0x080fe20003f06270 */
[----:B------:R-:W-:Y:S01]  /*10de0*/  VIADD R0, R8, 0x40 ;  /* 0x0000004008007836 */ /* 0x000fe20000000000 */
[----:B-1----:R1:W-:Y:S01]  /*10df0*/  SYNCS.ARRIVE.TRANS64.RED.A1T0 RZ, [R3+URZ], RZ ;  /* 0x000000ff03ff79a7 */ /* 0x0023e2000810043f */
[----:B------:R0:W2:Y:S01]  /*10e00*/  SHFL.IDX PT, R5, R7, RZ, 0x181f ;  /* 0x00181fff07057589 */ /* 0x0000a200000e0000 */
[----:B------:R-:W-:Y:S02]  /*10e10*/  BSSY B1, `(.L_x_1029) ;  /* 0x000000d000017945 */ /* 0x000fe40003800000 */
[----:B------:R-:W-:Y:S01]  /*10e20*/  ISETP.GE.AND P1, PT, R0, R77, PT ;  /* 0x0000004d0000720c */ /* 0x000fe20003f26270 */
[----:B-1----:R0:W1:Y:S01]  /*10e30*/  SHFL.IDX PT, R3, R6, RZ, 0x181f ;  /* 0x00181fff06037589 */ /* 0x00206200000e0000 */
[----:B------:R-:W-:Y:S11]  /*10e40*/  @P2 BRA `(.L_x_1030) ;  /* 0x0000000000242947 */ /* 0x000ff60003800000 */
[----:B------:R-:W-:Y:S02]  /*10e50*/  ULDC UR5, c[0x0][0xac8] ;  /* 0x0002b20000057ab9 */ /* 0x000fe40000000800 */
[----:B------:R-:W-:Y:S02]  /*10e60*/  ISETP.GE.AND P2, PT, R18, UR5, PT ;  /* 0x0000000512007c0c */ /* 0x000fe4000bf46270 */
[----:B------:R-:W-:-:S11]  /*10e70*/  ISETP.GE.AND P3, PT, R168, UR5, PT ;  /* 0x00000005a8007c0c */ /* 0x000fd6000bf66270 */
[-C--:B-1----:R-:W-:Y:S02]  /*10e80*/  @!P2 LEA R2, P4, R18, R3.reuse, 0x1 ;  /* 0x000000031202a211 */ /* 0x082fe400078808ff */
[----:B------:R-:W-:Y:S02]  /*10e90*/  @!P3 LEA R4, P5, R168, R3, 0x1 ;  /* 0x00000003a804b211 */ /* 0x000fe400078a08ff */
[-C--:B--2---:R-:W-:Y:S02]  /*10ea0*/  @!P2 LEA.HI.X R3, R18, R5.reuse, R177, 0x1, P4 ;  /* 0x000000051203a211 */ /* 0x084fe400020f0cb1 */
[----:B------:R-:W-:-:S03]  /*10eb0*/  @!P3 LEA.HI.X R5, R168, R5, R176, 0x1, P5 ;  /* 0x00000005a805b211 */ /* 0x000fc600028f0cb0 */
[----:B-----5:R3:W-:Y:S04]  /*10ec0*/  @!P2 ST.E.128 desc[UR44][R2.64], R48 ;  /* 0x000000300200a985 */ /* 0x0207e8000c101d2c */
[----:B------:R3:W-:Y:S02]  /*10ed0*/  @!P3 ST.E.128 desc[UR44][R4.64], R56 ;  /* 0x000000380400b985 */ /* 0x0007e4000c101d2c */
.L_x_1030:
[----:B------:R-:W-:Y:S05]  /*10ee0*/  BSYNC B1 ;  /* 0x0000000000017941 */ /* 0x000fea0003800000 */
.L_x_1029:
        /* <DEDUP_REMOVED lines=11> */
[----:B-----5:R4:W-:Y:S04]  /*10fa0*/  @!P3 ST.E.128 desc[UR44][R2.64], R44 ;  /* 0x0000002c0200b985 */ /* 0x0209e8000c101d2c */
[----:B------:R4:W-:Y:S02]  /*10fb0*/  @!P4 ST.E.128 desc[UR44][R4.64], R52 ;  /* 0x000000340400c985 */ /* 0x0009e4000c101d2c */
.L_x_1032:
[----:B------:R-:W-:Y:S05]  /*10fc0*/  BSYNC B1 ;  /* 0x0000000000017941 */ /* 0x000fea0003800000 */
.L_x_1031:
        /* <DEDUP_REMOVED lines=11> */
[----:B-----5:R1:W-:Y:S04]  /*11080*/  @!P2 ST.E.128 desc[UR44][R2.64], R36 ;  /* 0x000000240200a985 */ /* 0x0203e8000c101d2c */
[----:B------:R1:W-:Y:S02]  /*11090*/  @!P3 ST.E.128 desc[UR44][R4.64], R40 ;  /* 0x000000280400b985 */ /* 0x0003e4000c101d2c */
.L_x_1034:
[----:B------:R-:W-:Y:S05]  /*110a0*/  BSYNC B1 ;  /* 0x0000000000017941 */ /* 0x000fea0003800000 */
.L_x_1033:
[----:B------:R-:W-:Y:S01]  /*110b0*/  VIADD R0, R8, 0x60 ;  /* 0x0000006008007836 */ /* 0x000fe20000000000 */
[----:B0-23--:R-:W0:Y:S04]  /*110c0*/  SHFL.IDX PT, R7, R7, 0x3, 0x181f ;  /* 0x00781f0007077f89 */ /* 0x00de2800000e0000 */
[----:B------:R-:W-:Y:S01]  /*110d0*/  ISETP.GE.AND P0, PT, R0, R77, PT ;  /* 0x0000004d0000720c */ /* 0x000fe20003f06270 */
[----:B-1--4-:R1:W2:-:S12]  /*110e0*/  SHFL.IDX PT, R5, R6, 0x3, 0x181f ;  /* 0x00781f0006057f89 */ /* 0x01229800000e0000 */
[----:B-1----:R-:W-:Y:S05]  /*110f0*/  @P0 BRA `(.L_x_1035) ;  /* 0x0000000800700947 */ /* 0x002fea0003800000 */
[----:B------:R-:W-:Y:S02]  /*11100*/  ULDC UR5, c[0x0][0xac8] ;  /* 0x0002b20000057ab9 */ /* 0x000fe40000000800 */
[----:B------:R-:W-:-:S13]  /*11110*/  ISETP.GE.AND P1, PT, R18, UR5, PT ;  /* 0x0000000512007c0c */ /* 0x000fda000bf26270 */
[----:B--2---:R-:W-:-:S04]  /*11120*/  @!P1 LEA R2, P0, R18, R5, 0x1 ;  /* 0x0000000512029211 */ /* 0x004fc800078008ff */
[----:B0-----:R-:W-:Y:S02]  /*11130*/  @!P1 LEA.HI.X R3, R18, R7, R177, 0x1, P0 ;  /* 0x0000000712039211 */ /* 0x001fe400000f0cb1 */
[----:B------:R-:W-:-:S03]  /*11140*/  ISETP.GE.AND P0, PT, R168, UR5, PT ;  /* 0x00000005a8007c0c */ /* 0x000fc6000bf06270 */
[----:B-----5:R0:W-:Y:S10]  /*11150*/  @!P1 ST.E.128 desc[UR44][R2.64], R24 ;  /* 0x0000001802009985 */ /* 0x0201f4000c101d2c */
[----:B------:R-:W-:Y:S05]  /*11160*/  @P0 BRA `(.L_x_1035) ;  /* 0x0000000800540947 */ /* 0x000fea0003800000 */
[----:B0-----:R-:W-:-:S04]  /*11170*/  LEA R2, P0, R168, R5, 0x1 ;  /* 0x00000005a8027211 */ /* 0x001fc800078008ff */
[----:B------:R-:W-:-:S05]  /*11180*/  LEA.HI.X R3, R168, R7, R176, 0x1, P0 ;  /* 0x00000007a8037211 */ /* 0x000fca00000f0cb0 */
[----:B------:R0:W-:Y:S01]  /*11190*/  ST.E.128 desc[UR44][R2.64], R28 ;  /* 0x0000001c02007985 */ /* 0x0001e2000c101d2c */
[----:B------:R-:W-:Y:S05]  /*111a0*/  BRA `(.L_x_1035) ;  /* 0x0000000800447947 */ /* 0x000fea0003800000 */
.L_x_1028:
[----:B------:R-:W0:Y:S01]  /*111b0*/  LDC R12, c[0x0][0xbe8] ;  /* 0x0002fa00ff0c7b82 */ /* 0x000e220000000800 */
[----:B------:R-:W-:Y:S01]  /*111c0*/  ISETP.GE.AND P0, PT, R178, 0x80, PT ;  /* 0x00000080b200780c */ /* 0x000fe20003f06270 */
[----:B------:R-:W-:Y:S01]  /*111d0*/  IMAD R0, R169, 0x20, R170 ;  /* 0x00000020a9007824 */ /* 0x000fe200078e02aa */
[----:B------:R-:W-:Y:S01]  /*111e0*/  BSSY B1, `(.L_x_1036) ;  /* 0x000002f000017945 */ /* 0x000fe20003800000 */
[----:B------:R-:W-:Y:S02]  /*111f0*/  SHF.R.S32.HI R8, RZ, 0x1f, R23 ;  /* 0x0000001fff087819 */ /* 0x000fe40000011417 */
[----:B------:R-:W-:Y:S01]  /*11200*/  VIADD R13, R0, UR42 ;  /* 0x0000002a000d7c36 */ /* 0x000fe20008000000 */
[----:B------:R-:W-:Y:S02]  /*11210*/  SHF.R.S32.HI R10, RZ, 0x1f, R19 ;  /* 0x0000001fff0a7819 */ /* 0x000fe40000011413 */
[----:B0-----:R-:W-:-:S13]  /*11220*/  ISETP.NE.AND P1, PT, R12, 0x1, PT ;  /* 0x000000010c00780c */ /* 0x001fda0003f25270 */
[----:B------:R-:W0:Y:S08]  /*11230*/  @P1 LDC R14, c[0x0][0xbec] ;  /* 0x0002fb00ff0e1b82 */ /* 0x000e300000000800 */
[----:B------:R-:W1:Y:S01]  /*11240*/  @P1 LDC R15, c[0x0][0xbf0] ;  /* 0x0002fc00ff0f1b82 */ /* 0x000e620000000800 */
[----:B------:R-:W-:Y:S05]  /*11250*/  @P0 BRA `(.L_x_1037) ;  /* 0x00000000009c0947 */ /* 0x000fea0003800000 */
[----:B------:R-:W2:Y:S01]  /*11260*/  S2R R2, SR_TID.X ;  /* 0x0000000000027919 */ /* 0x000ea20000002100 */
[----:B------:R-:W3:Y:S01]  /*11270*/  LDC R9, c[0x0][0xbe8] ;  /* 0x0002fa00ff097b82 */ /* 0x000ee20000000800 */
[----:B------:R-:W-:Y:S01]  /*11280*/  IMAD.U32 R6, RZ, RZ, UR42 ;  /* 0x0000002aff067e24 */ /* 0x000fe2000f8e00ff */
[----:B------:R-:W-:Y:S02]  /*11290*/  ULDC UR5, c[0x0][0xa88] ;  /* 0x0002a20000057ab9 */ /* 0x000fe40000000800 */
[----:B---3--:R-:W-:Y:S02]  /*112a0*/  IMAD R3, R9, UR5, RZ ;  /* 0x0000000509037c24 */ /* 0x008fe4000f8e02ff */
[----:B--2---:R-:W-:-:S04]  /*112b0*/  IADD3 R6, R6, -0x80, R2 ;  /* 0xffffff8006067810 */ /* 0x004fc80007ffe002 */
[----:B------:R-:W-:-:S13]  /*112c0*/  ISETP.GE.AND P0, PT, R6, R3, PT ;  /* 0x000000030600720c */ /* 0x000fda0003f06270 */
[----:B------:R-:W-:Y:S05]  /*112d0*/  @P0 BRA `(.L_x_1037) ;  /* 0x00000000007c0947 */ /* 0x000fea0003800000 */
[----:B------:R-:W-:Y:S01]  /*112e0*/  ISETP.NE.AND P0, PT, R9, 0x1, PT ;  /* 0x000000010900780c */ /* 0x000fe20003f05270 */
[----:B------:R-:W-:Y:S01]  /*112f0*/  ULDC.64 UR6, c[0x0][0xb90] ;  /* 0x0002e40000067ab9 */ /* 0x000fe20000000a00 */
[----:B------:R-:W-:Y:S02]  /*11300*/  IMAD.MOV.U32 R5, RZ, RZ, R6 ;  /* 0x000000ffff057224 */ /* 0x000fe400078e0006 */
[----:B------:R-:W-:-:S04]  /*11310*/  IMAD R4, R8, UR6, RZ ;  /* 0x0000000608047c24 */ /* 0x000fc8000f8e02ff */
[----:B------:R-:W-:-:S05]  /*11320*/  IMAD R7, R23, UR7, R4 ;  /* 0x0000000717077c24 */ /* 0x000fca000f8e0204 */
[----:B------:R-:W2:Y:S08]  /*11330*/  @P0 LDC R3, c[0x0][0xbec] ;  /* 0x0002fb00ff030b82 */ /* 0x000eb00000000800 */
[----:B------:R-:W3:Y:S01]  /*11340*/  @P0 LDC R11, c[0x0][0xbf0] ;  /* 0x0002fc00ff0b0b82 */ /* 0x000ee20000000800 */
[----:B--2---:R-:W-:-:S04]  /*11350*/  @P0 IMAD.HI.U32 R0, R6, R3, RZ ;  /* 0x0000000306000227 */ /* 0x004fc800078e00ff */
[----:B------:R-:W-:Y:S01]  /*11360*/  IMAD.WIDE.U32 R2, R23, UR6, RZ ;  /* 0x0000000617027c25 */ /* 0x000fe2000f8e00ff */
[----:B------:R-:W-:Y:S01]  /*11370*/  ULDC.64 UR6, c[0x0][0xb98] ;  /* 0x0002e60000067ab9 */ /* 0x000fe20000000a00 */
[----:B---3--:R-:W-:Y:S02]  /*11380*/  @P0 SHF.R.U32.HI R5, RZ, R11, R0 ;  /* 0x0000000bff050219 */ /* 0x008fe40000011600 */
[----:B------:R-:W-:Y:S02]  /*11390*/  IMAD.IADD R3, R3, 0x1, R7 ;  /* 0x0000000103037824 */ /* 0x000fe400078e0207 */
[----:B------:R-:W-:Y:S02]  /*113a0*/  IMAD R0, R10, UR6, RZ ;  /* 0x000000060a007c24 */ /* 0x000fe4000f8e02ff */
[----:B------:R-:W-:Y:S02]  /*113b0*/  IMAD.MOV R7, RZ, RZ, -R5 ;  /* 0x000000ffff077224 */ /* 0x000fe400078e0a05 */
        /* <DEDUP_REMOVED lines=17> */
.L_x_1037:
[----:B------:R-:W-:Y:S05]  /*114d0*/  BSYNC B1 ;  /* 0x0000000000017941 */ /* 0x000fea0003800000 */
.L_x_1036:
[----:B------:R-:W-:Y:S01]  /*114e0*/  ULDC.64 UR6, c[0x0][0xae8] ;  /* 0x0002ba0000067ab9 */ /* 0x000fe20000000a00 */
[----:B0-----:R-:W-:Y:S01]  /*114f0*/  @P1 IMAD.HI.U32 R0, R13, R14, RZ ;  /* 0x0000000e0d001227 */ /* 0x001fe200078e00ff */
[----:B------:R-:W-:Y:S01]  /*11500*/  ULDC UR5, c[0x0][0xa88] ;  /* 0x0002a20000057ab9 */ /* 0x000fe20000000800 */
[----:B------:R-:W-:Y:S02]  /*11510*/  BSSY B1, `(.L_x_1038) ;  /* 0x0000030000017945 */ /* 0x000fe40003800000 */
[----:B------:R-:W-:Y:S02]  /*11520*/  IMAD R2, R8, UR6, RZ ;  /* 0x0000000608027c24 */ /* 0x000fe4000f8e02ff */
[----:B--2---:R-:W-:Y:S01]  /*11530*/  IMAD.MOV.U32 R5, RZ, RZ, R13 ;  /* 0x000000ffff057224 */ /* 0x004fe200078e000d */
[----:B-1----:R-:W-:Y:S01]  /*11540*/  @P1 SHF.R.U32.HI R5, RZ, R15, R0 ;  /* 0x0000000fff051219 */ /* 0x002fe20000011600 */
[C---:B------:R-:W-:Y:S02]  /*11550*/  IMAD R7, R23.reuse, UR7, R2 ;  /* 0x0000000717077c24 */ /* 0x040fe4000f8e0202 */
[----:B------:R-:W-:Y:S01]  /*11560*/  IMAD.WIDE.U32 R2, R23, UR6, RZ ;  /* 0x0000000617027c25 */ /* 0x000fe2000f8e00ff */
[----:B------:R-:W-:Y:S01]  /*11570*/  ULDC.64 UR6, c[0x0][0xaf0] ;  /* 0x0002bc0000067ab9 */ /* 0x000fe20000000a00 */
[----:B------:R-:W-:-:S02]  /*11580*/  SHF.R.S32.HI R0, RZ, 0x1f, R5 ;  /* 0x0000001fff007819 */ /* 0x000fc40000011405 */
[----:B------:R-:W-:Y:S02]  /*11590*/  IMAD R4, R10, UR6, RZ ;  /* 0x000000060a047c24 */ /* 0x000fe4000f8e02ff */
[----:B------:R-:W-:Y:S02]  /*115a0*/  IMAD.IADD R3, R3, 0x1, R7 ;  /* 0x0000000103037824 */ /* 0x000fe400078e0207 */
[C---:B------:R-:W-:Y:S02]  /*115b0*/  IMAD R7, R19.reuse, UR7, R4 ;  /* 0x0000000713077c24 */ /* 0x040fe4000f8e0204 */
[----:B------:R-:W-:Y:S01]  /*115c0*/  IMAD.WIDE.U32 R2, R19, UR6, R2 ;  /* 0x0000000613027c25 */ /* 0x000fe2000f8e0002 */
[----:B------:R-:W-:-:S03]  /*115d0*/  ULDC.64 UR6, c[0x0][0xae0] ;  /* 0x0002b80000067ab9 */ /* 0x000fc60000000a00 */
[----:B------:R-:W-:Y:S02]  /*115e0*/  IMAD.MOV R4, RZ, RZ, -R5 ;  /* 0x000000ffff047224 */ /* 0x000fe400078e0a05 */
[----:B------:R-:W-:Y:S02]  /*115f0*/  IMAD.IADD R3, R3, 0x1, R7 ;  /* 0x0000000103037824 */ /* 0x000fe400078e0207 */
        /* <DEDUP_REMOVED lines=8> */
[----:B------:R-:W-:Y:S02]  /*11680*/  VIADD R8, R170, UR42 ;  /* 0x0000002aaa087c36 */ /* 0x000fe40008000000 */
[----:B------:R-:W-:Y:S02]  /*11690*/  IMAD R9, R12, UR5, RZ ;  /* 0x000000050c097c24 */ /* 0x000fe4000f8e02ff */
        /* <DEDUP_REMOVED lines=23> */
.L_x_1039:
[----:B------:R-:W-:Y:S05]  /*11810*/  BSYNC B1 ;  /* 0x0000000000017941 */ /* 0x000fea0003800000 */
.L_x_1038:
        /* <DEDUP_REMOVED lines=13> */
.L_x_1041:
[----:B------:R-:W-:Y:S05]  /*118f0*/  BSYNC B1 ;  /* 0x0000000000017941 */ /* 0x000fea0003800000 */
.L_x_1040:
        /* <DEDUP_REMOVED lines=13> */
.L_x_1043:
[----:B------:R-:W-:Y:S05]  /*119d0*/  BSYNC B1 ;  /* 0x0000000000017941 */ /* 0x000fea0003800000 */
.L_x_1042:
[----:B------:R-:W-:Y:S01]  /*119e0*/  VIADD R0, R8, 0x60 ;  /* 0x0000006008007836 */ /* 0x000fe20000000000 */
[----:B-1--4-:R1:W4:Y:S04]  /*119f0*/  SHFL.IDX PT, R3, R6, 0x3, 0x181f ;  /* 0x00781f0006037f89 */ /* 0x01232800000e0000 */
[----:B------:R-:W-:Y:S01]  /*11a00*/  ISETP.GE.AND P0, PT, R0, R9, PT ;  /* 0x000000090000720c */ /* 0x000fe20003f06270 */
[----:B------:R1:W0:-:S12]  /*11a10*/  SHFL.IDX PT, R5, R4, 0x3, 0x181f ;  /* 0x00781f0004057f89 */ /* 0x00021800000e0000 */
[----:B-1----:R-:W-:Y:S05]  /*11a20*/  @P0 BRA `(.L_x_1035) ;  /* 0x0000000000240947 */ /* 0x002fea0003800000 */
[----:B------:R-:W-:Y:S02]  /*11a30*/  ULDC UR5, c[0x0][0xac8] ;  /* 0x0002b20000057ab9 */ /* 0x000fe40000000800 */
[----:B------:R-:W-:Y:S02]  /*11a40*/  ISETP.GE.AND P2, PT, R18, UR5, PT ;  /* 0x0000000512007c0c */ /* 0x000fe4000bf46270 */
[----:B------:R-:W-:-:S11]  /*11a50*/  ISETP.GE.AND P3, PT, R168, UR5, PT ;  /* 0x00000005a8007c0c */ /* 0x000fd6000bf66270 */
[-C--:B0-23--:R-:W-:Y:S02]  /*11a60*/  @!P2 LEA R4, P0, R18, R5.reuse, 0x1 ;  /* 0x000000051204a211 */ /* 0x08dfe400078008ff */
[----:B------:R-:W-:Y:S02]  /*11a70*/  @!P3 LEA R2, P1, R168, R5, 0x1 ;  /* 0x00000005a802b211 */ /* 0x000fe400078208ff */
[-C--:B----4-:R-:W-:Y:S02]  /*11a80*/  @!P2 LEA.HI.X R5, R18, R3.reuse, R177, 0x1, P0 ;  /* 0x000000031205a211 */ /* 0x090fe400000f0cb1 */
[----:B------:R-:W-:-:S03]  /*11a90*/  @!P3 LEA.HI.X R3, R168, R3, R176, 0x1, P1 ;  /* 0x00000003a803b211 */ /* 0x000fc600008f0cb0 */
[----:B------:R1:W-:Y:S04]  /*11aa0*/  @!P2 ST.E.128 desc[UR44][R4.64], RZ ;  /* 0x000000ff0400a985 */ /* 0x0003e8000c101d2c */
[----:B------:R1:W-:Y:S02]  /*11ab0*/  @!P3 ST.E.128 desc[UR44][R2.64], RZ ;  /* 0x000000ff0200b985 */ /* 0x0003e4000c101d2c */
.L_x_1035:
[----:B------:R-:W-:Y:S05]  /*11ac0*/  BSYNC B0 ;  /* 0x0000000000007941 */ /* 0x000fea0003800000 */
.L_x_1027:
[----:B------:R-:W-:Y:S02]  /*11ad0*/  ULDC UR5, c[0x0][0xc38] ;  /* 0x00030e0000057ab9 */ /* 0x000fe40000000800 */
[----:B------:R-:W-:-:S06]  /*11ae0*/  UISETP.GE.AND UP0, UPT, UR4, UR5, UPT ;  /* 0x000000050400728c */ /* 0x000fcc000bf06270 */
[----:B------:R-:W-:-:S13]  /*11af0*/  PLOP3.LUT P0, PT, PT, PT, UP0, 0x80, 0x0 ;  /* 0x000000000000781c */ /* 0x000fda0003f0f008 */
[----:B------:R-:W-:Y:S05]  /*11b00*/  @!P0 BRA `(.L_x_1044) ;  /* 0xfffffef000a48947 */ /* 0x000fea000383ffff */
[----:B------:R-:W-:Y:S05]  /*11b10*/  EXIT ;  /* 0x000000000000794d */ /* 0x000fea0003800000 */
.L_x_942:
[----:B------:R-:W-:-:S08]  /*11b20*/  NOP ;  /* 0x0000000000007918 */ /* 0x000fd00000000000 */
[----:B------:R-:W0:-:S00]  /*11b30*/  USETMAXREG.DEALLOC.CTAPOOL 0x18 ;  /* 0x00000018000079c8 */ /* 0x000e0000080e0500 */
[----:B0-----:R-:W2:Y:S01]  /*11b40*/  LDL.LU R2, [R1+0x4] ;  /* 0x0000040001027983 */ /* 0x001ea20000300800 */
[----:B------:R-:W-:-:S05]  /*11b50*/  LOP3.LUT R0, R0, 0x3, RZ, 0xc0, !PT ;  /* 0x0000000300007812 */ /* 0x000fca00078ec0ff */
[----:B------:R-:W0:Y:S01]  /*11b60*/  S2UR UR6, SR_CTAID.X ;  /* 0x00000000000679c3 */ /* 0x000e220000002500 */
[----:B------:R-:W-:Y:S01]  /*11b70*/  IMAD.MOV.U32 R19, RZ, RZ, RZ ;  /* 0x000000ffff137224 */ /* 0x000fe200078e00ff */
[----:B------:R-:W1:Y:S02]  /*11b80*/  SHFL.IDX PT, R0, R0, RZ, 0x1f ;  /* 0x00001fff00007589 */ /* 0x000e6400000e0000 */
[----:B-1----:R-:W-:-:S04]  /*11b90*/  ISETP.NE.AND P0, PT, R0, RZ, PT ;  /* 0x000000ff0000720c */ /* 0x002fc80003f05270 */
[----:B------:R-:W0:Y:S09]  /*11ba0*/  LDC R0, c[0x0][0xc38] ;  /* 0x00030e00ff007b82 */ /* 0x000e320000000800 */
[----:B------:R-:W-:Y:S06]  /*11bb0*/  @P0 BAR.ARV 0x4, 0x180 ;  /* 0x0106000000000b1d */ /* 0x000fec0000002000 */
[----:B--2---:R-:W-:-:S04]  /*11bc0*/  LOP3.LUT R2, R2, 0xfffffffb, RZ, 0xc0, !PT ;  /* 0xfffffffb02027812 */ /* 0x004fc800078ec0ff */
[----:B------:R-:W-:Y:S02]  /*11bd0*/  @P0 LOP3.LUT R2, R2, 0x4, RZ, 0xfc, !PT ;  /* 0x0000000402020812 */ /* 0x000fe400078efcff */
[----:B0-----:R-:W-:Y:S01]  /*11be0*/  ISETP.LE.AND P0, PT, R0, UR6, PT ;  /* 0x0000000600007c0c */ /* 0x001fe2000bf03270 */
[----:B------:R-:W-:Y:S02]  /*11bf0*/  IMAD.MOV.U32 R0, RZ, RZ, 0x1 ;  /* 0x00000001ff007424 */ /* 0x000fe400078e00ff */
[----:B------:R0:W-:Y:S04]  /*11c00*/  STL [R1+0x4], R2 ;  /* 0x0000040201007387 */ /* 0x0001e80000100800 */
[----:B------:R0:W-:Y:S04]  /*11c10*/  STL [R1+0x28], RZ ;  /* 0x000028ff01007387 */ /* 0x0001e80000100800 */
[----:B------:R0:W-:Y:S02]  /*11c20*/  STL [R1], R0 ;  /* 0x0000000001007387 */ /* 0x0001e40000100800 */
[----:B------:R-:W-:Y:S05]  /*11c30*/  @P0 BRA `(.L_x_1045) ;  /* 0x0000003c004c0947 */ /* 0x000fea0003800000 */
[----:B------:R-:W1:Y:S01]  /*11c40*/  S2R R8, SR_TID.X ;  /* 0x0000000000087919 */ /* 0x000e620000002100 */
[----:B------:R-:W2:Y:S01]  /*11c50*/  S2UR UR5, SR_CgaCtaId ;  /* 0x00000000000579c3 */ /* 0x000ea20000008800 */
[----:B------:R-:W-:Y:S01]  /*11c60*/  UMOV UR4, 0x400 ;  /* 0x0000040000047882 */ /* 0x000fe20000000000 */
[----:B------:R-:W-:Y:S01]  /*11c70*/  IMAD.MOV.U32 R19, RZ, RZ, RZ ;  /* 0x000000ffff137224 */ /* 0x000fe200078e00ff */
[----:B------:R-:W-:Y:S01]  /*11c80*/  ULDC UR43, c[0x0][0xc] ;  /* 0x00000300002b7ab9 */ /* 0x000fe20000000800 */
[----:B------:R-:W-:Y:S02]  /*11c90*/  ULOP3.LUT UR39, UR38, 0x1, URZ, 0xfc, !UPT ;  /* 0x0000000126277892 */ /* 0x000fe4000f8efc3f */
[----:B------:R-:W-:Y:S01]  /*11ca0*/  ULOP3.LUT UR47, UR38, 0x2, URZ, 0xfc, !UPT ;  /* 0x00000002262f7892 */ /* 0x000fe2000f8efc3f */
[----:B------:R-:W-:Y:S01]  /*11cb0*/  ULDC.64 UR48, c[0x0][0x198] ;  /* 0x0000660000307ab9 */ /* 0x000fe20000000a00 */
[----:B--2---:R-:W-:-:S06]  /*11cc0*/  ULEA UR4, UR5, UR4, 0x18 ;  /* 0x0000000405047291 */ /* 0x004fcc000f8ec03f */
[----:B------:R-:W-:Y:S01]  /*11cd0*/  IMAD.U32 R17, RZ, RZ, UR4 ;  /* 0x00000004ff117e24 */ /* 0x000fe2000f8e00ff */
[C---:B-1----:R-:W-:Y:S01]  /*11ce0*/  LOP3.LUT R6, R8.reuse, 0x7f, RZ, 0xc0, !PT ;  /* 0x0000007f08067812 */ /* 0x042fe200078ec0ff */
[C---:B0-----:R-:W-:Y:S01]  /*11cf0*/  IMAD.SHL.U32 R2, R8.reuse, 0x80, RZ ;  /* 0x0000008008027824 */ /* 0x041fe200078e00ff */
[----:B------:R-:W-:Y:S02]  /*11d00*/  R2P PR, R8, 0x6 ;  /* 0x0000000608007804 */ /* 0x000fe40000000000 */
[----:B------:R-:W-:Y:S02]  /*11d10*/  SHF.R.U32.HI R3, RZ, 0x5, R6 ;  /* 0x00000005ff037819 */ /* 0x000fe40000011606 */
[C---:B------:R-:W-:Y:S02]  /*11d20*/  LOP3.LUT R0, R2.reuse, 0x380, RZ, 0xc0, !PT ;  /* 0x0000038002007812 */ /* 0x040fe400078ec0ff */
[----:B------:R-:W-:Y:S02]  /*11d30*/  LOP3.LUT R4, R2, 0x400, RZ, 0xc0, !PT ;  /* 0x0000040002047812 */ /* 0x000fe400078ec0ff */
[----:B------:R-:W-:Y:S01]  /*11d40*/  LOP3.LUT R7, R0, 0x10, R8, 0xf8, !PT ;  /* 0x0000001000077812 */ /* 0x000fe200078ef808 */
[----:B------:R-:W-:-:S02]  /*11d50*/  IMAD R5, R3, 0x10, R0 ;  /* 0x0000001003057824 */ /* 0x000fc400078e0200 */
[----:B------:R-:W-:Y:S02]  /*11d60*/  IMAD.SHL.U32 R0, R8, 0x10, RZ ;  /* 0x0000001008007824 */ /* 0x000fe400078e00ff */
[----:B------:R-:W-:-:S03]  /*11d70*/  IMAD R4, R3, 0x800, R4 ;  /* 0x0000080003047824 */ /* 0x000fc600078e0204 */
[--C-:B------:R-:W-:Y:S02]  /*11d80*/  LOP3.LUT R5, R5, 0x70, R0.reuse, 0x78, !PT ;  /* 0x0000007005057812 */ /* 0x100fe400078e7800 */
[----:B------:R-:W-:Y:S02]  /*11d90*/  LOP3.LUT R7, R7, 0x70, R0, 0x78, !PT ;  /* 0x0000007007077812 */ /* 0x000fe400078e7800 */
[----:B------:R-:W-:Y:S02]  /*11da0*/  LOP3.LUT R9, R5, 0xc00, R2, 0xf8, !PT ;  /* 0x00000c0005097812 */ /* 0x000fe400078ef802 */
[----:B------:R-:W-:Y:S01]  /*11db0*/  LOP3.LUT R2, R0, 0x40, RZ, 0xc0, !PT ;  /* 0x0000004000027812 */ /* 0x000fe200078ec0ff */
[----:B------:R-:W-:Y:S02]  /*11dc0*/  IMAD.IADD R5, R4, 0x1, R7 ;  /* 0x0000000104057824 */ /* 0x000fe400078e0207 */
[----:B------:R-:W-:Y:S02]  /*11dd0*/  STL [R1+0x1c], R9 ;  /* 0x00001c0901007387 */ /* 0x000fe40000100800 */
[----:B------:R-:W-:Y:S01]  /*11de0*/  IMAD R4, R3, 0x200, R2 ;  /* 0x0000020003047824 */ /* 0x000fe200078e0202 */
[----:B------:R-:W-:Y:S01]  /*11df0*/  LOP3.LUT R2, R0, 0x1b0, RZ, 0xc0, !PT ;  /* 0x000001b000027812 */ /* 0x000fe200078ec0ff */
[----:B------:R-:W-:Y:S01]  /*11e00*/  IMAD.SHL.U32 R3, R8, 0x2, RZ ;  /* 0x0000000208037824 */ /* 0x000fe200078e00ff */
[----:B------:R0:W-:Y:S04]  /*11e10*/  STL [R1+0x18], R5 ;  /* 0x0000180501007387 */ /* 0x0001e80000100800 */
[----:B------:R-:W-:Y:S01]  /*11e20*/  LOP3.LUT R2, R2, 0x30, R3, 0x78, !PT ;  /* 0x0000003002027812 */ /* 0x000fe200078e7803 */
[----:B------:R-:W-:-:S03]  /*11e30*/  IMAD.MOV.U32 R3, RZ, RZ, 0x20 ;  /* 0x00000020ff037424 */ /* 0x000fc600078e00ff */
[----:B------:R-:W-:Y:S02]  /*11e40*/  IADD3 R2, R17, R4, R2 ;  /* 0x0000000411027210 */ /* 0x000fe40007ffe002 */
[----:B------:R-:W-:Y:S01]  /*11e50*/  LOP3.LUT R4, R0, 0x30, RZ, 0xc0, !PT ;  /* 0x0000003000047812 */ /* 0x000fe200078ec0ff */
[----:B------:R-:W-:Y:S01]  /*11e60*/  IMAD.MOV.U32 R0, RZ, RZ, 0x40 ;  /* 0x00000040ff007424 */ /* 0x000fe200078e00ff */
[----:B------:R-:W-:Y:S01]  /*11e70*/  SEL R3, R3, 0xffffffe0, !P1 ;  /* 0xffffffe003037807 */ /* 0x000fe20004800000 */
[----:B------:R1:W-:Y:S01]  /*11e80*/  STL [R1+0x20], R2 ;  /* 0x0000200201007387 */ /* 0x0003e20000100800 */
[----:B0-----:R-:W-:Y:S02]  /*11e90*/  SHF.R.U32.HI R5, RZ, 0x2, R6 ;  /* 0x00000002ff057819 */ /* 0x001fe40000011606 */
[----:B------:R-:W-:-:S05]  /*11ea0*/  SEL R0, R0, 0xffffffc0, !P2 ;  /* 0xffffffc000007807 */ /* 0x000fca0005000000 */
[----:B------:R0:W-:Y:S01]  /*11eb0*/  STL [R1+0x10], R0 ;  /* 0x0000100001007387 */ /* 0x0001e20000100800 */
[----:B-1----:R-:W-:-:S03]  /*11ec0*/  IMAD.SHL.U32 R2, R8, 0x20, RZ ;  /* 0x0000002008027824 */ /* 0x002fc600078e00ff */
[----:B------:R-:W-:Y:S02]  /*11ed0*/  STL [R1+0xc], R3 ;  /* 0x00000c0301007387 */ /* 0x000fe40000100800 */
[----:B------:R-:W-:Y:S02]  /*11ee0*/  LOP3.LUT R2, R5, 0x60, R2, 0xf8, !PT ;  /* 0x0000006005027812 */ /* 0x000fe400078ef802 */
[----:B------:R-:W-:Y:S01]  /*11ef0*/  STL [R1+0x28], RZ ;  /* 0x000028ff01007387 */ /* 0x000fe20000100800 */
[----:B------:R-:W-:Y:S01]  /*11f00*/  LOP3.LUT R2, R4, 0x40, RZ, 0xfc, !PT ;  /* 0x0000004004027812 */ /* 0x000fe200078efcff */
[----:B0-----:R-:W-:-:S05]  /*11f10*/  IMAD.U32 R0, RZ, RZ, UR6 ;  /* 0x00000006ff007e24 */ /* 0x001fca000f8e00ff */
[----:B------:R0:W-:Y:S02]  /*11f20*/  STL [R1+0x24], R0 ;  /* 0x0000240001007387 */ /* 0x0001e40000100800 */
[----:B0-----:R-:W-:-:S05]  /*11f30*/  IMAD.MOV.U32 R0, RZ, RZ, 0x1 ;  /* 0x00000001ff007424 */ /* 0x001fca00078e00ff */
[----:B------:R0:W-:Y:S02]  /*11f40*/  STL [R1], R0 ;  /* 0x0000000001007387 */ /* 0x0001e40000100800 */
[----:B0-----:R-:W-:-:S07]  /*11f50*/  LOP3.LUT R0, R4, 0x80, RZ, 0xfc, !PT ;  /* 0x0000008004007812 */ /* 0x001fce00078efcff */
.L_x_1114:
[----:B------:R-:W2:Y:S01]  /*11f60*/  LDL R0, [R1+0x24] ;  /* 0x0000240001007983 */ /* 0x000ea20000100800 */
[----:B------:R-:W-:Y:S02]  /*11f70*/  ULDC UR8, c[0x0][0xc60] ;  /* 0x0003180000087ab9 */ /* 0x000fe40000000800 */
[----:B------:R-:W-:-:S11]  /*11f80*/  UISETP.NE.AND UP0, UPT, UR8, 0x1, UPT ;  /* 0x000000010800788c */ /* 0x000fd6000bf05270 */
[----:B------:R-:W-:Y:S01]  /*11f90*/  @UP0 ULDC UR4, c[0x0][0xc64] ;  /* 0x0003190000040ab9 */ /* 0x000fe20000000800 */
[----:B------:R-:W-:Y:S01]  /*11fa0*/  @UP0 ULDC UR9, c[0x0][0xc68] ;  /* 0x00031a0000090ab9 */ /* 0x000fe20000000800 */
[C---:B--2---:R-:W-:Y:S02]  /*11fb0*/  R2UR UR7, R0.reuse ;  /* 0x00000000000772ca */ /* 0x044fe400000e0000 */
[----:B------:R-:W-:-:S11]  /*11fc0*/  R2UR UR6, R0 ;  /* 0x00000000000672ca */ /* 0x000fd600000e0000 */
[----:B------:R-:W-:-:S04]  /*11fd0*/  UIMAD.WIDE.U32 UR4, UR7, UR4, URZ ;  /* 0x00000004070472a5 */ /* 0x000fc8000f8e003f */
[----:B------:R-:W-:-:S03]  /*11fe0*/  @UP0 USHF.R.U32.HI UR7, URZ, UR9, UR5 ;  /* 0x000000093f070299 */ /* 0x000fc60008011605 */
[----:B------:R-:W-:Y:S02]  /*11ff0*/  ULDC UR4, c[0x0][0xc78] ;  /* 0x00031e0000047ab9 */ /* 0x000fe40000000800 */
[----:B------:R-:W-:Y:S02]  /*12000*/  UISETP.GE.AND UP0, UPT, UR7, UR4, UPT ;  /* 0x000000040700728c */ /* 0x000fe4000bf06270 */
[----:B------:R-:W-:-:S04]  /*12010*/  UIADD3 UR4, -UR7, URZ, URZ ;  /* 0x0000003f07047290 */ /* 0x000fc8000fffe13f */
[----:B------:R-:W-:Y:S01]  /*12020*/  PLOP3.LUT P0, PT, PT, PT, UP0, 0x80, 0x0 ;  /* 0x000000000000781c */ /* 0x000fe20003f0f008 */
[----:B------:R-:W-:-:S12]  /*12030*/  UIMAD UR8, UR8, UR4, UR6 ;  /* 0x00000004080872a4 */ /* 0x000fd8000f8e0206 */
[----:B0-----:R-:W-:Y:S05]  /*12040*/  @!P0 BRA `(.L_x_1046) ;  /* 0x0000000000208947 */ /* 0x001fea0003800000 */
        /* <DEDUP_REMOVED lines=8> */
.L_x_1046:
[----:B------:R-:W-:Y:S01]  /*120d0*/  ULDC UR9, c[0x0][0xc54] ;  /* 0x0003150000097ab9 */ /* 0x000fe20000000800 */
[----:B------:R-:W-:Y:S01]  /*120e0*/  UMOV UR6, UR8 ;  /* 0x0000000800067c82 */ /* 0x000fe20008000000 */
[----:B------:R-:W-:-:S11]  /*120f0*/  UISETP.NE.AND UP0, UPT, UR9, 0x1, UPT ;  /* 0x000000010900788c */ /* 0x000fd6000bf05270 */
[----:B------:R-:W-:Y:S02]  /*12100*/  @UP0 ULDC.64 UR10, c[0x0][0xc58] ;  /* 0x00031600000a0ab9 */ /* 0x000fe40000000a00 */
[----:B------:R-:W-:-:S04]  /*12110*/  UIMAD.WIDE.U32 UR4, UR8, UR10, URZ ;  /* 0x0000000a080472a5 */ /* 0x000fc8000f8e003f */
[----:B------:R-:W-:-:S04]  /*12120*/  @UP0 USHF.R.U32.HI UR6, URZ, UR11, UR5 ;  /* 0x0000000b3f060299 */ /* 0x000fc80008011605 */
[----:B------:R-:W-:-:S12]  /*12130*/  UIMAD UR4, UR6, UR9, URZ ;  /* 0x00000009060472a4 */ /* 0x000fd8000f8e023f */
.L_x_1047:
[----:B------:R-:W-:Y:S02]  /*12140*/  UIADD3 UR4, UR8, -UR4, URZ ;  /* 0x8000000408047290 */ /* 0x000fe4000fffe03f */
[----:B------:R-:W-:Y:S01]  /*12150*/  ULOP3.LUT UR5, URZ, UR6, URZ, 0x33, !UPT ;  /* 0x000000063f057292 */ /* 0x000fe2000f8e333f */
[----:B------:R-:W-:Y:S01]  /*12160*/  ULDC UR14, c[0x0][0xc48] ;  /* 0x00031200000e7ab9 */ /* 0x000fe20000000800 */
[----:B------:R-:W-:Y:S01]  /*12170*/  ULDC UR8, c[0x0][0x448] ;  /* 0x0001120000087ab9 */ /* 0x000fe20000000800 */
[----:B------:R-:W-:Y:S01]  /*12180*/  ULDC UR42, c[0x0][0xc3c] ;  /* 0x00030f00002a7ab9 */ /* 0x000fe20000000800 */
[----:B------:R-:W-:Y:S02]  /*12190*/  UISETP.NE.AND UP2, UPT, UR14, 0x1, UPT ;  /* 0x000000010e00788c */ /* 0x000fe4000bf45270 */
[----:B------:R-:W-:Y:S02]  /*121a0*/  UISETP.NE.AND UP1, UPT, UR8, 0x1, UPT ;  /* 0x000000010800788c */ /* 0x000fe4000bf25270 */
[----:B------:R-:W-:Y:S01]  /*121b0*/  UIADD3 UR42, UR5, UR42, URZ ;  /* 0x0000002a052a7290 */ /* 0x000fe2000fffe03f */
[----:B------:R-:W-:Y:S01]  /*121c0*/  ULDC.64 UR10, c[0x0][0x418] ;  /* 0x00010600000a7ab9 */ /* 0x000fe20000000a00 */
[----:B------:R-:W-:Y:S01]  /*121d0*/  ULDC UR13, c[0x0][0xc54] ;  /* 0x00031500000d7ab9 */ /* 0x000fe20000000800 */
[----:B------:R-:W-:-:S02]  /*121e0*/  UISETP.NE.U32.AND UP0, UPT, UR10, URZ, UPT ;  /* 0x0000003f0a00728c */ /* 0x000fc4000bf05070 */
[----:B------:R-:W-:Y:S02]  /*121f0*/  UIMAD UR13, UR7, UR13, UR4 ;  /* 0x0000000d070d72a4 */ /* 0x000fe4000f8e0204 */
[----:B------:R-:W-:Y:S01]  /*12200*/  USHF.L.U32 UR42, UR42, 0x7, URZ ;  /* 0x000000072a2a7899 */ /* 0x000fe2000800063f */
[----:B------:R-:W-:Y:S01]  /*12210*/  ULDC.64 UR4, c[0x0][0x9e0] ;  /* 0x0002780000047ab9 */ /* 0x000fe20000000a00 */
[----:B------:R-:W-:Y:S02]  /*12220*/  UISETP.NE.AND.EX UP0, UPT, UR11, URZ, UPT, UP0 ;  /* 0x0000003f0b00728c */ /* 0x000fe4000bf05300 */
[----:B------:R-:W-:Y:S02]  /*12230*/  UISETP.GE.AND UP3, UPT, UR5, 0x1, UPT ;  /* 0x000000010500788c */ /* 0x000fe4000bf66270 */
[----:B------:R-:W-:Y:S01]  /*12240*/  UIADD3 UR12, UR42, 0x7f, URZ ;  /* 0x0000007f2a0c7890 */ /* 0x000fe2000fffe03f */
[----:B------:R-:W-:Y:S01]  /*12250*/  ULDC UR10, c[0x0][0x424] ;  /* 0x00010900000a7ab9 */ /* 0x000fe20000000800 */
[----:B------:R-:W-:Y:S01]  /*12260*/  ULDC UR6, c[0x0][0x288] ;  /* 0x0000a20000067ab9 */ /* 0x000fe20000000800 */
[----:B------:R-:W-:Y:S01]  /*12270*/  @UP2 ULDC UR8, c[0x0][0xc4c] ;  /* 0x0003130000082ab9 */ /* 0x000fe20000000800 */
[----:B------:R-:W-:Y:S01]  /*12280*/  @UP1 ULDC UR11, c[0x0][0x44c] ;  /* 0x00011300000b1ab9 */ /* 0x000fe20000000800 */
[----:B------:R-:W-:Y:S01]  /*12290*/  USEL UR15, UR10, 0x1, UP0 ;  /* 0x000000010a0f7887 */ /* 0x000fe20008000000 */
[----:B------:R-:W-:Y:S01]  /*122a0*/  PLOP3.LUT P1, PT, PT, PT, UP3, 0x80, 0x0 ;  /* 0x000000000000781c */ /* 0x000fe20003f2f038 */
[----:B------:R-:W-:-:S02]  /*122b0*/  UIADD3 UR16, -UR6, 0x1, URZ ;  /* 0x0000000106107890 */ /* 0x000fc4000fffe13f */
[----:B------:R-:W-:Y:S02]  /*122c0*/  UIMAD.WIDE.U32 UR8, UR13, UR8, URZ ;  /* 0x000000080d0872a5 */ /* 0x000fe4000f8e003f */
[----:B------:R-:W-:Y:S01]  /*122d0*/  UIMAD.WIDE.U32 UR10, UR12, UR11, URZ ;  /* 0x0000000b0c0a72a5 */ /* 0x000fe2000f8e003f */
[----:B------:R-:W-:Y:S01]  /*122e0*/  ULDC UR7, c[0x0][0x2f0] ;  /* 0x0000bc0000077ab9 */ /* 0x000fe20000000800 */
[----:B------:R-:W-:Y:S01]  /*122f0*/  @UP2 ULDC UR17, c[0x0][0xc50] ;  /* 0x0003140000112ab9 */ /* 0x000fe20000000800 */
[----:B------:R-:W-:Y:S01]  /*12300*/  @UP1 ULDC UR18, c[0x0][0x450] ;  /* 0x0001140000121ab9 */ /* 0x000fe20000000800 */
[----:B------:R-:W-:Y:S01]  /*12310*/  UMOV UR46, UR13 ;  /* 0x0000000d002e7c82 */ /* 0x000fe20008000000 */
[----:B------:R-:W-:Y:S02]  /*12320*/  UIMAD UR16, UR15, UR7, UR16 ;  /* 0x000000070f1072a4 */ /* 0x000fe4000f8e0210 */
[----:B------:R-:W-:Y:S02]  /*12330*/  @UP2 USHF.R.U32.HI UR46, URZ, UR17, UR9 ;  /* 0x000000113f2e2299 */ /* 0x000fe40008011609 */
[----:B------:R-:W-:-:S02]  /*12340*/  @UP1 USHF.R.U32.HI UR12, URZ, UR18, UR11 ;  /* 0x000000123f0c1299 */ /* 0x000fc4000801160b */
[----:B------:R-:W-:Y:S02]  /*12350*/  UIADD3 UR36, -UR46, URZ, URZ ;  /* 0x0000003f2e247290 */ /* 0x000fe4000fffe13f */
[----:B------:R-:W-:Y:S02]  /*12360*/  UIADD3 UR12, UR16, UR12, URZ ;  /* 0x0000000c100c7290 */ /* 0x000fe4000fffe03f */
[----:B------:R-:W-:Y:S02]  /*12370*/  UIMAD UR36, UR14, UR36, UR13 ;  /* 0x000000240e2472a4 */ /* 0x000fe4000f8e020d */
[----:B------:R-:W-:Y:S01]  /*12380*/  UIADD3 UR4, UR12, UR4, URZ ;  /* 0x000000040c047290 */ /* 0x000fe2000fffe03f */
[----:B------:R-:W-:Y:S11]  /*12390*/  @!P1 BRA `(.L_x_1048) ;  /* 0x0000000000449947 */ /* 0x000ff60003800000 */
        /* <DEDUP_REMOVED lines=10> */
.L_x_1049:
[----:B------:R-:W-:-:S11]  /*12440*/  UISETP.NE.AND UP0, UPT, UR5, 0x1, UPT ;  /* 0x000000010500788c */ /* 0x000fd6000bf05270 */
[----:B------:R-:W-:Y:S02]  /*12450*/  @UP0 ULDC.64 UR12, c[0x0][0x9e8] ;  /* 0x00027a00000c0ab9 */ /* 0x000fe40000000a00 */
[----:B------:R-:W-:-:S04]  /*12460*/  UIMAD.WIDE.U32 UR8, UR10, UR12, URZ ;  /* 0x0000000c0a0872a5 */ /* 0x000fc8000f8e003f */
[----:B------:R-:W-:-:S12]  /*12470*/  @UP0 USHF.R.U32.HI UR10, URZ, UR13, UR9 ;  /* 0x0000000d3f0a0299 */ /* 0x000fd80008011609 */
.L_x_1050:
[----:B------:R-:W-:-:S04]  /*12480*/  UIMAD UR10, UR10, UR5, UR5 ;  /* 0x000000050a0a72a4 */ /* 0x000fc8000f8e0205 */
[----:B------:R-:W-:-:S04]  /*12490*/  UISETP.LT.AND UP0, UPT, UR4, UR10, UPT ;  /* 0x0000000a0400728c */ /* 0x000fc8000bf01270 */
[----:B------:R-:W-:-:S12]  /*124a0*/  USEL UR4, UR4, UR10, UP0 ;  /* 0x0000000a04047287 */ /* 0x000fd80008000000 */
.L_x_1048:
[----:B------:R-:W-:Y:S02]  /*124b0*/  UIMAD UR12, UR15, UR7, 0x7f ;  /* 0x0000007f0f0c74a4 */ /* 0x000fe4000f8e0207 */
[----:B------:R-:W-:Y:S02]  /*124c0*/  UIADD3 UR4, UR4, 0x7f, URZ ;  /* 0x0000007f04047890 */ /* 0x000fe4000fffe03f */
[----:B------:R-:W-:Y:S02]  /*124d0*/  USHF.R.S32.HI UR13, URZ, 0x1f, UR12 ;  /* 0x0000001f3f0d7899 */ /* 0x000fe4000801140c */
[----:B------:R-:W-:Y:S01]  /*124e0*/  USHF.R.S32.HI UR10, URZ, 0x1f, UR4 ;  /* 0x0000001f3f0a7899 */ /* 0x000fe20008011404 */
[----:B------:R-:W-:Y:S01]  /*124f0*/  @UP1 ULDC UR8, c[0x0][0x44c] ;  /* 0x0001130000081ab9 */ /* 0x000fe20000000800 */
[----:B------:R-:W-:Y:S02]  /*12500*/  ULEA.HI UR13, UR13, UR12, URZ, 0x7 ;  /* 0x0000000c0d0d7291 */ /* 0x000fe4000f8f383f */
[----:B------:R-:W-:-:S02]  /*12510*/  UIMAD.WIDE.U32 UR8, UR42, UR8, URZ ;  /* 0x000000082a0872a5 */ /* 0x000fc4000f8e003f */
[----:B------:R-:W-:Y:S01]  /*12520*/  ULEA.HI UR10, UR10, UR4, URZ, 0x7 ;  /* 0x000000040a0a7291 */ /* 0x000fe2000f8f383f */
[----:B------:R-:W-:Y:S01]  /*12530*/  @UP1 ULDC UR14, c[0x0][0x450] ;  /* 0x00011400000e1ab9 */ /* 0x000fe20000000800 */
[----:B------:R-:W-:Y:S01]  /*12540*/  UMOV UR11, UR42 ;  /* 0x0000002a000b7c82 */ /* 0x000fe20008000000 */
[----:B------:R-:W-:Y:S02]  /*12550*/  UIMAD UR4, UR15, UR7, -UR6 ;  /* 0x000000070f0472a4 */ /* 0x000fe4000f8e0a06 */
[----:B------:R-:W-:Y:S02]  /*12560*/  USHF.R.S32.HI UR13, URZ, 0x7, UR13 ;  /* 0x000000073f0d7899 */ /* 0x000fe4000801140d */
[----:B------:R-:W-:Y:S02]  /*12570*/  USHF.R.S32.HI UR10, URZ, 0x7, UR10 ;  /* 0x000000073f0a7899 */ /* 0x000fe4000801140a */
[----:B------:R-:W-:Y:S02]  /*12580*/  @UP1 USHF.R.U32.HI UR11, URZ, UR14, UR9 ;  /* 0x0000000e3f0b1299 */ /* 0x000fe40008011609 */
[----:B------:R-:W-:-:S02]  /*12590*/  UISETP.LT.AND UP0, UPT, UR13, UR10, UPT ;  /* 0x0000000a0d00728c */ /* 0x000fc4000bf01270 */
[----:B------:R-:W-:Y:S01]  /*125a0*/  UIADD3 UR4, UR4, UR11, URZ ;  /* 0x0000000b04047290 */ /* 0x000fe2000fffe03f */
[----:B------:R-:W-:Y:S01]  /*125b0*/  ULDC UR8, c[0x0][0x9dc] ;  /* 0x0002770000087ab9 */ /* 0x000fe20000000800 */
[----:B------:R-:W-:Y:S02]  /*125c0*/  USEL UR41, UR13, UR10, UP0 ;  /* 0x0000000a0d297287 */ /* 0x000fe40008000000 */
[----:B------:R-:W-:Y:S01]  /*125d0*/  UIADD3 UR8, UR4, -UR8, URZ ;  /* 0x8000000804087290 */ /* 0x000fe2000fffe03f */
[----:B------:R-:W-:Y:S11]  /*125e0*/  @!P1 BRA `(.L_x_1051) ;  /* 0x0000000000449947 */ /* 0x000ff60003800000 */
[----:B------:R-:W-:-:S06]  /*125f0*/  UISETP.GT.AND UP0, UPT, UR4, -0x1, UPT ;  /* 0xffffffff0400788c */ /* 0x000fcc000bf04270 */
[----:B------:R-:W-:-:S13]  /*12600*/  PLOP3.LUT P0, PT, PT, PT, UP0, 0x80, 0x0 ;  /* 0x000000000000781c */ /* 0x000fda0003f0f008 */
[----:B------:R-:W-:Y:S05]  /*12610*/  @P0 BRA `(.L_x_1052) ;  /* 0x00000000001c0947 */ /* 0x000fea0003800000 */
[----:B------:R-:W-:Y:S02]  /*12620*/  UISETP.NE.AND UP0, UPT, UR5, 0x1, UPT ;  /* 0x000000010500788c */ /* 0x000fe4000bf05270 */
[----:B------:R-:W-:-:S09]  /*12630*/  ULOP3.LUT UR4, URZ, UR4, URZ, 0x33, !UPT ;  /* 0x000000043f047292 */ /* 0x000fd2000f8e333f */
[----:B------:R-:W-:Y:S02]  /*12640*/  @UP0 ULDC.64 UR10, c[0x0][0x9e8] ;  /* 0x00027a00000a0ab9 */ /* 0x000fe40000000a00 */
[----:B------:R-:W-:-:S04]  /*12650*/  UIMAD.WIDE.U32 UR6, UR4, UR10, URZ ;  /* 0x0000000a040672a5 */ /* 0x000fc8000f8e003f */
[----:B------:R-:W-:-:S04]  /*12660*/  @UP0 USHF.R.U32.HI UR4, URZ, UR11, UR7 ;  /* 0x0000000b3f040299 */ /* 0x000fc80008011607 */
[----:B------:R-:W-:Y:S01]  /*12670*/  ULOP3.LUT UR4, URZ, UR4, URZ, 0x33, !UPT ;  /* 0x000000043f047292 */ /* 0x000fe2000f8e333f */
[----:B------:R-:W-:Y:S11]  /*12680*/  BRA `(.L_x_1053) ;  /* 0x0000000000107947 */ /* 0x000ff60003800000 */
.L_x_1052:
[----:B------:R-:W-:-:S11]  /*12690*/  UISETP.NE.AND UP0, UPT, UR5, 0x1, UPT ;  /* 0x000000010500788c */ /* 0x000fd6000bf05270 */
[----:B------:R-:W-:Y:S02]  /*126a0*/  @UP0 ULDC.64 UR10, c[0x0][0x9e8] ;  /* 0x00027a00000a0ab9 */ /* 0x000fe40000000a00 */
[----:B------:R-:W-:-:S04]  /*126b0*/  UIMAD.WIDE.U32 UR6, UR4, UR10, URZ ;  /* 0x0000000a040672a5 */ /* 0x000fc8000f8e003f */
[----:B------:R-:W-:-:S12]  /*126c0*/  @UP0 USHF.R.U32.HI UR4, URZ, UR11, UR7 ;  /* 0x0000000b3f040299 */ /* 0x000fd80008011607 */
.L_x_1053:
[----:B------:R-:W-:-:S04]  /*126d0*/  UIMAD UR4, UR4, UR5, URZ ;  /* 0x00000005040472a4 */ /* 0x000fc8000f8e023f */
[----:B------:R-:W-:-:S04]  /*126e0*/  UISETP.LT.AND UP0, UPT, UR8, UR4, UPT ;  /* 0x000000040800728c */ /* 0x000fc8000bf01270 */
[----:B------:R-:W-:-:S12]  /*126f0*/  USEL UR8, UR8, UR4, !UP0 ;  /* 0x0000000408087287 */ /* 0x000fd8000c000000 */
.L_x_1051:
[----:B------:R-:W-:Y:S01]  /*12700*/  USHF.R.S32.HI UR4, URZ, 0x1f, UR8 ;  /* 0x0000001f3f047899 */ /* 0x000fe20008011408 */
[----:B------:R-:W-:Y:S03]  /*12710*/  BSSY B7, `(.L_x_1054) ;  /* 0x000030c000077945 */ /* 0x000fe60003800000 */
[----:B------:R-:W-:-:S04]  /*12720*/  ULEA.HI UR4, UR4, UR8, URZ, 0x7 ;  /* 0x0000000804047291 */ /* 0x000fc8000f8f383f */
[----:B------:R-:W-:-:S04]  /*12730*/  USHF.R.S32.HI UR4, URZ, 0x7, UR4 ;  /* 0x000000073f047899 */ /* 0x000fc80008011404 */
[----:B------:R-:W-:-:S04]  /*12740*/  UISETP.LT.AND UP0, UPT, URZ, UR4, UPT ;  /* 0x000000043f00728c */ /* 0x000fc8000bf01270 */
[----:B------:R-:W-:-:S04]  /*12750*/  USEL UR40, URZ, UR4, !UP0 ;  /* 0x000000043f287287 */ /* 0x000fc8000c000000 */
[----:B------:R-:W-:-:S06]  /*12760*/  UISETP.GT.AND UP0, UPT, UR41, UR40, UPT ;  /* 0x000000282900728c */ /* 0x000fcc000bf04270 */
[----:B------:R-:W-:-:S13]  /*12770*/  PLOP3.LUT P0, PT, PT, PT, UP0, 0x80, 0x0 ;  /* 0x000000000000781c */ /* 0x000fda0003f0f008 */
        /* <DEDUP_REMOVED lines=8> */
[----:B------:R-:W0:Y:S08]  /*12800*/  FLO.U32 R0, UR4 ;  /* 0x0000000400007d00 */ /* 0x000e3000080e0000 */
[----:B------:R-:W1:Y:S01]  /*12810*/  POPC R2, UR4 ;  /* 0x0000000400027d09 */ /* 0x000e620008000000 */
[----:B0-----:R-:W-:-:S13]  /*12820*/  ISETP.EQ.U32.AND P1, PT, R0, R3, PT ;  /* 0x000000030000720c */ /* 0x001fda0003f22070 */
[----:B-1----:R-:W2:Y:S01]  /*12830*/  @P1 ATOMG.E.ADD.STRONG.GPU PT, R5, desc[UR44][R4.64], R2 ;  /* 0x00000002040519a8 */ /* 0x002ea200081ee1ec */
[----:B------:R-:W0:Y:S02]  /*12840*/  S2R R3, SR_LTMASK ;  /* 0x0000000000037919 */ /* 0x000e240000003900 */
[----:B0-----:R-:W-:-:S06]  /*12850*/  LOP3.LUT R3, R3, UR4, RZ, 0xc0, !PT ;  /* 0x0000000403037c12 */ /* 0x001fcc000f8ec0ff */
[----:B------:R-:W0:Y:S01]  /*12860*/  POPC R3, R3 ;  /* 0x0000000300037309 */ /* 0x000e220000000000 */
[----:B--2---:R-:W0:Y:S02]  /*12870*/  SHFL.IDX PT, R0, R5, R0, 0x1f ;  /* 0x00001f0005007589 */ /* 0x004e2400000e0000 */
[----:B0-----:R-:W-:-:S05]  /*12880*/  IADD3 R0, R0, UR43, R3 ;  /* 0x0000002b00007c10 */ /* 0x001fca000fffe003 */
[----:B------:R0:W-:Y:S01]  /*12890*/  STL [R1+0x24], R0 ;  /* 0x0000240001007387 */ /* 0x0001e20000100800 */
[----:B------:R-:W-:Y:S05]  /*128a0*/  BRA `(.L_x_1056) ;  /* 0x0000002c00c87947 */ /* 0x000fea0003800000 */
.L_x_1055:
        /* <DEDUP_REMOVED lines=20> */
.L_x_1058:
[----:B------:R-:W-:Y:S05]  /*129f0*/  BSYNC B6 ;  /* 0x0000000000067941 */ /* 0x000fea0003800000 */
.L_x_1057:
[----:B------:R-:W2:Y:S01]  /*12a00*/  LDL.LU R16, [R1+0x4] ;  /* 0x0000040001107983 */ /* 0x000ea20000300800 */
[----:B------:R-:W-:Y:S01]  /*12a10*/  VIADD R0, R17, 0x8400 ;  /* 0x0000840011007836 */ /* 0x000fe20000000000 */
[----:B------:R-:W-:Y:S04]  /*12a20*/  BSSY B6, `(.L_x_1059) ;  /* 0x0000016000067945 */ /* 0x000fe80003800000 */
[----:B------:R-:W-:Y:S02]  /*12a30*/  LOP3.LUT P0, RZ, R0, 0x3ff, RZ, 0xc0, !PT ;  /* 0x000003ff00ff7812 */ /* 0x000fe4000780c0ff */
[----:B--2---:R-:W-:-:S11]  /*12a40*/  LOP3.LUT R16, R16, 0xfffffffe, RZ, 0xc0, !PT ;  /* 0xfffffffe10107812 */ /* 0x004fd600078ec0ff */
        /* <DEDUP_REMOVED lines=18> */
[----:B01----:R-:W-:Y:S05]  /*12b70*/  CALL.ABS.NOINC R2 ;  /* 0x0000000002007343 */ /* 0x003fea0003c00000 */
.L_x_1060:
[----:B------:R-:W-:Y:S05]  /*12b80*/  BSYNC B6 ;  /* 0x0000000000067941 */ /* 0x000fea0003800000 */
.L_x_1059:
        /* <DEDUP_REMOVED lines=20> */
.L_x_1062:
[----:B------:R-:W-:Y:S05]  /*12cd0*/  BSYNC B6 ;  /* 0x0000000000067941 */ /* 0x000fea0003800000 */
.L_x_1061:
[----:B------:R-:W-:Y:S01]  /*12ce0*/  IMAD.MOV.U32 R18, RZ, RZ, R16 ;  /* 0x000000ffff127224 */ /* 0x000fe200078e0010 */
        /* <DEDUP_REMOVED lines=19> */
.L_x_1064:
[----:B------:R-:W-:Y:S05]  /*12e20*/  BSYNC B6 ;  /* 0x0000000000067941 */ /* 0x000fea0003800000 */
.L_x_1063:
        /* <DEDUP_REMOVED lines=10> */
[----:B------:R-:W-:Y:S01]  /*12ed0*/  LOP3.LUT R18, R18, 0xfffffffe, RZ, 0xc0, !PT ;  /* 0xfffffffe12127812 */ /* 0x000fe200078ec0ff */
[----:B------:R-:W-:Y:S01]  /*12ee0*/  UMOV UR4, 0xffffffff ;  /* 0xffffffff00047882 */ /* 0x000fe20000000000 */
        /* <DEDUP_REMOVED lines=9> */
[----:B0-----:R-:W-:-:S03]  /*12f80*/  SEL R16, R8, RZ, !P1 ;  /* 0x000000ff08107207 */ /* 0x001fc60004800000 */
[----:B------:R1:W-:Y:S04]  /*12f90*/  STL [R1+0x14], R9 ;  /* 0x0000140901007387 */ /* 0x0003e80000100800 */
[----:B------:R1:W-:Y:S01]  /*12fa0*/  STL [R1+0x4], R18 ;  /* 0x0000041201007387 */ /* 0x0003e20000100800 */
[----:B------:R-:W-:Y:S05]  /*12fb0*/  BRA.DIV UR4, `(.L_x_1065) ;  /* 0x0000003204487947 */ /* 0x000fea000b800000 */
[----:B------:R0:W2:Y:S02]  /*12fc0*/  SHFL.IDX PT, R14, R0, RZ, 0x1f ;  /* 0x00001fff000e7589 */ /* 0x0000a400000e0000 */
.L_x_1133:
[----:B------:R-:W-:Y:S01]  /*12fd0*/  PLOP3.LUT P2, PT, PT, PT, PT, 0x8, 0x0 ;  /* 0x000000000000781c */ /* 0x000fe20003f4e170 */
[----:B0-----:R-:W-:Y:S01]  /*12fe0*/  IMAD.MOV.U32 R0, RZ, RZ, R18 ;  /* 0x000000ffff007224 */ /* 0x001fe200078e0012 */
[----:B--2---:R-:W-:-:S04]  /*12ff0*/  ISETP.NE.AND P0, PT, R14, RZ, PT ;  /* 0x000000ff0e00720c */ /* 0x004fc80003f05270 */
[----:B------:R-:W-:-:S07]  /*13000*/  LOP3.LUT R0, R0, 0xfffffffd, RZ, 0xc0, !PT ;  /* 0xfffffffd00007812 */ /* 0x000fce00078ec0ff */
        /* <DEDUP_REMOVED lines=8> */
.L_x_1136:
[----:B------:R-:W-:Y:S05]  /*13090*/  @!P6 BRA `(.L_x_1066) ;  /* 0x000000040074e947 */ /* 0x000fea0003800000 */
[----:B------:R-:W-:Y:S01]  /*130a0*/  IMAD.MOV.U32 R16, RZ, RZ, R8 ;  /* 0x000000ffff107224 */ /* 0x000fe200078e0008 */
[----:B------:R-:W-:Y:S06]  /*130b0*/  @!P1 BRA `(.L_x_1068) ;  /* 0x0000000000449947 */ /* 0x000fec0003800000 */
        /* <DEDUP_REMOVED lines=17> */
.L_x_1068:
[----:B0-----:R-:W2:Y:S01]  /*131d0*/  LDL R3, [R1] ;  /* 0x0000000001037983 */ /* 0x001ea20000100800 */
[----:B------:R-:W0:Y:S02]  /*131e0*/  S2R R2, SR_TID.X ;  /* 0x0000000000027919 */ /* 0x000e240000002100 */
[----:B0-----:R-:W-:Y:S01]  /*131f0*/  LOP3.LUT R4, R2, 0x7f, RZ, 0xc0, !PT ;  /* 0x0000007f02047812 */ /* 0x001fe200078ec0ff */
[----:B------:R-:W-:-:S03]  /*13200*/  IMAD R2, R19, 0x8, R17 ;  /* 0x0000000813027824 */ /* 0x000fc600078e0211 */
[----:B------:R-:W-:Y:S02]  /*13210*/  ISETP.NE.AND P0, PT, R4, RZ, PT ;  /* 0x000000ff0400720c */ /* 0x000fe40003f05270 */
[----:B--2---:R-:W-:-:S04]  /*13220*/  SHF.L.U32 R3, R3, 0x1f, RZ ;  /* 0x0000001f03037819 */ /* 0x004fc800000006ff */
[----:B------:R-:W0:Y:S02]  /*13230*/  SYNCS.PHASECHK.TRANS64.TRYWAIT P1, [R2+URZ+0x22880], R3 ;  /* 0x02288003020075a7 */ /* 0x000e24000802017f */
[----:B0-----:R-:W-:Y:S05]  /*13240*/  @!P1 BRA `(.L_x_1069) ;  /* 0x0000002c00e49947 */ /* 0x001fea0003800000 */
.L_x_1137:
        /* <DEDUP_REMOVED lines=8> */
.L_x_1070:
[----:B------:R-:W-:Y:S01]  /*132d0*/  IMAD R4, R19, 0x4000, R17 ;  /* 0x0000400013047824 */ /* 0x000fe200078e0211 */
[----:B------:R-:W-:Y:S01]  /*132e0*/  R2UR UR33, R2 ;  /* 0x00000000022172ca */ /* 0x000fe200000e0000 */
[----:B------:R-:W-:Y:S01]  /*132f0*/  IMAD.SHL.U32 R0, R0, 0x80, RZ ;  /* 0x0000008000007824 */ /* 0x000fe200078e00ff */
[----:B-----5:R-:W-:Y:S01]  /*13300*/  R2UR UR37, R16 ;  /* 0x00000000102572ca */ /* 0x020fe200000e0000 */
[----:B------:R-:W-:Y:S01]  /*13310*/  UIADD3 UR4, UP0, UR48, 0x470, URZ ;  /* 0x0000047030047890 */ /* 0x000fe2000ff1e03f */
[----:B------:R-:W-:Y:S01]  /*13320*/  R2UR UR32, R4 ;  /* 0x00000000042072ca */ /* 0x000fe200000e0000 */
[----:B------:R-:W-:Y:S01]  /*13330*/  UMOV UR6, 0x0 ;  /* 0x0000000000067882 */ /* 0x000fe20000000000 */
[----:B------:R-:W-:Y:S01]  /*13340*/  R2UR UR35, R0 ;  /* 0x00000000002372ca */ /* 0x000fe200000e0000 */
[----:B------:R-:W-:Y:S01]  /*13350*/  UIADD3.X UR5, URZ, UR49, URZ, UP0, !UPT ;  /* 0x000000313f057290 */ /* 0x000fe200087fe43f */
[----:B------:R-:W-:Y:S01]  /*13360*/  UMOV UR7, 0x14f00000 ;  /* 0x14f0000000077882 */ /* 0x000fe20000000000 */
[----:B------:R-:W-:-:S04]  /*13370*/  UMOV UR34, URZ ;  /* 0x0000003f00227c82 */ /* 0x000fc80008000000 */
[----:B------:R-:W-:-:S04]  /*13380*/  UIADD3 UR33, UR33, 0x22870, URZ ;  /* 0x0002287021217890 */ /* 0x000fc8000fffe03f */
[----:B------:R-:W-:-:S09]  /*13390*/  UIADD3 UR32, UR32, 0x8400, URZ ;  /* 0x0000840020207890 */ /* 0x000fd2000fffe03f */
[----:B------:R2:W-:Y:S01]  /*133a0*/  UTMALDG.4D [UR32], [UR4], desc[UR6] ;  /* 0x00000620040075b4 */ /* 0x0005e20008019000 */
[----:B------:R-:W3:Y:S02]  /*133b0*/  SYNCS.PHASECHK.TRANS64.TRYWAIT P1, [R2+URZ+0x22840], R3 ;  /* 0x02284003020075a7 */ /* 0x000ee4000802017f */
[----:B--23--:R-:W-:Y:S05]  /*133c0*/  @!P1 BRA `(.L_x_1071) ;  /* 0x0000002c00989947 */ /* 0x00cfea0003800000 */
.L_x_1138:
[----:B------:R-:W-:Y:S05]  /*133d0*/  @P0 BRA `(.L_x_1072) ;  /* 0x00000000001c0947 */ /* 0x000fea0003800000 */
[----:B------:R-:W3:Y:S01]  /*133e0*/  S2R R4, SR_TID.X ;  /* 0x0000000000047919 */ /* 0x000ee20000002100 */
[----:B0-2---:R-:W-:-:S04]  /*133f0*/  IMAD.MOV.U32 R3, RZ, RZ, 0x6000 ;  /* 0x00006000ff037424 */ /* 0x005fc800078e00ff */
[----:B------:R4:W-:Y:S01]  /*13400*/  SYNCS.ARRIVE.TRANS64 RZ, [R2+URZ+0x22830], R3 ;  /* 0x0228300302ff79a7 */ /* 0x0009e2000800003f */
[----:B---3--:R-:W-:-:S04]  /*13410*/  LOP3.LUT R4, R4, 0x1f, RZ, 0xc0, !PT ;  /* 0x0000001f04047812 */ /* 0x008fc800078ec0ff */
[----:B------:R-:W-:-:S13]  /*13420*/  ISETP.NE.AND P0, PT, R4, RZ, PT ;  /* 0x000000ff0400720c */ /* 0x000fda0003f05270 */
[----:B----4-:R-:W-:Y:S05]  /*13430*/  @!P0 BRA `(.L_x_1072) ;  /* 0x0000000000048947 */ /* 0x010fea0003800000 */
[----:B------:R-:W-:Y:S01]  /*13440*/  BPT.TRAP 0x1 ;  /* 0x000000040000795c */ /* 0x000fe20000300000 */
.L_x_1072:
[----:B0-2---:R-:W2:Y:S01]  /*13450*/  LDL.LU R3, [R1+0x4] ;  /* 0x0000040001037983 */ /* 0x005ea20000300800 */
        /* <DEDUP_REMOVED lines=29> */
[----:B--2---:R-:W-:-:S04]  /*13630*/  LOP3.LUT R3, R3, 0xfffffffd, RZ, 0xc0, !PT ;  /* 0xfffffffd03037812 */ /* 0x004fc800078ec0ff */
[----:B------:R-:W-:-:S05]  /*13640*/  @P0 LOP3.LUT R3, R3, 0x2, RZ, 0xfc, !PT ;  /* 0x0000000203030812 */ /* 0x000fca00078efcff */
[----:B------:R3:W-:Y:S01]  /*13650*/  STL [R1+0x4], R3 ;  /* 0x0000040301007387 */ /* 0x0007e20000100800 */
[----:B------:R-:W-:Y:S01]  /*13660*/  NOP ;  /* 0x0000000000007918 */ /* 0x000fe20000000000 */
.L_x_1066:
[----:B0-----:R-:W-:Y:S01]  /*13670*/  VIADD R0, R17, 0x10400 ;  /* 0x0001040011007836 */ /* 0x001fe20000000000 */
[----:B------:R-:W-:Y:S05]  /*13680*/  WARPSYNC.ALL ;  /* 0x0000000000007948 */ /* 0x000fea0003800000 */
[----:B------:R-:W-:Y:S01]  /*13690*/  BAR.SYNC.DEFER_BLOCKING 0x8, 0x180 ;  /* 0x0206000000007b1d */ /* 0x000fe20000010000 */
[----:B------:R-:W-:-:S05]  /*136a0*/  LOP3.LUT P0, RZ, R0, 0x1bf, RZ, 0xc0, !PT ;  /* 0x000001bf00ff7812 */ /* 0x000fca000780c0ff */
[----:B------:R-:W-:Y:S08]  /*136b0*/  BSSY B6, `(.L_x_1073) ;  /* 0x0000012000067945 */ /* 0x000ff00003800000 */
[----:B------:R-:W-:Y:S05]  /*136c0*/  @!P0 BRA `(.L_x_1074) ;  /* 0x0000000000408947 */ /* 0x000fea0003800000 */
[----:B------:R-:W-:Y:S01]  /*136d0*/  MOV R2, 0x0 ;  /* 0x0000000000027802 */ /* 0x000fe20000000f00 */
[----:B---3--:R-:W-:Y:S01]  /*136e0*/  ULDC.64 UR6, c[0x4][0xc8] ;  /* 0x0100320000067ab9 */ /* 0x008fe20000000a00 */
        /* <DEDUP_REMOVED lines=13> */
[----:B0-----:R-:W-:Y:S05]  /*137c0*/  CALL.ABS.NOINC R2 ;  /* 0x0000000002007343 */ /* 0x001fea0003c00000 */
.L_x_1074:
[----:B---3--:R-:W-:Y:S05]  /*137d0*/  BSYNC B6 ;  /* 0x0000000000067941 */ /* 0x008fea0003800000 */
.L_x_1073:
[----:B-1----:R-:W0:Y:S01]  /*137e0*/  LDC R8, c[0x0][0x448] ;  /* 0x00011200ff087b82 */ /* 0x002e220000000800 */
[----:B------:R-:W1:Y:S01]  /*137f0*/  S2R R2, SR_TID.X ;  /* 0x0000000000027919 */ /* 0x000e620000002100 */
[----:B------:R-:W-:Y:S01]  /*13800*/  USHF.R.S32.HI UR4, URZ, 0x1f, UR36 ;  /* 0x0000001f3f047899 */ /* 0x000fe20008011424 */
[----:B------:R-:W-:Y:S01]  /*13810*/  ULDC.64 UR8, c[0x0][0x2d8] ;  /* 0x0000b60000087ab9 */ /* 0x000fe20000000a00 */
[----:B------:R-:W2:Y:S02]  /*13820*/  S2R R9, SR_TID.X ;  /* 0x0000000000097919 */ /* 0x000ea40000002100 */
[----:B------:R-:W-:Y:S02]  /*13830*/  UIMAD UR6, UR4, UR8, URZ ;  /* 0x00000008040672a4 */ /* 0x000fe4000f8e023f */
[----:B------:R-:W-:Y:S02]  /*13840*/  UIMAD.WIDE.U32 UR4, UR36, UR8, URZ ;  /* 0x00000008240472a5 */ /* 0x000fe4000f8e003f */
[----:B------:R-:W-:-:S02]  /*13850*/  UIMAD UR6, UR36, UR9, UR6 ;  /* 0x00000009240672a4 */ /* 0x000fc4000f8e0206 */
[----:B------:R-:W-:Y:S01]  /*13860*/  USHF.R.S32.HI UR7, URZ, 0x1f, UR46 ;  /* 0x0000001f3f077899 */ /* 0x000fe2000801142e */
[----:B------:R-:W-:Y:S01]  /*13870*/  ULDC.64 UR8, c[0x0][0x2e0] ;  /* 0x0000b80000087ab9 */ /* 0x000fe20000000a00 */
[----:B------:R-:W-:Y:S02]  /*13880*/  UIADD3 UR5, UR5, UR6, URZ ;  /* 0x0000000605057290 */ /* 0x000fe4000fffe03f */
[----:B------:R-:W-:Y:S02]  /*13890*/  UIMAD UR6, UR7, UR8, URZ ;  /* 0x00000008070672a4 */ /* 0x000fe4000f8e023f */
[----:B------:R-:W-:Y:S02]  /*138a0*/  UIMAD.WIDE.U32 UR4, UR46, UR8, UR4 ;  /* 0x000000082e0472a5 */ /* 0x000fe4000f8e0004 */
[----:B------:R-:W-:Y:S01]  /*138b0*/  UIMAD UR6, UR46, UR9, UR6 ;  /* 0x000000092e0672a4 */ /* 0x000fe2000f8e0206 */
[----:B0-----:R-:W-:-:S03]  /*138c0*/  ISETP.NE.AND P0, PT, R8, 0x1, PT ;  /* 0x000000010800780c */ /* 0x001fc60003f05270 */
[----:B------:R-:W-:Y:S01]  /*138d0*/  UIADD3 UR6, UR5, UR6, URZ ;  /* 0x0000000605067290 */ /* 0x000fe2000fffe03f */
[----:B------:R-:W-:Y:S02]  /*138e0*/  IMAD.U32 R6, RZ, RZ, UR4 ;  /* 0x00000004ff067e24 */ /* 0x000fe4000f8e00ff */
[----:B------:R-:W-:Y:S01]  /*138f0*/  IMAD.U32 R7, RZ, RZ, UR5 ;  /* 0x00000005ff077e24 */ /* 0x000fe2000f8e00ff */
[----:B------:R-:W-:Y:S01]  /*13900*/  ULDC.64 UR4, c[0x0][0x2d0] ;  /* 0x0000b40000047ab9 */ /* 0x000fe20000000a00 */
[C---:B-1----:R-:W-:Y:S01]  /*13910*/  LOP3.LUT R18, R2.reuse, 0x7f, RZ, 0xc0, !PT ;  /* 0x0000007f02127812 */ /* 0x042fe200078ec0ff */
[----:B------:R-:W-:-:S04]  /*13920*/  IMAD.SHL.U32 R2, R2, 0x20, RZ ;  /* 0x0000002002027824 */ /* 0x000fc800078e00ff */
[----:B------:R-:W0:Y:S01]  /*13930*/  @P0 LDC R3, c[0x0][0x44c] ;  /* 0x00011300ff030b82 */ /* 0x000e220000000800 */
[----:B------:R-:W-:Y:S01]  /*13940*/  SHF.R.U32.HI R18, RZ, 0x2, R18 ;  /* 0x00000002ff127819 */ /* 0x000fe20000011612 */
[----:B--2---:R-:W-:-:S03]  /*13950*/  IMAD.SHL.U32 R9, R9, 0x10, RZ ;  /* 0x0000001009097824 */ /* 0x004fc600078e00ff */
[----:B------:R-:W-:Y:S02]  /*13960*/  LOP3.LUT R2, R18, 0x60, R2, 0xf8, !PT ;  /* 0x0000006012027812 */ /* 0x000fe400078ef802 */
[----:B------:R-:W-:Y:S01]  /*13970*/  LOP3.LUT R9, R9, 0x30, RZ, 0xc0, !PT ;  /* 0x0000003009097812 */ /* 0x000fe200078ec0ff */
[----:B------:R-:W1:Y:S01]  /*13980*/  @P0 LDC R0, c[0x0][0x450] ;  /* 0x00011400ff000b82 */ /* 0x000e620000000800 */
[----:B------:R-:W2:Y:S01]  /*13990*/  S2R R18, SR_TID.X ;  /* 0x0000000000127919 */ /* 0x000ea20000002100 */
[----:B------:R-:W-:Y:S01]  /*139a0*/  VIADD R2, R2, UR42 ;  /* 0x0000002a02027c36 */ /* 0x000fe20008000000 */
[C---:B------:R-:W-:Y:S02]  /*139b0*/  LOP3.LUT R11, R9.reuse, 0x40, RZ, 0xfc, !PT ;  /* 0x00000040090b7812 */ /* 0x040fe400078efcff */
[----:B------:R-:W-:Y:S01]  /*139c0*/  LOP3.LUT R9, R9, 0x80, RZ, 0xfc, !PT ;  /* 0x0000008009097812 */ /* 0x000fe200078efcff */
[----:B------:R-:W-:Y:S02]  /*139d0*/  IMAD.MOV.U32 R4, RZ, RZ, R2 ;  /* 0x000000ffff047224 */ /* 0x000fe400078e0002 */
[----:B0-----:R-:W-:-:S05]  /*139e0*/  @P0 IMAD.HI.U32 R3, R2, R3, RZ ;  /* 0x0000000302030227 */ /* 0x001fca00078e00ff */
[----:B-1----:R-:W-:Y:S01]  /*139f0*/  @P0 SHF.R.U32.HI R4, RZ, R0, R3 ;  /* 0x00000000ff040219 */ /* 0x002fe20000011603 */
[----:B------:R-:W-:Y:S01]  /*13a00*/  IMAD.U32 R3, RZ, RZ, UR6 ;  /* 0x00000006ff037e24 */ /* 0x000fe2000f8e00ff */
[----:B------:R-:W-:Y:S02]  /*13a10*/  ULDC.64 UR6, c[0x0][0x280] ;  /* 0x0000a00000067ab9 */ /* 0x000fe40000000a00 */
[--C-:B------:R-:W-:Y:S01]  /*13a20*/  SHF.R.S32.HI R5, RZ, 0x1f, R4.reuse ;  /* 0x0000001fff057819 */ /* 0x100fe20000011404 */
[----:B------:R-:W-:-:S04]  /*13a30*/  IMAD.MOV R0, RZ, RZ, -R4 ;  /* 0x000000ffff007224 */ /* 0x000fc800078e0a04 */
[----:B------:R-:W-:Y:S02]  /*13a40*/  IMAD R0, R8, R0, R2 ;  /* 0x0000000008007224 */ /* 0x000fe400078e0202 */
[----:B------:R-:W-:Y:S02]  /*13a50*/  IMAD.MOV.U32 R2, RZ, RZ, R6 ;  /* 0x000000ffff027224 */ /* 0x000fe400078e0006 */
[----:B------:R-:W-:Y:S02]  /*13a60*/  IMAD R5, R5, UR4, RZ ;  /* 0x0000000405057c24 */ /* 0x000fe4000f8e02ff */
[----:B------:R-:W-:-:S04]  /*13a70*/  IMAD.WIDE.U32 R2, R4, UR4, R2 ;  /* 0x0000000404027c25 */ /* 0x000fc8000f8e0002 */
[----:B------:R-:W-:Y:S01]  /*13a80*/  IMAD R5, R4, UR5, R5 ;  /* 0x0000000504057c24 */ /* 0x000fe2000f8e0205 */
[----:B------:R-:W-:Y:S01]  /*13a90*/  SHF.R.S32.HI R4, RZ, 0x1f, R0 ;  /* 0x0000001fff047819 */ /* 0x000fe20000011400 */
[----:B------:R-:W-:Y:S01]  /*13aa0*/  ULDC.64 UR4, c[0x0][0x2c8] ;  /* 0x0000b20000047ab9 */ /* 0x000fe20000000a00 */
[----:B--2---:R-:W-:Y:S02]  /*13ab0*/  IMAD.SHL.U32 R10, R18, 0x10, RZ ;  /* 0x00000010120a7824 */ /* 0x004fe400078e00ff */
[----:B------:R-:W-:Y:S02]  /*13ac0*/  IMAD.IADD R3, R3, 0x1, R5 ;  /* 0x0000000103037824 */ /* 0x000fe400078e0205 */
[----:B------:R-:W-:Y:S01]  /*13ad0*/  IMAD R4, R4, UR4, RZ ;  /* 0x0000000404047c24 */ /* 0x000fe2000f8e02ff */
[----:B------:R-:W-:Y:S01]  /*13ae0*/  LOP3.LUT R10, R10, 0x30, RZ, 0xc0, !PT ;  /* 0x000000300a0a7812 */ /* 0x000fe200078ec0ff */
[----:B------:R-:W-:Y:S01]  /*13af0*/  IMAD.WIDE.U32 R2, R0, UR4, R2 ;  /* 0x0000000400027c25 */ /* 0x000fe2000f8e0002 */
[----:B------:R-:W-:-:S02]  /*13b00*/  ULDC UR4, c[0x0][0x2b8] ;  /* 0x0000ae0000047ab9 */ /* 0x000fc40000000800 */
[----:B------:R-:W-:Y:S01]  /*13b10*/  ISETP.GE.AND P2, PT, R9, UR4, PT ;  /* 0x0000000409007c0c */ /* 0x000fe2000bf46270 */
[----:B------:R-:W-:Y:S01]  /*13b20*/  IMAD R0, R0, UR5, R4 ;  /* 0x0000000500007c24 */ /* 0x000fe2000f8e0204 */
[----:B------:R0:W5:Y:S01]  /*13b30*/  LDL R9, [R1+0x20] ;  /* 0x0000200001097983 */ /* 0x0001620000100800 */
[----:B------:R-:W-:Y:S02]  /*13b40*/  IADD3 R4, P3, R2, UR6, RZ ;  /* 0x0000000602047c10 */ /* 0x000fe4000ff7e0ff */
[----:B------:R-:W-:Y:S02]  /*13b50*/  ISETP.GE.AND P0, PT, R10, UR4, PT ;  /* 0x000000040a007c0c */ /* 0x000fe4000bf06270 */
[----:B------:R-:W-:Y:S01]  /*13b60*/  ISETP.GE.AND P1, PT, R11, UR4, PT ;  /* 0x000000040b007c0c */ /* 0x000fe2000bf26270 */
[----:B------:R-:W-:Y:S01]  /*13b70*/  UMOV UR4, 0xffffffff ;  /* 0xffffffff00047882 */ /* 0x000fe20000000000 */
[----:B------:R-:W-:Y:S02]  /*13b80*/  LOP3.LUT R18, R18, 0x7f, RZ, 0xc0, !PT ;  /* 0x0000007f12127812 */ /* 0x000fe400078ec0ff */
[----:B------:R-:W-:-:S02]  /*13b90*/  IADD3.X R0, R3, UR7, R0, P3, !PT ;  /* 0x0000000703007c10 */ /* 0x000fc40009ffe400 */
[----:B------:R-:W-:Y:S01]  /*13ba0*/  SHF.R.U32.HI R18, RZ, 0x2, R18 ;  /* 0x00000002ff127819 */ /* 0x000fe20000011612 */
[----:B0-----:R-:W-:Y:S06]  /*13bb0*/  BRA.DIV UR4, `(.L_x_1075) ;  /* 0x0000002604b07947 */ /* 0x001fec000b800000 */
[----:B------:R-:W0:Y:S01]  /*13bc0*/  SHFL.IDX PT, R6, R4, RZ, 0x1c1f ;  /* 0x001c1fff04067589 */ /* 0x000e2200000e0000 */
[----:B------:R-:W-:Y:S01]  /*13bd0*/  ULDC UR4, c[0x0][0x288] ;  /* 0x0000a20000047ab9 */ /* 0x000fe20000000800 */
[----:B------:R-:W-:Y:S02]  /*13be0*/  VIADD R3, R18, UR42 ;  /* 0x0000002a12037c36 */ /* 0x000fe40008000000 */
[----:B------:R-:W1:Y:S01]  /*13bf0*/  SHFL.IDX PT, R5, R0, RZ, 0x1c1f ;  /* 0x001c1fff00057589 */ /* 0x000e6200000e0000 */
[----:B------:R-:W-:-:S05]  /*13c00*/  IMAD R2, R8, UR4, RZ ;  /* 0x0000000408027c24 */ /* 0x000fca000f8e02ff */
[----:B------:R-:W-:-:S13]  /*13c10*/  ISETP.GE.AND P4, PT, R3, R2, PT ;  /* 0x000000020300720c */ /* 0x000fda0003f86270 */
[----:B0-----:R-:W-:-:S05]  /*13c20*/  @!P4 IADD3 R6, P3, R10, R6, RZ ;  /* 0x000000060a06c210 */ /* 0x001fca0007f7e0ff */
[----:B-1----:R-:W-:-:S04]  /*13c30*/  @!P4 IMAD.X R5, RZ, RZ, R5, P3 ;  /* 0x000000ffff05c224 */ /* 0x002fc800018e0605 */
[----:B------:R-:W-:Y:S02]  /*13c40*/  @!P4 IMAD.MOV.U32 R7, RZ, RZ, R5 ;  /* 0x000000ffff07c224 */ /* 0x000fe400078e0005 */
[----:B------:R-:W-:-:S03]  /*13c50*/  VIADD R5, R3, 0x20 ;  /* 0x0000002003057836 */ /* 0x000fc60000000000 */
[----:B------:R-:W-:Y:S01]  /*13c60*/  @!PT LDS RZ, [RZ] ;  /* 0x00000000fffff984 */ /* 0x000fe20000000800 */
[----:B-----5:R-:W-:Y:S04]  /*13c70*/  @!P4 LDGSTS.E.BYPASS.LTC128B.128 [R9+0x10400], desc[UR44][R6.64], !P0 ;  /* 0x104000000609cfae */ /* 0x020fe8000c101d6c */
[----:B------:R-:W-:Y:S04]  /*13c80*/  @!P4 LDGSTS.E.BYPASS.LTC128B.128 [R9+0x12400], desc[UR44][R6.64+0x40], !P1 ;  /* 0x124000400609cfae */ /* 0x000fe8000c901d6c */
[----:B------:R0:W-:Y:S01]  /*13c90*/  @!P4 LDGSTS.E.BYPASS.LTC128B.128 [R9+0x14400], desc[UR44][R6.64+0x80], !P2 ;  /* 0x144000800609cfae */ /* 0x0001e2000d101d6c */
[----:B------:R-:W-:-:S03]  /*13ca0*/  ISETP.GE.AND P4, PT, R5, R2, PT ;  /* 0x000000020500720c */ /* 0x000fc60003f86270 */
[----:B------:R-:W-:Y:S04]  /*13cb0*/  SHFL.IDX PT, R5, R0, 0x1, 0x1c1f ;  /* 0x003c1f0000057f89 */ /* 0x000fe800000e0000 */
[----:B0-----:R-:W0:Y:S06]  /*13cc0*/  SHFL.IDX PT, R6, R4, 0x1, 0x1c1f ;  /* 0x003c1f0004067f89 */ /* 0x001e2c00000e0000 */
        /* <DEDUP_REMOVED lines=10> */
[----:B0-----:R-:W0:Y:S04]  /*13d70*/  SHFL.IDX PT, R6, R4, 0x2, 0x1c1f ;  /* 0x005c1f0004067f89 */ /* 0x001e2800000e0000 */
[----:B------:R-:W1:Y:S01]  /*13d80*/  SHFL.IDX PT, R4, R4, 0x3, 0x1c1f ;  /* 0x007c1f0004047f89 */ /* 0x000e6200000e0000 */
[----:B0-----:R-:W-:-:S05]  /*13d90*/  @!P4 IADD3 R6, P3, R10, R6, RZ ;  /* 0x000000060a06c210 */ /* 0x001fca0007f7e0ff */
[----:B------:R-:W-:-:S04]  /*13da0*/  @!P4 IMAD.X R5, RZ, RZ, R5, P3 ;  /* 0x000000ffff05c224 */ /* 0x000fc800018e0605 */
[----:B------:R-:W-:-:S05]  /*13db0*/  @!P4 IMAD.MOV.U32 R7, RZ, RZ, R5 ;  /* 0x000000ffff07c224 */ /* 0x000fca00078e0005 */
[----:B------:R0:W-:Y:S04]  /*13dc0*/  @!P4 LDGSTS.E.BYPASS.LTC128B.128 [R9+0x11400], desc[UR44][R6.64], !P0 ;  /* 0x114000000609cfae */ /* 0x0001e8000c101d6c */
[----:B------:R0:W-:Y:S04]  /*13dd0*/  @!P4 LDGSTS.E.BYPASS.LTC128B.128 [R9+0x13400], desc[UR44][R6.64+0x40], !P1 ;  /* 0x134000400609cfae */ /* 0x0001e8000c901d6c */
[----:B-1----:R0:W-:Y:S02]  /*13de0*/  @!P4 LDGSTS.E.BYPASS.LTC128B.128 [R9+0x15400], desc[UR44][R6.64+0x80], !P2 ;  /* 0x154000800609cfae */ /* 0x0021e4000d101d6c */
.L_x_1147:
        /* <DEDUP_REMOVED lines=12> */
.L_x_1077:
[----:B------:R-:W-:Y:S05]  /*13eb0*/  BSYNC B0 ;  /* 0x0000000000007941 */ /* 0x000fea0003800000 */
.L_x_1076:
[----:B------:R-:W-:Y:S01]  /*13ec0*/  NOP ;  /* 0x0000000000007918 */ /* 0x000fe20000000000 */
[----:B------:R-:W-:-:S13]  /*13ed0*/  PLOP3.LUT P0, PT, PT, PT, PT, 0x80, 0x0 ;  /* 0x000000000000781c */ /* 0x000fda0003f0f070 */
.L_x_1078:
[----:B------:R-:W-:Y:S02]  /*13ee0*/  PLOP3.LUT P1, PT, P1, P0, PT, 0xa2, 0x0 ;  /* 0x000000000000781c */ /* 0x000fe40000f21472 */
[----:B------:R-:W-:-:S08]  /*13ef0*/  @P0 R2UR P1, UR4, R17 ;  /* 0x00000000110402ca */ /* 0x000fd00000020000 */
[----:B------:R-:W-:-:S05]  /*13f00*/  @P0 PLOP3.LUT P0, PT, P1, PT, PT, 0x80, 0x0 ;  /* 0x000000000000081c */ /* 0x000fca0000f0f070 */
[----:B------:R-:W-:Y:S01]  /*13f10*/  @!P1 SYNCS.ARRIVE.TRANS64.RED.A0T1 RZ, [UR4+0x22800], RZ ;  /* 0x022800ffffff99a7 */ /* 0x000fe20008200404 */
[----:B------:R-:W-:Y:S07]  /*13f20*/  @!P1 ARRIVES.LDGSTSBAR.64.TRANSCNT [UR4+0x22800] ;  /* 0x02280000ff0099b0 */ /* 0x000fee0008000a84 */
[----:B------:R-:W-:Y:S05]  /*13f30*/  @P0 BRA.U.ANY `(.L_x_1078) ;  /* 0xfffffffd00e80947 */ /* 0x000fea000393ffff */
[----:B-1----:R-:W2:Y:S02]  /*13f40*/  LDL.LU R2, [R1+0x28] ;  /* 0x0000280001027983 */ /* 0x002ea40000300800 */
[----:B--2---:R-:W-:-:S05]  /*13f50*/  VIADD R2, R2, 0x1 ;  /* 0x0000000102027836 */ /* 0x004fca0000000000 */
        /* <DEDUP_REMOVED lines=8> */
[----:B------:R-:W2:Y:S03]  /*13fe0*/  SYNCS.PHASECHK.TRANS64.TRYWAIT P0, [R17+URZ+0x22820], R0 ;  /* 0x02282000110075a7 */ /* 0x000ea6000800017f */
[----:B-12---:R-:W-:Y:S05]  /*13ff0*/  @!P0 BRA `(.L_x_1080) ;  /* 0x0000002400e88947 */ /* 0x006fea0003800000 */
.L_x_1148:
[----:B------:R-:W-:Y:S05]  /*14000*/  BSYNC B0 ;  /* 0x0000000000007941 */ /* 0x000fea0003800000 */
.L_x_1079:
[----:B------:R-:W-:-:S04]  /*14010*/  UIADD3 UR4, UR41, -0x2, URZ ;  /* 0xfffffffe29047890 */ /* 0x000fc8000fffe03f */
[----:B------:R-:W-:-:S06]  /*14020*/  UISETP.GE.AND UP0, UPT, UR4, UR40, UPT ;  /* 0x000000280400728c */ /* 0x000fcc000bf06270 */
[----:B------:R-:W-:-:S13]  /*14030*/  PLOP3.LUT P0, PT, PT, PT, UP0, 0x80, 0x0 ;  /* 0x000000000000781c */ /* 0x000fda0003f0f008 */
[----:B------:R-:W-:Y:S05]  /*14040*/  @!P0 BRA `(.L_x_1081) ;  /* 0x0000000c00ec8947 */ /* 0x000fea0003800000 */
[----:B0-----:R0:W5:Y:S01]  /*14050*/  LDL.LU R7, [R1] ;  /* 0x0000000001077983 */ /* 0x0011620000300800 */
[----:B------:R-:W-:Y:S02]  /*14060*/  IMAD.MOV.U32 R6, RZ, RZ, R19 ;  /* 0x000000ffff067224 */ /* 0x000fe400078e0013 */
[----:B-1----:R-:W-:-:S07]  /*14070*/  IMAD.U32 R0, RZ, RZ, UR4 ;  /* 0x00000004ff007e24 */ /* 0x002fce000f8e00ff */
.L_x_1103:
[----:B------:R-:W2:Y:S01]  /*14080*/  LDL R3, [R1+0x4] ;  /* 0x0000040001037983 */ /* 0x000ea20000100800 */
[----:B------:R-:W-:Y:S01]  /*14090*/  VIADD R19, R6, 0x1 ;  /* 0x0000000106137836 */ /* 0x000fe20000000000 */
[----:B------:R-:W-:Y:S05]  /*140a0*/  YIELD ;  /* 0x0000000000007946 */ /* 0x000fea0003800000 */
[----:B------:R-:W-:Y:S01]  /*140b0*/  ISETP.NE.AND P0, PT, R19, 0x2, PT ;  /* 0x000000021300780c */ /* 0x000fe20003f05270 */
[----:B------:R-:W-:Y:S03]  /*140c0*/  BSSY B0, `(.L_x_1082) ;  /* 0x0000087000007945 */ /* 0x000fe60003800000 */
[----:B------:R-:W-:-:S02]  /*140d0*/  SEL R2, RZ, 0x1, P0 ;  /* 0x00000001ff027807 */ /* 0x000fc40000000000 */
[----:B------:R-:W-:Y:S02]  /*140e0*/  SEL R19, R19, RZ, P0 ;  /* 0x000000ff13137207 */ /* 0x000fe40000000000 */
[----:B-----5:R-:W-:-:S05]  /*140f0*/  LOP3.LUT R9, R7, R2, RZ, 0x3c, !PT ;  /* 0x0000000207097212 */ /* 0x020fca00078e3cff */
[----:B------:R1:W-:Y:S01]  /*14100*/  STL [R1], R9 ;  /* 0x0000000901007387 */ /* 0x0003e20000100800 */
[----:B--2---:R-:W-:-:S13]  /*14110*/  LOP3.LUT P1, RZ, R3, 0x2, RZ, 0xc0, !PT ;  /* 0x0000000203ff7812 */ /* 0x004fda000782c0ff */
[----:B-1----:R-:W-:Y:S05]  /*14120*/  @!P1 BRA `(.L_x_1083) ;  /* 0x0000000800009947 */ /* 0x002fea0003800000 */
[----:B------:R-:W-:Y:S01]  /*14130*/  LOP3.LUT P1, RZ, R3, 0x1, RZ, 0xc0, !PT ;  /* 0x0000000103ff7812 */ /* 0x000fe2000782c0ff */
[----:B------:R-:W-:-:S12]  /*14140*/  IMAD.MOV.U32 R8, RZ, RZ, R0 ;  /* 0x000000ffff087224 */ /* 0x000fd800078e0000 */
[----:B------:R-:W-:Y:S05]  /*14150*/  @!P1 BRA `(.L_x_1084) ;  /* 0x0000000000509947 */ /* 0x000fea0003800000 */
[----:B------:R-:W2:Y:S01]  /*14160*/  LDL R10, [R1+0x14] ;  /* 0x00001400010a7983 */ /* 0x000ea20000100800 */
[----:B------:R-:W1:Y:S01]  /*14170*/  LDC R8, c[0x0][0x43c] ;  /* 0x00010f00ff087b82 */ /* 0x000e620000000800 */
[----:B------:R-:W-:Y:S02]  /*14180*/  ULDC.64 UR4, c[0x0][0x428] ;  /* 0x00010a0000047ab9 */ /* 0x000fe40000000a00 */
[----:B------:R-:W3:Y:S01]  /*14190*/  LDL R5, [R1+0x8] ;  /* 0x0000080001057983 */ /* 0x000ee20000100800 */
[----:B-1----:R-:W-:-:S13]  /*141a0*/  ISETP.NE.AND P0, PT, R8, 0x1, PT ;  /* 0x000000010800780c */ /* 0x002fda0003f05270 */
[----:B------:R-:W1:Y:S02]  /*141b0*/  @P0 LDC.64 R2, c[0x0][0x440] ;  /* 0x00011000ff020b82 */ /* 0x000e640000000a00 */
[----:B-1----:R-:W-:-:S04]  /*141c0*/  @P0 IMAD.HI.U32 R4, R0, R2, RZ ;  /* 0x0000000200040227 */ /* 0x002fc800078e00ff */
[----:B------:R-:W-:Y:S01]  /*141d0*/  IMAD.MOV.U32 R2, RZ, RZ, R0 ;  /* 0x000000ffff027224 */ /* 0x000fe200078e0000 */
[----:B------:R-:W-:-:S05]  /*141e0*/  @P0 SHF.R.U32.HI R2, RZ, R3, R4 ;  /* 0x00000003ff020219 */ /* 0x000fca0000011604 */
[----:B------:R-:W-:-:S04]  /*141f0*/  IMAD.MOV R3, RZ, RZ, -R2 ;  /* 0x000000ffff037224 */ /* 0x000fc800078e0a02 */
[----:B------:R-:W-:Y:S01]  /*14200*/  IMAD R8, R8, R3, R0 ;  /* 0x0000000308087224 */ /* 0x000fe200078e0200 */
[----:B------:R-:W-:Y:S01]  /*14210*/  SHF.R.S32.HI R3, RZ, 0x1f, R2 ;  /* 0x0000001fff037819 */ /* 0x000fe20000011402 */
[----:B--2---:R-:W-:-:S04]  /*14220*/  IMAD R4, R10, UR4, RZ ;  /* 0x000000040a047c24 */ /* 0x004fc8000f8e02ff */
[C---:B---3--:R-:W-:Y:S02]  /*14230*/  IMAD R4, R5.reuse, UR5, R4 ;  /* 0x0000000505047c24 */ /* 0x048fe4000f8e0204 */
[----:B------:R-:W-:Y:S01]  /*14240*/  IMAD.WIDE.U32 R2, R5, UR4, R2 ;  /* 0x0000000405027c25 */ /* 0x000fe2000f8e0002 */
[----:B------:R-:W-:-:S03]  /*14250*/  ULDC.64 UR4, c[0x0][0x418] ;  /* 0x0001060000047ab9 */ /* 0x000fc60000000a00 */
[----:B------:R-:W-:Y:S01]  /*14260*/  IMAD.IADD R3, R4, 0x1, R3 ;  /* 0x0000000104037824 */ /* 0x000fe200078e0203 */
[----:B------:R-:W-:-:S04]  /*14270*/  LEA R4, P0, R2, UR4, 0x2 ;  /* 0x0000000402047c11 */ /* 0x000fc8000f8010ff */
[----:B------:R-:W-:-:S05]  /*14280*/  LEA.HI.X R5, R2, UR5, R3, 0x2, P0 ;  /* 0x0000000502057c11 */ /* 0x000fca00080f1403 */
[----:B------:R1:W5:Y:S04]  /*14290*/  LDG.E R16, desc[UR44][R4.64] ;  /* 0x0000002c04107981 */ /* 0x000368000c1e1900 */
.L_x_1084:
[----:B------:R-:W1:Y:S01]  /*142a0*/  S2R R2, SR_TID.X ;  /* 0x0000000000027919 */ /* 0x000e620000002100 */
[----:B------:R-:W-:Y:S01]  /*142b0*/  IMAD R3, R19, 0x8, R17 ;  /* 0x0000000813037824 */ /* 0x000fe200078e0211 */
[----:B------:R-:W-:Y:S01]  /*142c0*/  BSSY B1, `(.L_x_1085) ;  /* 0x0000006000017945 */ /* 0x000fe20003800000 */
[----:B-1----:R-:W-:Y:S02]  /*142d0*/  LOP3.LUT R4, R2, 0x7f, RZ, 0xc0, !PT ;  /* 0x0000007f02047812 */ /* 0x002fe400078ec0ff */
[----:B------:R-:W-:Y:S02]  /*142e0*/  SHF.L.U32 R2, R9, 0x1f, RZ ;  /* 0x0000001f09027819 */ /* 0x000fe400000006ff */
[----:B------:R-:W-:Y:S02]  /*142f0*/  ISETP.NE.AND P1, PT, R4, RZ, PT ;  /* 0x000000ff0400720c */ /* 0x000fe40003f25270 */
[----:B------:R-:W1:Y:S02]  /*14300*/  SYNCS.PHASECHK.TRANS64.TRYWAIT P0, [R3+URZ+0x22880], R2 ;  /* 0x02288002030075a7 */ /* 0x000e64000800017f */
[----:B-1----:R-:W-:Y:S09]  /*14310*/  @!P0 BRA `(.L_x_1086) ;  /* 0x0000002400348947 */ /* 0x002ff20003800000 */
.L_x_1149:
[----:B------:R-:W-:Y:S05]  /*14320*/  BSYNC B1 ;  /* 0x0000000000017941 */ /* 0x000fea0003800000 */
.L_x_1085:
[----:B------:R-:W-:Y:S04]  /*14330*/  BSSY B1, `(.L_x_1087) ;  /* 0x0000009000017945 */ /* 0x000fe80003800000 */
        /* <DEDUP_REMOVED lines=8> */
.L_x_1088:
[----:B------:R-:W-:Y:S05]  /*143c0*/  BSYNC B1 ;  /* 0x0000000000017941 */ /* 0x000fea0003800000 */
.L_x_1087:
[----:B------:R-:W-:Y:S01]  /*143d0*/  IMAD.MOV.U32 R10, RZ, RZ, RZ ;  /* 0x000000ffff0a7224 */ /* 0x000fe200078e00ff */
[----:B------:R-:W-:Y:S01]  /*143e0*/  UIADD3 UR4, UP0, UR48, 0x470, URZ ;  /* 0x0000047030047890 */ /* 0x000fe2000ff1e03f */
[----:B------:R-:W-:Y:S01]  /*143f0*/  IMAD R5, R19, 0x4000, R17 ;  /* 0x0000400013057824 */ /* 0x000fe200078e0211 */
[----:B------:R-:W-:Y:S01]  /*14400*/  PLOP3.LUT P0, PT, PT, PT, PT, 0x80, 0x0 ;  /* 0x000000000000781c */ /* 0x000fe20003f0f070 */
[----:B------:R-:W-:Y:S01]  /*14410*/  IMAD.SHL.U32 R4, R8, 0x80, RZ ;  /* 0x0000008008047824 */ /* 0x000fe200078e00ff */
[----:B------:R-:W-:Y:S01]  /*14420*/  R2UR UR10, R10 ;  /* 0x000000000a0a72ca */ /* 0x000fe200000e0000 */
[----:B------:R-:W-:Y:S01]  /*14430*/  VIADD R5, R5, 0x8400 ;  /* 0x0000840005057836 */ /* 0x000fe20000000000 */
[----:B------:R-:W-:Y:S01]  /*14440*/  UIADD3.X UR5, URZ, UR49, URZ, UP0, !UPT ;  /* 0x000000313f057290 */ /* 0x000fe200087fe43f */
[----:B------:R-:W-:Y:S01]  /*14450*/  VIADD R8, R3, 0x22870 ;  /* 0x0002287003087836 */ /* 0x000fe20000000000 */
[----:B------:R-:W-:Y:S01]  /*14460*/  UMOV UR6, 0x0 ;  /* 0x0000000000067882 */ /* 0x000fe20000000000 */
[----:B------:R-:W-:-:S10]  /*14470*/  UMOV UR7, 0x14f00000 ;  /* 0x14f0000000077882 */ /* 0x000fd40000000000 */
.L_x_1089:
        /* <DEDUP_REMOVED lines=9> */
[----:B--2---:R-:W-:Y:S05]  /*14510*/  @P0 BRA.U.ANY `(.L_x_1089) ;  /* 0xfffffffd00d80947 */ /* 0x004fea000393ffff */
[----:B------:R-:W2:Y:S01]  /*14520*/  SYNCS.PHASECHK.TRANS64.TRYWAIT P0, [R3+URZ+0x22840], R2 ;  /* 0x02284002030075a7 */ /* 0x000ea2000800017f */
[----:B------:R-:W-:Y:S04]  /*14530*/  BSSY B1, `(.L_x_1090) ;  /* 0x0000002000017945 */ /* 0x000fe80003800000 */
[----:B--2---:R-:W-:Y:S05]  /*14540*/  @!P0 BRA `(.L_x_1091) ;  /* 0x0000002000bc8947 */ /* 0x004fea0003800000 */
.L_x_1150:
[----:B------:R-:W-:Y:S05]  /*14550*/  BSYNC B1 ;  /* 0x0000000000017941 */ /* 0x000fea0003800000 */
.L_x_1090:
[----:B------:R-:W-:Y:S01]  /*14560*/  BSSY B1, `(.L_x_1092) ;  /* 0x000000b000017945 */ /* 0x000fe20003800000 */
[----:B------:R-:W-:Y:S02]  /*14570*/  IMAD.MOV.U32 R8, RZ, RZ, 0x0 ;  /* 0x00000000ff087424 */ /* 0x000fe400078e00ff */
[----:B------:R-:W-:Y:S01]  /*14580*/  IMAD.MOV.U32 R9, RZ, RZ, 0x14f00000 ;  /* 0x14f00000ff097424 */ /* 0x000fe200078e00ff */
[----:B------:R-:W-:Y:S06]  /*14590*/  @P1 BRA `(.L_x_1093) ;  /* 0x00000000001c1947 */ /* 0x000fec0003800000 */
[----:B------:R-:W3:Y:S01]  /*145a0*/  S2R R5, SR_TID.X ;  /* 0x0000000000057919 */ /* 0x000ee20000002100 */
[----:B-12---:R-:W-:-:S04]  /*145b0*/  IMAD.MOV.U32 R2, RZ, RZ, 0x6000 ;  /* 0x00006000ff027424 */ /* 0x006fc800078e00ff */
[----:B------:R4:W-:Y:S01]  /*145c0*/  SYNCS.ARRIVE.TRANS64 RZ, [R3+URZ+0x22830], R2 ;  /* 0x0228300203ff79a7 */ /* 0x0009e2000800003f */
[----:B---3--:R-:W-:-:S04]  /*145d0*/  LOP3.LUT R5, R5, 0x1f, RZ, 0xc0, !PT ;  /* 0x0000001f05057812 */ /* 0x008fc800078ec0ff */
[----:B------:R-:W-:-:S13]  /*145e0*/  ISETP.NE.AND P0, PT, R5, RZ, PT ;  /* 0x000000ff0500720c */ /* 0x000fda0003f05270 */
[----:B----4-:R-:W-:Y:S05]  /*145f0*/  @!P0 BRA `(.L_x_1093) ;  /* 0x0000000000048947 */ /* 0x010fea0003800000 */
[----:B------:R-:W-:Y:S01]  /*14600*/  BPT.TRAP 0x1 ;  /* 0x000000040000795c */ /* 0x000fe20000300000 */
.L_x_1093:
[----:B------:R-:W-:Y:S05]  /*14610*/  BSYNC B1 ;  /* 0x0000000000017941 */ /* 0x000fea0003800000 */
.L_x_1092:
[----:B------:R-:W-:Y:S01]  /*14620*/  R2UR UR10, R10 ;  /* 0x000000000a0a72ca */ /* 0x000fe200000e0000 */
[----:B-12---:R-:W-:Y:S01]  /*14630*/  IMAD R2, R19, 0x6000, R17 ;  /* 0x0000600013027824 */ /* 0x006fe200078e0211 */
[----:B------:R-:W-:Y:S01]  /*14640*/  R2UR UR6, R8 ;  /* 0x00000000080672ca */ /* 0x000fe200000e0000 */
[----:B------:R-:W-:Y:S01]  /*14650*/  UIADD3 UR4, UP0, UR48, 0x370, URZ ;  /* 0x0000037030047890 */ /* 0x000fe2000ff1e03f */
[----:B------:R-:W-:Y:S01]  /*14660*/  R2UR UR7, R9 ;  /* 0x00000000090772ca */ /* 0x000fe200000e0000 */
[----:B------:R-:W-:Y:S01]  /*14670*/  VIADD R3, R3, 0x22830 ;  /* 0x0002283003037836 */ /* 0x000fe20000000000 */
[----:B------:R-:W-:Y:S01]  /*14680*/  PLOP3.LUT P0, PT, PT, PT, PT, 0x80, 0x0 ;  /* 0x000000000000781c */ /* 0x000fe20003f0f070 */
[----:B------:R-:W-:Y:S01]  /*14690*/  VIADD R5, R2, 0x16400 ;  /* 0x0001640002057836 */ /* 0x000fe20000000000 */
[----:B------:R-:W-:-:S12]  /*146a0*/  UIADD3.X UR5, URZ, UR49, URZ, UP0, !UPT ;  /* 0x000000313f057290 */ /* 0x000fd800087fe43f */
.L_x_1094:
        /* <DEDUP_REMOVED lines=15> */
.L_x_1095:
        /* <DEDUP_REMOVED lines=15> */
.L_x_1096:
        /* <DEDUP_REMOVED lines=10> */
.L_x_1083:
[----:B------:R-:W-:Y:S05]  /*14930*/  BSYNC B0 ;  /* 0x0000000000007941 */ /* 0x000fea0003800000 */
.L_x_1082:
[----:B------:R-:W-:-:S06]  /*14940*/  UISETP.NE.AND UP0, UPT, UR39, 0x3, UPT ;  /* 0x000000032700788c */ /* 0x000fcc000bf05270 */
[----:B------:R-:W-:-:S13]  /*14950*/  PLOP3.LUT P0, PT, PT, PT, UP0, 0x80, 0x0 ;  /* 0x000000000000781c */ /* 0x000fda0003f0f008 */
[----:B------:R-:W-:Y:S05]  /*14960*/  @!P0 BRA `(.L_x_1097) ;  /* 0x0000000000048947 */ /* 0x000fea0003800000 */
[----:B------:R-:W-:Y:S01]  /*14970*/  BPT.TRAP 0x1 ;  /* 0x000000040000795c */ /* 0x000fe20000300000 */
.L_x_1097:
[----:B------:R-:W-:Y:S01]  /*14980*/  IMAD.U32 R2, RZ, RZ, UR47 ;  /* 0x0000002fff027e24 */ /* 0x000fe2000f8e00ff */
[----:B------:R-:W-:Y:S01]  /*14990*/  BSSY B0, `(.L_x_1098) ;  /* 0x0000007000007945 */ /* 0x000fe20003800000 */
[----:B------:R-:W-:-:S03]  /*149a0*/  IMAD R20, R6, 0x8, R17 ;  /* 0x0000000806147824 */ /* 0x000fc600078e0211 */
[----:B------:R-:W-:Y:S02]  /*149b0*/  ISETP.NE.AND P0, PT, R2, 0x3, PT ;  /* 0x000000030200780c */ /* 0x000fe40003f05270 */
[----:B------:R-:W-:-:S04]  /*149c0*/  LOP3.LUT R2, R7, 0x1, RZ, 0x3c, !PT ;  /* 0x0000000107027812 */ /* 0x000fc800078e3cff */
[----:B------:R-:W-:-:S04]  /*149d0*/  SHF.L.U32 R2, R2, 0x1f, RZ ;  /* 0x0000001f02027819 */ /* 0x000fc800000006ff */
[----:B------:R-:W1:Y:S02]  /*149e0*/  SYNCS.PHASECHK.TRANS64.TRYWAIT P1, [R20+URZ+0x22870], R2 ;  /* 0x02287002140075a7 */ /* 0x000e64000802017f */
[----:B-1----:R-:W-:Y:S05]  /*149f0*/  @!P1 BRA `(.L_x_1099) ;  /* 0x0000001c00a49947 */ /* 0x002fea0003800000 */
.L_x_1151:
[----:B------:R-:W-:Y:S05]  /*14a00*/  BSYNC B0 ;  /* 0x0000000000007941 */ /* 0x000fea0003800000 */
.L_x_1098:
[----:B------:R-:W-:Y:S05]  /*14a10*/  @!P0 BRA `(.L_x_1100) ;  /* 0x0000000000048947 */ /* 0x000fea0003800000 */
[----:B------:R-:W-:Y:S01]  /*14a20*/  BPT.TRAP 0x1 ;  /* 0x000000040000795c */ /* 0x000fe20000300000 */
.L_x_1100:
[----:B-1----:R-:W-:Y:S01]  /*14a30*/  SHF.L.U32 R2, R7, 0x1f, RZ ;  /* 0x0000001f07027819 */ /* 0x002fe200000006ff */
[----:B------:R-:W-:-:S03]  /*14a40*/  IMAD.SHL.U32 R3, R6, 0x4000, RZ ;  /* 0x0000400006037824 */ /* 0x000fc600078e00ff */
[----:B------:R-:W1:Y:S02]  /*14a50*/  SYNCS.PHASECHK.TRANS64.TRYWAIT P1, [R20+URZ+0x22860], R2 ;  /* 0x02286002140075a7 */ /* 0x000e64000802017f */
[----:B-1----:R-:W-:Y:S05]  /*14a60*/  @!P1 BRA `(.L_x_1101) ;  /* 0x0000001c009c9947 */ /* 0x002fea0003800000 */
.L_x_1152:
[----:B------:R-:W1:Y:S04]  /*14a70*/  LDL R4, [R1+0x1c] ;  /* 0x00001c0001047983 */ /* 0x000e680000100800 */
[----:B------:R-:W2:Y:S04]  /*14a80*/  LDL R12, [R1+0x10] ;  /* 0x00001000010c7983 */ /* 0x000ea80000100800 */
[----:B------:R-:W3:Y:S01]  /*14a90*/  LDL R13, [R1+0x18] ;  /* 0x00001800010d7983 */ /* 0x000ee20000100800 */
[----:B------:R-:W-:Y:S05]  /*14aa0*/  WARPSYNC.ALL ;  /* 0x0000000000007948 */ /* 0x000fea0003800000 */
[----:B-1----:R-:W-:-:S05]  /*14ab0*/  LOP3.LUT R2, R3, R4, RZ, 0xfc, !PT ;  /* 0x0000000403027212 */ /* 0x002fca00078efcff */
[----:B------:R-:W-:-:S05]  /*14ac0*/  IMAD.IADD R2, R17, 0x1, R2 ;  /* 0x0000000111027824 */ /* 0x000fca00078e0202 */
[----:B------:R-:W1:Y:S01]  /*14ad0*/  LDSM.16.MT88.4 R8, [R2+0x8400] ;  /* 0x008400000208783b */ /* 0x000e620000004200 */
[----:B--2---:R-:W-:Y:S01]  /*14ae0*/  IMAD.IADD R18, R12, 0x1, R2 ;  /* 0x000000010c127824 */ /* 0x004fe200078e0202 */
[----:B---3--:R-:W-:Y:S02]  /*14af0*/  IADD3 R3, R17, R3, R13 ;  /* 0x0000000311037210 */ /* 0x008fe40007ffe00d */
[C-C-:B-1----:R-:W-:Y:S02]  /*14b00*/  PRMT R4, R8.reuse, 0x6420, R9.reuse ;  /* 0x0000642008047816 */ /* 0x142fe40000000009 */
[----:B------:R-:W-:Y:S02]  /*14b10*/  PRMT R5, R8, 0x7531, R9 ;  /* 0x0000753108057816 */ /* 0x000fe40000000009 */
[C-C-:B------:R-:W-:Y:S02]  /*14b20*/  PRMT R6, R10.reuse, 0x6420, R11.reuse ;  /* 0x000064200a067816 */ /* 0x140fe4000000000b */
[----:B------:R-:W-:-:S02]  /*14b30*/  PRMT R7, R10, 0x7531, R11 ;  /* 0x000075310a077816 */ /* 0x000fc4000000000b */
[----:B------:R-:W1:Y:S04]  /*14b40*/  LDSM.16.MT88.4 R8, [R18+0x8400] ;  /* 0x008400001208783b */ /* 0x000e680000004200 */
[----:B------:R2:W-:Y:S02]  /*14b50*/  STSM.16.M88.4 [R3+0x400], R4 ;  /* 0x0004000403007844 */ /* 0x0005e40000000200 */
[----:B--2---:R-:W-:Y:S01]  /*14b60*/  IMAD.MOV.U32 R7, RZ, RZ, R12 ;  /* 0x000000ffff077224 */ /* 0x004fe200078e000c */
[C-C-:B-1----:R-:W-:Y:S02]  /*14b70*/  PRMT R12, R8.reuse, 0x6420, R9.reuse ;  /* 0x00006420080c7816 */ /* 0x142fe40000000009 */
[----:B------:R-:W-:Y:S02]  /*14b80*/  PRMT R13, R8, 0x7531, R9 ;  /* 0x00007531080d7816 */ /* 0x000fe40000000009 */
[----:B------:R-:W-:-:S02]  /*14b90*/  PRMT R14, R10, 0x6420, R11 ;  /* 0x000064200a0e7816 */ /* 0x000fc4000000000b */
[----:B------:R-:W-:-:S05]  /*14ba0*/  PRMT R15, R10, 0x7531, R11 ;  /* 0x000075310a0f7816 */ /* 0x000fca000000000b */
[----:B------:R1:W-:Y:S04]  /*14bb0*/  STSM.16.M88.4 [R3+0x2400], R12 ;  /* 0x0024000c03007844 */ /* 0x0003e80000000200 */
[----:B------:R-:W2:Y:S04]  /*14bc0*/  LDSM.16.MT88.4 R8, [R2+0x9400] ;  /* 0x009400000208783b */ /* 0x000ea80000004200 */
[----:B-1----:R-:W3:Y:S01]  /*14bd0*/  LDL R15, [R1+0xc] ;  /* 0x00000c00010f7983 */ /* 0x002ee20000100800 */
[----:B------:R-:W-:Y:S01]  /*14be0*/  IMAD.MOV.U32 R14, RZ, RZ, R7 ;  /* 0x000000ffff0e7224 */ /* 0x000fe200078e0007 */
[----:B--2---:R-:W-:-:S02]  /*14bf0*/  PRMT R4, R8, 0x6420, R9 ;  /* 0x0000642008047816 */ /* 0x004fc40000000009 */
[----:B------:R-:W-:Y:S02]  /*14c00*/  PRMT R5, R8, 0x7531, R9 ;  /* 0x0000753108057816 */ /* 0x000fe40000000009 */
[C-C-:B------:R-:W-:Y:S02]  /*14c10*/  PRMT R6, R10.reuse, 0x6420, R11.reuse ;  /* 0x000064200a067816 */ /* 0x140fe4000000000b */
[----:B------:R-:W-:Y:S02]  /*14c20*/  PRMT R7, R10, 0x7531, R11 ;  /* 0x000075310a077816 */ /* 0x000fe4000000000b */
[----:B------:R-:W1:Y:S02]  /*14c30*/  LDSM.16.MT88.4 R8, [R18+0x9400] ;  /* 0x009400001208783b */ /* 0x000e640000004200 */
[C-C-:B-1----:R-:W-:Y:S02]  /*14c40*/  PRMT R12, R8.reuse, 0x6420, R9.reuse ;  /* 0x00006420080c7816 */ /* 0x142fe40000000009 */
[----:B------:R-:W-:-:S02]  /*14c50*/  PRMT R13, R8, 0x7531, R9 ;  /* 0x00007531080d7816 */ /* 0x000fc40000000009 */
[----:B---3--:R-:W-:-:S05]  /*14c60*/  IADD3 R21, R15, 0x400, R3 ;  /* 0x000004000f157810 */ /* 0x008fca0007ffe003 */
[----:B------:R1:W-:Y:S02]  /*14c70*/  STSM.16.M88.4 [R21], R4 ;  /* 0x0000000415007844 */ /* 0x0003e40000000200 */
[----:B-1----:R-:W-:Y:S01]  /*14c80*/  IMAD.MOV.U32 R6, RZ, RZ, R14 ;  /* 0x000000ffff067224 */ /* 0x002fe200078e000e */
[C---:B------:R-:W-:Y:S01]  /*14c90*/  PRMT R14, R10.reuse, 0x6420, R11 ;  /* 0x000064200a0e7816 */ /* 0x040fe2000000000b */
[----:B------:R-:W-:Y:S01]  /*14ca0*/  IMAD.MOV.U32 R7, RZ, RZ, R15 ;  /* 0x000000ffff077224 */ /* 0x000fe200078e000f */
[----:B------:R-:W-:-:S05]  /*14cb0*/  PRMT R15, R10, 0x7531, R11 ;  /* 0x000075310a0f7816 */ /* 0x000fca000000000b */
[----:B------:R1:W-:Y:S04]  /*14cc0*/  STSM.16.M88.4 [R21+0x2000], R12 ;  /* 0x0020000c15007844 */ /* 0x0003e80000000200 */
[----:B------:R-:W2:Y:S01]  /*14cd0*/  LDSM.16.MT88.4 R8, [R2+0xa400] ;  /* 0x00a400000208783b */ /* 0x000ea20000004200 */
[----:B-1----:R-:W-:Y:S02]  /*14ce0*/  IMAD.MOV.U32 R14, RZ, RZ, R6 ;  /* 0x000000ffff0e7224 */ /* 0x002fe400078e0006 */
[----:B------:R-:W-:Y:S01]  /*14cf0*/  IMAD.MOV.U32 R15, RZ, RZ, R7 ;  /* 0x000000ffff0f7224 */ /* 0x000fe200078e0007 */
[C-C-:B--2---:R-:W-:Y:S02]  /*14d00*/  PRMT R4, R8.reuse, 0x6420, R9.reuse ;  /* 0x0000642008047816 */ /* 0x144fe40000000009 */
[----:B------:R-:W-:-:S02]  /*14d10*/  PRMT R5, R8, 0x7531, R9 ;  /* 0x0000753108057816 */ /* 0x000fc40000000009 */
[C-C-:B------:R-:W-:Y:S02]  /*14d20*/  PRMT R6, R10.reuse, 0x6420, R11.reuse ;  /* 0x000064200a067816 */ /* 0x140fe4000000000b */
[----:B------:R-:W-:Y:S02]  /*14d30*/  PRMT R7, R10, 0x7531, R11 ;  /* 0x000075310a077816 */ /* 0x000fe4000000000b */
[----:B------:R-:W1:Y:S01]  /*14d40*/  LDSM.16.MT88.4 R8, [R18+0xa400] ;  /* 0x00a400001208783b */ /* 0x000e620000004200 */
[----:B------:R-:W-:-:S05]  /*14d50*/  IADD3 R3, R14, 0x400, R3 ;  /* 0x000004000e037810 */ /* 0x000fca0007ffe003 */
[----:B------:R2:W-:Y:S02]  /*14d60*/  STSM.16.M88.4 [R3], R4 ;  /* 0x0000000403007844 */ /* 0x0005e40000000200 */
[----:B--2---:R-:W-:Y:S01]  /*14d70*/  IMAD.MOV.U32 R7, RZ, RZ, R15 ;  /* 0x000000ffff077224 */ /* 0x004fe200078e000f */
[C-C-:B-1----:R-:W-:Y:S02]  /*14d80*/  PRMT R12, R8.reuse, 0x6420, R9.reuse ;  /* 0x00006420080c7816 */ /* 0x142fe40000000009 */
[----:B------:R-:W-:Y:S02]  /*14d90*/  PRMT R13, R8, 0x7531, R9 ;  /* 0x00007531080d7816 */ /* 0x000fe40000000009 */
[C-C-:B------:R-:W-:Y:S02]  /*14da0*/  PRMT R14, R10.reuse, 0x6420, R11.reuse ;  /* 0x000064200a0e7816 */ /* 0x140fe4000000000b */
[----:B------:R-:W-:-:S05]  /*14db0*/  PRMT R15, R10, 0x7531, R11 ;  /* 0x000075310a0f7816 */ /* 0x000fca000000000b */
[----:B------:R1:W-:Y:S04]  /*14dc0*/  STSM.16.M88.4 [R3+0x2000], R12 ;  /* 0x0020000c03007844 */ /* 0x0003e80000000200 */
[----:B------:R-:W2:Y:S01]  /*14dd0*/  LDSM.16.MT88.4 R8, [R2+0xb400] ;  /* 0x00b400000208783b */ /* 0x000ea20000004200 */
[----:B-1----:R-:W-:Y:S01]  /*14de0*/  IMAD.MOV.U32 R15, RZ, RZ, R7 ;  /* 0x000000ffff0f7224 */ /* 0x002fe200078e0007 */
[C-C-:B--2---:R-:W-:Y:S02]  /*14df0*/  PRMT R4, R8.reuse, 0x6420, R9.reuse ;  /* 0x0000642008047816 */ /* 0x144fe40000000009 */
[----:B------:R-:W-:Y:S02]  /*14e00*/  PRMT R5, R8, 0x7531, R9 ;  /* 0x0000753108057816 */ /* 0x000fe40000000009 */
[----:B------:R-:W-:-:S02]  /*14e10*/  PRMT R6, R10, 0x6420, R11 ;  /* 0x000064200a067816 */ /* 0x000fc4000000000b */
[----:B------:R-:W-:Y:S02]  /*14e20*/  PRMT R7, R10, 0x7531, R11 ;  /* 0x000075310a077816 */ /* 0x000fe4000000000b */
[----:B------:R-:W1:Y:S01]  /*14e30*/  LDSM.16.MT88.4 R8, [R18+0xb400] ;  /* 0x00b400001208783b */ /* 0x000e620000004200 */
[----:B------:R-:W-:-:S05]  /*14e40*/  IMAD.IADD R3, R15, 0x1, R3 ;  /* 0x000000010f037824 */ /* 0x000fca00078e0203 */
[----:B------:R1:W-:Y:S02]  /*14e50*/  STSM.16.M88.4 [R3], R4 ;  /* 0x0000000403007844 */ /* 0x0003e40000000200 */
        /* <DEDUP_REMOVED lines=13> */
.L_x_1102:
[----:B-1----:R3:W5:Y:S01]  /*14f30*/  LDL R7, [R1] ;  /* 0x0000000001077983 */ /* 0x0027620000100800 */
[----:B--2---:R1:W-:Y:S01]  /*14f40*/  SYNCS.ARRIVE.TRANS64.A1T0 RZ, [R20+URZ+0x22850], RZ ;  /* 0x022850ff14ff79a7 */ /* 0x0043e2000810003f */
[----:B------:R-:W-:Y:S01]  /*14f50*/  IMAD.MOV.U32 R6, RZ, RZ, R19 ;  /* 0x000000ffff067224 */ /* 0x000fe200078e0013 */
[----:B------:R-:W2:Y:S02]  /*14f60*/  S2R R2, SR_TID.X ;  /* 0x0000000000027919 */ /* 0x000ea40000002100 */
[----:B--2---:R-:W-:Y:S01]  /*14f70*/  LOP3.LUT R2, R2, 0x7f, RZ, 0xc0, !PT ;  /* 0x0000007f02027812 */ /* 0x004fe200078ec0ff */
[----:B------:R-:W-:Y:S03]  /*14f80*/  BAR.SYNC.DEFER_BLOCKING 0x2, 0x80 ;  /* 0x0082000000007b1d */ /* 0x000fe60000010000 */
[----:B------:R-:W-:-:S13]  /*14f90*/  ISETP.NE.AND P0, PT, R2, RZ, PT ;  /* 0x000000ff0200720c */ /* 0x000fda0003f05270 */
[----:B-1----:R-:W-:-:S05]  /*14fa0*/  @!P0 VIADD R20, R20, 0x22880 ;  /* 0x0002288014148836 */ /* 0x002fca0000000000 */
[----:B------:R-:W-:-:S04]  /*14fb0*/  @!P0 PRMT R20, RZ, 0x654, R20 ;  /* 0x00000654ff148816 */ /* 0x000fc80000000014 */
[----:B------:R3:W-:Y:S01]  /*14fc0*/  @!P0 SYNCS.ARRIVE.TRANS64.RED.A1T0 RZ, [R20+URZ], RZ ;  /* 0x000000ff14ff89a7 */ /* 0x0007e2000810043f */
[C---:B------:R-:W-:Y:S01]  /*14fd0*/  ISETP.GT.AND P0, PT, R0.reuse, UR40, PT ;  /* 0x0000002800007c0c */ /* 0x040fe2000bf04270 */
[----:B------:R-:W-:-:S12]  /*14fe0*/  VIADD R0, R0, 0xffffffff ;  /* 0xffffffff00007836 */ /* 0x000fd80000000000 */
[----:B---3--:R-:W-:Y:S05]  /*14ff0*/  @P0 BRA `(.L_x_1103) ;  /* 0xfffffff000200947 */ /* 0x008fea000383ffff */
.L_x_1081:
[----:B------:R-:W2:Y:S01]  /*15000*/  S2R R2, SR_TID.X ;  /* 0x0000000000027919 */ /* 0x000ea20000002100 */
[----:B------:R-:W-:Y:S01]  /*15010*/  BSSY B0, `(.L_x_1104) ;  /* 0x0000011000007945 */ /* 0x000fe20003800000 */
[----:B--2---:R-:W-:-:S04]  /*15020*/  LOP3.LUT R2, R2, 0x7f, RZ, 0xc0, !PT ;  /* 0x0000007f02027812 */ /* 0x004fc800078ec0ff */
[----:B------:R-:W-:-:S13]  /*15030*/  ISETP.NE.AND P0, PT, R2, RZ, PT ;  /* 0x000000ff0200720c */ /* 0x000fda0003f05270 */
[----:B------:R-:W-:Y:S05]  /*15040*/  @P0 BRA `(.L_x_1105) ;  /* 0x0000000000340947 */ /* 0x000fea0003800000 */
[----:B------:R-:W2:Y:S01]  /*15050*/  S2R R3, SR_LANEID ;  /* 0x0000000000037919 */ /* 0x000ea20000000000 */
[----:B------:R-:W-:Y:S01]  /*15060*/  VOTEU.ANY UR4, UPT, PT ;  /* 0x0000000000047886 */ /* 0x000fe200038e0100 */
[----:B------:R-:W3:Y:S01]  /*15070*/  LDC.64 R4, c[0x0][0xc80] ;  /* 0x00032000ff047b82 */ /* 0x000ee20000000a00 */
[----:B-1----:R-:W2:Y:S08]  /*15080*/  FLO.U32 R0, UR4 ;  /* 0x0000000400007d00 */ /* 0x002eb000080e0000 */
[----:B------:R-:W3:Y:S01]  /*15090*/  POPC R2, UR4 ;  /* 0x0000000400027d09 */ /* 0x000ee20008000000 */
[----:B--2---:R-:W-:-:S13]  /*150a0*/  ISETP.EQ.U32.AND P1, PT, R0, R3, PT ;  /* 0x000000030000720c */ /* 0x004fda0003f22070 */
[----:B---3--:R-:W2:Y:S01]  /*150b0*/  @P1 ATOMG.E.ADD.STRONG.GPU PT, R5, desc[UR44][R4.64], R2 ;  /* 0x00000002040519a8 */ /* 0x008ea200081ee1ec */
[----:B------:R-:W1:Y:S02]  /*150c0*/  S2R R3, SR_LTMASK ;  /* 0x0000000000037919 */ /* 0x000e640000003900 */
[----:B-1----:R-:W-:-:S06]  /*150d0*/  LOP3.LUT R3, R3, UR4, RZ, 0xc0, !PT ;  /* 0x0000000403037c12 */ /* 0x002fcc000f8ec0ff */
[----:B------:R-:W1:Y:S01]  /*150e0*/  POPC R3, R3 ;  /* 0x0000000300037309 */ /* 0x000e620000000000 */
[----:B--2---:R-:W1:Y:S02]  /*150f0*/  SHFL.IDX PT, R0, R5, R0, 0x1f ;  /* 0x00001f0005007589 */ /* 0x004e6400000e0000 */
[----:B-1----:R-:W-:-:S05]  /*15100*/  IADD3 R0, R0, UR43, R3 ;  /* 0x0000002b00007c10 */ /* 0x002fca000fffe003 */
[----:B------:R2:W-:Y:S02]  /*15110*/  STL [R1+0x24], R0 ;  /* 0x0000240001007387 */ /* 0x0005e40000100800 */
.L_x_1105:
[----:B------:R-:W-:Y:S05]  /*15120*/  BSYNC B0 ;  /* 0x0000000000007941 */ /* 0x000fea0003800000 */
.L_x_1104:
[----:B------:R-:W-:-:S06]  /*15130*/  UISETP.NE.AND UP0, UPT, UR39, 0x3, UPT ;  /* 0x000000032700788c */ /* 0x000fcc000bf05270 */
[----:B------:R-:W-:-:S13]  /*15140*/  PLOP3.LUT P1, PT, PT, PT, UP0, 0x80, 0x0 ;  /* 0x000000000000781c */ /* 0x000fda0003f2f008 */
[----:B------:R-:W-:Y:S05]  /*15150*/  @!P1 BRA `(.L_x_1106) ;  /* 0x0000000000049947 */ /* 0x000fea0003800000 */
[----:B------:R-:W-:Y:S01]  /*15160*/  BPT.TRAP 0x1 ;  /* 0x000000040000795c */ /* 0x000fe20000300000 */
.L_x_1106:
[----:B------:R-:W3:Y:S01]  /*15170*/  LDL R2, [R1] ;  /* 0x0000000001027983 */ /* 0x000ee20000100800 */
[----:B------:R-:W-:Y:S01]  /*15180*/  IMAD R16, R19, 0x8, R17 ;  /* 0x0000000813107824 */ /* 0x000fe200078e0211 */
[----:B------:R-:W-:Y:S01]  /*15190*/  BSSY B0, `(.L_x_1107) ;  /* 0x0000007000007945 */ /* 0x000fe20003800000 */
[----:B-12---:R-:W-:-:S05]  /*151a0*/  IMAD.U32 R0, RZ, RZ, UR47 ;  /* 0x0000002fff007e24 */ /* 0x006fca000f8e00ff */
[----:B------:R-:W-:Y:S02]  /*151b0*/  ISETP.NE.AND P2, PT, R0, 0x3, PT ;  /* 0x000000030000780c */ /* 0x000fe40003f45270 */
[----:B---3--:R-:W-:-:S04]  /*151c0*/  LOP3.LUT R3, R2, 0x1, RZ, 0x3c, !PT ;  /* 0x0000000102037812 */ /* 0x008fc800078e3cff */
[----:B------:R-:W-:-:S04]  /*151d0*/  SHF.L.U32 R3, R3, 0x1f, RZ ;  /* 0x0000001f03037819 */ /* 0x000fc800000006ff */
[----:B------:R-:W1:Y:S02]  /*151e0*/  SYNCS.PHASECHK.TRANS64.TRYWAIT P1, [R16+URZ+0x22870], R3 ;  /* 0x02287003100075a7 */ /* 0x000e64000802017f */
[----:B-1----:R-:W-:Y:S05]  /*151f0*/  @!P1 BRA `(.L_x_1108) ;  /* 0x0000001400cc9947 */ /* 0x002fea0003800000 */
.L_x_1153:
[----:B------:R-:W-:Y:S05]  /*15200*/  BSYNC B0 ;  /* 0x0000000000007941 */ /* 0x000fea0003800000 */
.L_x_1107:
[----:B------:R-:W-:Y:S05]  /*15210*/  @!P2 BRA `(.L_x_1109) ;  /* 0x000000000004a947 */ /* 0x000fea0003800000 */
[----:B------:R-:W-:Y:S01]  /*15220*/  BPT.TRAP 0x1 ;  /* 0x000000040000795c */ /* 0x000fe20000300000 */
.L_x_1109:
[----:B------:R-:W1:Y:S02]  /*15230*/  LDL R0, [R1] ;  /* 0x0000000001007983 */ /* 0x000e640000100800 */
[----:B-1----:R-:W-:-:S04]  /*15240*/  SHF.L.U32 R3, R0, 0x1f, RZ ;  /* 0x0000001f00037819 */ /* 0x002fc800000006ff */
[----:B------:R-:W1:Y:S02]  /*15250*/  SYNCS.PHASECHK.TRANS64.TRYWAIT P1, [R16+URZ+0x22860], R3 ;  /* 0x02286003100075a7 */ /* 0x000e64000802017f */
[----:B-1----:R-:W-:Y:S05]  /*15260*/  @!P1 BRA `(.L_x_1110) ;  /* 0x0000001400c49947 */ /* 0x002fea0003800000 */
.L_x_1154:
[----:B------:R-:W2:Y:S04]  /*15270*/  LDL R0, [R1+0x1c] ;  /* 0x00001c0001007983 */ /* 0x000ea80000100800 */
[----:B------:R-:W1:Y:S04]  /*15280*/  LDL R12, [R1+0x10] ;  /* 0x00001000010c7983 */ /* 0x000e680000100800 */
[----:B------:R-:W3:Y:S01]  /*15290*/  LDL R13, [R1+0x18] ;  /* 0x00001800010d7983 */ /* 0x000ee20000100800 */
[----:B------:R-:W-:Y:S01]  /*152a0*/  IMAD.SHL.U32 R2, R19, 0x4000, RZ ;  /* 0x0000400013027824 */ /* 0x000fe200078e00ff */
[----:B------:R-:W-:Y:S05]  /*152b0*/  WARPSYNC.ALL ;  /* 0x0000000000007948 */ /* 0x000fea0003800000 */
[----:B--2---:R-:W-:-:S05]  /*152c0*/  LOP3.LUT R0, R2, R0, RZ, 0xfc, !PT ;  /* 0x0000000002007212 */ /* 0x004fca00078efcff */
[----:B------:R-:W-:-:S05]  /*152d0*/  IMAD.IADD R0, R17, 0x1, R0 ;  /* 0x0000000111007824 */ /* 0x000fca00078e0200 */
[----:B0----5:R-:W0:Y:S01]  /*152e0*/  LDSM.16.MT88.4 R4, [R0+0x8400] ;  /* 0x008400000004783b */ /* 0x021e220000004200 */
[----:B-1----:R-:W-:Y:S01]  /*152f0*/  IMAD.IADD R3, R12, 0x1, R0 ;  /* 0x000000010c037824 */ /* 0x002fe200078e0200 */
[----:B---3--:R-:W-:Y:S02]  /*15300*/  IADD3 R2, R17, R2, R13 ;  /* 0x0000000211027210 */ /* 0x008fe40007ffe00d */
[C-C-:B0-----:R-:W-:Y:S02]  /*15310*/  PRMT R8, R4.reuse, 0x6420, R5.reuse ;  /* 0x0000642004087816 */ /* 0x141fe40000000005 */
[----:B------:R-:W-:Y:S02]  /*15320*/  PRMT R9, R4, 0x7531, R5 ;  /* 0x0000753104097816 */ /* 0x000fe40000000005 */
[C-C-:B------:R-:W-:Y:S02]  /*15330*/  PRMT R10, R6.reuse, 0x6420, R7.reuse ;  /* 0x00006420060a7816 */ /* 0x140fe40000000007 */
[----:B------:R-:W-:-:S02]  /*15340*/  PRMT R11, R6, 0x7531, R7 ;  /* 0x00007531060b7816 */ /* 0x000fc40000000007 */
[----:B------:R-:W0:Y:S04]  /*15350*/  LDSM.16.MT88.4 R4, [R3+0x8400] ;  /* 0x008400000304783b */ /* 0x000e280000004200 */
[----:B------:R0:W-:Y:S02]  /*15360*/  STSM.16.M88.4 [R2+0x400], R8 ;  /* 0x0004000802007844 */ /* 0x0001e40000000200 */
[C-C-:B0-----:R-:W-:Y:S02]  /*15370*/  PRMT R8, R4.reuse, 0x6420, R5.reuse ;  /* 0x0000642004087816 */ /* 0x141fe40000000005 */
[----:B------:R-:W-:Y:S02]  /*15380*/  PRMT R9, R4, 0x7531, R5 ;  /* 0x0000753104097816 */ /* 0x000fe40000000005 */
[----:B------:R-:W-:-:S02]  /*15390*/  PRMT R10, R6, 0x6420, R7 ;  /* 0x00006420060a7816 */ /* 0x000fc40000000007 */
[----:B------:R-:W-:-:S05]  /*153a0*/  PRMT R11, R6, 0x7531, R7 ;  /* 0x00007531060b7816 */ /* 0x000fca0000000007 */
[----:B------:R0:W-:Y:S04]  /*153b0*/  STSM.16.M88.4 [R2+0x2400], R8 ;  /* 0x0024000802007844 */ /* 0x0001e80000000200 */
[----:B------:R-:W1:Y:S04]  /*153c0*/  LDSM.16.MT88.4 R4, [R0+0x9400] ;  /* 0x009400000004783b */ /* 0x000e680000004200 */
[----:B0-----:R-:W2:Y:S01]  /*153d0*/  LDL R11, [R1+0xc] ;  /* 0x00000c00010b7983 */ /* 0x001ea20000100800 */
[----:B------:R-:W-:Y:S01]  /*153e0*/  IMAD.MOV.U32 R10, RZ, RZ, R12 ;  /* 0x000000ffff0a7224 */ /* 0x000fe200078e000c */
[----:B-1----:R-:W-:-:S02]  /*153f0*/  PRMT R12, R4, 0x6420, R5 ;  /* 0x00006420040c7816 */ /* 0x002fc40000000005 */
[----:B------:R-:W-:Y:S02]  /*15400*/  PRMT R13, R4, 0x7531, R5 ;  /* 0x00007531040d7816 */ /* 0x000fe40000000005 */
[C-C-:B------:R-:W-:Y:S02]  /*15410*/  PRMT R14, R6.reuse, 0x6420, R7.reuse ;  /* 0x00006420060e7816 */ /* 0x140fe40000000007 */
[----:B------:R-:W-:Y:S02]  /*15420*/  PRMT R15, R6, 0x7531, R7 ;  /* 0x00007531060f7816 */ /* 0x000fe40000000007 */
[----:B------:R-:W0:Y:S02]  /*15430*/  LDSM.16.MT88.4 R4, [R3+0x9400] ;  /* 0x009400000304783b */ /* 0x000e240000004200 */
[C-C-:B0-----:R-:W-:Y:S02]  /*15440*/  PRMT R8, R4.reuse, 0x6420, R5.reuse ;  /* 0x0000642004087816 */ /* 0x141fe40000000005 */
[----:B------:R-:W-:-:S02]  /*15450*/  PRMT R9, R4, 0x7531, R5 ;  /* 0x0000753104097816 */ /* 0x000fc40000000005 */
[----:B--2---:R-:W-:-:S05]  /*15460*/  IADD3 R18, R11, 0x400, R2 ;  /* 0x000004000b127810 */ /* 0x004fca0007ffe002 */
[----:B------:R0:W-:Y:S02]  /*15470*/  STSM.16.M88.4 [R18], R12 ;  /* 0x0000000c12007844 */ /* 0x0001e40000000200 */
[----:B0-----:R-:W-:Y:S01]  /*15480*/  IMAD.MOV.U32 R14, RZ, RZ, R10 ;  /* 0x000000ffff0e7224 */ /* 0x001fe200078e000a */
[C---:B------:R-:W-:Y:S01]  /*15490*/  PRMT R10, R6.reuse, 0x6420, R7 ;  /* 0x00006420060a7816 */ /* 0x040fe20000000007 */
[----:B------:R-:W-:Y:S01]  /*154a0*/  IMAD.MOV.U32 R15, RZ, RZ, R11 ;  /* 0x000000ffff0f7224 */ /* 0x000fe200078e000b */
[----:B------:R-:W-:-:S05]  /*154b0*/  PRMT R11, R6, 0x7531, R7 ;  /* 0x00007531060b7816 */ /* 0x000fca0000000007 */
[----:B------:R0:W-:Y:S04]  /*154c0*/  STSM.16.M88.4 [R18+0x2000], R8 ;  /* 0x0020000812007844 */ /* 0x0001e80000000200 */
[----:B------:R-:W1:Y:S01]  /*154d0*/  LDSM.16.MT88.4 R4, [R0+0xa400] ;  /* 0x00a400000004783b */ /* 0x000e620000004200 */
[----:B0-----:R-:W-:Y:S02]  /*154e0*/  IMAD.MOV.U32 R11, RZ, RZ, R14 ;  /* 0x000000ffff0b7224 */ /* 0x001fe400078e000e */
[----:B------:R-:W-:Y:S01]  /*154f0*/  IMAD.MOV.U32 R18, RZ, RZ, R15 ;  /* 0x000000ffff127224 */ /* 0x000fe200078e000f */
[C-C-:B-1----:R-:W-:Y:S02]  /*15500*/  PRMT R12, R4.reuse, 0x6420, R5.reuse ;  /* 0x00006420040c7816 */ /* 0x142fe40000000005 */
[----:B------:R-:W-:-:S02]  /*15510*/  PRMT R13, R4, 0x7531, R5 ;  /* 0x00007531040d7816 */ /* 0x000fc40000000005 */
[C-C-:B------:R-:W-:Y:S02]  /*15520*/  PRMT R14, R6.reuse, 0x6420, R7.reuse ;  /* 0x00006420060e7816 */ /* 0x140fe40000000007 */
[----:B------:R-:W-:Y:S02]  /*15530*/  PRMT R15, R6, 0x7531, R7 ;  /* 0x00007531060f7816 */ /* 0x000fe40000000007 */
[----:B------:R-:W0:Y:S01]  /*15540*/  LDSM.16.MT88.4 R4, [R3+0xa400] ;  /* 0x00a400000304783b */ /* 0x000e220000004200 */
[----:B------:R-:W-:-:S05]  /*15550*/  IADD3 R2, R11, 0x400, R2 ;  /* 0x000004000b027810 */ /* 0x000fca0007ffe002 */
[----:B------:R-:W-:Y:S01]  /*15560*/  STSM.16.M88.4 [R2], R12 ;  /* 0x0000000c02007844 */ /* 0x000fe20000000200 */
        /* <DEDUP_REMOVED lines=10> */
[----:B------:R-:W0:Y:S01]  /*15610*/  LDSM.16.MT88.4 R4, [R3+0xb400] ;  /* 0x00b400000304783b */ /* 0x000e220000004200 */
[----:B------:R-:W-:-:S05]  /*15620*/  IMAD.IADD R2, R18, 0x1, R2 ;  /* 0x0000000112027824 */ /* 0x000fca00078e0202 */
[----:B------:R1:W-:Y:S01]  /*15630*/  STSM.16.M88.4 [R2], R12 ;  /* 0x0000000c02007844 */ /* 0x0003e20000000200 */
[C-C-:B0-----:R-:W-:Y:S02]  /*15640*/  PRMT R8, R4.reuse, 0x6420, R5.reuse ;  /* 0x0000642004087816 */ /* 0x141fe40000000005 */
        /* <DEDUP_REMOVED lines=12> */
.L_x_1111:
[----:B-1----:R-:W2:Y:S01]  /*15710*/  LDL.LU R2, [R1] ;  /* 0x0000000001027983 */ /* 0x002ea20000300800 */
[----:B0-----:R0:W-:Y:S01]  /*15720*/  SYNCS.ARRIVE.TRANS64.A1T0 RZ, [R16+URZ+0x22850], RZ ;  /* 0x022850ff10ff79a7 */ /* 0x0011e2000810003f */
[----:B------:R-:W-:Y:S01]  /*15730*/  VIADD R19, R19, 0x1 ;  /* 0x0000000113137836 */ /* 0x000fe20000000000 */
[----:B------:R-:W-:Y:S04]  /*15740*/  BAR.SYNC.DEFER_BLOCKING 0x2, 0x80 ;  /* 0x0082000000007b1d */ /* 0x000fe80000010000 */
[----:B------:R-:W-:Y:S01]  /*15750*/  ISETP.NE.AND P1, PT, R19, 0x2, PT ;  /* 0x000000021300780c */ /* 0x000fe20003f25270 */
[----:B0-----:R-:W-:-:S03]  /*15760*/  @!P0 VIADD R16, R16, 0x22880 ;  /* 0x0002288010108836 */ /* 0x001fc60000000000 */
[----:B------:R-:W-:Y:S02]  /*15770*/  SEL R0, RZ, 0x1, P1 ;  /* 0x00000001ff007807 */ /* 0x000fe40000800000 */
[----:B------:R-:W-:Y:S02]  /*15780*/  SEL R19, R19, RZ, P1 ;  /* 0x000000ff13137207 */ /* 0x000fe40000800000 */
[----:B------:R-:W-:-:S04]  /*15790*/  @!P0 PRMT R16, RZ, 0x654, R16 ;  /* 0x00000654ff108816 */ /* 0x000fc80000000010 */
[----:B------:R1:W-:Y:S01]  /*157a0*/  @!P0 SYNCS.ARRIVE.TRANS64.RED.A1T0 RZ, [R16+URZ], RZ ;  /* 0x000000ff10ff89a7 */ /* 0x0003e2000810043f */
[----:B--2---:R-:W-:-:S05]  /*157b0*/  LOP3.LUT R2, R2, R0, RZ, 0x3c, !PT ;  /* 0x0000000002027212 */ /* 0x004fca00078e3cff */
[----:B------:R1:W-:Y:S02]  /*157c0*/  STL [R1], R2 ;  /* 0x0000000201007387 */ /* 0x0003e40000100800 */
.L_x_1056:
[----:B------:R-:W-:Y:S05]  /*157d0*/  BSYNC B7 ;  /* 0x0000000000077941 */ /* 0x000fea0003800000 */
.L_x_1054:
[----:B0-----:R-:W2:Y:S04]  /*157e0*/  LDL R0, [R1+0x4] ;  /* 0x0000040001007983 */ /* 0x001ea80000100800 */
[----:B-1----:R0:W5:Y:S01]  /*157f0*/  LDL R2, [R1+0x24] ;  /* 0x0000240001027983 */ /* 0x0021620000100800 */
[----:B--2---:R-:W-:-:S13]  /*15800*/  LOP3.LUT P1, RZ, R0, 0x4, RZ, 0xc0, !PT ;  /* 0x0000000400ff7812 */ /* 0x004fda000782c0ff */
[----:B0-----:R-:W-:Y:S05]  /*15810*/  @!P1 BRA `(.L_x_1112) ;  /* 0x0000000000249947 */ /* 0x001fea0003800000 */
[----:B------:R-:W0:Y:S08]  /*15820*/  S2UR UR5, SR_CgaCtaId ;  /* 0x00000000000579c3 */ /* 0x000e300000008800 */
[----:B------:R-:W-:Y:S06]  /*15830*/  BAR.SYNC.DEFER_BLOCKING 0x5, 0x180 ;  /* 0x0146000000007b1d */ /* 0x000fec0000010000 */
[----:B------:R-:W-:-:S02]  /*15840*/  UMOV UR4, 0x400 ;  /* 0x0000040000047882 */ /* 0x000fc40000000000 */
[----:B0-----:R-:W-:-:S06]  /*15850*/  ULEA UR4, UR5, UR4, 0x18 ;  /* 0x0000000405047291 */ /* 0x001fcc000f8ec03f */
[----:B------:R-:W-:-:S05]  /*15860*/  IMAD.U32 R17, RZ, RZ, UR4 ;  /* 0x00000004ff117e24 */ /* 0x000fca000f8e00ff */
[----:B-----5:R-:W0:Y:S04]  /*15870*/  LDS R2, [R17+0x228d0] ;  /* 0x0228d00011027984 */ /* 0x020e280000000800 */
[----:B0-----:R0:W-:Y:S01]  /*15880*/  STL [R1+0x24], R2 ;  /* 0x0000240201007387 */ /* 0x0011e20000100800 */
[----:B------:R-:W-:Y:S06]  /*15890*/  BAR.ARV 0x4, 0x180 ;  /* 0x0106000000007b1d */ /* 0x000fec0000002000 */
[----:B------:R-:W-:Y:S05]  /*158a0*/  BRA `(.L_x_1113) ;  /* 0x0000000000207947 */ /* 0x000fea0003800000 */
.L_x_1112:
[----:B------:R-:W0:Y:S01]  /*158b0*/  @!P0 S2R R3, SR_CgaCtaId ;  /* 0x0000000000038919 */ /* 0x000e220000008800 */
[----:B------:R-:W-:Y:S01]  /*158c0*/  @!P0 MOV R0, 0x400 ;  /* 0x0000040000008802 */ /* 0x000fe20000000f00 */
[----:B------:R-:W-:Y:S03]  /*158d0*/  BAR.SYNC.DEFER_BLOCKING 0x4, 0x180 ;  /* 0x0106000000007b1d */ /* 0x000fe60000010000 */
[----:B0-----:R-:W-:-:S03]  /*158e0*/  @!P0 LEA R17, R3, R0, 0x18 ;  /* 0x0000000003118211 */ /* 0x001fc600078ec0ff */
[----:B-----5:R-:W0:Y:S04]  /*158f0*/  SHFL.IDX PT, R0, R2, RZ, 0x1f ;  /* 0x00001fff02007589 */ /* 0x020e2800000e0000 */
[----:B------:R1:W-:Y:S04]  /*15900*/  @!P0 STS [R17+0x228d0], R2 ;  /* 0x0228d00211008388 */ /* 0x0003e80000000800 */
[----:B0-----:R1:W-:Y:S01]  /*15910*/  STL [R1+0x24], R0 ;  /* 0x0000240001007387 */ /* 0x0013e20000100800 */
[----:B------:R-:W-:Y:S06]  /*15920*/  BAR.ARV 0x5, 0x180 ;  /* 0x0146000000007b1d */ /* 0x000fec0000002000 */
.L_x_1113:
[----:B-1----:R-:W2:Y:S01]  /*15930*/  LDL R0, [R1+0x24] ;  /* 0x0000240001007983 */ /* 0x002ea20000100800 */
[----:B------:R-:W-:Y:S02]  /*15940*/  ULDC UR4, c[0x0][0xc38] ;  /* 0x00030e0000047ab9 */ /* 0x000fe40000000800 */
[----:B--2---:R-:W-:-:S13]  /*15950*/  ISETP.GE.AND P0, PT, R0, UR4, PT ;  /* 0x0000000400007c0c */ /* 0x004fda000bf06270 */
[----:B------:R-:W-:Y:S05]  /*15960*/  @!P0 BRA `(.L_x_1114) ;  /* 0xffffffc4007c8947 */ /* 0x000fea000383ffff */
.L_x_1045:
[----:B0-----:R-:W2:Y:S01]  /*15970*/  LDL.LU R0, [R1+0x28] ;  /* 0x0000280001007983 */ /* 0x001ea20000300800 */
[----:B------:R-:W-:Y:S01]  /*15980*/  BSSY B0, `(.L_x_1115) ;  /* 0x000000b000007945 */ /* 0x000fe20003800000 */
[----:B------:R-:W0:Y:S01]  /*15990*/  S2R R5, SR_CgaCtaId ;  /* 0x0000000000057919 */ /* 0x000e220000008800 */
[----:B--2---:R-:W-:-:S05]  /*159a0*/  VIADD R0, R0, 0x1 ;  /* 0x0000000100007836 */ /* 0x004fca0000000000 */
        /* <DEDUP_REMOVED lines=8> */
.L_x_1155:
[----:B------:R-:W-:Y:S05]  /*15a30*/  BSYNC B0 ;  /* 0x0000000000007941 */ /* 0x000fea0003800000 */
.L_x_1115:
[----:B------:R-:W-:-:S03]  /*15a40*/  UMOV UR4, 0xffffffff ;  /* 0xffffffff00047882 */ /* 0x000fc60000000000 */
[----:B------:R-:W-:Y:S05]  /*15a50*/  BRA.DIV UR4, `(.L_x_1117) ;  /* 0x0000000e04f07947 */ /* 0x000fea000b800000 */
[----:B------:R-:W1:Y:S02]  /*15a60*/  S2R R2, SR_TID.X ;  /* 0x0000000000027919 */ /* 0x000e640000002100 */
[----:B-1----:R-:W-:-:S04]  /*15a70*/  SHF.R.U32.HI R2, RZ, 0x5, R2 ;  /* 0x00000005ff027819 */ /* 0x002fc80000011602 */
[----:B------:R-:W-:-:S05]  /*15a80*/  LOP3.LUT R2, R2, 0x3, RZ, 0xc0, !PT ;  /* 0x0000000302027812 */ /* 0x000fca00078ec0ff */
[----:B------:R1:W2:Y:S02]  /*15a90*/  SHFL.IDX PT, R14, R2, RZ, 0x1f ;  /* 0x00001fff020e7589 */ /* 0x0002a400000e0000 */
.L_x_1158:
[----:B--2---:R-:W-:Y:S01]  /*15aa0*/  ISETP.NE.AND P0, PT, R14, RZ, PT ;  /* 0x000000ff0e00720c */ /* 0x004fe20003f05270 */
[----:B------:R-:W-:-:S12]  /*15ab0*/  BSSY B0, `(.L_x_1118) ;  /* 0x000002c000007945 */ /* 0x000fd80003800000 */
[----:B------:R-:W-:Y:S05]  /*15ac0*/  @P0 BRA `(.L_x_1119) ;  /* 0x0000000000a80947 */ /* 0x000fea0003800000 */
[----:B------:R-:W-:-:S03]  /*15ad0*/  UMOV UR4, 0xffffffff ;  /* 0xffffffff00047882 */ /* 0x000fc60000000000 */
[----:B------:R-:W-:Y:S05]  /*15ae0*/  BRA.DIV UR4, `(.L_x_1120) ;  /* 0x0000001204007947 */ /* 0x000fea000b800000 */
[----:B------:R-:W-:-:S13]  /*15af0*/  ELECT P6, URZ, PT ;  /* 0x00000000003f782f */ /* 0x000fda00038c0000 */
.L_x_1161:
[----:B------:R-:W-:Y:S05]  /*15b00*/  @!P6 BRA `(.L_x_1119) ;  /* 0x000000000098e947 */ /* 0x000fea0003800000 */
[----:B------:R-:W-:-:S06]  /*15b10*/  ULOP3.LUT UR4, UR38, 0x2, URZ, 0xfc, !UPT ;  /* 0x0000000226047892 */ /* 0x000fcc000f8efc3f */
[----:B-1----:R-:W-:-:S05]  /*15b20*/  IMAD.U32 R2, RZ, RZ, UR4 ;  /* 0x00000004ff027e24 */ /* 0x002fca000f8e00ff */
[----:B------:R-:W-:-:S13]  /*15b30*/  ISETP.NE.AND P0, PT, R2, 0x3, PT ;  /* 0x000000030200780c */ /* 0x000fda0003f05270 */
[----:B------:R-:W-:Y:S05]  /*15b40*/  @!P0 BRA `(.L_x_1121) ;  /* 0x0000000000048947 */ /* 0x000fea0003800000 */
[----:B------:R-:W-:Y:S01]  /*15b50*/  BPT.TRAP 0x1 ;  /* 0x000000040000795c */ /* 0x000fe20000300000 */
.L_x_1121:
[----:B------:R-:W2:Y:S01]  /*15b60*/  LDL.LU R7, [R1] ;  /* 0x0000000001077983 */ /* 0x000ea20000300800 */
[----:B------:R-:W-:Y:S02]  /*15b70*/  VIADD R2, R0, 0x22840 ;  /* 0x0002284000027836 */ /* 0x000fe40000000000 */
[C---:B0-----:R-:W-:Y:S02]  /*15b80*/  VIADD R3, R19.reuse, 0x1 ;  /* 0x0000000113037836 */ /* 0x041fe40000000000 */
[----:B------:R-:W-:-:S03]  /*15b90*/  IMAD R6, R19, 0x8, R2 ;  /* 0x0000000813067824 */ /* 0x000fc600078e0202 */
[----:B------:R-:W-:-:S04]  /*15ba0*/  ISETP.NE.AND P2, PT, R3, 0x2, PT ;  /* 0x000000020300780c */ /* 0x000fc80003f45270 */
[----:B------:R-:W-:Y:S02]  /*15bb0*/  SEL R4, RZ, 0x1, P2 ;  /* 0x00000001ff047807 */ /* 0x000fe40001000000 */
[----:B------:R-:W-:Y:S02]  /*15bc0*/  SEL R3, R3, RZ, P2 ;  /* 0x000000ff03037207 */ /* 0x000fe40001000000 */
[C---:B--2---:R-:W-:Y:S02]  /*15bd0*/  SHF.L.U32 R5, R7.reuse, 0x1f, RZ ;  /* 0x0000001f07057819 */ /* 0x044fe400000006ff */
[----:B------:R-:W-:Y:S01]  /*15be0*/  LOP3.LUT R4, R7, R4, RZ, 0x3c, !PT ;  /* 0x0000000407047212 */ /* 0x000fe200078e3cff */
[----:B------:R-:W-:Y:S01]  /*15bf0*/  IMAD R7, R3, 0x8, R2 ;  /* 0x0000000803077824 */ /* 0x000fe200078e0202 */
[----:B------:R-:W0:Y:S02]  /*15c00*/  SYNCS.PHASECHK.TRANS64.TRYWAIT P1, [R6+URZ], R5 ;  /* 0x00000005060075a7 */ /* 0x000e24000802017f */
[----:B------:R-:W-:Y:S01]  /*15c10*/  SHF.L.U32 R2, R4, 0x1f, RZ ;  /* 0x0000001f04027819 */ /* 0x000fe200000006ff */
[----:B0-----:R-:W-:Y:S06]  /*15c20*/  @!P1 BRA `(.L_x_1122) ;  /* 0x0000000c00d09947 */ /* 0x001fec0003800000 */
.L_x_1162:
[----:B------:R-:W1:Y:S02]  /*15c30*/  SYNCS.PHASECHK.TRANS64.TRYWAIT P1, [R7+URZ], R2 ;  /* 0x00000002070075a7 */ /* 0x000e64000802017f */
[----:B-1----:R-:W-:Y:S05]  /*15c40*/  @!P1 BRA `(.L_x_1123) ;  /* 0x0000000c00dc9947 */ /* 0x002fea0003800000 */
.L_x_1163:
[----:B------:R-:W-:Y:S05]  /*15c50*/  @!P0 BRA `(.L_x_1124) ;  /* 0x0000000000048947 */ /* 0x000fea0003800000 */
[----:B------:R-:W-:Y:S01]  /*15c60*/  BPT.TRAP 0x1 ;  /* 0x000000040000795c */ /* 0x000fe20000300000 */
.L_x_1124:
[----:B------:R-:W-:-:S04]  /*15c70*/  IMAD R4, R19, 0x8, R0 ;  /* 0x0000000813047824 */ /* 0x000fc800078e0200 */
[----:B------:R-:W2:Y:S02]  /*15c80*/  SYNCS.PHASECHK.TRANS64.TRYWAIT P1, [R4+URZ+0x22860], R5 ;  /* 0x02286005040075a7 */ /* 0x000ea4000802017f */
[----:B--2---:R-:W-:Y:S05]  /*15c90*/  @!P1 BRA `(.L_x_1125) ;  /* 0x0000000c00dc9947 */ /* 0x004fea0003800000 */
.L_x_1164:
[----:B------:R-:W-:Y:S05]  /*15ca0*/  @!P0 BRA `(.L_x_1126) ;  /* 0x0000000000048947 */ /* 0x000fea0003800000 */
[----:B------:R-:W-:Y:S01]  /*15cb0*/  BPT.TRAP 0x1 ;  /* 0x000000040000795c */ /* 0x000fe20000300000 */
.L_x_1126:
[----:B------:R-:W-:-:S04]  /*15cc0*/  IMAD R3, R3, 0x8, R0 ;  /* 0x0000000803037824 */ /* 0x000fc800078e0200 */
[----:B------:R-:W3:Y:S02]  /*15cd0*/  SYNCS.PHASECHK.TRANS64.TRYWAIT P1, [R3+URZ+0x22860], R2 ;  /* 0x02286002030075a7 */ /* 0x000ee4000802017f */
[----:B---3--:R-:W-:Y:S05]  /*15ce0*/  @!P1 BRA `(.L_x_1127) ;  /* 0x0000000c00dc9947 */ /* 0x008fea0003800000 */
.L_x_1165:
[----:B------:R-:W-:Y:S05]  /*15cf0*/  @!P0 BRA `(.L_x_1128) ;  /* 0x0000000000048947 */ /* 0x000fea0003800000 */
[----:B------:R-:W-:Y:S01]  /*15d00*/  BPT.TRAP 0x1 ;  /* 0x000000040000795c */ /* 0x000fe20000300000 */
.L_x_1128:
[----:B------:R-:W4:Y:S02]  /*15d10*/  SYNCS.PHASECHK.TRANS64.TRYWAIT P0, [R4+URZ+0x22880], R5 ;  /* 0x02288005040075a7 */ /* 0x000f24000800017f */
[----:B----4-:R-:W-:Y:S05]  /*15d20*/  @!P0 BRA `(.L_x_1129) ;  /* 0x0000000c00e08947 */ /* 0x010fea0003800000 */
.L_x_1130:
[----:B------:R0:W0:Y:S02]  /*15d30*/  SYNCS.PHASECHK.TRANS64.TRYWAIT P0, [R3+URZ+0x22880], R2 ;  /* 0x02288002030075a7 */ /* 0x000024000800017f */
[----:B0-----:R-:W-:Y:S05]  /*15d40*/  @!P0 NANOSLEEP.SYNCS 0x989680 ;  /* 0x009896800000895d */ /* 0x001fea0003900000 */
[----:B------:R-:W0:Y:S02]  /*15d50*/  @!P0 SYNCS.PHASECHK.TRANS64 P0, [R3+URZ+0x22880], R2 ;  /* 0x02288002030085a7 */ /* 0x000e24000800007f */
[----:B0-----:R-:W-:Y:S05]  /*15d60*/  @!P0 BRA `(.L_x_1130) ;  /* 0xfffffffc00f08947 */ /* 0x001fea000383ffff */
.L_x_1119:
[----:B------:R-:W-:Y:S05]  /*15d70*/  BSYNC B0 ;  /* 0x0000000000007941 */ /* 0x000fea0003800000 */
.L_x_1118:
[----:B------:R-:W-:Y:S05]  /*15d80*/  EXIT ;  /* 0x000000000000794d */ /* 0x000fea0003800000 */
.L_x_954:
[----:B0-----:R-:W-:-:S04]  /*15d90*/  IMAD.U32 R3, RZ, RZ, UR37 ;  /* 0x00000025ff037e24 */ /* 0x001fc8000f8e00ff */
[----:B------:R0:W1:Y:S03]  /*15da0*/  SYNCS.PHASECHK.TRANS64.TRYWAIT P1, [R3+URZ+0x22800], R2 ;  /* 0x02280002030075a7 */ /* 0x000066000802017f */
[----:B-1----:R-:W-:Y:S05]  /*15db0*/  @!P1 NANOSLEEP.SYNCS 0x989680 ;  /* 0x009896800000995d */ /* 0x002fea0003900000 */
[----:B------:R-:W1:Y:S02]  /*15dc0*/  @!P1 SYNCS.PHASECHK.TRANS64 P1, [R3+URZ+0x22800], R2 ;  /* 0x02280002030095a7 */ /* 0x000e64000802007f */
[----:B-1----:R-:W-:Y:S05]  /*15dd0*/  @!P1 BRA `(.L_x_954) ;  /* 0xfffffffc00ec9947 */ /* 0x002fea000383ffff */
[----:B------:R-:W-:Y:S05]  /*15de0*/  BRA `(.L_x_1131) ;  /* 0xfffffebc00a07947 */ /* 0x000fea000383ffff */
.L_x_958:
[----:B-1----:R1:W2:Y:S02]  /*15df0*/  SYNCS.PHASECHK.TRANS64.TRYWAIT P2, [R91+URZ+0x22830], R2 ;  /* 0x022830025b0075a7 */ /* 0x0022a4000804017f */
[----:B--2---:R-:W-:Y:S05]  /*15e00*/  @!P2 NANOSLEEP.SYNCS 0x989680 ;  /* 0x009896800000a95d */ /* 0x004fea0003900000 */
[----:B------:R-:W2:Y:S02]  /*15e10*/  @!P2 SYNCS.PHASECHK.TRANS64 P2, [R91+URZ+0x22830], R2 ;  /* 0x022830025b00a5a7 */ /* 0x000ea4000804007f */
[----:B--2---:R-:W-:Y:S05]  /*15e20*/  @!P2 BRA `(.L_x_958) ;  /* 0xfffffffc00f0a947 */ /* 0x004fea000383ffff */
[----:B------:R-:W-:Y:S05]  /*15e30*/  BRA `(.L_x_957) ;  /* 0xfffffebc00c47947 */ /* 0x000fea000383ffff */
.L_x_974:
[----:B-1----:R-:W-:-:S04]  /*15e40*/  IMAD.U32 R10, RZ, RZ, UR6 ;  /* 0x00000006ff0a7e24 */ /* 0x002fc8000f8e00ff */
[----:B------:R1:W2:Y:S03]  /*15e50*/  SYNCS.PHASECHK.TRANS64.TRYWAIT P2, [R10+URZ+0x22830], R7 ;  /* 0x022830070a0075a7 */ /* 0x0002a6000804017f */
[----:B--2---:R-:W-:Y:S05]  /*15e60*/  @!P2 NANOSLEEP.SYNCS 0x989680 ;  /* 0x009896800000a95d */ /* 0x004fea0003900000 */
[----:B------:R-:W2:Y:S02]  /*15e70*/  @!P2 SYNCS.PHASECHK.TRANS64 P2, [R10+URZ+0x22830], R7 ;  /* 0x022830070a00a5a7 */ /* 0x000ea4000804007f */
[----:B--2---:R-:W-:Y:S05]  /*15e80*/  @!P2 BRA `(.L_x_974) ;  /* 0xfffffffc00eca947 */ /* 0x004fea000383ffff */
[----:B------:R-:W-:Y:S05]  /*15e90*/  BRA `(.L_x_971) ;  /* 0xfffffef800307947 */ /* 0x000fea000383ffff */
.L_x_978:
[----:B-1----:R-:W-:-:S04]  /*15ea0*/  IMAD.U32 R10, RZ, RZ, UR6 ;  /* 0x00000006ff0a7e24 */ /* 0x002fc8000f8e00ff */
[----:B------:R1:W2:Y:S03]  /*15eb0*/  SYNCS.PHASECHK.TRANS64.TRYWAIT P2, [R10+URZ+0x22850], R7 ;  /* 0x022850070a0075a7 */ /* 0x0002a6000804017f */
[----:B--2---:R-:W-:Y:S05]  /*15ec0*/  @!P2 NANOSLEEP.SYNCS 0x989680 ;  /* 0x009896800000a95d */ /* 0x004fea0003900000 */
[----:B------:R-:W2:Y:S02]  /*15ed0*/  @!P2 SYNCS.PHASECHK.TRANS64 P2, [R10+URZ+0x22850], R7 ;  /* 0x022850070a00a5a7 */ /* 0x000ea4000804007f */
[----:B--2---:R-:W-:Y:S05]  /*15ee0*/  @!P2 BRA `(.L_x_978) ;  /* 0xfffffffc00eca947 */ /* 0x004fea000383ffff */
[----:B------:R-:W-:Y:S05]  /*15ef0*/  BRA `(.L_x_975) ;  /* 0xfffffef800d07947 */ /* 0x000fea000383ffff */
.L_x_996:
[----:B-1----:R-:W-:-:S04]  /*15f00*/  IMAD.U32 R7, RZ, RZ, UR6 ;  /* 0x00000006ff077e24 */ /* 0x002fc8000f8e00ff */
[----:B------:R1:W2:Y:S03]  /*15f10*/  SYNCS.PHASECHK.TRANS64.TRYWAIT P3, [R7+URZ+0x22830], R4 ;  /* 0x02283004070075a7 */ /* 0x0002a6000806017f */
[----:B--2---:R-:W-:Y:S05]  /*15f20*/  @!P3 NANOSLEEP.SYNCS 0x989680 ;  /* 0x009896800000b95d */ /* 0x004fea0003900000 */
[----:B------:R-:W2:Y:S02]  /*15f30*/  @!P3 SYNCS.PHASECHK.TRANS64 P3, [R7+URZ+0x22830], R4 ;  /* 0x022830040700b5a7 */ /* 0x000ea4000806007f */
[----:B--2---:R-:W-:Y:S05]  /*15f40*/  @!P3 BRA `(.L_x_996) ;  /* 0xfffffffc00ecb947 */ /* 0x004fea000383ffff */
[----:B------:R-:W-:Y:S05]  /*15f50*/  BRA `(.L_x_993) ;  /* 0xffffff3000747947 */ /* 0x000fea000383ffff */
.L_x_1000:
[----:B-1----:R-:W-:-:S04]  /*15f60*/  IMAD.U32 R7, RZ, RZ, UR6 ;  /* 0x00000006ff077e24 */ /* 0x002fc8000f8e00ff */
[----:B------:R1:W2:Y:S03]  /*15f70*/  SYNCS.PHASECHK.TRANS64.TRYWAIT P2, [R7+URZ+0x22850], R4 ;  /* 0x02285004070075a7 */ /* 0x0002a6000804017f */
[----:B--2---:R-:W-:Y:S05]  /*15f80*/  @!P2 NANOSLEEP.SYNCS 0x989680 ;  /* 0x009896800000a95d */ /* 0x004fea0003900000 */
[----:B------:R-:W2:Y:S02]  /*15f90*/  @!P2 SYNCS.PHASECHK.TRANS64 P2, [R7+URZ+0x22850], R4 ;  /* 0x022850040700a5a7 */ /* 0x000ea4000804007f */
[----:B--2---:R-:W-:Y:S05]  /*15fa0*/  @!P2 BRA `(.L_x_1000) ;  /* 0xfffffffc00eca947 */ /* 0x004fea000383ffff */
[----:B------:R-:W-:Y:S05]  /*15fb0*/  BRA `(.L_x_997) ;  /* 0xffffff3400207947 */ /* 0x000fea000383ffff */
.L_x_1007:
[----:B-1----:R-:W-:-:S04]  /*15fc0*/  IMAD.U32 R7, RZ, RZ, UR6 ;  /* 0x00000006ff077e24 */ /* 0x002fc8000f8e00ff */
[----:B------:R1:W2:Y:S03]  /*15fd0*/  SYNCS.PHASECHK.TRANS64.TRYWAIT P3, [R7+URZ+0x22830], R4 ;  /* 0x02283004070075a7 */ /* 0x0002a6000806017f */
[----:B--2---:R-:W-:Y:S05]  /*15fe0*/  @!P3 NANOSLEEP.SYNCS 0x989680 ;  /* 0x009896800000b95d */ /* 0x004fea0003900000 */
[----:B------:R-:W2:Y:S02]  /*15ff0*/  @!P3 SYNCS.PHASECHK.TRANS64 P3, [R7+URZ+0x22830], R4 ;  /* 0x022830040700b5a7 */ /* 0x000ea4000806007f */
[----:B--2---:R-:W-:Y:S05]  /*16000*/  @!P3 BRA `(.L_x_1007) ;  /* 0xfffffffc00ecb947 */ /* 0x004fea000383ffff */
[----:B------:R-:W-:Y:S05]  /*16010*/  BRA `(.L_x_1004) ;  /* 0xffffff5800047947 */ /* 0x000fea000383ffff */
.L_x_1011:
[----:B-1----:R-:W-:-:S04]  /*16020*/  IMAD.U32 R7, RZ, RZ, UR6 ;  /* 0x00000006ff077e24 */ /* 0x002fc8000f8e00ff */
[----:B------:R1:W2:Y:S03]  /*16030*/  SYNCS.PHASECHK.TRANS64.TRYWAIT P2, [R7+URZ+0x22850], R4 ;  /* 0x02285004070075a7 */ /* 0x0002a6000804017f */
[----:B--2---:R-:W-:Y:S05]  /*16040*/  @!P2 NANOSLEEP.SYNCS 0x989680 ;  /* 0x009896800000a95d */ /* 0x004fea0003900000 */
[----:B------:R-:W2:Y:S02]  /*16050*/  @!P2 SYNCS.PHASECHK.TRANS64 P2, [R7+URZ+0x22850], R4 ;  /* 0x022850040700a5a7 */ /* 0x000ea4000804007f */
[----:B--2---:R-:W-:Y:S05]  /*16060*/  @!P2 BRA `(.L_x_1011) ;  /* 0xfffffffc00eca947 */ /* 0x004fea000383ffff */
[----:B------:R-:W-:Y:S05]  /*16070*/  BRA `(.L_x_1008) ;  /* 0xffffff5800b07947 */ /* 0x000fea000383ffff */
.L_x_1025:
[----:B-1----:R-:W-:-:S04]  /*16080*/  IMAD.U32 R5, RZ, RZ, UR5 ;  /* 0x00000005ff057e24 */ /* 0x002fc8000f8e00ff */
[----:B------:R1:W2:Y:S03]  /*16090*/  SYNCS.PHASECHK.TRANS64.TRYWAIT P1, [R5+URZ+0x22850], R0 ;  /* 0x02285000050075a7 */ /* 0x0002a6000802017f */
[----:B--2---:R-:W-:Y:S05]  /*160a0*/  @!P1 NANOSLEEP.SYNCS 0x989680 ;  /* 0x009896800000995d */ /* 0x004fea0003900000 */
[----:B------:R-:W2:Y:S02]  /*160b0*/  @!P1 SYNCS.PHASECHK.TRANS64 P1, [R5+URZ+0x22850], R0 ;  /* 0x02285000050095a7 */ /* 0x000ea4000802007f */
[----:B--2---:R-:W-:Y:S05]  /*160c0*/  @!P1 BRA `(.L_x_1025) ;  /* 0xfffffffc00ec9947 */ /* 0x004fea000383ffff */
[----:B------:R-:W-:Y:S05]  /*160d0*/  BRA `(.L_x_1024) ;  /* 0xffffff8c00707947 */ /* 0x000fea000383ffff */
.L_x_1065:
[----:B------:R-:W-:Y:S02]  /*160e0*/  IMAD.MOV.U32 R13, RZ, RZ, R0 ;  /* 0x000000ffff0d7224 */ /* 0x000fe400078e0000 */
[----:B------:R-:W-:Y:S02]  /*160f0*/  IMAD.MOV.U32 R12, RZ, RZ, RZ ;  /* 0x000000ffff0c7224 */ /* 0x000fe400078e00ff */
[----:B------:R-:W-:Y:S02]  /*16100*/  IMAD.MOV.U32 R11, RZ, RZ, 0x1f ;  /* 0x0000001fff0b7424 */ /* 0x000fe400078e00ff */
[----:B------:R-:W-:-:S07]  /*16110*/  IMAD.MOV.U32 R15, RZ, RZ, -0x1 ;  /* 0xffffffffff0f7424 */ /* 0x000fce00078e00ff */
[----:B-1----:R-:W-:Y:S05]  /*16120*/  WARPSYNC.COLLECTIVE R15, `(.L_x_1132) ;  /* 0x000000000f087348 */ /* 0x002fea0003c00000 */
[----:B------:R0:W2:Y:S02]  /*16130*/  SHFL.IDX P6, R14, R13, R12, R11 ;  /* 0x0000000c0d0e7389 */ /* 0x0000a400000c000b */
[----:B012---:R-:W-:Y:S01]  /*16140*/  ENDCOLLECTIVE ;  /* 0x000000000000791b */ /* 0x007fe20003800000 */
.L_x_1132:
[----:B------:R-:W-:Y:S05]  /*16150*/  BRA `(.L_x_1133) ;  /* 0xffffffcc009c7947 */ /* 0x000fea000383ffff */
.L_x_1067:
[----:B------:R-:W-:Y:S01]  /*16160*/  BSSY B0, `(.L_x_1134) ;  /* 0x0000006000007945 */ /* 0x000fe20003800000 */
[----:B------:R-:W-:-:S07]  /*16170*/  IMAD.MOV.U32 R15, RZ, RZ, -0x1 ;  /* 0xffffffffff0f7424 */ /* 0x000fce00078e00ff */
[----:B-1----:R-:W-:Y:S05]  /*16180*/  WARPSYNC.COLLECTIVE R15, `(.L_x_1135) ;  /* 0x000000000f0c7348 */ /* 0x002fea0003c00000 */
[----:B------:R-:W-:Y:S02]  /*16190*/  ELECT P6, UR62, PT ;  /* 0x00000000003e782f */ /* 0x000fe400038c0000 */
[----:B------:R-:W-:Y:S01]  /*161a0*/  MOV R14, UR62 ;  /* 0x0000003e000e7c02 */ /* 0x000fe20008000f00 */
[----:B-1----:R-:W-:Y:S10]  /*161b0*/  ENDCOLLECTIVE ;  /* 0x000000000000791b */ /* 0x002ff40003800000 */
.L_x_1135:
[----:B------:R-:W-:Y:S05]  /*161c0*/  BSYNC B0 ;  /* 0x0000000000007941 */ /* 0x000fea0003800000 */
.L_x_1134:
[----:B------:R-:W-:Y:S05]  /*161d0*/  BRA `(.L_x_1136) ;  /* 0xffffffcc00ac7947 */ /* 0x000fea000383ffff */
.L_x_1069:
[----:B0-----:R0:W2:Y:S02]  /*161e0*/  SYNCS.PHASECHK.TRANS64.TRYWAIT P1, [R2+URZ+0x22880], R3 ;  /* 0x02288003020075a7 */ /* 0x0010a4000802017f */
[----:B--2---:R-:W-:Y:S05]  /*161f0*/  @!P1 NANOSLEEP.SYNCS 0x989680 ;  /* 0x009896800000995d */ /* 0x004fea0003900000 */
[----:B------:R-:W2:Y:S02]  /*16200*/  @!P1 SYNCS.PHASECHK.TRANS64 P1, [R2+URZ+0x22880], R3 ;  /* 0x02288003020095a7 */ /* 0x000ea4000802007f */
[----:B--2---:R-:W-:Y:S05]  /*16210*/  @!P1 BRA `(.L_x_1069) ;  /* 0xfffffffc00f09947 */ /* 0x004fea000383ffff */
[----:B------:R-:W-:Y:S05]  /*16220*/  BRA `(.L_x_1137) ;  /* 0xffffffd000087947 */ /* 0x000fea000383ffff */
.L_x_1071:
[----:B--2---:R2:W3:Y:S02]  /*16230*/  SYNCS.PHASECHK.TRANS64.TRYWAIT P1, [R2+URZ+0x22840], R3 ;  /* 0x02284003020075a7 */ /* 0x0044e4000802017f */
[----:B---3--:R-:W-:Y:S05]  /*16240*/  @!P1 NANOSLEEP.SYNCS 0x989680 ;  /* 0x009896800000995d */ /* 0x008fea0003900000 */
[----:B------:R-:W3:Y:S02]  /*16250*/  @!P1 SYNCS.PHASECHK.TRANS64 P1, [R2+URZ+0x22840], R3 ;  /* 0x02284003020095a7 */ /* 0x000ee4000802007f */
[----:B---3--:R-:W-:Y:S05]  /*16260*/  @!P1 BRA `(.L_x_1071) ;  /* 0xfffffffc00f09947 */ /* 0x008fea000383ffff */
[----:B------:R-:W-:Y:S05]  /*16270*/  BRA `(.L_x_1138) ;  /* 0xffffffd000547947 */ /* 0x000fea000383ffff */
.L_x_1075:
[----:B------:R-:W-:Y:S02]  /*16280*/  IMAD.MOV.U32 R13, RZ, RZ, R0 ;  /* 0x000000ffff0d7224 */ /* 0x000fe400078e0000 */
[----:B------:R-:W-:Y:S02]  /*16290*/  IMAD.MOV.U32 R12, RZ, RZ, RZ ;  /* 0x000000ffff0c7224 */ /* 0x000fe400078e00ff */
[----:B------:R-:W-:Y:S02]  /*162a0*/  IMAD.MOV.U32 R11, RZ, RZ, 0x1c1f ;  /* 0x00001c1fff0b7424 */ /* 0x000fe400078e00ff */
[----:B------:R-:W-:Y:S02]  /*162b0*/  IMAD.MOV.U32 R15, RZ, RZ, -0x1 ;  /* 0xffffffffff0f7424 */ /* 0x000fe400078e00ff */
[----:B------:R-:W-:-:S07]  /*162c0*/  VIADD R3, R18, UR42 ;  /* 0x0000002a12037c36 */ /* 0x000fce0008000000 */
[----:B-----5:R-:W-:Y:S05]  /*162d0*/  WARPSYNC.COLLECTIVE R15, `(.L_x_1139) ;  /* 0x000000000f087348 */ /* 0x020fea0003c00000 */
[----:B------:R0:W1:Y:S02]  /*162e0*/  SHFL.IDX P6, R14, R13, R12, R11 ;  /* 0x0000000c0d0e7389 */ /* 0x00006400000c000b */
[----:B01---5:R-:W-:Y:S01]  /*162f0*/  ENDCOLLECTIVE ;  /* 0x000000000000791b */ /* 0x023fe20003800000 */
.L_x_1139:
[----:B------:R-:W-:Y:S02]  /*16300*/  IMAD.MOV.U32 R13, RZ, RZ, R4 ;  /* 0x000000ffff0d7224 */ /* 0x000fe400078e0004 */
[----:B------:R-:W-:-:S07]  /*16310*/  IMAD.MOV.U32 R5, RZ, RZ, R14 ;  /* 0x000000ffff057224 */ /* 0x000fce00078e000e */
[----:B------:R-:W-:Y:S05]  /*16320*/  WARPSYNC.COLLECTIVE R15, `(.L_x_1140) ;  /* 0x000000000f087348 */ /* 0x000fea0003c00000 */
[----:B------:R0:W1:Y:S02]  /*16330*/  SHFL.IDX P6, R14, R13, R12, R11 ;  /* 0x0000000c0d0e7389 */ /* 0x00006400000c000b */
[----:B01----:R-:W-:Y:S01]  /*16340*/  ENDCOLLECTIVE ;  /* 0x000000000000791b */ /* 0x003fe20003800000 */
.L_x_1140:
        /* <DEDUP_REMOVED lines=9> */
.L_x_1141:
        /* <DEDUP_REMOVED lines=16> */
.L_x_1142:
[----:B------:R-:W-:Y:S02]  /*164e0*/  IMAD.MOV.U32 R13, RZ, RZ, R0 ;  /* 0x000000ffff0d7224 */ /* 0x000fe400078e0000 */
[----:B------:R-:W-:Y:S02]  /*164f0*/  IMAD.MOV.U32 R12, RZ, RZ, 0x2 ;  /* 0x00000002ff0c7424 */ /* 0x000fe400078e00ff */
[----:B------:R-:W-:-:S07]  /*16500*/  IMAD.MOV.U32 R6, RZ, RZ, R14 ;  /* 0x000000ffff067224 */ /* 0x000fce00078e000e */
[----:B------:R-:W-:Y:S05]  /*16510*/  WARPSYNC.COLLECTIVE R15, `(.L_x_1143) ;  /* 0x000000000f087348 */ /* 0x000fea0003c00000 */
[----:B------:R0:W1:Y:S02]  /*16520*/  SHFL.IDX P6, R14, R13, R12, R11 ;  /* 0x0000000c0d0e7389 */ /* 0x00006400000c000b */
[----:B01----:R-:W-:Y:S01]  /*16530*/  ENDCOLLECTIVE ;  /* 0x000000000000791b */ /* 0x003fe20003800000 */
.L_x_1143:
        /* <DEDUP_REMOVED lines=16> */
.L_x_1144:
[----:B------:R-:W-:Y:S02]  /*16640*/  IMAD.MOV.U32 R13, RZ, RZ, R0 ;  /* 0x000000ffff0d7224 */ /* 0x000fe400078e0000 */
[----:B------:R-:W-:Y:S02]  /*16650*/  IMAD.MOV.U32 R12, RZ, RZ, 0x3 ;  /* 0x00000003ff0c7424 */ /* 0x000fe400078e00ff */
[----:B------:R-:W-:-:S07]  /*16660*/  IMAD.MOV.U32 R6, RZ, RZ, R14 ;  /* 0x000000ffff067224 */ /* 0x000fce00078e000e */
[----:B------:R-:W-:Y:S05]  /*16670*/  WARPSYNC.COLLECTIVE R15, `(.L_x_1145) ;  /* 0x000000000f087348 */ /* 0x000fea0003c00000 */
[----:B------:R0:W1:Y:S02]  /*16680*/  SHFL.IDX P6, R14, R13, R12, R11 ;  /* 0x0000000c0d0e7389 */ /* 0x00006400000c000b */
[----:B01----:R-:W-:Y:S01]  /*16690*/  ENDCOLLECTIVE ;  /* 0x000000000000791b */ /* 0x003fe20003800000 */
.L_x_1145:
        /* <DEDUP_REMOVED lines=14> */
.L_x_1146:
[----:B------:R-:W-:Y:S01]  /*16780*/  IMAD.MOV.U32 R4, RZ, RZ, R14 ;  /* 0x000000ffff047224 */ /* 0x000fe200078e000e */
[----:B------:R-:W-:Y:S06]  /*16790*/  BRA `(.L_x_1147) ;  /* 0xffffffd400947947 */ /* 0x000fec000383ffff */
.L_x_1080:
[----:B-1----:R1:W2:Y:S02]  /*167a0*/  SYNCS.PHASECHK.TRANS64.TRYWAIT P0, [R17+URZ+0x22820], R0 ;  /* 0x02282000110075a7 */ /* 0x0022a4000800017f */
[----:B--2---:R-:W-:Y:S05]  /*167b0*/  @!P0 NANOSLEEP.SYNCS 0x989680 ;  /* 0x009896800000895d */ /* 0x004fea0003900000 */
[----:B------:R-:W2:Y:S02]  /*167c0*/  @!P0 SYNCS.PHASECHK.TRANS64 P0, [R17+URZ+0x22820], R0 ;  /* 0x02282000110085a7 */ /* 0x000ea4000800007f */
[----:B--2---:R-:W-:Y:S05]  /*167d0*/  @!P0 BRA `(.L_x_1080) ;  /* 0xfffffffc00f08947 */ /* 0x004fea000383ffff */
[----:B------:R-:W-:Y:S05]  /*167e0*/  BRA `(.L_x_1148) ;  /* 0xffffffd800047947 */ /* 0x000fea000383ffff */
.L_x_1086:
[----:B-1----:R1:W2:Y:S02]  /*167f0*/  SYNCS.PHASECHK.TRANS64.TRYWAIT P0, [R3+URZ+0x22880], R2 ;  /* 0x02288002030075a7 */ /* 0x0022a4000800017f */
[----:B--2---:R-:W-:Y:S05]  /*16800*/  @!P0 NANOSLEEP.SYNCS 0x989680 ;  /* 0x009896800000895d */ /* 0x004fea0003900000 */
[----:B------:R-:W2:Y:S02]  /*16810*/  @!P0 SYNCS.PHASECHK.TRANS64 P0, [R3+URZ+0x22880], R2 ;  /* 0x02288002030085a7 */ /* 0x000ea4000800007f */
[----:B--2---:R-:W-:Y:S05]  /*16820*/  @!P0 BRA `(.L_x_1086) ;  /* 0xfffffffc00f08947 */ /* 0x004fea000383ffff */
[----:B------:R-:W-:Y:S05]  /*16830*/  BRA `(.L_x_1149) ;  /* 0xffffffd800b87947 */ /* 0x000fea000383ffff */
.L_x_1091:
[----:B--2---:R2:W3:Y:S02]  /*16840*/  SYNCS.PHASECHK.TRANS64.TRYWAIT P0, [R3+URZ+0x22840], R2 ;  /* 0x02284002030075a7 */ /* 0x0044e4000800017f */
[----:B---3--:R-:W-:Y:S05]  /*16850*/  @!P0 NANOSLEEP.SYNCS 0x989680 ;  /* 0x009896800000895d */ /* 0x008fea0003900000 */
[----:B------:R-:W3:Y:S02]  /*16860*/  @!P0 SYNCS.PHASECHK.TRANS64 P0, [R3+URZ+0x22840], R2 ;  /* 0x02284002030085a7 */ /* 0x000ee4000800007f */
[----:B---3--:R-:W-:Y:S05]  /*16870*/  @!P0 BRA `(.L_x_1091) ;  /* 0xfffffffc00f08947 */ /* 0x008fea000383ffff */
[----:B------:R-:W-:Y:S05]  /*16880*/  BRA `(.L_x_1150) ;  /* 0xffffffdc00307947 */ /* 0x000fea000383ffff */
.L_x_1099:
[----:B-1----:R1:W2:Y:S02]  /*16890*/  SYNCS.PHASECHK.TRANS64.TRYWAIT P1, [R20+URZ+0x22870], R2 ;  /* 0x02287002140075a7 */ /* 0x0022a4000802017f */
[----:B--2---:R-:W-:Y:S05]  /*168a0*/  @!P1 NANOSLEEP.SYNCS 0x989680 ;  /* 0x009896800000995d */ /* 0x004fea0003900000 */
[----:B------:R-:W2:Y:S02]  /*168b0*/  @!P1 SYNCS.PHASECHK.TRANS64 P1, [R20+URZ+0x22870], R2 ;  /* 0x02287002140095a7 */ /* 0x000ea4000802007f */
[----:B--2---:R-:W-:Y:S05]  /*168c0*/  @!P1 BRA `(.L_x_1099) ;  /* 0xfffffffc00f09947 */ /* 0x004fea000383ffff */
[----:B------:R-:W-:Y:S05]  /*168d0*/  BRA `(.L_x_1151) ;  /* 0xffffffe000487947 */ /* 0x000fea000383ffff */
.L_x_1101:
[----:B-1----:R1:W2:Y:S02]  /*168e0*/  SYNCS.PHASECHK.TRANS64.TRYWAIT P1, [R20+URZ+0x22860], R2 ;  /* 0x02286002140075a7 */ /* 0x0022a4000802017f */
[----:B--2---:R-:W-:Y:S05]  /*168f0*/  @!P1 NANOSLEEP.SYNCS 0x989680 ;  /* 0x009896800000995d */ /* 0x004fea0003900000 */
[----:B------:R-:W2:Y:S02]  /*16900*/  @!P1 SYNCS.PHASECHK.TRANS64 P1, [R20+URZ+0x22860], R2 ;  /* 0x02286002140095a7 */ /* 0x000ea4000802007f */
[----:B--2---:R-:W-:Y:S05]  /*16910*/  @!P1 BRA `(.L_x_1101) ;  /* 0xfffffffc00f09947 */ /* 0x004fea000383ffff */
[----:B------:R-:W-:Y:S05]  /*16920*/  BRA `(.L_x_1152) ;  /* 0xffffffe000507947 */ /* 0x000fea000383ffff */
.L_x_1108:
[----:B-1----:R1:W2:Y:S02]  /*16930*/  SYNCS.PHASECHK.TRANS64.TRYWAIT P1, [R16+URZ+0x22870], R3 ;  /* 0x02287003100075a7 */ /* 0x0022a4000802017f */
[----:B--2---:R-:W-:Y:S05]  /*16940*/  @!P1 NANOSLEEP.SYNCS 0x989680 ;  /* 0x009896800000995d */ /* 0x004fea0003900000 */
[----:B------:R-:W2:Y:S02]  /*16950*/  @!P1 SYNCS.PHASECHK.TRANS64 P1, [R16+URZ+0x22870], R3 ;  /* 0x02287003100095a7 */ /* 0x000ea4000802007f */
[----:B--2---:R-:W-:Y:S05]  /*16960*/  @!P1 BRA `(.L_x_1108) ;  /* 0xfffffffc00f09947 */ /* 0x004fea000383ffff */
[----:B------:R-:W-:Y:S05]  /*16970*/  BRA `(.L_x_1153) ;  /* 0xffffffe800207947 */ /* 0x000fea000383ffff */
.L_x_1110:
[----:B-1----:R1:W2:Y:S02]  /*16980*/  SYNCS.PHASECHK.TRANS64.TRYWAIT P1, [R16+URZ+0x22860], R3 ;  /* 0x02286003100075a7 */ /* 0x0022a4000802017f */
[----:B--2---:R-:W-:Y:S05]  /*16990*/  @!P1 NANOSLEEP.SYNCS 0x989680 ;  /* 0x009896800000995d */ /* 0x004fea0003900000 */
[----:B------:R-:W2:Y:S02]  /*169a0*/  @!P1 SYNCS.PHASECHK.TRANS64 P1, [R16+URZ+0x22860], R3 ;  /* 0x02286003100095a7 */ /* 0x000ea4000802007f */
[----:B--2---:R-:W-:Y:S05]  /*169b0*/  @!P1 BRA `(.L_x_1110) ;  /* 0xfffffffc00f09947 */ /* 0x004fea000383ffff */
[----:B------:R-:W-:Y:S05]  /*169c0*/  BRA `(.L_x_1154) ;  /* 0xffffffe800287947 */ /* 0x000fea000383ffff */
.L_x_1116:
[----:B0-----:R0:W1:Y:S02]  /*169d0*/  SYNCS.PHASECHK.TRANS64.TRYWAIT P0, [R0+URZ+0x22820], R3 ;  /* 0x02282003000075a7 */ /* 0x001064000800017f */
[----:B-1----:R-:W-:Y:S05]  /*169e0*/  @!P0 NANOSLEEP.SYNCS 0x989680 ;  /* 0x009896800000895d */ /* 0x002fea0003900000 */
[----:B------:R-:W1:Y:S02]  /*169f0*/  @!P0 SYNCS.PHASECHK.TRANS64 P0, [R0+URZ+0x22820], R3 ;  /* 0x02282003000085a7 */ /* 0x000e64000800007f */
[----:B-1----:R-:W-:Y:S05]  /*16a00*/  @!P0 BRA `(.L_x_1116) ;  /* 0xfffffffc00f08947 */ /* 0x002fea000383ffff */
[----:B------:R-:W-:Y:S05]  /*16a10*/  BRA `(.L_x_1155) ;  /* 0xfffffff000047947 */ /* 0x000fea000383ffff */
.L_x_1117:
        /* <DEDUP_REMOVED lines=8> */
[----:B0-----:R-:W-:Y:S05]  /*16aa0*/  WARPSYNC.COLLECTIVE R15, `(.L_x_1157) ;  /* 0x000000000f087348 */ /* 0x001fea0003c00000 */
[----:B------:R1:W2:Y:S02]  /*16ab0*/  SHFL.IDX P6, R14, R13, R12, R11 ;  /* 0x0000000c0d0e7389 */ /* 0x0002a400000c000b */
[----:B012---:R-:W-:Y:S01]  /*16ac0*/  ENDCOLLECTIVE ;  /* 0x000000000000791b */ /* 0x007fe20003800000 */
.L_x_1157:
[----:B------:R-:W-:Y:S05]  /*16ad0*/  BSYNC B0 ;  /* 0x0000000000007941 */ /* 0x000fea0003800000 */
.L_x_1156:
[----:B------:R-:W-:Y:S05]  /*16ae0*/  BRA `(.L_x_1158) ;  /* 0xffffffec00ec7947 */ /* 0x000fea000383ffff */
.L_x_1120:
[----:B------:R-:W-:Y:S01]  /*16af0*/  BSSY B1, `(.L_x_1159) ;  /* 0x0000006000017945 */ /* 0x000fe20003800000 */
[----:B------:R-:W-:-:S07]  /*16b00*/  IMAD.MOV.U32 R15, RZ, RZ, -0x1 ;  /* 0xffffffffff0f7424 */ /* 0x000fce00078e00ff */
[----:B01----:R-:W-:Y:S05]  /*16b10*/  WARPSYNC.COLLECTIVE R15, `(.L_x_1160) ;  /* 0x000000000f0c7348 */ /* 0x003fea0003c00000 */
[----:B------:R-:W-:Y:S02]  /*16b20*/  ELECT P6, UR62, PT ;  /* 0x00000000003e782f */ /* 0x000fe400038c0000 */
[----:B------:R-:W-:Y:S01]  /*16b30*/  MOV R14, UR62 ;  /* 0x0000003e000e7c02 */ /* 0x000fe20008000f00 */
[----:B01----:R-:W-:Y:S10]  /*16b40*/  ENDCOLLECTIVE ;  /* 0x000000000000791b */ /* 0x003ff40003800000 */
.L_x_1160:
[----:B------:R-:W-:Y:S05]  /*16b50*/  BSYNC B1 ;  /* 0x0000000000017941 */ /* 0x000fea0003800000 */
.L_x_1159:
[----:B------:R-:W-:Y:S05]  /*16b60*/  BRA `(.L_x_1161) ;  /* 0xffffffec00e47947 */ /* 0x000fea000383ffff */
.L_x_1122:
[----:B0-----:R0:W1:Y:S02]  /*16b70*/  SYNCS.PHASECHK.TRANS64.TRYWAIT P1, [R6+URZ], R5 ;  /* 0x00000005060075a7 */ /* 0x001064000802017f */
[----:B-1----:R-:W-:Y:S05]  /*16b80*/  @!P1 NANOSLEEP.SYNCS 0x989680 ;  /* 0x009896800000995d */ /* 0x002fea0003900000 */
[----:B------:R-:W1:Y:S02]  /*16b90*/  @!P1 SYNCS.PHASECHK.TRANS64 P1, [R6+URZ], R5 ;  /* 0x00000005060095a7 */ /* 0x000e64000802007f */
[----:B-1----:R-:W-:Y:S05]  /*16ba0*/  @!P1 BRA `(.L_x_1122) ;  /* 0xfffffffc00f09947 */ /* 0x002fea000383ffff */
[----:B------:R-:W-:Y:S05]  /*16bb0*/  BRA `(.L_x_1162) ;  /* 0xfffffff0001c7947 */ /* 0x000fea000383ffff */
.L_x_1123:
[----:B-1----:R1:W2:Y:S02]  /*16bc0*/  SYNCS.PHASECHK.TRANS64.TRYWAIT P1, [R7+URZ], R2 ;  /* 0x00000002070075a7 */ /* 0x0022a4000802017f */
[----:B--2---:R-:W-:Y:S05]  /*16bd0*/  @!P1 NANOSLEEP.SYNCS 0x989680 ;  /* 0x009896800000995d */ /* 0x004fea0003900000 */
[----:B------:R-:W2:Y:S02]  /*16be0*/  @!P1 SYNCS.PHASECHK.TRANS64 P1, [R7+URZ], R2 ;  /* 0x00000002070095a7 */ /* 0x000ea4000802007f */
[----:B--2---:R-:W-:Y:S05]  /*16bf0*/  @!P1 BRA `(.L_x_1123) ;  /* 0xfffffffc00f09947 */ /* 0x004fea000383ffff */
[----:B------:R-:W-:Y:S05]  /*16c00*/  BRA `(.L_x_1163) ;  /* 0xfffffff000107947 */ /* 0x000fea000383ffff */
.L_x_1125:
[----:B--2---:R2:W3:Y:S02]  /*16c10*/  SYNCS.PHASECHK.TRANS64.TRYWAIT P1, [R4+URZ+0x22860], R5 ;  /* 0x02286005040075a7 */ /* 0x0044e4000802017f */
[----:B---3--:R-:W-:Y:S05]  /*16c20*/  @!P1 NANOSLEEP.SYNCS 0x989680 ;  /* 0x009896800000995d */ /* 0x008fea0003900000 */
[----:B------:R-:W3:Y:S02]  /*16c30*/  @!P1 SYNCS.PHASECHK.TRANS64 P1, [R4+URZ+0x22860], R5 ;  /* 0x02286005040095a7 */ /* 0x000ee4000802007f */
[----:B---3--:R-:W-:Y:S05]  /*16c40*/  @!P1 BRA `(.L_x_1125) ;  /* 0xfffffffc00f09947 */ /* 0x008fea000383ffff */
[----:B------:R-:W-:Y:S05]  /*16c50*/  BRA `(.L_x_1164) ;  /* 0xfffffff000107947 */ /* 0x000fea000383ffff */
.L_x_1127:
[----:B---3--:R3:W4:Y:S02]  /*16c60*/  SYNCS.PHASECHK.TRANS64.TRYWAIT P1, [R3+URZ+0x22860], R2 ;  /* 0x02286002030075a7 */ /* 0x008724000802017f */
[----:B----4-:R-:W-:Y:S05]  /*16c70*/  @!P1 NANOSLEEP.SYNCS 0x989680 ;  /* 0x009896800000995d */ /* 0x010fea0003900000 */
[----:B------:R-:W4:Y:S02]  /*16c80*/  @!P1 SYNCS.PHASECHK.TRANS64 P1, [R3+URZ+0x22860], R2 ;  /* 0x02286002030095a7 */ /* 0x000f24000802007f */
[----:B----4-:R-:W-:Y:S05]  /*16c90*/  @!P1 BRA `(.L_x_1127) ;  /* 0xfffffffc00f09947 */ /* 0x010fea000383ffff */
[----:B------:R-:W-:Y:S05]  /*16ca0*/  BRA `(.L_x_1165) ;  /* 0xfffffff000107947 */ /* 0x000fea000383ffff */
.L_x_1129:
[----:B----4-:R4:W0:Y:S02]  /*16cb0*/  SYNCS.PHASECHK.TRANS64.TRYWAIT P0, [R4+URZ+0x22880], R5 ;  /* 0x02288005040075a7 */ /* 0x010824000800017f */
[----:B0-----:R-:W-:Y:S05]  /*16cc0*/  @!P0 NANOSLEEP.SYNCS 0x989680 ;  /* 0x009896800000895d */ /* 0x001fea0003900000 */
[----:B------:R-:W0:Y:S02]  /*16cd0*/  @!P0 SYNCS.PHASECHK.TRANS64 P0, [R4+URZ+0x22880], R5 ;  /* 0x02288005040085a7 */ /* 0x000e24000800007f */
[----:B0-----:R-:W-:Y:S05]  /*16ce0*/  @!P0 BRA `(.L_x_1129) ;  /* 0xfffffffc00f08947 */ /* 0x001fea000383ffff */
[----:B------:R-:W-:Y:S05]  /*16cf0*/  BRA `(.L_x_1130) ;  /* 0xfffffff0000c7947 */ /* 0x000fea000383ffff */
.L_x_1166:
        /* <DEDUP_REMOVED lines=16> */
.L_x_2809:


//--------------------- .text._ZN7cutlass13device_kernelIN5flash11enable_sm90INS1_16FlashAttnFwdSm90INS1_25CollectiveMainloopFwdSm90ILi2EN4cute5tupleIJNS5_1CILi1EEES8_S8_EEENS6_IJNS7_ILi128EEESA_NS7_ILi192EEEEEELi128ENS_12float_e4m3_tEfNS_4arch4Sm90ELb0ELb1ELb1ELb1ELb0ELb0ELb0ELb1ELb1ELb1ELb0ELb0EEENS1_21CollectiveEpilogueFwdINS6_IJSA_SA_SA_EEES9_NS_10bfloat16_tESF_Li256ELb1ELb1ELb0ELb1EEENS1_36VarlenDynamicPersistentTileSchedulerILi128ELi128ELi256ELi128ELb0ELb1ELb1ELb1ELb0ELb1EEEEEEEEEvNT_6ParamsE --------------------------
	.section	.text._ZN7cutlass13device_kernelIN5flash11enable_sm90INS1_16FlashAttnFwdSm90INS1_25CollectiveMainloopFwdSm90ILi2EN4cute5tupleIJNS5_1CILi1EEES8_S8_EEENS6_IJNS7_ILi128EEESA_NS7_ILi192EEEEEELi128ENS_12float_e4m3_tEfNS_4arch4Sm90ELb0ELb1ELb1ELb1ELb0ELb0ELb0ELb1ELb1ELb1ELb0ELb0EEENS1_21CollectiveEpilogueFwdINS6_IJSA_SA_SA_EEES9_NS_10bfloat16_tESF_Li256ELb1ELb1ELb0ELb1EEENS1_36VarlenDynamicPersistentTileSchedulerILi128ELi128ELi256ELi128ELb0ELb1ELb1ELb1ELb0ELb1EEEEEEEEEvNT_6ParamsE,"ax",@progbits
	.align	128
.text._ZN7cutlass13device_kernelIN5flash11enable_sm90INS1_16FlashAttnFwdSm90INS1_25CollectiveMainloopFwdSm90ILi2EN4cute5tupleIJNS5_1CILi1EEES8_S8_EEENS6_IJNS7_ILi128EEESA_NS7_ILi192EEEEEELi128ENS_12float_e4m3_tEfNS_4arch4Sm90ELb0ELb1ELb1ELb1ELb0ELb0ELb0ELb1ELb1ELb1ELb0ELb0EEENS1_21CollectiveEpilogueFwdINS6_IJSA_SA_SA_EEES9_NS_10bfloat16_tESF_Li256ELb1ELb1ELb0ELb1EEENS1_36VarlenDynamicPersistentTileSchedulerILi128ELi128ELi256ELi128ELb0ELb1ELb1ELb1ELb0ELb1EEEEEEEEEvNT_6ParamsE:
        .type           _ZN7cutlass13device_kernelIN5flash11enable_sm90INS1_16FlashAttnFwdSm90INS1_25CollectiveMainloopFwdSm90ILi2EN4cute5tupleIJNS5_1CILi1EEES8_S8_EEENS6_IJNS7_ILi128EEESA_NS7_ILi192EEEEEELi128ENS_12float_e4m3_tEfNS_4arch4Sm90ELb0ELb1ELb1ELb1ELb0ELb0ELb0ELb1ELb1ELb1ELb0ELb0EEENS1_21CollectiveEpilogueFwdINS6_IJSA_SA_SA_EEES9_NS_10bfloat16_tESF_Li256ELb1ELb1ELb0ELb1EEENS1_36VarlenDynamicPersistentTileSchedulerILi128ELi128ELi256ELi128ELb0ELb1ELb1ELb1ELb0ELb1EEEEEEEEEvNT_6ParamsE,@function
        .size           _ZN7cutlass13device_kernelIN5flash11enable_sm90INS1_16FlashAttnFwdSm90INS1_25CollectiveMainloopFwdSm90ILi2EN4cute5tupleIJNS5_1CILi1EEES8_S8_EEENS6_IJNS7_ILi128EEESA_NS7_ILi192EEEEEELi128ENS_12float_e4m3_tEfNS_4arch4Sm90ELb0ELb1ELb1ELb1ELb0ELb0ELb0ELb1ELb1ELb1ELb0ELb0EEENS1_21CollectiveEpilogueFwdINS6_IJSA_SA_SA_EEES9_NS_10bfloat16_tESF_Li256ELb1ELb1ELb0ELb1EEENS1_36VarlenDynamicPersistentTileSchedulerILi128ELi128ELi256ELi128ELb0ELb1ELb1ELb1ELb0ELb1EEEEEEEEEvNT_6ParamsE,(.L_x_2810 - _ZN7cutlass13device_kernelIN5flash11enable_sm90INS1_16FlashAttnFwdSm90INS1_25CollectiveMainloopFwdSm90ILi2EN4cute5tupleIJNS5_1CILi1EEES8_S8_EEENS6_IJNS7_ILi128EEESA_NS7_ILi192EEEEEELi128ENS_12float_e4m3_tEfNS_4arch4Sm90ELb0ELb1ELb1ELb1ELb0ELb0ELb0ELb1ELb1ELb1ELb0ELb0EEENS1_21CollectiveEpilogueFwdINS6_IJSA_SA_SA_EEES9_NS_10bfloat16_tESF_Li256ELb1ELb1ELb0ELb1EEENS1_36VarlenDynamicPersistentTileSchedulerILi128ELi128ELi256ELi128ELb0ELb1ELb1ELb1ELb0ELb1EEEEEEEEEvNT_6ParamsE)
        .other          _ZN7cutlass13device_kernelIN5flash11enable_sm90INS1_16FlashAttnFwdSm90INS1_25CollectiveMainloopFwdSm90ILi2EN4cute5tupleIJNS5_1CILi1EEES8_S8_EEENS6_IJNS7_ILi128EEESA_NS7_ILi192EEEEEELi128ENS_12float_e4m3_tEfNS_4arch4Sm90ELb0ELb1ELb1ELb1ELb0ELb0ELb0ELb1ELb1ELb1ELb0ELb0EEENS1_21CollectiveEpilogueFwdINS6_IJSA_SA_SA_EEES9_NS_10bfloat16_tESF_Li256ELb1ELb1ELb0ELb1EEENS1_36VarlenDynamicPersistentTileSchedulerILi128ELi128ELi256ELi128ELb0ELb1ELb1ELb1ELb0ELb1EEEEEEEEEvNT_6ParamsE,@"STO_CUDA_ENTRY STV_DEFAULT"
_ZN7cutlass13device_kernelIN5flash11enable_sm90INS1_16FlashAttnFwdSm90INS1_25CollectiveMainloopFwdSm90ILi2EN4cute5tupleIJNS5_1CILi1EEES8_S8_EEENS6_IJNS7_ILi128EEESA_NS7_ILi192EEEEEELi128ENS_12float_e4m3_tEfNS_4arch4Sm90ELb0ELb1ELb1ELb1ELb0ELb0ELb0ELb1ELb1ELb1ELb0ELb0EEENS1_21CollectiveEpilogueFwdINS6_IJSA_SA_SA_EEES9_NS_10bfloat16_tESF_Li256ELb1ELb1ELb0ELb1EEENS1_36VarlenDynamicPersistentTileSchedulerILi128ELi128ELi256ELi128ELb0ELb1ELb1ELb1ELb0ELb1EEEEEEEEEvNT_6ParamsE:
        /* <DEDUP_REMOVED lines=18> */
.L_x_1168:
[----:B------:R-:W-:Y:S05]  /*0120*/  BSYNC B0 ;  /* 0x0000000000007941 */ /* 0x000fea0003800000 */
.L_x_1167:
        /* <DEDUP_REMOVED lines=41> */
.L_x_1169:
        /* <DEDUP_REMOVED lines=22> */
.L_x_1170:
        /* <DEDUP_REMOVED lines=18> */
.L_x_1171:
        /* <DEDUP_REMOVED lines=22> */
.L_x_1172:
        /* <DEDUP_REMOVED lines=22> */
.L_x_1173:
[----:B------:R-:W-:Y:S01]  /*0900*/  PLOP3.LUT P0, PT, PT, PT, UP0, 0x80, 0x0 ;  /* 0x000000000000781c */ /* 0x000fe20003f0f008 */
[----:B------:R-:W-:Y:S01]  /*0910*/  UMOV UR38, 0x1 ;  /* 0x0000000100267882 */ /* 0x000fe20000000000 */
[----:B------:R-:W-:Y:S01]  /*0920*/  NOP ;  /* 0x0000000000007918 */ /* 0x000fe20000000000 */
[----:B------:R-:W-:Y:S01]  /*0930*/  USEL UR38, UR38, 0x2, !UP0 ;  /* 0x0000000226267887 */ /* 0x000fe2000c000000 */
[----:B------:R-:W-:Y:S01]  /*0940*/  ULDC.64 UR40, c[0x0][0x208] ;  /* 0x0000820000287ab9 */ /* 0x000fe20000000a00 */
[----:B012-4-:R-:W-:Y:S08]  /*0950*/  BAR.SYNC.DEFER_BLOCKING 0x0 ;  /* 0x0000000000007b1d */ /* 0x017ff00000010000 */
[----:B------:R-:W-:Y:S05]  /*0960*/  @!P0 BRA `(.L_x_1174) ;  /* 0x0000011000e08947 */ /* 0x000fea0003800000 */
.L_x_1175:
        /* <DEDUP_REMOVED lines=27> */
[-C--:B------:R-:W-:Y:S01]  /*0b20*/  LEA.HI R10, R0, R183.reuse, RZ, 0x2 ;  /* 0x000000b7000a7211 */ /* 0x080fe200078f10ff */
[----:B------:R-:W-:Y:S01]  /*0b30*/  IMAD.SHL.U32 R6, R4, 0x20, RZ ;  /* 0x0000002004067824 */ /* 0x000fe200078e00ff */
[----:B------:R-:W-:Y:S01]  /*0b40*/  SHF.R.S32.HI R178, RZ, 0x7, R3 ;  /* 0x00000007ffb27819 */ /* 0x000fe20000011403 */
[----:B------:R-:W-:Y:S01]  /*0b50*/  IMAD.IADD R177, R183, 0x1, -R2 ;  /* 0x00000001b7b17824 */ /* 0x000fe200078e0a02 */
[----:B------:R-:W-:-:S02]  /*0b60*/  LEA.HI R2, R0, R183, RZ, 0x4 ;  /* 0x000000b700027211 */ /* 0x000fc400078f20ff */
[----:B------:R-:W-:Y:S02]  /*0b70*/  LOP3.LUT R7, R6, 0xfffffc00, RZ, 0xc0, !PT ;  /* 0xfffffc0006077812 */ /* 0x000fe400078ec0ff */
[----:B------:R-:W-:Y:S02]  /*0b80*/  SHF.R.S32.HI R8, RZ, 0x1f, R177 ;  /* 0x0000001fff087819 */ /* 0x000fe400000114b1 */
[----:B------:R-:W-:Y:S02]  /*0b90*/  SHF.R.S32.HI R5, RZ, 0x4, R2 ;  /* 0x00000004ff057819 */ /* 0x000fe40000011402 */
[----:B------:R-:W-:Y:S02]  /*0ba0*/  LEA.HI R9, R8, R177, RZ, 0x2 ;  /* 0x000000b108097211 */ /* 0x000fe400078f10ff */
[----:B------:R-:W-:Y:S02]  /*0bb0*/  LOP3.LUT R4, R2, 0x3fffff0, RZ, 0xc0, !PT ;  /* 0x03fffff002047812 */ /* 0x000fe400078ec0ff */
[----:B------:R-:W-:-:S02]  /*0bc0*/  SHF.R.S32.HI R6, RZ, 0x2, R9 ;  /* 0x00000002ff067819 */ /* 0x000fc40000011409 */
[----:B------:R-:W-:Y:S01]  /*0bd0*/  SHF.R.S32.HI R11, RZ, 0x1f, R9 ;  /* 0x0000001fff0b7819 */ /* 0x000fe20000011409 */
[----:B------:R-:W-:Y:S01]  /*0be0*/  IMAD.IADD R4, R183, 0x1, -R4 ;  /* 0x00000001b7047824 */ /* 0x000fe200078e0a04 */
[----:B------:R-:W-:Y:S02]  /*0bf0*/  LOP3.LUT R10, R10, 0xfffffffc, RZ, 0xc0, !PT ;  /* 0xfffffffc0a0a7812 */ /* 0x000fe400078ec0ff */
[----:B------:R-:W-:Y:S01]  /*0c00*/  LEA.HI R0, R0, R183, RZ, 0x3 ;  /* 0x000000b700007211 */ /* 0x000fe200078f18ff */
[----:B------:R-:W-:Y:S01]  /*0c10*/  IMAD R7, R4, 0x40, R7 ;  /* 0x0000004004077824 */ /* 0x000fe200078e0207 */
[----:B------:R-:W-:Y:S01]  /*0c20*/  LEA.HI R11, R11, R6, RZ, 0x3 ;  /* 0x000000060b0b7211 */ /* 0x000fe200078f18ff */
[----:B------:R-:W-:Y:S01]  /*0c30*/  IMAD.IADD R10, R183, 0x1, -R10 ;  /* 0x00000001b70a7824 */ /* 0x000fe200078e0a0a */
[----:B------:R-:W-:Y:S02]  /*0c40*/  LEA.HI R2, R2, R5, RZ, 0x1 ;  /* 0x0000000502027211 */ /* 0x000fe400078f08ff */
[----:B------:R-:W-:-:S02]  /*0c50*/  LOP3.LUT R172, R0, 0xfffffff8, RZ, 0xc0, !PT ;  /* 0xfffffff800ac7812 */ /* 0x000fc400078ec0ff */
[----:B------:R-:W-:Y:S02]  /*0c60*/  LOP3.LUT R11, R11, 0xfffffff8, RZ, 0xc0, !PT ;  /* 0xfffffff80b0b7812 */ /* 0x000fe400078ec0ff */
[----:B------:R-:W-:Y:S01]  /*0c70*/  LEA.HI R8, R8, R177, RZ, 0x5 ;  /* 0x000000b108087211 */ /* 0x000fe200078f28ff */
[----:B------:R-:W-:Y:S01]  /*0c80*/  IMAD.IADD R172, R183, 0x1, -R172 ;  /* 0x00000001b7ac7824 */ /* 0x000fe200078e0aac */
[----:B------:R-:W-:Y:S01]  /*0c90*/  LEA.HI R3, R3, R178, RZ, 0x1 ;  /* 0x000000b203037211 */ /* 0x000fe200078f08ff */
[----:B------:R-:W-:Y:S01]  /*0ca0*/  IMAD.IADD R11, R6, 0x1, -R11 ;  /* 0x00000001060b7824 */ /* 0x000fe200078e0a0b */
[----:B------:R-:W-:Y:S01]  /*0cb0*/  LOP3.LUT R2, R2, 0x1ffffffe, RZ, 0xc0, !PT ;  /* 0x1ffffffe02027812 */ /* 0x000fe200078ec0ff */
[----:B------:R-:W-:Y:S01]  /*0cc0*/  IMAD.SHL.U32 R169, R172, 0x8, RZ ;  /* 0x00000008aca97824 */ /* 0x000fe200078e00ff */
[----:B------:R-:W-:Y:S02]  /*0cd0*/  SHF.R.S32.HI R8, RZ, 0x5, R8 ;  /* 0x00000005ff087819 */ /* 0x000fe40000011408 */
[----:B------:R-:W-:Y:S01]  /*0ce0*/  LEA.HI R4, R10, R10, RZ, 0x1 ;  /* 0x0000000a0a047211 */ /* 0x000fe200078f08ff */
[----:B------:R-:W-:Y:S01]  /*0cf0*/  IMAD.IADD R2, R5, 0x1, -R2 ;  /* 0x0000000105027824 */ /* 0x000fe200078e0a02 */
[----:B------:R-:W-:Y:S01]  /*0d00*/  LOP3.LUT R3, R3, 0x3fffffe, RZ, 0xc0, !PT ;  /* 0x03fffffe03037812 */ /* 0x000fe200078ec0ff */
[----:B------:R-:W-:Y:S01]  /*0d10*/  IMAD R8, R8, 0x10, R11 ;  /* 0x0000001008087824 */ /* 0x000fe200078e020b */
[----:B------:R-:W-:Y:S01]  /*0d20*/  LOP3.LUT R5, R4, 0x1ffffffe, RZ, 0xc0, !PT ;  /* 0x1ffffffe04057812 */ /* 0x000fe200078ec0ff */
[----:B------:R-:W-:Y:S01]  /*0d30*/  VIADD R171, R169, 0x40 ;  /* 0x00000040a9ab7836 */ /* 0x000fe20000000000 */
[----:B------:R-:W-:Y:S01]  /*0d40*/  LOP3.LUT R18, R9, 0x7ffffffc, RZ, 0xc0, !PT ;  /* 0x7ffffffc09127812 */ /* 0x000fe200078ec0ff */
[----:B------:R-:W-:Y:S01]  /*0d50*/  IMAD.IADD R3, R178, 0x1, -R3 ;  /* 0x00000001b2037824 */ /* 0x000fe200078e0a03 */
[----:B------:R-:W-:Y:S01]  /*0d60*/  SHF.R.S32.HI R175, RZ, 0x3, R0 ;  /* 0x00000003ffaf7819 */ /* 0x000fe20000011400 */
[----:B------:R-:W-:Y:S01]  /*0d70*/  IMAD.IADD R168, R10, 0x1, -R5 ;  /* 0x000000010aa87824 */ /* 0x000fe200078e0a05 */
[----:B------:R-:W-:Y:S01]  /*0d80*/  SHF.R.S32.HI R182, RZ, 0x1f, R169 ;  /* 0x0000001fffb67819 */ /* 0x000fe200000114a9 */
[----:B------:R-:W-:Y:S01]  /*0d90*/  IMAD R179, R3, 0x40, R8 ;  /* 0x0000004003b37824 */ /* 0x000fe200078e0208 */
[----:B------:R-:W-:Y:S01]  /*0da0*/  SHF.R.S32.HI R181, RZ, 0x1f, R171 ;  /* 0x0000001fffb57819 */ /* 0x000fe200000114ab */
[----:B------:R-:W-:-:S02]  /*0db0*/  IMAD R180, R2, 0x8, R7 ;  /* 0x0000000802b47824 */ /* 0x000fc400078e0207 */
[----:B------:R-:W-:Y:S02]  /*0dc0*/  IMAD.IADD R18, R177, 0x1, -R18 ;  /* 0x00000001b1127824 */ /* 0x000fe400078e0a12 */
[----:B------:R-:W-:-:S07]  /*0dd0*/  IMAD R168, R168, 0x8, R179 ;  /* 0x00000008a8a87824 */ /* 0x000fce00078e02b3 */
.L_x_1279:
[----:B0-2---:R-:W0:Y:S08]  /*0de0*/  LDC.64 R2, c[0x0][0xa28] ;  /* 0x00028a00ff027b82 */ /* 0x005e300000000a00 */
[----:B---3--:R-:W1:Y:S01]  /*0df0*/  LDC.64 R4, c[0x0][0xa18] ;  /* 0x00028600ff047b82 */ /* 0x008e620000000a00 */
[----:B------:R-:W-:Y:S01]  /*0e00*/  ULDC UR4, c[0x0][0x288] ;  /* 0x0000a20000047ab9 */ /* 0x000fe20000000800 */
[----:B------:R-:W-:Y:S01]  /*0e10*/  IMAD.MOV.U32 R7, RZ, RZ, RZ ;  /* 0x000000ffff077224 */ /* 0x000fe200078e00ff */
[----:B------:R-:W-:Y:S01]  /*0e20*/  ULDC.64 UR6, c[0x0][0xa20] ;  /* 0x0002880000067ab9 */ /* 0x000fe20000000a00 */
[----:B0-----:R-:W-:-:S04]  /*0e30*/  ISETP.NE.U32.AND P0, PT, R2, RZ, PT ;  /* 0x000000ff0200720c */ /* 0x001fc80003f05070 */
[----:B------:R-:W-:Y:S02]  /*0e40*/  ISETP.NE.AND.EX P0, PT, R3, RZ, PT, P0 ;  /* 0x000000ff0300720c */ /* 0x000fe40003f05300 */
[----:B-1----:R-:W-:-:S04]  /*0e50*/  ISETP.NE.U32.AND P1, PT, R4, RZ, PT ;  /* 0x000000ff0400720c */ /* 0x002fc80003f25070 */
[----:B------:R-:W-:-:S07]  /*0e60*/  ISETP.NE.AND.EX P1, PT, R5, RZ, PT, P1 ;  /* 0x000000ff0500720c */ /* 0x000fce0003f25310 */
[----:B------:R-:W0:Y:S08]  /*0e70*/  @P0 LDC.64 R2, c[0x0][0xa28] ;  /* 0x00028a00ff020b82 */ /* 0x000e300000000a00 */
[----:B------:R-:W1:Y:S01]  /*0e80*/  @P1 LDC.64 R4, c[0x0][0xa18] ;  /* 0x00028600ff041b82 */ /* 0x000e620000000a00 */
[----:B------:R-:W-:Y:S01]  /*0e90*/  IMAD.U32 R17, RZ, RZ, UR4 ;  /* 0x00000004ff117e24 */ /* 0x000fe2000f8e00ff */
[----:B------:R-:W-:Y:S01]  /*0ea0*/  ULDC.64 UR4, c[0x0][0x418] ;  /* 0x0001060000047ab9 */ /* 0x000fe20000000a00 */
[----:B0-----:R-:W-:-:S05]  /*0eb0*/  @P0 IMAD.WIDE R2, R23, 0x4, R2 ;  /* 0x0000000417020825 */ /* 0x001fca00078e0202 */
[----:B------:R0:W5:Y:S01]  /*0ec0*/  @P0 LDG.E R7, desc[UR40][R2.64] ;  /* 0x0000002802070981 */ /* 0x000162000c1e1900 */
[----:B-1----:R-:W-:-:S05]  /*0ed0*/  @P1 IMAD.WIDE R4, R23, 0x4, R4 ;  /* 0x0000000417041825 */ /* 0x002fca00078e0204 */
[----:B------:R0:W5:Y:S01]  /*0ee0*/  @P1 LDG.E R17, desc[UR40][R4.64] ;  /* 0x0000002804111981 */ /* 0x000162000c1e1900 */
[----:B------:R-:W-:Y:S01]  /*0ef0*/  UISETP.NE.U32.AND UP0, UPT, UR4, URZ, UPT ;  /* 0x0000003f0400728c */ /* 0x000fe2000bf05070 */
[----:B------:R-:W-:Y:S01]  /*0f00*/  ISETP.NE.U32.AND P2, PT, RZ, UR6, PT ;  /* 0x00000006ff007c0c */ /* 0x000fe2000bf45070 */
[----:B------:R-:W-:Y:S01]  /*0f10*/  IMAD.MOV.U32 R173, RZ, RZ, R22 ;  /* 0x000000ffffad7224 */ /* 0x000fe200078e0016 */
[----:B------:R-:W-:Y:S01]  /*0f20*/  ULDC UR4, c[0x0][0x424] ;  /* 0x0001090000047ab9 */ /* 0x000fe20000000800 */
[----:B------:R-:W-:Y:S01]  /*0f30*/  UISETP.NE.AND.EX UP0, UPT, UR5, URZ, UPT, UP0 ;  /* 0x0000003f0500728c */ /* 0x000fe2000bf05300 */
[----:B------:R-:W-:Y:S02]  /*0f40*/  ISETP.NE.AND.EX P2, PT, RZ, UR7, PT, P2 ;  /* 0x00000007ff007c0c */ /* 0x000fe4000bf45320 */
[----:B------:R-:W-:Y:S01]  /*0f50*/  ULDC UR5, c[0x0][0x2f0] ;  /* 0x0000bc0000057ab9 */ /* 0x000fe20000000800 */
[----:B------:R-:W-:-:S04]  /*0f60*/  USEL UR4, UR4, 0x1, UP0 ;  /* 0x0000000104047887 */ /* 0x000fc80008000000 */
[----:B------:R-:W-:Y:S01]  /*0f70*/  UIMAD UR4, UR4, UR5, URZ ;  /* 0x00000005040472a4 */ /* 0x000fe2000f8e023f */
[----:B0---4-:R-:W-:Y:S11]  /*0f80*/  @P1 BRA `(.L_x_1176) ;  /* 0x0000000000241947 */ /* 0x011ff60003800000 */
        /* <DEDUP_REMOVED lines=9> */
.L_x_1176:
[----:B------:R-:W-:Y:S02]  /*1020*/  IMAD.U32 R16, RZ, RZ, UR4 ;  /* 0x00000004ff107e24 */ /* 0x000fe4000f8e00ff */
[----:B------:R-:W-:Y:S01]  /*1030*/  IMAD.MOV.U32 R174, RZ, RZ, R23 ;  /* 0x000000ffffae7224 */ /* 0x000fe200078e0017 */
[----:B------:R-:W-:Y:S06]  /*1040*/  @!P2 BRA `(.L_x_1177) ;  /* 0x000000000010a947 */ /* 0x000fec0003800000 */
[----:B------:R-:W0:Y:S02]  /*1050*/  LDC.64 R2, c[0x0][0xa20] ;  /* 0x00028800ff027b82 */ /* 0x000e240000000a00 */
[----:B0-----:R-:W-:-:S05]  /*1060*/  IMAD.WIDE R2, R23, 0x4, R2 ;  /* 0x0000000417027825 */ /* 0x001fca00078e0202 */
[----:B------:R0:W5:Y:S01]  /*1070*/  LDG.E R16, desc[UR40][R2.64] ;  /* 0x0000002802107981 */ /* 0x000162000c1e1900 */
[----:B------:R-:W-:Y:S05]  /*1080*/  BRA `(.L_x_1178) ;  /* 0x0000000000247947 */ /* 0x000fea0003800000 */
.L_x_1177:
[----:B------:R-:W-:Y:S02]  /*1090*/  ULDC.64 UR4, c[0x0][0xa08] ;  /* 0x0002820000047ab9 */ /* 0x000fe40000000a00 */
[----:B------:R-:W-:-:S04]  /*10a0*/  ISETP.NE.U32.AND P0, PT, RZ, UR4, PT ;  /* 0x00000004ff007c0c */ /* 0x000fc8000bf05070 */
[----:B------:R-:W-:-:S13]  /*10b0*/  ISETP.NE.AND.EX P0, PT, RZ, UR5, PT, P0 ;  /* 0x00000005ff007c0c */ /* 0x000fda000bf05300 */
[----:B------:R-:W-:Y:S05]  /*10c0*/  @!P0 BRA `(.L_x_1178) ;  /* 0x0000000000148947 */ /* 0x000fea0003800000 */
[----:B------:R-:W0:Y:S02]  /*10d0*/  LDC.64 R2, c[0x0][0xa08] ;  /* 0x00028200ff027b82 */ /* 0x000e240000000a00 */
[----:B0-----:R-:W-:-:S05]  /*10e0*/  IMAD.WIDE R2, R23, 0x4, R2 ;  /* 0x0000000417027825 */ /* 0x001fca00078e0202 */
[----:B------:R-:W2:Y:S04]  /*10f0*/  LDG.E R16, desc[UR40][R2.64] ;  /* 0x0000002802107981 */ /* 0x000ea8000c1e1900 */
[----:B------:R-:W2:Y:S02]  /*1100*/  LDG.E R5, desc[UR40][R2.64+0x4] ;  /* 0x0000042802057981 */ /* 0x000ea4000c1e1900 */
[----:B--2---:R-:W-:-:S07]  /*1110*/  IMAD.IADD R16, R5, 0x1, -R16 ;  /* 0x0000000105107824 */ /* 0x004fce00078e0a10 */
.L_x_1178:
[----:B------:R-:W1:Y:S01]  /*1120*/  LDC R0, c[0x0][0x448] ;  /* 0x00011200ff007b82 */ /* 0x000e620000000800 */
[----:B------:R-:W-:Y:S02]  /*1130*/  IMAD.SHL.U32 R19, R21, 0x80, RZ ;  /* 0x0000008015137824 */ /* 0x000fe400078e00ff */
[----:B-----5:R-:W-:-:S05]  /*1140*/  IMAD.IADD R16, R16, 0x1, -R7 ;  /* 0x0000000110107824 */ /* 0x020fca00078e0a07 */
[----:B------:R-:W2:Y:S01]  /*1150*/  LDC.64 R8, c[0x0][0x9e0] ;  /* 0x00027800ff087b82 */ /* 0x000ea20000000a00 */
[----:B-1----:R-:W-:Y:S01]  /*1160*/  ISETP.NE.AND P1, PT, R0, 0x1, PT ;  /* 0x000000010000780c */ /* 0x002fe20003f25270 */
[----:B------:R-:W-:Y:S01]  /*1170*/  VIADD R0, R19, 0x7f ;  /* 0x0000007f13007836 */ /* 0x000fe20000000000 */
[----:B--2---:R-:W-:-:S11]  /*1180*/  ISETP.GE.AND P2, PT, R9, 0x1, PT ;  /* 0x000000010900780c */ /* 0x004fd60003f46270 */
[----:B0-----:R-:W0:Y:S08]  /*1190*/  @P1 LDC R3, c[0x0][0x44c] ;  /* 0x00011300ff031b82 */ /* 0x001e300000000800 */
[----:B------:R-:W1:Y:S01]  /*11a0*/  @P1 LDC R5, c[0x0][0x450] ;  /* 0x00011400ff051b82 */ /* 0x000e620000000800 */
[----:B0-----:R-:W-:Y:S01]  /*11b0*/  @P1 IMAD.HI.U32 R2, R0, R3, RZ ;  /* 0x0000000300021227 */ /* 0x001fe200078e00ff */
[----:B------:R-:W-:-:S04]  /*11c0*/  IADD3 R3, R16, 0x1, -R17 ;  /* 0x0000000110037810 */ /* 0x000fc80007ffe811 */
[----:B-1----:R-:W-:-:S05]  /*11d0*/  @P1 SHF.R.U32.HI R0, RZ, R5, R2 ;  /* 0x00000005ff001219 */ /* 0x002fca0000011602 */
[----:B------:R-:W-:-:S04]  /*11e0*/  IMAD.IADD R3, R3, 0x1, R0 ;  /* 0x0000000103037824 */ /* 0x000fc800078e0200 */
        /* <DEDUP_REMOVED lines=12> */
.L_x_1180:
[----:B------:R-:W-:-:S13]  /*12b0*/  ISETP.NE.AND P0, PT, R9, 0x1, PT ;  /* 0x000000010900780c */ /* 0x000fda0003f05270 */
[----:B------:R-:W0:Y:S02]  /*12c0*/  @P0 LDC.64 R4, c[0x0][0x9e8] ;  /* 0x00027a00ff040b82 */ /* 0x000e240000000a00 */
[----:B0-----:R-:W-:-:S05]  /*12d0*/  @P0 IMAD.HI.U32 R4, R2, R4, RZ ;  /* 0x0000000402040227 */ /* 0x001fca00078e00ff */
[----:B------:R-:W-:-:S07]  /*12e0*/  @P0 SHF.R.U32.HI R2, RZ, R5, R4 ;  /* 0x00000005ff020219 */ /* 0x000fce0000011604 */
.L_x_1181:
[----:B------:R-:W-:-:S05]  /*12f0*/  IMAD R3, R2, R9, R9 ;  /* 0x0000000902037224 */ /* 0x000fca00078e0209 */
[----:B------:R-:W-:-:S07]  /*1300*/  VIMNMX R0, R0, R3, PT ;  /* 0x0000000300007248 */ /* 0x000fce0003fe0100 */
.L_x_1179:
[----:B------:R-:W0:Y:S01]  /*1310*/  @P1 LDC R4, c[0x0][0x44c] ;  /* 0x00011300ff041b82 */ /* 0x000e220000000800 */
[----:B------:R-:W-:Y:S01]  /*1320*/  VIADD R2, R0, 0x7f ;  /* 0x0000007f00027836 */ /* 0x000fe20000000000 */
[----:B------:R-:W-:Y:S01]  /*1330*/  ULDC UR4, c[0x0][0x9dc] ;  /* 0x0002770000047ab9 */ /* 0x000fe20000000800 */
[C---:B------:R-:W-:Y:S02]  /*1340*/  VIADD R0, R16.reuse, 0x7f ;  /* 0x0000007f10007836 */ /* 0x040fe40000000000 */
[----:B------:R-:W-:Y:S01]  /*1350*/  IMAD.MOV.U32 R7, RZ, RZ, R19 ;  /* 0x000000ffff077224 */ /* 0x000fe200078e0013 */
[----:B------:R-:W-:Y:S01]  /*1360*/  SHF.R.S32.HI R5, RZ, 0x1f, R2 ;  /* 0x0000001fff057819 */ /* 0x000fe20000011402 */
[----:B------:R-:W-:Y:S01]  /*1370*/  IMAD.IADD R88, R16, 0x1, -R17 ;  /* 0x0000000110587824 */ /* 0x000fe200078e0a11 */
[----:B------:R-:W1:Y:S01]  /*1380*/  @P1 LDC R11, c[0x0][0x450] ;  /* 0x00011400ff0b1b82 */ /* 0x000e620000000800 */
[----:B------:R-:W-:Y:S02]  /*1390*/  SHF.R.S32.HI R3, RZ, 0x1f, R0 ;  /* 0x0000001fff037819 */ /* 0x000fe40000011400 */
[----:B------:R-:W-:-:S02]  /*13a0*/  LEA.HI R5, R5, R2, RZ, 0x7 ;  /* 0x0000000205057211 */ /* 0x000fc400078f38ff */
[----:B------:R-:W-:Y:S02]  /*13b0*/  LEA.HI R3, R3, R0, RZ, 0x7 ;  /* 0x0000000003037211 */ /* 0x000fe400078f38ff */
[----:B------:R-:W-:Y:S02]  /*13c0*/  SHF.R.S32.HI R0, RZ, 0x7, R5 ;  /* 0x00000007ff007819 */ /* 0x000fe40000011405 */
[----:B------:R-:W-:-:S04]  /*13d0*/  SHF.R.S32.HI R3, RZ, 0x7, R3 ;  /* 0x00000007ff037819 */ /* 0x000fc80000011403 */
[----:B------:R-:W-:Y:S01]  /*13e0*/  VIMNMX R89, R3, R0, PT ;  /* 0x0000000003597248 */ /* 0x000fe20003fe0100 */
[----:B0-----:R-:W-:-:S05]  /*13f0*/  @P1 IMAD.HI.U32 R4, R19, R4, RZ ;  /* 0x0000000413041227 */ /* 0x001fca00078e00ff */
        /* <DEDUP_REMOVED lines=13> */
.L_x_1183:
[----:B------:R-:W-:-:S13]  /*14d0*/  ISETP.NE.AND P0, PT, R9, 0x1, PT ;  /* 0x000000010900780c */ /* 0x000fda0003f05270 */
[----:B------:R-:W0:Y:S02]  /*14e0*/  @P0 LDC.64 R4, c[0x0][0x9e8] ;  /* 0x00027a00ff040b82 */ /* 0x000e240000000a00 */
[----:B0-----:R-:W-:-:S05]  /*14f0*/  @P0 IMAD.HI.U32 R0, R2, R4, RZ ;  /* 0x0000000402000227 */ /* 0x001fca00078e00ff */
[----:B------:R-:W-:-:S07]  /*1500*/  @P0 SHF.R.U32.HI R2, RZ, R5, R0 ;  /* 0x00000005ff020219 */ /* 0x000fce0000011600 */
.L_x_1184:
[----:B------:R-:W-:-:S05]  /*1510*/  IMAD R2, R2, R9, RZ ;  /* 0x0000000902027224 */ /* 0x000fca00078e02ff */
[----:B------:R-:W-:-:S07]  /*1520*/  VIMNMX R3, R3, R2, !PT ;  /* 0x0000000203037248 */ /* 0x000fce0007fe0100 */
.L_x_1182:
        /* <DEDUP_REMOVED lines=72> */
.L_x_1186:
        /* <DEDUP_REMOVED lines=22> */
[-C--:B--2---:R-:W-:Y:S02]  /*1b10*/  @P0 IMAD R7, R7, R14.reuse, RZ ;  /* 0x0000000e07070224 */ /* 0x084fe400078e02ff */
[----:B------:R-:W-:Y:S02]  /*1b20*/  @P1 IMAD.IADD R5, R5, 0x1, R11 ;  /* 0x0000000105051824 */ /* 0x000fe400078e020b */
[----:B------:R-:W-:-:S04]  /*1b30*/  @P0 IMAD.WIDE.U32 R2, R22, R14, R2 ;  /* 0x0000000e16020225 */ /* 0x000fc800078e0002 */
[-C--:B---3--:R-:W-:Y:S02]  /*1b40*/  @P1 IMAD R0, R9, R24.reuse, RZ ;  /* 0x0000001809001224 */ /* 0x088fe400078e02ff */
[C---:B------:R-:W-:Y:S02]  /*1b50*/  @P0 IMAD R9, R22.reuse, R15, R7 ;  /* 0x0000000f16090224 */ /* 0x040fe400078e0207 */
        /* <DEDUP_REMOVED lines=22> */
.L_x_1383:
[----:B------:R-:W-:Y:S05]  /*1cc0*/  @!P0 BRA `(.L_x_1188) ;  /* 0x0000000000048947 */ /* 0x000fea0003800000 */
[----:B------:R-:W-:Y:S01]  /*1cd0*/  BPT.TRAP 0x1 ;  /* 0x000000040000795c */ /* 0x000fe20000300000 */
.L_x_1188:
[----:B------:R-:W-:Y:S02]  /*1ce0*/  IMAD.U32 R11, RZ, RZ, UR44 ;  /* 0x0000002cff0b7e24 */ /* 0x000fe4000f8e00ff */
[----:B0-----:R-:W-:-:S03]  /*1cf0*/  IMAD.U32 R2, RZ, RZ, UR36 ;  /* 0x00000024ff027e24 */ /* 0x001fc6000f8e00ff */
[----:B------:R-:W-:Y:S02]  /*1d00*/  LEA R11, R11, UR43, 0x3 ;  /* 0x0000002b0b0b7c11 */ /* 0x000fe4000f8e18ff */
[----:B------:R-:W-:-:S04]  /*1d10*/  SHF.L.U32 R2, R2, 0x1f, RZ ;  /* 0x0000001f02027819 */ /* 0x000fc800000006ff */
[----:B------:R0:W1:Y:S01]  /*1d20*/  SYNCS.PHASECHK.TRANS64.TRYWAIT P2, [R11+URZ+0x22830], R2 ;  /* 0x022830020b0075a7 */ /* 0x000062000804017f */
[----:B------:R-:W-:Y:S05]  /*1d30*/  @!P0 BRA `(.L_x_1189) ;  /* 0x0000000000048947 */ /* 0x000fea0003800000 */
[----:B------:R-:W-:Y:S01]  /*1d40*/  BPT.TRAP 0x1 ;  /* 0x000000040000795c */ /* 0x000fe20000300000 */
.L_x_1189:
[----:B------:R-:W2:Y:S02]  /*1d50*/  S2R R3, SR_TID.X ;  /* 0x0000000000037919 */ /* 0x000ea40000002100 */
[----:B--2---:R-:W-:Y:S01]  /*1d60*/  LOP3.LUT P1, RZ, R3, 0x7f, RZ, 0xc0, !PT ;  /* 0x0000007f03ff7812 */ /* 0x004fe2000782c0ff */
[----:B-1----:R-:W-:-:S12]  /*1d70*/  @P2 BRA `(.L_x_1190) ;  /* 0x0000000000082947 */ /* 0x002fd80003800000 */
[----:B------:R-:W1:Y:S02]  /*1d80*/  SYNCS.PHASECHK.TRANS64.TRYWAIT P2, [R11+URZ+0x22830], R2 ;  /* 0x022830020b0075a7 */ /* 0x000e64000804017f */
[----:B-1----:R-:W-:Y:S05]  /*1d90*/  @!P2 BRA `(.L_x_1191) ;  /* 0x0000015c0004a947 */ /* 0x002fea0003800000 */
.L_x_1190:
[----:B------:R-:W-:Y:S05]  /*1da0*/  WARPSYNC.ALL ;  /* 0x0000000000007948 */ /* 0x000fea0003800000 */
[----:B------:R-:W-:Y:S01]  /*1db0*/  UIADD3 UR4, UR43, 0x16400, URZ ;  /* 0x000164002b047890 */ /* 0x000fe2000fffe03f */
[----:B------:R-:W-:Y:S01]  /*1dc0*/  WARPGROUP.ARRIVE ;  /* 0x00000000000079c5 */ /* 0x000fe20000000000 */
[----:B------:R-:W-:Y:S01]  /*1dd0*/  ULOP3.LUT UR28, UR45, 0x10000, URZ, 0xfc, !UPT ;  /* 0x000100002d1c7892 */ /* 0x000fe2000f8efc3f */
[----:B------:R-:W2:Y:S01]  /*1de0*/  LDC R8, c[0x0][0x448] ;  /* 0x00011200ff087b82 */ /* 0x000ea20000000800 */
[----:B------:R-:W-:Y:S01]  /*1df0*/  USHF.R.U32.HI UR4, URZ, 0x4, UR4 ;  /* 0x000000043f047899 */ /* 0x000fe20008011604 */
[----:B01----:R-:W-:Y:S01]  /*1e00*/  @!P1 VIADD R11, R11, 0x22840 ;  /* 0x000228400b0b9836 */ /* 0x003fe20000000000 */
[----:B------:R-:W-:Y:S01]  /*1e10*/  UMOV UR29, 0x80000020 ;  /* 0x80000020001d7882 */ /* 0x000fe20000000000 */
[----:B------:R-:W-:Y:S01]  /*1e20*/  UMOV UR31, 0x80000020 ;  /* 0x80000020001f7882 */ /* 0x000fe20000000000 */
[----:B------:R-:W-:-:S02]  /*1e30*/  ULOP3.LUT UR4, UR4, 0x3fff, URZ, 0xc0, !UPT ;  /* 0x00003fff04047892 */ /* 0x000fc4000f8ec03f */
[----:B------:R-:W-:Y:S01]  /*1e40*/  UIADD3 UR8, UR28, 0x2, URZ ;  /* 0x000000021c087890 */ /* 0x000fe2000fffe03f */
[----:B------:R-:W-:Y:S01]  /*1e50*/  @!P1 PRMT R13, RZ, 0x654, R11 ;  /* 0x00000654ff0d9816 */ /* 0x000fe2000000000b */
[----:B------:R-:W-:Y:S01]  /*1e60*/  ULOP3.LUT UR4, UR4, 0x10000, URZ, 0xfc, !UPT ;  /* 0x0001000004047892 */ /* 0x000fe2000f8efc3f */
[----:B------:R-:W-:Y:S01]  /*1e70*/  UMOV UR9, 0x80000020 ;  /* 0x8000002000097882 */ /* 0x000fe20000000000 */
[----:B------:R-:W-:Y:S02]  /*1e80*/  UMOV UR11, 0x80000020 ;  /* 0x80000020000b7882 */ /* 0x000fe40000000000 */
[----:B------:R-:W-:Y:S02]  /*1e90*/  UIMAD UR30, UR44, 0x600, UR4 ;  /* 0x000006002c1e78a4 */ /* 0x000fe4000f8e0204 */
[----:B------:R-:W-:Y:S02]  /*1ea0*/  UIADD3 UR12, UR28, 0x200, URZ ;  /* 0x000002001c0c7890 */ /* 0x000fe4000fffe03f */
[----:B------:R-:W-:-:S02]  /*1eb0*/  UIADD3 UR10, UR30, 0x2, URZ ;  /* 0x000000021e0a7890 */ /* 0x000fc4000fffe03f */
[----:B------:R-:W-:Y:S01]  /*1ec0*/  UIADD3 UR14, UR30, 0x200, URZ ;  /* 0x000002001e0e7890 */ /* 0x000fe2000fffe03f */
[----:B------:R-:W-:Y:S02]  /*1ed0*/  UMOV UR13, 0x80000020 ;  /* 0x80000020000d7882 */ /* 0x000fe40000000000 */
[----:B------:R-:W-:Y:S01]  /*1ee0*/  QGMMA.64x128x32.F32.E4M3.E4M3 R24, gdesc[UR28], RZ, !UPT, gsb0 ;  /* 0x01e000001c1879f3 */ /* 0x000fe2000c0008ff */
[----:B------:R-:W-:Y:S01]  /*1ef0*/  UMOV UR15, 0x80000020 ;  /* 0x80000020000f7882 */ /* 0x000fe20000000000 */
[----:B------:R-:W-:Y:S01]  /*1f00*/  UIADD3 UR16, UR28, 0x202, URZ ;  /* 0x000002021c107890 */ /* 0x000fe2000fffe03f */
[----:B--2---:R-:W-:Y:S01]  /*1f10*/  ISETP.NE.AND P2, PT, R8, 0x1, PT ;  /* 0x000000010800780c */ /* 0x004fe20003f45270 */
[----:B------:R-:W-:Y:S01]  /*1f20*/  UIADD3 UR18, UR30, 0x202, URZ ;  /* 0x000002021e127890 */ /* 0x000fe2000fffe03f */
[----:B------:R-:W-:Y:S01]  /*1f30*/  IMAD.IADD R8, R168, 0x1, R19 ;  /* 0x00000001a8087824 */ /* 0x000fe200078e0213 */
[----:B------:R-:W-:Y:S01]  /*1f40*/  UMOV UR17, 0x80000020 ;  /* 0x8000002000117882 */ /* 0x000fe20000000000 */
[----:B------:R-:W-:Y:S01]  /*1f50*/  UMOV UR19, 0x80000020 ;  /* 0x8000002000137882 */ /* 0x000fe20000000000 */
[----:B------:R-:W-:-:S02]  /*1f60*/  UIADD3 UR20, UR28, 0x400, URZ ;  /* 0x000004001c147890 */ /* 0x000fc4000fffe03f */
[----:B------:R-:W-:Y:S01]  /*1f70*/  UIADD3 UR22, UR30, 0x400, URZ ;  /* 0x000004001e167890 */ /* 0x000fe2000fffe03f */
[----:B------:R-:W-:Y:S01]  /*1f80*/  UMOV UR21, 0x80000020 ;  /* 0x8000002000157882 */ /* 0x000fe20000000000 */
[----:B------:R-:W-:Y:S01]  /*1f90*/  UMOV UR23, 0x80000020 ;  /* 0x8000002000177882 */ /* 0x000fe20000000000 */
[----:B------:R-:W-:Y:S02]  /*1fa0*/  UIADD3 UR24, UR28, 0x402, URZ ;  /* 0x000004021c187890 */ /* 0x000fe4000fffe03f */
[----:B------:R-:W-:Y:S01]  /*1fb0*/  UIADD3 UR26, UR30, 0x402, URZ ;  /* 0x000004021e1a7890 */ /* 0x000fe2000fffe03f */
[----:B------:R-:W0:Y:S01]  /*1fc0*/  @P2 LDC R9, c[0x0][0x44c] ;  /* 0x00011300ff092b82 */ /* 0x000e220000000800 */
[----:B------:R-:W-:Y:S01]  /*1fd0*/  UMOV UR25, 0x80000020 ;  /* 0x8000002000197882 */ /* 0x000fe20000000000 */
[----:B------:R-:W-:Y:S01]  /*1fe0*/  UMOV UR27, 0x80000020 ;  /* 0x80000020001b7882 */ /* 0x000fe20000000000 */
[----:B------:R-:W-:Y:S02]  /*1ff0*/  ULDC UR5, c[0x0][0x9dc] ;  /* 0x0002770000057ab9 */ /* 0x000fe40000000800 */
[----:B------:R-:W-:Y:S01]  /*2000*/  ULOP3.LUT UR5, URZ, UR5, URZ, 0x33, !UPT ;  /* 0x000000053f057292 */ /* 0x000fe2000f8e333f */
[----:B0-----:R-:W-:Y:S01]  /*2010*/  @P2 IMAD.HI.U32 R9, R8, R9, RZ ;  /* 0x0000000908092227 */ /* 0x001fe200078e00ff */
[----:B------:R-:W-:-:S02]  /*2020*/  WARPGROUP.DEPBAR.LE gsb0, 0x0 ;  /* 0x00008000000079c5 */ /* 0x000fc40000010000 */
        /* <DEDUP_REMOVED lines=16> */
[C---:B------:R-:W-:Y:S01]  /*2130*/  FMUL.FTZ R44, R0.reuse, R44 ;  /* 0x0000002c002c7220 */ /* 0x040fe20000410000 */
[----:B------:R-:W0:Y:S01]  /*2140*/  @P2 LDC R28, c[0x0][0x450] ;  /* 0x00011400ff1c2b82 */ /* 0x000e220000000800 */
[C---:B------:R-:W-:Y:S01]  /*2150*/  FMUL.FTZ R45, R0.reuse, R45 ;  /* 0x0000002d002d7220 */ /* 0x040fe20000410000 */
[C---:B------:R-:W-:Y:S01]  /*2160*/  FMUL.FTZ R61, R0.reuse, R61 ;  /* 0x0000003d003d7220 */ /* 0x040fe20000410000 */
[----:B------:R1:W2:Y:S01]  /*2170*/  MUFU.TANH R124, R44 ;  /* 0x0000002c007c7308 */ /* 0x0002a20000002400 */
[C---:B------:R-:W-:Y:S01]  /*2180*/  FMUL.FTZ R3, R0.reuse, R27 ;  /* 0x0000001b00037220 */ /* 0x040fe20000410000 */
[C---:B------:R-:W-:Y:S01]  /*2190*/  FMUL.FTZ R37, R0.reuse, R37 ;  /* 0x0000002500257220 */ /* 0x040fe20000410000 */
[C---:B------:R-:W-:Y:S01]  /*21a0*/  FMUL.FTZ R27, R0.reuse, R42 ;  /* 0x0000002a001b7220 */ /* 0x040fe20000410000 */
[C---:B------:R-:W-:Y:S01]  /*21b0*/  FMUL.FTZ R41, R0.reuse, R41 ;  /* 0x0000002900297220 */ /* 0x040fe20000410000 */
[C---:B------:R-:W-:Y:S01]  /*21c0*/  FMUL.FTZ R49, R0.reuse, R49 ;  /* 0x0000003100317220 */ /* 0x040fe20000410000 */
[C---:B------:R-:W-:Y:S01]  /*21d0*/  FMUL.FTZ R53, R0.reuse, R53 ;  /* 0x0000003500357220 */ /* 0x040fe20000410000 */
[----:B------:R-:W-:Y:S01]  /*21e0*/  FMUL.FTZ R2, R0, R26 ;  /* 0x0000001a00027220 */ /* 0x000fe20000410000 */
[----:B------:R3:W4:Y:S01]  /*21f0*/  MUFU.TANH R122, R45 ;  /* 0x0000002d007a7308 */ /* 0x0007220000002400 */
[----:B-1----:R-:W-:-:S02]  /*2200*/  IMAD.MOV.U32 R44, RZ, RZ, R8 ;  /* 0x000000ffff2c7224 */ /* 0x002fc400078e0008 */
[C---:B------:R-:W-:Y:S01]  /*2210*/  FMUL.FTZ R12, R0.reuse, R25 ;  /* 0x00000019000c7220 */ /* 0x040fe20000410000 */
[C---:B------:R-:W-:Y:S01]  /*2220*/  FMUL.FTZ R20, R0.reuse, R29 ;  /* 0x0000001d00147220 */ /* 0x040fe20000410000 */
[C---:B------:R-:W-:Y:S01]  /*2230*/  FMUL.FTZ R26, R0.reuse, R33 ;  /* 0x00000021001a7220 */ /* 0x040fe20000410000 */
[C---:B------:R-:W-:Y:S01]  /*2240*/  FMUL.FTZ R4, R0.reuse, R24 ;  /* 0x0000001800047220 */ /* 0x040fe20000410000 */
[C---:B------:R-:W-:Y:S01]  /*2250*/  FMUL.FTZ R6, R0.reuse, R31 ;  /* 0x0000001f00067220 */ /* 0x040fe20000410000 */
[C---:B------:R-:W-:Y:S01]  /*2260*/  FMUL.FTZ R15, R0.reuse, R35 ;  /* 0x00000023000f7220 */ /* 0x040fe20000410000 */
[----:B------:R1:W0:Y:S01]  /*2270*/  MUFU.TANH R42, R61 ;  /* 0x0000003d002a7308 */ /* 0x0002220000002400 */
[C---:B---3--:R-:W-:Y:S01]  /*2280*/  FMUL.FTZ R45, R0.reuse, R59 ;  /* 0x0000003b002d7220 */ /* 0x048fe20000410000 */
[C---:B------:R-:W-:Y:S01]  /*2290*/  FMUL.FTZ R25, R0.reuse, R39 ;  /* 0x0000002700197220 */ /* 0x040fe20000410000 */
[C---:B------:R-:W-:Y:S01]  /*22a0*/  FMUL.FTZ R29, R0.reuse, R43 ;  /* 0x0000002b001d7220 */ /* 0x040fe20000410000 */
[C---:B------:R-:W-:Y:S01]  /*22b0*/  FMUL.FTZ R33, R0.reuse, R47 ;  /* 0x0000002f00217220 */ /* 0x040fe20000410000 */
[----:B0-----:R-:W-:Y:S01]  /*22c0*/  @P2 SHF.R.U32.HI R44, RZ, R28, R9 ;  /* 0x0000001cff2c2219 */ /* 0x001fe20000011609 */
[----:B------:R-:W-:Y:S01]  /*22d0*/  IMAD.MOV.U32 R28, RZ, RZ, -0x80 ;  /* 0xffffff80ff1c7424 */ /* 0x000fe200078e00ff */
[----:B------:R-:W0:Y:S01]  /*22e0*/  LDC.64 R8, c[0x0][0x9e0] ;  /* 0x00027800ff087b82 */ /* 0x000e220000000a00 */
[----:B------:R3:W0:Y:S01]  /*22f0*/  MUFU.TANH R128, R37 ;  /* 0x0000002500807308 */ /* 0x0006220000002400 */
[----:B------:R-:W-:Y:S01]  /*2300*/  FMUL.FTZ R5, R0, R30 ;  /* 0x0000001e00057220 */ /* 0x000fe20000410000 */
[----:B-1----:R-:W1:Y:S01]  /*2310*/  SHFL.IDX PT, R61, R44, RZ, 0x1c1f ;  /* 0x001c1fff2c3d7589 */ /* 0x002e6200000e0000 */
[----:B------:R-:W-:-:S02]  /*2320*/  IMAD R59, R89, R28, 0x80 ;  /* 0x00000080593b7424 */ /* 0x000fc400078e021c */
[C---:B------:R-:W-:Y:S01]  /*2330*/  FMUL.FTZ R24, R0.reuse, R32 ;  /* 0x0000002000187220 */ /* 0x040fe20000410000 */
[C---:B------:R-:W-:Y:S01]  /*2340*/  FMUL.FTZ R7, R0.reuse, R34 ;  /* 0x0000002200077220 */ /* 0x040fe20000410000 */
[C---:B------:R-:W-:Y:S01]  /*2350*/  FMUL.FTZ R36, R0.reuse, R36 ;  /* 0x0000002400247220 */ /* 0x040fe20000410000 */
[----:B------:R5:W-:Y:S01]  /*2360*/  @!P1 SYNCS.ARRIVE.TRANS64.RED.A1T0 RZ, [R13+URZ], RZ ;  /* 0x000000ff0dff99a7 */ /* 0x000be2000810043f */
[----:B------:R2:W0:Y:S01]  /*2370*/  MUFU.TANH R108, R41 ;  /* 0x00000029006c7308 */ /* 0x0004220000002400 */
[C---:B---3--:R-:W-:Y:S01]  /*2380*/  FMUL.FTZ R37, R0.reuse, R51 ;  /* 0x0000003300257220 */ /* 0x048fe20000410000 */
[----:B------:R-:W-:Y:S02]  /*2390*/  VIADD R51, R59, 0x1 ;  /* 0x000000013b337836 */ /* 0x000fe40000000000 */
[C---:B------:R-:W-:Y:S01]  /*23a0*/  FMUL.FTZ R21, R0.reuse, R38 ;  /* 0x0000002600157220 */ /* 0x040fe20000410000 */
[C---:B------:R-:W-:Y:S01]  /*23b0*/  FMUL.FTZ R40, R0.reuse, R40 ;  /* 0x0000002800287220 */ /* 0x040fe20000410000 */
[C---:B------:R-:W-:Y:S01]  /*23c0*/  FMUL.FTZ R31, R0.reuse, R46 ;  /* 0x0000002e001f7220 */ /* 0x040fe20000410000 */
[C---:B------:R-:W-:Y:S01]  /*23d0*/  FMUL.FTZ R35, R0.reuse, R50 ;  /* 0x0000003200237220 */ /* 0x040fe20000410000 */
[C---:B------:R-:W-:Y:S01]  /*23e0*/  FMUL.FTZ R52, R0.reuse, R52 ;  /* 0x0000003400347220 */ /* 0x040fe20000410000 */
[----:B------:R3:W0:Y:S01]  /*23f0*/  MUFU.TANH R118, R49 ;  /* 0x0000003100767308 */ /* 0x0006220000002400 */
[C---:B--2---:R-:W-:Y:S01]  /*2400*/  FMUL.FTZ R41, R0.reuse, R55 ;  /* 0x0000003700297220 */ /* 0x044fe20000410000 */
        /* <DEDUP_REMOVED lines=11> */
[C---:B------:R-:W-:Y:S01]  /*24c0*/  FMUL.FTZ R73, R0.reuse, R73 ;  /* 0x0000004900497220 */ /* 0x040fe20000410000 */
[C---:B------:R-:W-:Y:S01]  /*24d0*/  FMUL.FTZ R94, R0.reuse, R74 ;  /* 0x0000004a005e7220 */ /* 0x040fe20000410000 */
[C---:B------:R-:W-:Y:S01]  /*24e0*/  FMUL.FTZ R96, R0.reuse, R75 ;  /* 0x0000004b00607220 */ /* 0x040fe20000410000 */
[C---:B------:R-:W-:Y:S01]  /*24f0*/  FMUL.FTZ R76, R0.reuse, R76 ;  /* 0x0000004c004c7220 */ /* 0x040fe20000410000 */
[C---:B--2---:R-:W-:Y:S01]  /*2500*/  FMUL.FTZ R53, R0.reuse, R66 ;  /* 0x0000004200357220 */ /* 0x044fe20000410000 */
        /* <DEDUP_REMOVED lines=8> */
[C---:B-----5:R-:W-:Y:S01]  /*2590*/  FMUL.FTZ R13, R0.reuse, R87 ;  /* 0x00000057000d7220 */ /* 0x060fe20000410000 */
[C---:B------:R-:W-:Y:S01]  /*25a0*/  FMUL.FTZ R57, R0.reuse, R57 ;  /* 0x0000003900397220 */ /* 0x040fe20000410000 */
[C---:B------:R-:W-:Y:S01]  /*25b0*/  FMUL.FTZ R64, R0.reuse, R64 ;  /* 0x0000004000407220 */ /* 0x040fe20000410000 */
[C---:B------:R-:W-:Y:S01]  /*25c0*/  FMUL.FTZ R69, R0.reuse, R69 ;  /* 0x0000004500457220 */ /* 0x040fe20000410000 */
[C---:B------:R-:W-:Y:S01]  /*25d0*/  FMUL.FTZ R72, R0.reuse, R72 ;  /* 0x0000004800487220 */ /* 0x040fe20000410000 */
[C---:B------:R-:W-:Y:S01]  /*25e0*/  FMUL.FTZ R82, R0.reuse, R82 ;  /* 0x0000005200527220 */ /* 0x040fe20000410000 */
[----:B------:R-:W-:Y:S01]  /*25f0*/  FMUL.FTZ R86, R0, R86 ;  /* 0x0000005600567220 */ /* 0x000fe20000410000 */
[----:B------:R-:W-:Y:S01]  /*2600*/  IMAD R28, R18, -0x2, R51 ;  /* 0xfffffffe121c7824 */ /* 0x000fe200078e0233 */
[----:B0-----:R-:W-:Y:S01]  /*2610*/  ISETP.GE.AND P3, PT, R9, 0x1, PT ;  /* 0x000000010900780c */ /* 0x001fe20003f66270 */
[----:B------:R-:W0:Y:S01]  /*2620*/  MUFU.TANH R4, R4 ;  /* 0x0000000400047308 */ /* 0x000e220000002400 */
[----:B------:R-:W-:Y:S01]  /*2630*/  FMUL.FTZ R60, R0, R60 ;  /* 0x0000003c003c7220 */ /* 0x000fe20000410000 */
[----:B------:R-:W-:-:S02]  /*2640*/  IMAD.IADD R51, R16, 0x1, R59 ;  /* 0x0000000110337824 */ /* 0x000fc400078e023b */
[----:B------:R-:W-:Y:S01]  /*2650*/  FMUL.FTZ R48, R0, R48 ;  /* 0x0000003000307220 */ /* 0x000fe20000410000 */
[----:B------:R-:W-:Y:S01]  /*2660*/  LEA R54, R89, 0xffffff80, 0x7 ;  /* 0xffffff8059367811 */ /* 0x000fe200078e38ff */
[----:B------:R-:W-:Y:S02]  /*2670*/  IMAD R58, R18, -0x2, R51 ;  /* 0xfffffffe123a7824 */ /* 0x000fe400078e0233 */
[----:B------:R-:W2:Y:S08]  /*2680*/  MUFU.TANH R12, R12 ;  /* 0x0000000c000c7308 */ /* 0x000eb00000002400 */
[----:B------:R-:W3:Y:S08]  /*2690*/  MUFU.TANH R2, R2 ;  /* 0x0000000200027308 */ /* 0x000ef00000002400 */
        /* <DEDUP_REMOVED lines=24> */
[----:B------:R-:W0:Y:S01]  /*2820*/  MUFU.TANH R43, R43 ;  /* 0x0000002b002b7308 */ /* 0x000e220000002400 */
[----:B-----5:R-:W-:-:S07]  /*2830*/  IADD3 R57, -R17, R28, R16 ;  /* 0x0000001c11397210 */ /* 0x020fce0007ffe110 */
        /* <DEDUP_REMOVED lines=28> */
[----:B------:R4:W0:Y:S01]  /*2a00*/  MUFU.TANH R120, R48 ;  /* 0x0000003000787308 */ /* 0x0008220000002400 */
[----:B-----5:R-:W-:-:S02]  /*2a10*/  VIADD R60, R57, UR5 ;  /* 0x00000005393c7c36 */ /* 0x020fc40008000000 */
[----:B------:R-:W-:-:S05]  /*2a20*/  IMAD.IADD R57, R57, 0x1, R8 ;  /* 0x0000000139397824 */ /* 0x000fca00078e0208 */
[----:B-1----:R-:W-:Y:S01]  /*2a30*/  VIADDMNMX R46, R61, R57, R58, PT ;  /* 0x000000393d2e7246 */ /* 0x002fe2000380013a */
[----:B----4-:R-:W-:Y:S01]  /*2a40*/  IMAD.IADD R48, R60, 0x1, R61 ;  /* 0x000000013c307824 */ /* 0x010fe200078e023d */
[----:B--23--:R-:W-:Y:S06]  /*2a50*/  @!P3 BRA `(.L_x_1192) ;  /* 0x000000000050b947 */ /* 0x00cfec0003800000 */
[----:B------:R-:W-:Y:S01]  /*2a60*/  IADD3 R28, -R17, R16, R61 ;  /* 0x00000010111c7210 */ /* 0x000fe20007ffe13d */
[----:B------:R-:W-:Y:S03]  /*2a70*/  BSSY B0, `(.L_x_1193) ;  /* 0x000000e000007945 */ /* 0x000fe60003800000 */
[----:B------:R-:W-:-:S13]  /*2a80*/  ISETP.GT.AND P4, PT, R28, -0x1, PT ;  /* 0xffffffff1c00780c */ /* 0x000fda0003f84270 */
[----:B------:R-:W-:Y:S05]  /*2a90*/  @P4 BRA `(.L_x_1194) ;  /* 0x00000000001c4947 */ /* 0x000fea0003800000 */
[----:B------:R-:W-:Y:S02]  /*2aa0*/  ISETP.NE.AND P4, PT, R9, 0x1, PT ;  /* 0x000000010900780c */ /* 0x000fe40003f85270 */
[----:B------:R-:W-:-:S11]  /*2ab0*/  LOP3.LUT R51, RZ, R28, RZ, 0x33, !PT ;  /* 0x0000001cff337212 */ /* 0x000fd600078e33ff */
[----:B------:R-:W1:Y:S02]  /*2ac0*/  @P4 LDC.64 R62, c[0x0][0x9e8] ;  /* 0x00027a00ff3e4b82 */ /* 0x000e640000000a00 */
[----:B-1----:R-:W-:-:S05]  /*2ad0*/  @P4 IMAD.HI.U32 R28, R51, R62, RZ ;  /* 0x0000003e331c4227 */ /* 0x002fca00078e00ff */
[----:B------:R-:W-:-:S04]  /*2ae0*/  @P4 SHF.R.U32.HI R51, RZ, R63, R28 ;  /* 0x0000003fff334219 */ /* 0x000fc8000001161c */
[----:B------:R-:W-:Y:S01]  /*2af0*/  LOP3.LUT R28, RZ, R51, RZ, 0x33, !PT ;  /* 0x00000033ff1c7212 */ /* 0x000fe200078e33ff */
[----:B------:R-:W-:Y:S06]  /*2b00*/  BRA `(.L_x_1195) ;  /* 0x0000000000107947 */ /* 0x000fec0003800000 */
.L_x_1194:
[----:B------:R-:W-:-:S13]  /*2b10*/  ISETP.NE.AND P4, PT, R9, 0x1, PT ;  /* 0x000000010900780c */ /* 0x000fda0003f85270 */
[----:B------:R-:W1:Y:S02]  /*2b20*/  @P4 LDC.64 R62, c[0x0][0x9e8] ;  /* 0x00027a00ff3e4b82 */ /* 0x000e640000000a00 */
[----:B-1----:R-:W-:-:S05]  /*2b30*/  @P4 IMAD.HI.U32 R30, R28, R62, RZ ;  /* 0x0000003e1c1e4227 */ /* 0x002fca00078e00ff */
[----:B------:R-:W-:-:S07]  /*2b40*/  @P4 SHF.R.U32.HI R28, RZ, R63, R30 ;  /* 0x0000003fff1c4219 */ /* 0x000fce000001161e */
.L_x_1195:
[----:B------:R-:W-:Y:S05]  /*2b50*/  BSYNC B0 ;  /* 0x0000000000007941 */ /* 0x000fea0003800000 */
.L_x_1193:
[----:B------:R-:W-:-:S04]  /*2b60*/  IMAD R51, R28, R9, -R54 ;  /* 0x000000091c337224 */ /* 0x000fc800078e0a36 */
[----:B------:R-:W-:-:S05]  /*2b70*/  IMAD R51, R18, -0x2, R51 ;  /* 0xfffffffe12337824 */ /* 0x000fca00078e0233 */
[----:B------:R-:W-:Y:S02]  /*2b80*/  VIMNMX R48, R48, R51, !PT ;  /* 0x0000003330307248 */ /* 0x000fe40007fe0100 */
[----:B------:R-:W-:-:S07]  /*2b90*/  VIADDMNMX R46, R51, R9, R46, PT ;  /* 0x00000009332e7246 */ /* 0x000fce000380012e */
.L_x_1192:
[C---:B------:R-:W-:Y:S02]  /*2ba0*/  ISETP.GE.AND P4, PT, R59.reuse, 0x2, PT ;  /* 0x000000023b00780c */ /* 0x040fe40003f86270 */
[----:B------:R-:W-:Y:S02]  /*2bb0*/  ISETP.GE.AND P6, PT, R59, 0x9, PT ;  /* 0x000000093b00780c */ /* 0x000fe40003fc6270 */
[----:B------:R-:W-:Y:S02]  /*2bc0*/  ISETP.GT.AND P5, PT, R48, 0x1, !P4 ;  /* 0x000000013000780c */ /* 0x000fe400067a4270 */
[----:B------:R-:W-:Y:S02]  /*2bd0*/  P2R R62, PR, RZ, 0x40 ;  /* 0x00000040ff3e7803 */ /* 0x000fe40000000000 */
[----:B------:R-:W-:-:S04]  /*2be0*/  ISETP.LT.OR P5, PT, R46, 0x2, P5 ;  /* 0x000000022e00780c */ /* 0x000fc80002fa1670 */
[----:B------:R-:W-:Y:S02]  /*2bf0*/  FSEL R136, R12, -INF , !P5 ;  /* 0xff8000000c887808 */ /* 0x000fe40006800000 */
[----:B------:R-:W-:Y:S02]  /*2c00*/  ISETP.GT.AND P5, PT, R48, 0x8, !P6 ;  /* 0x000000083000780c */ /* 0x000fe400077a4270 */
[----:B------:R-:W-:Y:S02]  /*2c10*/  ISETP.GE.AND P6, PT, R59, 0xa, PT ;  /* 0x0000000a3b00780c */ /* 0x000fe40003fc6270 */
[----:B------:R-:W-:Y:S02]  /*2c20*/  ISETP.LT.OR P5, PT, R46, 0x9, P5 ;  /* 0x000000092e00780c */ /* 0x000fe40002fa1670 */
[----:B------:R-:W-:Y:S02]  /*2c30*/  P2R R63, PR, RZ, 0x40 ;  /* 0x00000040ff3f7803 */ /* 0x000fe40000000000 */
[----:B0-----:R-:W-:-:S02]  /*2c40*/  FSEL R134, R14, -INF , !P5 ;  /* 0xff8000000e867808 */ /* 0x001fc40006800000 */
[----:B------:R-:W-:Y:S02]  /*2c50*/  ISETP.GT.AND P5, PT, R48, 0x9, !P6 ;  /* 0x000000093000780c */ /* 0x000fe400077a4270 */
[----:B------:R-:W-:Y:S02]  /*2c60*/  ISETP.GE.AND P6, PT, R59, 0x11, PT ;  /* 0x000000113b00780c */ /* 0x000fe40003fc6270 */
[----:B------:R-:W-:Y:S02]  /*2c70*/  ISETP.LT.OR P5, PT, R46, 0xa, P5 ;  /* 0x0000000a2e00780c */ /* 0x000fe40002fa1670 */
[----:B------:R-:W-:Y:S02]  /*2c80*/  P2R R64, PR, RZ, 0x40 ;  /* 0x00000040ff407803 */ /* 0x000fe40000000000 */
[----:B------:R-:W-:Y:S02]  /*2c90*/  FSEL R104, R20, -INF , !P5 ;  /* 0xff80000014687808 */ /* 0x000fe40006800000 */
[----:B------:R-:W-:-:S02]  /*2ca0*/  ISETP.GT.AND P5, PT, R48, 0x10, !P6 ;  /* 0x000000103000780c */ /* 0x000fc400077a4270 */
[C---:B------:R-:W-:Y:S02]  /*2cb0*/  ISETP.GE.AND P6, PT, R59.reuse, 0x12, PT ;  /* 0x000000123b00780c */ /* 0x040fe40003fc6270 */
[----:B------:R-:W-:Y:S02]  /*2cc0*/  ISETP.LT.OR P5, PT, R46, 0x11, P5 ;  /* 0x000000112e00780c */ /* 0x000fe40002fa1670 */
[----:B------:R-:W-:Y:S02]  /*2cd0*/  P2R R66, PR, RZ, 0x40 ;  /* 0x00000040ff427803 */ /* 0x000fe40000000000 */
[----:B------:R-:W-:Y:S02]  /*2ce0*/  FSEL R132, R24, -INF , !P5 ;  /* 0xff80000018847808 */ /* 0x000fe40006800000 */
[----:B------:R-:W-:Y:S02]  /*2cf0*/  ISETP.GT.AND P5, PT, R48, 0x11, !P6 ;  /* 0x000000113000780c */ /* 0x000fe400077a4270 */
[----:B------:R-:W-:-:S02]  /*2d00*/  ISETP.GE.AND P6, PT, R59, 0x19, PT ;  /* 0x000000193b00780c */ /* 0x000fc40003fc6270 */
[----:B------:R-:W-:Y:S02]  /*2d10*/  ISETP.LT.OR P5, PT, R46, 0x12, P5 ;  /* 0x000000122e00780c */ /* 0x000fe40002fa1670 */
[----:B------:R-:W-:Y:S02]  /*2d20*/  P2R R67, PR, RZ, 0x40 ;  /* 0x00000040ff437803 */ /* 0x000fe40000000000 */
[----:B------:R-:W-:Y:S02]  /*2d30*/  FSEL R106, R26, -INF , !P5 ;  /* 0xff8000001a6a7808 */ /* 0x000fe40006800000 */
[----:B------:R-:W-:Y:S02]  /*2d40*/  ISETP.GT.AND P5, PT, R48, 0x18, !P6 ;  /* 0x000000183000780c */ /* 0x000fe400077a4270 */
[----:B------:R-:W-:Y:S02]  /*2d50*/  ISETP.GE.AND P6, PT, R59, 0x1a, PT ;  /* 0x0000001a3b00780c */ /* 0x000fe40003fc6270 */
[----:B------:R-:W-:-:S02]  /*2d60*/  ISETP.LT.OR P5, PT, R46, 0x19, P5 ;  /* 0x000000192e00780c */ /* 0x000fc40002fa1670 */
[----:B------:R-:W-:Y:S02]  /*2d70*/  P2R R69, PR, RZ, 0x40 ;  /* 0x00000040ff457803 */ /* 0x000fe40000000000 */
[----:B------:R-:W-:Y:S02]  /*2d80*/  FSEL R130, R36, -INF , !P5 ;  /* 0xff80000024827808 */ /* 0x000fe40006800000 */
[----:B------:R-:W-:Y:S02]  /*2d90*/  ISETP.GT.AND P5, PT, R48, 0x19, !P6 ;  /* 0x000000193000780c */ /* 0x000fe400077a4270 */
[----:B------:R-:W-:Y:S02]  /*2da0*/  ISETP.GE.AND P6, PT, R59, 0x21, PT ;  /* 0x000000213b00780c */ /* 0x000fe40003fc6270 */
[----:B------:R-:W-:Y:S02]  /*2db0*/  ISETP.LT.OR P5, PT, R46, 0x1a, P5 ;  /* 0x0000001a2e00780c */ /* 0x000fe40002fa1670 */
[----:B------:R-:W-:-:S02]  /*2dc0*/  P2R R70, PR, RZ, 0x40 ;  /* 0x00000040ff467803 */ /* 0x000fc40000000000 */
[----:B------:R-:W-:Y:S02]  /*2dd0*/  FSEL R128, R128, -INF , !P5 ;  /* 0xff80000080807808 */ /* 0x000fe40006800000 */
[----:B------:R-:W-:Y:S02]  /*2de0*/  ISETP.GT.AND P5, PT, R48, 0x20, !P6 ;  /* 0x000000203000780c */ /* 0x000fe400077a4270 */
[----:B------:R-:W-:Y:S02]  /*2df0*/  ISETP.GE.AND P6, PT, R59, 0x22, PT ;  /* 0x000000223b00780c */ /* 0x000fe40003fc6270 */
[----:B------:R-:W-:Y:S02]  /*2e00*/  ISETP.LT.OR P5, PT, R46, 0x21, P5 ;  /* 0x000000212e00780c */ /* 0x000fe40002fa1670 */
[----:B------:R-:W-:Y:S02]  /*2e10*/  P2R R71, PR, RZ, 0x40 ;  /* 0x00000040ff477803 */ /* 0x000fe40000000000 */
[----:B------:R-:W-:-:S02]  /*2e20*/  FSEL R126, R40, -INF , !P5 ;  /* 0xff800000287e7808 */ /* 0x000fc40006800000 */
        /* <DEDUP_REMOVED lines=62> */
[----:B------:R-:W-:-:S04]  /*3210*/  ISETP.LT.OR P5, PT, R46, 0x52, P5 ;  /* 0x000000522e00780c */ /* 0x000fc80002fa1670 */
        /* <DEDUP_REMOVED lines=24> */
[C---:B------:R-:W-:Y:S02]  /*33a0*/  ISETP.GE.AND P6, PT, R59.reuse, 0x6a, PT ;  /* 0x0000006a3b00780c */ /* 0x040fe40003fc6270 */
        /* <DEDUP_REMOVED lines=24> */
[----:B------:R-:W-:Y:S02]  /*3530*/  ISETP.GE.AND P6, PT, R59, 0x7a, PT ;  /* 0x0000007a3b00780c */ /* 0x000fe40003fc6270 */
[----:B------:R-:W0:Y:S02]  /*3540*/  SHFL.IDX PT, R59, R44, 0x1, 0x1c1f ;  /* 0x003c1f002c3b7f89 */ /* 0x000e2400000e0000 */
[----:B------:R-:W-:Y:S02]  /*3550*/  P2R R81, PR, RZ, 0x40 ;  /* 0x00000040ff517803 */ /* 0x000fe40000000000 */
[----:B------:R-:W-:-:S04]  /*3560*/  ISETP.GT.AND P6, PT, R48, 0x79, !P6 ;  /* 0x000000793000780c */ /* 0x000fc800077c4270 */
[----:B------:R-:W-:-:S04]  /*3570*/  ISETP.LT.OR P6, PT, R46, 0x7a, P6 ;  /* 0x0000007a2e00780c */ /* 0x000fc800037c1670 */
[----:B------:R-:W-:Y:S02]  /*3580*/  FSEL R14, R85, -INF , !P6 ;  /* 0xff800000550e7808 */ /* 0x000fe40007000000 */
[----:B0-----:R-:W-:Y:S01]  /*3590*/  VIADDMNMX R4, R59, R57, R58, PT ;  /* 0x000000393b047246 */ /* 0x001fe2000380013a */
[----:B------:R-:W-:Y:S01]  /*35a0*/  IMAD.IADD R51, R60, 0x1, R59 ;  /* 0x000000013c337824 */ /* 0x000fe200078e023b */
[----:B------:R-:W-:Y:S06]  /*35b0*/  @!P3 BRA `(.L_x_1196) ;  /* 0x000000000050b947 */ /* 0x000fec0003800000 */
[----:B------:R-:W-:Y:S01]  /*35c0*/  IADD3 R44, -R17, R16, R59 ;  /* 0x00000010112c7210 */ /* 0x000fe20007ffe13b */
[----:B------:R-:W-:Y:S03]  /*35d0*/  BSSY B0, `(.L_x_1197) ;  /* 0x000000e000007945 */ /* 0x000fe60003800000 */
        /* <DEDUP_REMOVED lines=9> */
.L_x_1198:
[----:B------:R-:W-:-:S13]  /*3670*/  ISETP.NE.AND P6, PT, R9, 0x1, PT ;  /* 0x000000010900780c */ /* 0x000fda0003fc5270 */
[----:B------:R-:W0:Y:S02]  /*3680*/  @P6 LDC.64 R56, c[0x0][0x9e8] ;  /* 0x00027a00ff386b82 */ /* 0x000e240000000a00 */
[----:B0-----:R-:W-:-:S05]  /*3690*/  @P6 IMAD.HI.U32 R56, R44, R56, RZ ;  /* 0x000000382c386227 */ /* 0x001fca00078e00ff */
[----:B------:R-:W-:-:S07]  /*36a0*/  @P6 SHF.R.U32.HI R44, RZ, R57, R56 ;  /* 0x00000039ff2c6219 */ /* 0x000fce0000011638 */
.L_x_1199:
[----:B------:R-:W-:Y:S05]  /*36b0*/  BSYNC B0 ;  /* 0x0000000000007941 */ /* 0x000fea0003800000 */
.L_x_1197:
[----:B------:R-:W-:-:S04]  /*36c0*/  IMAD R57, R44, R9, -R54 ;  /* 0x000000092c397224 */ /* 0x000fc800078e0a36 */
[----:B------:R-:W-:-:S05]  /*36d0*/  IMAD R44, R18, -0x2, R57 ;  /* 0xfffffffe122c7824 */ /* 0x000fca00078e0239 */
[----:B------:R-:W-:Y:S02]  /*36e0*/  VIMNMX R51, R51, R44, !PT ;  /* 0x0000002c33337248 */ /* 0x000fe40007fe0100 */
[----:B------:R-:W-:-:S07]  /*36f0*/  VIADDMNMX R4, R44, R9, R4, PT ;  /* 0x000000092c047246 */ /* 0x000fce0003800104 */
.L_x_1196:
[----:B------:R-:W-:Y:S01]  /*3700*/  ISETP.GT.AND P4, PT, R51, 0x1, !P4 ;  /* 0x000000013300780c */ /* 0x000fe20006784270 */
[----:B------:R-:W-:Y:S01]  /*3710*/  ULDC UR6, c[0x0][0x988] ;  /* 0x0002620000067ab9 */ /* 0x000fe20000000800 */
[----:B------:R-:W-:Y:S02]  /*3720*/  ISETP.NE.AND P6, PT, R67, RZ, PT ;  /* 0x000000ff4300720c */ /* 0x000fe40003fc5270 */
[----:B------:R-:W-:Y:S02]  /*3730*/  ISETP.LT.OR P4, PT, R4, 0x2, P4 ;  /* 0x000000020400780c */ /* 0x000fe40002781670 */
        /* <DEDUP_REMOVED lines=22> */
[----:B------:R-:W-:Y:S01]  /*38a0*/  FSEL R52, R7, -INF , !P4 ;  /* 0xff80000007347808 */ /* 0x000fe20006000000 */
[----:B------:R-:W-:Y:S01]  /*38b0*/  IMAD.U32 R7, RZ, RZ, UR6 ;  /* 0x00000006ff077e24 */ /* 0x000fe2000f8e00ff */
[----:B------:R-:W-:Y:S02]  /*38c0*/  ISETP.NE.AND P4, PT, R66, RZ, PT ;  /* 0x000000ff4200720c */ /* 0x000fe40003f85270 */
[----:B------:R-:W-:Y:S02]  /*38d0*/  FMNMX.FTZ R3, R124, R3, !PT ;  /* 0x000000037c037209 */ /* 0x000fe40007810000 */
[----:B------:R-:W-:Y:S02]  /*38e0*/  ISETP.GT.AND P4, PT, R51, 0x11, !P4 ;  /* 0x000000113300780c */ /* 0x000fe40006784270 */
[----:B------:R-:W-:-:S02]  /*38f0*/  FMNMX.FTZ R3, R122, R3, !PT ;  /* 0x000000037a037209 */ /* 0x000fc40007810000 */
[----:B------:R-:W-:Y:S02]  /*3900*/  ISETP.LT.OR P4, PT, R4, 0x12, P4 ;  /* 0x000000120400780c */ /* 0x000fe40002781670 */
[----:B------:R-:W-:Y:S02]  /*3910*/  FMNMX.FTZ R3, R120, R3, !PT ;  /* 0x0000000378037209 */ /* 0x000fe40007810000 */
[----:B------:R-:W-:Y:S02]  /*3920*/  FSEL R54, R15, -INF , !P4 ;  /* 0xff8000000f367808 */ /* 0x000fe40006000000 */
[----:B------:R-:W-:Y:S02]  /*3930*/  ISETP.GT.AND P4, PT, R51, 0x18, !P6 ;  /* 0x000000183300780c */ /* 0x000fe40007784270 */
[----:B------:R-:W-:Y:S02]  /*3940*/  ISETP.NE.AND P6, PT, R86, RZ, PT ;  /* 0x000000ff5600720c */ /* 0x000fe40003fc5270 */
        /* <DEDUP_REMOVED lines=45> */
[----:B------:R-:W-:Y:S01]  /*3c20*/  ISETP.NE.AND P4, PT, R78, RZ, PT ;  /* 0x000000ff4e00720c */ /* 0x000fe20003f85270 */
[----:B------:R-:W0:Y:S01]  /*3c30*/  SHFL.BFLY PT, R6, R3, 0x2, 0x1f ;  /* 0x0c401f0003067f89 */ /* 0x000e2200000e0000 */
[----:B------:R-:W-:Y:S02]  /*3c40*/  ISETP.LT.OR P5, PT, R4, 0x79, P5 ;  /* 0x000000790400780c */ /* 0x000fe40002fa1670 */
[----:B------:R-:W-:-:S04]  /*3c50*/  ISETP.GT.AND P4, PT, R51, 0x31, !P4 ;  /* 0x000000313300780c */ /* 0x000fc80006784270 */
[----:B------:R-:W-:-:S04]  /*3c60*/  ISETP.LT.OR P4, PT, R4, 0x32, P4 ;  /* 0x000000320400780c */ /* 0x000fc80002781670 */
[----:B------:R-:W-:Y:S02]  /*3c70*/  FSEL R70, R37, -INF , !P4 ;  /* 0xff80000025467808 */ /* 0x000fe40006000000 */
[----:B------:R-:W-:-:S04]  /*3c80*/  ISETP.NE.AND P4, PT, R79, RZ, PT ;  /* 0x000000ff4f00720c */ /* 0x000fc80003f85270 */
[----:B------:R-:W-:-:S04]  /*3c90*/  ISETP.GT.AND P4, PT, R51, 0x38, !P4 ;  /* 0x000000383300780c */ /* 0x000fc80006784270 */
[----:B------:R-:W-:Y:S02]  /*3ca0*/  ISETP.LT.OR P4, PT, R4, 0x39, P4 ;  /* 0x000000390400780c */ /* 0x000fe40002781670 */
[----:B0-----:R-:W-:Y:S02]  /*3cb0*/  FMNMX.FTZ R5, R3, R6, !PT ;  /* 0x0000000603057209 */ /* 0x001fe40007810000 */
[----:B------:R-:W-:Y:S02]  /*3cc0*/  FSEL R72, R39, -INF , !P4 ;  /* 0xff80000027487808 */ /* 0x000fe40006000000 */
[----:B------:R-:W-:Y:S01]  /*3cd0*/  ISETP.NE.AND P4, PT, R82, RZ, PT ;  /* 0x000000ff5200720c */ /* 0x000fe20003f85270 */
[----:B------:R-:W0:Y:S03]  /*3ce0*/  SHFL.BFLY PT, R6, R5, 0x1, 0x1f ;  /* 0x0c201f0005067f89 */ /* 0x000e2600000e0000 */
        /* <DEDUP_REMOVED lines=8> */
[----:B------:R-:W-:Y:S01]  /*3d70*/  ISETP.GT.AND P4, PT, R51, 0x41, !P6 ;  /* 0x000000413300780c */ /* 0x000fe20007784270 */
[----:B------:R-:W-:-:S01]  /*3d80*/  FFMA.FTZ R15, R6, R7, -8 ;  /* 0xc1000000060f7423 */ /* 0x000fc20000010007 */
[----:B------:R-:W-:Y:S02]  /*3d90*/  ISETP.NE.AND P6, PT, R77, RZ, PT ;  /* 0x000000ff4d00720c */ /* 0x000fe40003fc5270 */
        /* <DEDUP_REMOVED lines=53> */
[----:B------:R-:W-:Y:S01]  /*40f0*/  ISETP.GT.AND P6, PT, R51, 0x79, !P6 ;  /* 0x000000793300780c */ /* 0x000fe200077c4270 */
[----:B------:R-:W-:-:S01]  /*4100*/  FFMA.FTZ R120, R120, R7, -R39 ;  /* 0x0000000778787223 */ /* 0x000fc20000010827 */
[----:B------:R-:W-:Y:S01]  /*4110*/  FSEL R37, R2, -INF , !P4 ;  /* 0xff80000002257808 */ /* 0x000fe20006000000 */
[----:B------:R0:W-:Y:S01]  /*4120*/  MUFU.EX2 R43, R114 ;  /* 0x00000072002b7308 */ /* 0x0001e20000000800 */
[----:B------:R-:W-:Y:S01]  /*4130*/  ISETP.NE.AND P4, PT, R105, RZ, PT ;  /* 0x000000ff6900720c */ /* 0x000fe20003f85270 */
[-CC-:B------:R-:W-:Y:S01]  /*4140*/  FFMA.FTZ R2, R138, R7.reuse, -R39.reuse ;  /* 0x000000078a027223 */ /* 0x180fe20000010827 */
[----:B------:R-:W-:Y:S01]  /*4150*/  FMNMX.FTZ R15, R37, R44, !PT ;  /* 0x0000002c250f7209 */ /* 0x000fe20007810000 */
[-CC-:B------:R-:W-:Y:S01]  /*4160*/  FFMA.FTZ R3, R136, R7.reuse, -R39.reuse ;  /* 0x0000000788037223 */ /* 0x180fe20000010827 */
[----:B------:R-:W-:Y:S01]  /*4170*/  ISETP.GT.AND P4, PT, R51, 0x71, !P4 ;  /* 0x000000713300780c */ /* 0x000fe20006784270 */
[--C-:B------:R-:W-:Y:S01]  /*4180*/  FFMA.FTZ R5, R134, R7, -R39.reuse ;  /* 0x0000000786057223 */ /* 0x100fe20000010827 */
[----:B------:R-:W-:Y:S01]  /*4190*/  FMNMX.FTZ R21, R46, R15, !PT ;  /* 0x0000000f2e157209 */ /* 0x000fe20007810000 */
[----:B------:R1:W-:Y:S01]  /*41a0*/  MUFU.EX2 R45, R31 ;  /* 0x0000001f002d7308 */ /* 0x0003e20000000800 */
[----:B------:R-:W-:Y:S01]  /*41b0*/  ISETP.LT.OR P4, PT, R4, 0x72, P4 ;  /* 0x000000720400780c */ /* 0x000fe20002781670 */
[--C-:B------:R-:W-:Y:S01]  /*41c0*/  FFMA.FTZ R104, R104, R7, -R39.reuse ;  /* 0x0000000768687223 */ /* 0x100fe20000010827 */
[----:B------:R-:W-:Y:S01]  /*41d0*/  FMNMX.FTZ R21, R48, R21, !PT ;  /* 0x0000001530157209 */ /* 0x000fe20007810000 */
[-CC-:B------:R-:W-:Y:S01]  /*41e0*/  FFMA.FTZ R132, R132, R7.reuse, -R39.reuse ;  /* 0x0000000784847223 */ /* 0x180fe20000010827 */
[----:B------:R-:W-:Y:S01]  /*41f0*/  FSEL R112, R10, -INF , !P4 ;  /* 0xff8000000a707808 */ /* 0x000fe20006000000 */
        /* <DEDUP_REMOVED lines=11> */
[----:B0-----:R-:W-:Y:S01]  /*42b0*/  FSEL R114, R13, -INF , !P6 ;  /* 0xff8000000d727808 */ /* 0x001fe20007000000 */
[--C-:B------:R-:W-:Y:S01]  /*42c0*/  FFMA.FTZ R124, R124, R7, -R39.reuse ;  /* 0x000000077c7c7223 */ /* 0x100fe20000010827 */
[----:B------:R-:W-:Y:S01]  /*42d0*/  FMNMX.FTZ R21, R58, R21, !PT ;  /* 0x000000153a157209 */ /* 0x000fe20007810000 */
[-CC-:B------:R-:W-:Y:S01]  /*42e0*/  FFMA.FTZ R122, R122, R7.reuse, -R39.reuse ;  /* 0x000000077a7a7223 */ /* 0x180fe20000010827 */
[----:B------:R-:W-:-:S01]  /*42f0*/  FFMA.FTZ R118, R118, R7, -R39 ;  /* 0x0000000776767223 */ /* 0x000fc20000010827 */
        /* <DEDUP_REMOVED lines=8> */
[--C-:B-1----:R-:W-:Y:S01]  /*4380*/  FFMA.FTZ R31, R34, R7, -R39.reuse ;  /* 0x00000007221f7223 */ /* 0x102fe20000010827 */
[----:B------:R-:W-:Y:S01]  /*4390*/  FMNMX.FTZ R27, R64, R21, !PT ;  /* 0x00000015401b7209 */ /* 0x000fe20007810000 */
[-CC-:B------:R-:W-:Y:S01]  /*43a0*/  FFMA.FTZ R32, R32, R7.reuse, -R39.reuse ;  /* 0x0000000720207223 */ /* 0x180fe20000010827 */
[----:B------:R-:W-:-:S01]  /*43b0*/  FFMA.FTZ R28, R28, R7, -R39 ;  /* 0x000000071c1c7223 */ /* 0x000fc20000010827 */
[--C-:B------:R-:W-:Y:S01]  /*43c0*/  FFMA.FTZ R11, R26, R7, -R39.reuse ;  /* 0x000000071a0b7223 */ /* 0x100fe20000010827 */
[----:B------:R-:W-:Y:S01]  /*43d0*/  FMNMX.FTZ R27, R66, R27, !PT ;  /* 0x0000001b421b7209 */ /* 0x000fe20007810000 */
[-CC-:B------:R-:W-:Y:S01]  /*43e0*/  FFMA.FTZ R13, R24, R7.reuse, -R39.reuse ;  /* 0x00000007180d7223 */ /* 0x180fe20000010827 */
[----:B------:R-:W-:-:S01]  /*43f0*/  FFMA.FTZ R12, R12, R7, -R39 ;  /* 0x000000070c0c7223 */ /* 0x000fc20000010827 */
[----:B------:R-:W-:Y:S01]  /*4400*/  MUFU.EX2 R2, R2 ;  /* 0x0000000200027308 */ /* 0x000fe20000000800 */
[----:B------:R-:W-:-:S04]  /*4410*/  FMNMX.FTZ R27, R68, R27, !PT ;  /* 0x0000001b441b7209 */ /* 0x000fc80007810000 */
[----:B------:R-:W-:-:S03]  /*4420*/  FMNMX.FTZ R27, R70, R27, !PT ;  /* 0x0000001b461b7209 */ /* 0x000fc60007810000 */
[----:B------:R-:W0:Y:S01]  /*4430*/  MUFU.EX2 R3, R3 ;  /* 0x0000000300037308 */ /* 0x000e220000000800 */
[----:B------:R-:W-:-:S04]  /*4440*/  FMNMX.FTZ R27, R72, R27, !PT ;  /* 0x0000001b481b7209 */ /* 0x000fc80007810000 */
[----:B------:R-:W-:-:S03]  /*4450*/  FMNMX.FTZ R27, R74, R27, !PT ;  /* 0x0000001b4a1b7209 */ /* 0x000fc60007810000 */
[----:B------:R-:W1:Y:S01]  /*4460*/  MUFU.EX2 R5, R5 ;  /* 0x0000000500057308 */ /* 0x000e620000000800 */
[----:B------:R-:W-:-:S04]  /*4470*/  FMNMX.FTZ R27, R76, R27, !PT ;  /* 0x0000001b4c1b7209 */ /* 0x000fc80007810000 */
[----:B------:R-:W-:-:S03]  /*4480*/  FMNMX.FTZ R27, R78, R27, !PT ;  /* 0x0000001b4e1b7209 */ /* 0x000fc60007810000 */
[----:B------:R-:W2:Y:S01]  /*4490*/  MUFU.EX2 R104, R104 ;  /* 0x0000006800687308 */ /* 0x000ea20000000800 */
[----:B------:R-:W-:-:S04]  /*44a0*/  FMNMX.FTZ R29, R80, R27, !PT ;  /* 0x0000001b501d7209 */ /* 0x000fc80007810000 */
[----:B------:R-:W-:-:S03]  /*44b0*/  FMNMX.FTZ R29, R82, R29, !PT ;  /* 0x0000001d521d7209 */ /* 0x000fc60007810000 */
[----:B------:R-:W-:Y:S01]  /*44c0*/  MUFU.EX2 R27, R120 ;  /* 0x00000078001b7308 */ /* 0x000fe20000000800 */
[----:B------:R-:W-:-:S04]  /*44d0*/  FMNMX.FTZ R29, R84, R29, !PT ;  /* 0x0000001d541d7209 */ /* 0x000fc80007810000 */
[----:B------:R-:W-:-:S03]  /*44e0*/  FMNMX.FTZ R29, R86, R29, !PT ;  /* 0x0000001d561d7209 */ /* 0x000fc60007810000 */
[----:B------:R3:W-:Y:S01]  /*44f0*/  MUFU.EX2 R120, R10 ;  /* 0x0000000a00787308 */ /* 0x0007e20000000800 */
[----:B------:R-:W-:-:S04]  /*4500*/  FMNMX.FTZ R29, R90, R29, !PT ;  /* 0x0000001d5a1d7209 */ /* 0x000fc80007810000 */
[----:B------:R-:W-:-:S03]  /*4510*/  FMNMX.FTZ R29, R92, R29, !PT ;  /* 0x0000001d5c1d7209 */ /* 0x000fc60007810000 */
[----:B------:R-:W4:Y:S01]  /*4520*/  MUFU.EX2 R15, R132 ;  /* 0x00000084000f7308 */ /* 0x000f220000000800 */
[----:B------:R-:W-:Y:S01]  /*4530*/  FMNMX.FTZ R29, R94, R29, !PT ;  /* 0x0000001d5e1d7209 */ /* 0x000fe20007810000 */
[----:B---3--:R-:W-:-:S03]  /*4540*/  FFMA.FTZ R10, R20, R7, -R39 ;  /* 0x00000007140a7223 */ /* 0x008fc60000010827 */
[----:B------:R-:W-:-:S03]  /*4550*/  FMNMX.FTZ R29, R96, R29, !PT ;  /* 0x0000001d601d7209 */ /* 0x000fc60007810000 */
[----:B------:R-:W3:Y:S01]  /*4560*/  MUFU.EX2 R106, R106 ;  /* 0x0000006a006a7308 */ /* 0x000ee20000000800 */
[----:B------:R-:W-:-:S04]  /*4570*/  FMNMX.FTZ R29, R98, R29, !PT ;  /* 0x0000001d621d7209 */ /* 0x000fc80007810000 */
[----:B------:R-:W-:-:S03]  /*4580*/  FMNMX.FTZ R29, R102, R29, !PT ;  /* 0x0000001d661d7209 */ /* 0x000fc60007810000 */
[----:B------:R-:W5:Y:S01]  /*4590*/  MUFU.EX2 R25, R25 ;  /* 0x0000001900197308 */ /* 0x000f620000000800 */
[----:B------:R-:W-:-:S04]  /*45a0*/  FMNMX.FTZ R29, R100, R29, !PT ;  /* 0x0000001d641d7209 */ /* 0x000fc80007810000 */
[----:B------:R-:W-:-:S03]  /*45b0*/  FMNMX.FTZ R29, R112, R29, !PT ;  /* 0x0000001d701d7209 */ /* 0x000fc60007810000 */
[----:B------:R-:W5:Y:S01]  /*45c0*/  MUFU.EX2 R128, R128 ;  /* 0x0000008000807308 */ /* 0x000f620000000800 */
[----:B------:R-:W-:-:S04]  /*45d0*/  FMNMX.FTZ R29, R110, R29, !PT ;  /* 0x0000001d6e1d7209 */ /* 0x000fc80007810000 */
[----:B------:R-:W-:-:S03]  /*45e0*/  FMNMX.FTZ R29, R114, R29, !PT ;  /* 0x0000001d721d7209 */ /* 0x000fc60007810000 */
[----:B------:R-:W-:Y:S02]  /*45f0*/  MUFU.EX2 R21, R126 ;  /* 0x0000007e00157308 */ /* 0x000fe40000000800 */
[----:B------:R-:W0:Y:S06]  /*4600*/  SHFL.BFLY PT, R4, R29, 0x2, 0x1f ;  /* 0x0c401f001d047f89 */ /* 0x000e2c00000e0000 */
[----:B------:R-:W-:Y:S08]  /*4610*/  MUFU.EX2 R108, R108 ;  /* 0x0000006c006c7308 */ /* 0x000ff00000000800 */
[----:B------:R-:W-:Y:S08]  /*4620*/  MUFU.EX2 R124, R124 ;  /* 0x0000007c007c7308 */ /* 0x000ff00000000800 */
[----:B------:R-:W-:Y:S01]  /*4630*/  MUFU.EX2 R41, R122 ;  /* 0x0000007a00297308 */ /* 0x000fe20000000800 */
[----:B0-----:R-:W-:Y:S01]  /*4640*/  FMNMX.FTZ R33, R29, R4, !PT ;  /* 0x000000041d217209 */ /* 0x001fe20007810000 */
[----:B------:R-:W-:-:S04]  /*4650*/  FFMA.FTZ R29, R30, R7, -R39 ;  /* 0x000000071e1d7223 */ /* 0x000fc80000010827 */
[----:B------:R-:W0:Y:S02]  /*4660*/  SHFL.BFLY PT, R4, R33, 0x1, 0x1f ;  /* 0x0c201f0021047f89 */ /* 0x000e2400000e0000 */
[----:B------:R-:W-:Y:S08]  /*4670*/  MUFU.EX2 R118, R118 ;  /* 0x0000007600767308 */ /* 0x000ff00000000800 */
[----:B------:R-:W-:Y:S08]  /*4680*/  MUFU.EX2 R116, R116 ;  /* 0x0000007400747308 */ /* 0x000ff00000000800 */
[----:B------:R-:W-:Y:S01]  /*4690*/  MUFU.EX2 R50, R50 ;  /* 0x0000003200327308 */ /* 0x000fe20000000800 */
[----:B0-----:R-:W-:Y:S01]  /*46a0*/  FMNMX.FTZ R4, R33, R4, !PT ;  /* 0x0000000421047209 */ /* 0x001fe20007810000 */
[----:B------:R-:W-:Y:S01]  /*46b0*/  FFMA.FTZ R33, R14, R7, -R39 ;  /* 0x000000070e217223 */ /* 0x000fe20000010827 */
[----:B------:R-:W-:-:S05]  /*46c0*/  FADD.FTZ R14, R2, R3 ;  /* 0x00000003020e7221 */ /* 0x000fca0000010000 */
[----:B------:R-:W-:Y:S01]  /*46d0*/  MUFU.EX2 R47, R42 ;  /* 0x0000002a002f7308 */ /* 0x000fe20000000800 */
[C---:B------:R-:W-:Y:S01]  /*46e0*/  FSETP.NEU.FTZ.AND P4, PT, R4.reuse, -INF , PT ;  /* 0xff8000000400780b */ /* 0x040fe20003f9d000 */
[----:B------:R-:W-:Y:S01]  /*46f0*/  FFMA.FTZ R20, R4, R7, -8 ;  /* 0xc100000004147423 */ /* 0x000fe20000010007 */
[----:B-1----:R-:W-:-:S04]  /*4700*/  FADD.FTZ R65, R5, R14 ;  /* 0x0000000e05417221 */ /* 0x002fc80000010000 */
[----:B------:R-:W-:Y:S01]  /*4710*/  FSEL R39, R20, RZ, P4 ;  /* 0x000000ff14277208 */ /* 0x000fe20002000000 */
[----:B--2---:R-:W-:-:S01]  /*4720*/  FADD.FTZ R14, R104, R65 ;  /* 0x00000041680e7221 */ /* 0x004fc20000010000 */
[----:B------:R-:W-:Y:S01]  /*4730*/  F2FP.SATFINITE.E4M3.F32.PACK_AB_MERGE_C R104, R104, R5, RZ ;  /* 0x000000056868723e */ /* 0x000fe200048070ff */
[----:B------:R-:W-:Y:S02]  /*4740*/  MUFU.EX2 R36, R36 ;  /* 0x0000002400247308 */ /* 0x000fe40000000800 */
        /* <DEDUP_REMOVED lines=8> */
[----:B----4-:R-:W-:Y:S01]  /*47d0*/  FADD.FTZ R69, R15, R14 ;  /* 0x0000000e0f457221 */ /* 0x010fe20000010000 */
[----:B------:R-:W-:-:S01]  /*47e0*/  FFMA.FTZ R58, R58, R7, -R39 ;  /* 0x000000073a3a7223 */ /* 0x000fc20000010827 */
[-CC-:B------:R-:W-:Y:S01]  /*47f0*/  FFMA.FTZ R60, R60, R7.reuse, -R39.reuse ;  /* 0x000000073c3c7223 */ /* 0x180fe20000010827 */
[----:B------:R-:W-:-:S01]  /*4800*/  FFMA.FTZ R62, R62, R7, -R39 ;  /* 0x000000073e3e7223 */ /* 0x000fc20000010827 */
[----:B---3--:R-:W-:Y:S01]  /*4810*/  FADD.FTZ R20, R106, R69 ;  /* 0x000000456a147221 */ /* 0x008fe20000010000 */
[----:B------:R-:W-:-:S01]  /*4820*/  FFMA.FTZ R64, R64, R7, -R39 ;  /* 0x0000000740407223 */ /* 0x000fc20000010827 */
[----:B------:R-:W0:Y:S01]  /*4830*/  MUFU.EX2 R44, R44 ;  /* 0x0000002c002c7308 */ /* 0x000e220000000800 */
[----:B------:R-:W-:-:S01]  /*4840*/  FFMA.FTZ R66, R66, R7, -R39 ;  /* 0x0000000742427223 */ /* 0x000fc20000010827 */
[----:B-----5:R-:W-:Y:S01]  /*4850*/  FADD.FTZ R69, R25, R20 ;  /* 0x0000001419457221 */ /* 0x020fe20000010000 */
[----:B------:R-:W-:Y:S01]  /*4860*/  F2FP.SATFINITE.E4M3.F32.PACK_AB_MERGE_C R164, R3, R2, R104 ;  /* 0x0000000203a4723e */ /* 0x000fe20004807068 */
[-CC-:B------:R-:W-:Y:S01]  /*4870*/  FFMA.FTZ R68, R68, R7.reuse, -R39.reuse ;  /* 0x0000000744447223 */ /* 0x180fe20000010827 */
[----:B------:R-:W-:-:S01]  /*4880*/  FFMA.FTZ R70, R70, R7, -R39 ;  /* 0x0000000746467223 */ /* 0x000fc20000010827 */
[C---:B------:R-:W-:Y:S01]  /*4890*/  FADD.FTZ R20, R128.reuse, R69 ;  /* 0x0000004580147221 */ /* 0x040fe20000010000 */
[----:B------:R-:W-:Y:S01]  /*48a0*/  F2FP.SATFINITE.E4M3.F32.PACK_AB_MERGE_C R128, R128, R25, RZ ;  /* 0x000000198080723e */ /* 0x000fe200048070ff */
[----:B------:R-:W1:Y:S01]  /*48b0*/  MUFU.EX2 R46, R46 ;  /* 0x0000002e002e7308 */ /* 0x000e620000000800 */
[----:B------:R-:W-:-:S01]  /*48c0*/  FFMA.FTZ R72, R72, R7, -R39 ;  /* 0x0000000748487223 */ /* 0x000fc20000010827 */
[--C-:B------:R-:W-:Y:S01]  /*48d0*/  FFMA.FTZ R74, R74, R7, -R39.reuse ;  /* 0x000000074a4a7223 */ /* 0x100fe20000010827 */
[----:B------:R-:W-:Y:S01]  /*48e0*/  F2FP.SATFINITE.E4M3.F32.PACK_AB_MERGE_C R166, R106, R15, R128 ;  /* 0x0000000f6aa6723e */ /* 0x000fe20004807080 */
        /* <DEDUP_REMOVED lines=22> */
[----:B------:R-:W-:-:S04]  /*4a50*/  F2FP.SATFINITE.E4M3.F32.PACK_AB_MERGE_C R46, R49, R46, RZ ;  /* 0x0000002e312e723e */ /* 0x000fc800048070ff */
[----:B------:R-:W-:Y:S02]  /*4a60*/  F2FP.SATFINITE.E4M3.F32.PACK_AB_MERGE_C R165, R44, R37, R46 ;  /* 0x000000252ca5723e */ /* 0x000fe4000480702e */
[----:B------:R-:W2:Y:S01]  /*4a70*/  MUFU.EX2 R56, R56 ;  /* 0x0000003800387308 */ /* 0x000ea20000000800 */
[----:B0-----:R-:W-:-:S01]  /*4a80*/  FADD.FTZ R14, R52, R67 ;  /* 0x00000043340e7221 */ /* 0x001fc20000010000 */
[----:B------:R-:W-:Y:S02]  /*4a90*/  FADD.FTZ R67, R21, R20 ;  /* 0x0000001415437221 */ /* 0x000fe40000010000 */
[----:B------:R-:W0:Y:S02]  /*4aa0*/  @P2 LDC R20, c[0x0][0x44c] ;  /* 0x00011300ff142b82 */ /* 0x000e240000000800 */
[----:B------:R-:W-:-:S02]  /*4ab0*/  FADD.FTZ R67, R108, R67 ;  /* 0x000000436c437221 */ /* 0x000fc40000010000 */
[----:B------:R-:W3:Y:S01]  /*4ac0*/  MUFU.EX2 R53, R58 ;  /* 0x0000003a00357308 */ /* 0x000ee20000000800 */
        /* <DEDUP_REMOVED lines=9> */
[C---:B------:R-:W-:Y:S01]  /*4b60*/  FADD.FTZ R21, R118.reuse, R21 ;  /* 0x0000001576157221 */ /* 0x040fe20000010000 */
[----:B------:R-:W-:Y:S01]  /*4b70*/  F2FP.SATFINITE.E4M3.F32.PACK_AB_MERGE_C R162, R118, R27, R14 ;  /* 0x0000001b76a2723e */ /* 0x000fe2000480700e */
[----:B------:R-:W2:Y:S01]  /*4b80*/  MUFU.EX2 R55, R62 ;  /* 0x0000003e00377308 */ /* 0x000ea20000000800 */
[----:B---3--:R-:W-:-:S01]  /*4b90*/  FADD.FTZ R3, R53, R2 ;  /* 0x0000000235037221 */ /* 0x008fc20000010000 */
[----:B------:R-:W-:Y:S01]  /*4ba0*/  FADD.FTZ R116, R116, R21 ;  /* 0x0000001574747221 */ /* 0x000fe20000010000 */
[----:B------:R-:W-:Y:S01]  /*4bb0*/  F2FP.SATFINITE.E4M3.F32.PACK_AB_MERGE_C R14, R47, R50, RZ ;  /* 0x000000322f0e723e */ /* 0x000fe200048070ff */
[----:B0-----:R-:W-:Y:S01]  /*4bc0*/  @P2 IMAD.HI.U32 R20, R19, R20, RZ ;  /* 0x0000001413142227 */ /* 0x001fe200078e00ff */
[----:B------:R-:W-:-:S03]  /*4bd0*/  F2FP.SATFINITE.E4M3.F32.PACK_AB_MERGE_C R53, R53, R56, RZ ;  /* 0x000000383535723e */ /* 0x000fc600048070ff */
[----:B------:R-:W-:Y:S01]  /*4be0*/  FADD.FTZ R116, R43, R116 ;  /* 0x000000742b747221 */ /* 0x000fe20000010000 */
[----:B------:R-:W-:Y:S01]  /*4bf0*/  F2FP.SATFINITE.E4M3.F32.PACK_AB_MERGE_C R156, R120, R45, R14 ;  /* 0x0000002d789c723e */ /* 0x000fe2000480700e */
[----:B------:R-:W0:Y:S01]  /*4c00*/  MUFU.EX2 R64, R64 ;  /* 0x0000004000407308 */ /* 0x000e220000000800 */
[----:B-1----:R-:W-:-:S01]  /*4c10*/  FADD.FTZ R2, R60, R3 ;  /* 0x000000033c027221 */ /* 0x002fc20000010000 */
[----:B------:R-:W-:Y:S01]  /*4c20*/  FADD.FTZ R45, R45, R116 ;  /* 0x000000742d2d7221 */ /* 0x000fe20000010000 */
[----:B------:R-:W-:-:S03]  /*4c30*/  F2FP.SATFINITE.E4M3.F32.PACK_AB_MERGE_C R167, R51, R52, R53 ;  /* 0x0000003433a7723e */ /* 0x000fc60004807035 */
        /* <DEDUP_REMOVED lines=27> */
[----:B------:R-:W-:Y:S01]  /*4df0*/  MUFU.EX2 R38, R38 ;  /* 0x0000002600267308 */ /* 0x000fe20000000800 */
[----:B0-----:R-:W-:-:S07]  /*4e00*/  F2FP.SATFINITE.E4M3.F32.PACK_AB_MERGE_C R14, R31, R36, RZ ;  /* 0x000000241f0e723e */ /* 0x001fce00048070ff */
[----:B------:R-:W0:Y:S01]  /*4e10*/  MUFU.EX2 R35, R35 ;  /* 0x0000002300237308 */ /* 0x000e220000000800 */
[----:B-1----:R-:W-:-:S01]  /*4e20*/  FADD.FTZ R25, R65, R2 ;  /* 0x0000000241197221 */ /* 0x002fc20000010000 */
[----:B------:R-:W-:-:S04]  /*4e30*/  F2FP.SATFINITE.E4M3.F32.PACK_AB_MERGE_C R65, R65, R80, RZ ;  /* 0x000000504141723e */ /* 0x000fc800048070ff */
[----:B------:R-:W-:Y:S02]  /*4e40*/  F2FP.SATFINITE.E4M3.F32.PACK_AB_MERGE_C R157, R63, R76, R65 ;  /* 0x0000004c3f9d723e */ /* 0x000fe40004807041 */
[----:B------:R-:W1:Y:S08]  /*4e50*/  MUFU.EX2 R84, R84 ;  /* 0x0000005400547308 */ /* 0x000e700000000800 */
[----:B------:R-:W2:Y:S01]  /*4e60*/  MUFU.EX2 R5, R86 ;  /* 0x0000005600057308 */ /* 0x000ea20000000800 */
[----:B0-----:R-:W-:Y:S01]  /*4e70*/  F2FP.SATFINITE.E4M3.F32.PACK_AB_MERGE_C R158, R35, R38, R14 ;  /* 0x00000026239e723e */ /* 0x001fe2000480700e */
[----:B------:R-:W-:-:S04]  /*4e80*/  FADD.FTZ R38, R38, R47 ;  /* 0x0000002f26267221 */ /* 0x000fc80000010000 */
[----:B------:R-:W-:Y:S02]  /*4e90*/  FADD.FTZ R35, R35, R38 ;  /* 0x0000002623237221 */ /* 0x000fe40000010000 */
[----:B------:R-:W0:Y:S01]  /*4ea0*/  MUFU.EX2 R90, R90 ;  /* 0x0000005a005a7308 */ /* 0x000e220000000800 */
[----:B-1----:R-:W-:-:S01]  /*4eb0*/  FADD.FTZ R2, R84, R25 ;  /* 0x0000001954027221 */ /* 0x002fc20000010000 */
[----:B------:R-:W-:-:S04]  /*4ec0*/  FADD.FTZ R36, R36, R35 ;  /* 0x0000002324247221 */ /* 0x000fc80000010000 */
[----:B------:R-:W-:Y:S02]  /*4ed0*/  FADD.FTZ R31, R31, R36 ;  /* 0x000000241f1f7221 */ /* 0x000fe40000010000 */
[----:B------:R-:W-:Y:S01]  /*4ee0*/  MUFU.EX2 R28, R28 ;  /* 0x0000001c001c7308 */ /* 0x000fe20000000800 */
[----:B--2---:R-:W-:-:S07]  /*4ef0*/  FADD.FTZ R27, R5, R2 ;  /* 0x00000002051b7221 */ /* 0x004fce0000010000 */
[----:B------:R-:W1:Y:S01]  /*4f00*/  MUFU.EX2 R11, R11 ;  /* 0x0000000b000b7308 */ /* 0x000e620000000800 */
[----:B0-----:R-:W-:-:S02]  /*4f10*/  FADD.FTZ R2, R90, R27 ;  /* 0x0000001b5a027221 */ /* 0x001fc40000010000 */
[----:B------:R-:W0:Y:S05]  /*4f20*/  @P2 LDC R27, c[0x0][0x450] ;  /* 0x00011400ff1b2b82 */ /* 0x000e2a0000000800 */
[----:B------:R-:W2:Y:S08]  /*4f30*/  MUFU.EX2 R3, R92 ;  /* 0x0000005c00037308 */ /* 0x000eb00000000800 */
[----:B------:R-:W-:Y:S01]  /*4f40*/  MUFU.EX2 R32, R32 ;  /* 0x0000002000207308 */ /* 0x000fe20000000800 */
[----:B-1----:R-:W-:-:S07]  /*4f50*/  F2FP.SATFINITE.E4M3.F32.PACK_AB_MERGE_C R14, R11, R28, RZ ;  /* 0x0000001c0b0e723e */ /* 0x002fce00048070ff */
[----:B------:R-:W1:Y:S01]  /*4f60*/  MUFU.EX2 R29, R29 ;  /* 0x0000001d001d7308 */ /* 0x000e620000000800 */
[C---:B--2---:R-:W-:Y:S01]  /*4f70*/  F2FP.SATFINITE.E4M3.F32.PACK_AB_MERGE_C R90, R3.reuse, R90, RZ ;  /* 0x0000005a035a723e */ /* 0x044fe200048070ff */
[----:B------:R-:W-:-:S03]  /*4f80*/  FADD.FTZ R3, R3, R2 ;  /* 0x0000000203037221 */ /* 0x000fc60000010000 */
[----:B------:R-:W-:-:S03]  /*4f90*/  F2FP.SATFINITE.E4M3.F32.PACK_AB_MERGE_C R159, R5, R84, R90 ;  /* 0x00000054059f723e */ /* 0x000fc6000480705a */
[----:B------:R-:W2:Y:S08]  /*4fa0*/  MUFU.EX2 R94, R94 ;  /* 0x0000005e005e7308 */ /* 0x000eb00000000800 */
[----:B------:R-:W3:Y:S01]  /*4fb0*/  MUFU.EX2 R15, R96 ;  /* 0x00000060000f7308 */ /* 0x000ee20000000800 */
[----:B-1----:R-:W-:Y:S01]  /*4fc0*/  F2FP.SATFINITE.E4M3.F32.PACK_AB_MERGE_C R152, R29, R32, R14 ;  /* 0x000000201d98723e */ /* 0x002fe2000480700e */
[----:B------:R-:W-:-:S04]  /*4fd0*/  FADD.FTZ R32, R32, R31 ;  /* 0x0000001f20207221 */ /* 0x000fc80000010000 */
[----:B------:R-:W-:Y:S02]  /*4fe0*/  FADD.FTZ R29, R29, R32 ;  /* 0x000000201d1d7221 */ /* 0x000fe40000010000 */
[----:B------:R-:W1:Y:S01]  /*4ff0*/  MUFU.EX2 R98, R98 ;  /* 0x0000006200627308 */ /* 0x000e620000000800 */
[----:B--2---:R-:W-:-:S01]  /*5000*/  FADD.FTZ R2, R94, R3 ;  /* 0x000000035e027221 */ /* 0x004fc20000010000 */
[----:B------:R-:W-:-:S04]  /*5010*/  FADD.FTZ R28, R28, R29 ;  /* 0x0000001d1c1c7221 */ /* 0x000fc80000010000 */
[----:B------:R-:W-:Y:S01]  /*5020*/  FADD.FTZ R28, R11, R28 ;  /* 0x0000001c0b1c7221 */ /* 0x000fe20000010000 */
[----:B------:R-:W-:Y:S01]  /*5030*/  IMAD.MOV.U32 R11, RZ, RZ, R19 ;  /* 0x000000ffff0b7224 */ /* 0x000fe200078e0013 */
[----:B------:R-:W-:Y:S01]  /*5040*/  MUFU.EX2 R12, R12 ;  /* 0x0000000c000c7308 */ /* 0x000fe20000000800 */
[----:B---3--:R-:W-:-:S01]  /*5050*/  FADD.FTZ R3, R15, R2 ;  /* 0x000000020f037221 */ /* 0x008fc20000010000 */
[----:B0-----:R-:W-:-:S05]  /*5060*/  @P2 SHF.R.U32.HI R11, RZ, R27, R20 ;  /* 0x0000001bff0b2219 */ /* 0x001fca0000011614 */
[----:B------:R-:W-:Y:S01]  /*5070*/  IMAD.IADD R11, R88, 0x1, R11 ;  /* 0x00000001580b7824 */ /* 0x000fe200078e020b */
[----:B------:R-:W0:Y:S01]  /*5080*/  MUFU.EX2 R33, R33 ;  /* 0x0000002100217308 */ /* 0x000e220000000800 */
[----:B-1----:R-:W-:-:S02]  /*5090*/  FADD.FTZ R2, R98, R3 ;  /* 0x0000000362027221 */ /* 0x002fc40000010000 */
[----:B------:R-:W-:-:S05]  /*50a0*/  IMAD.IADD R8, R11, 0x1, R8 ;  /* 0x000000010b087824 */ /* 0x000fca00078e0208 */
[----:B------:R-:W1:Y:S08]  /*50b0*/  MUFU.EX2 R21, R102 ;  /* 0x0000006600157308 */ /* 0x000e700000000800 */
[----:B------:R-:W-:Y:S01]  /*50c0*/  MUFU.EX2 R13, R13 ;  /* 0x0000000d000d7308 */ /* 0x000fe20000000800 */
[----:B0-----:R-:W-:-:S07]  /*50d0*/  F2FP.SATFINITE.E4M3.F32.PACK_AB_MERGE_C R3, R33, R12, RZ ;  /* 0x0000000c2103723e */ /* 0x001fce00048070ff */
[----:B------:R-:W0:Y:S01]  /*50e0*/  MUFU.EX2 R10, R10 ;  /* 0x0000000a000a7308 */ /* 0x000e220000000800 */
[C---:B-1----:R-:W-:Y:S01]  /*50f0*/  F2FP.SATFINITE.E4M3.F32.PACK_AB_MERGE_C R98, R21.reuse, R98, RZ ;  /* 0x000000621562723e */ /* 0x042fe200048070ff */
[----:B------:R-:W-:-:S03]  /*5100*/  FADD.FTZ R21, R21, R2 ;  /* 0x0000000215157221 */ /* 0x000fc60000010000 */
[----:B------:R-:W-:-:S03]  /*5110*/  F2FP.SATFINITE.E4M3.F32.PACK_AB_MERGE_C R153, R15, R94, R98 ;  /* 0x0000005e0f99723e */ /* 0x000fc60004807062 */
[----:B------:R-:W1:Y:S08]  /*5120*/  MUFU.EX2 R100, R100 ;  /* 0x0000006400647308 */ /* 0x000e700000000800 */
[----:B------:R-:W2:Y:S01]  /*5130*/  MUFU.EX2 R25, R112 ;  /* 0x0000007000197308 */ /* 0x000ea20000000800 */
[----:B0-----:R-:W-:Y:S01]  /*5140*/  F2FP.SATFINITE.E4M3.F32.PACK_AB_MERGE_C R154, R10, R13, R3 ;  /* 0x0000000d0a9a723e */ /* 0x001fe20004807003 */
[----:B------:R-:W-:-:S04]  /*5150*/  FADD.FTZ R13, R13, R28 ;  /* 0x0000001c0d0d7221 */ /* 0x000fc80000010000 */
[----:B------:R-:W-:Y:S02]  /*5160*/  FADD.FTZ R13, R10, R13 ;  /* 0x0000000d0a0d7221 */ /* 0x000fe40000010000 */
[----:B------:R-:W0:Y:S01]  /*5170*/  MUFU.EX2 R110, R110 ;  /* 0x0000006e006e7308 */ /* 0x000e220000000800 */
[----:B-1----:R-:W-:-:S01]  /*5180*/  FADD.FTZ R2, R100, R21 ;  /* 0x0000001564027221 */ /* 0x002fc20000010000 */
[----:B------:R-:W-:-:S06]  /*5190*/  FADD.FTZ R12, R12, R13 ;  /* 0x0000000d0c0c7221 */ /* 0x000fcc0000010000 */
[----:B------:R-:W1:Y:S01]  /*51a0*/  MUFU.EX2 R39, R39 ;  /* 0x0000002700277308 */ /* 0x000e620000000800 */
[----:B--2---:R-:W-:-:S04]  /*51b0*/  FADD.FTZ R3, R25, R2 ;  /* 0x0000000219037221 */ /* 0x004fc80000010000 */
[----:B0-----:R-:W-:Y:S01]  /*51c0*/  FADD.FTZ R2, R110, R3 ;  /* 0x000000036e027221 */ /* 0x001fe20000010000 */
[----:B------:R-:W-:-:S01]  /*51d0*/  FADD.FTZ R3, R33, R12 ;  /* 0x0000000c21037221 */ /* 0x000fc20000010000 */
[C---:B-1----:R-:W-:Y:S02]  /*51e0*/  F2FP.SATFINITE.E4M3.F32.PACK_AB_MERGE_C R5, R39.reuse, R110, RZ ;  /* 0x0000006e2705723e */ /* 0x042fe400048070ff */
[----:B------:R-:W-:-:S02]  /*51f0*/  FADD.FTZ R2, R39, R2 ;  /* 0x0000000227027221 */ /* 0x000fc40000010000 */
[----:B------:R-:W-:Y:S01]  /*5200*/  F2FP.SATFINITE.E4M3.F32.PACK_AB_MERGE_C R155, R25, R100, R5 ;  /* 0x00000064199b723e */ /* 0x000fe20004807005 */
[----:B------:R-:W-:Y:S01]  /*5210*/  VIADD R5, R89, 0xfffffffe ;  /* 0xfffffffe59057836 */ /* 0x000fe20000000000 */
        /* <DEDUP_REMOVED lines=11> */
.L_x_1201:
[----:B------:R-:W-:-:S13]  /*52d0*/  ISETP.NE.AND P4, PT, R9, 0x1, PT ;  /* 0x000000010900780c */ /* 0x000fda0003f85270 */
[----:B------:R-:W0:Y:S02]  /*52e0*/  @P4 LDC.64 R12, c[0x0][0x9e8] ;  /* 0x00027a00ff0c4b82 */ /* 0x000e240000000a00 */
[----:B0-----:R-:W-:-:S05]  /*52f0*/  @P4 IMAD.HI.U32 R12, R10, R12, RZ ;  /* 0x0000000c0a0c4227 */ /* 0x001fca00078e00ff */
[----:B------:R-:W-:-:S07]  /*5300*/  @P4 SHF.R.U32.HI R10, RZ, R13, R12 ;  /* 0x0000000dff0a4219 */ /* 0x000fce000001160c */
.L_x_1202:
[----:B------:R-:W-:-:S05]  /*5310*/  IMAD R9, R10, R9, R9 ;  /* 0x000000090a097224 */ /* 0x000fca00078e0209 */
[----:B------:R-:W-:-:S07]  /*5320*/  VIMNMX R8, R8, R9, PT ;  /* 0x0000000908087248 */ /* 0x000fce0003fe0100 */
.L_x_1200:
        /* <DEDUP_REMOVED lines=41> */
.L_x_1221:
        /* <DEDUP_REMOVED lines=9> */
.L_x_1205:
[----:B------:R-:W-:Y:S01]  /*5650*/  ULEA UR10, UR6, UR43, 0x3 ;  /* 0x0000002b060a7291 */ /* 0x000fe2000f8e183f */
[----:B------:R-:W-:-:S05]  /*5660*/  IMAD.U32 R7, RZ, RZ, UR7 ;  /* 0x00000007ff077e24 */ /* 0x000fca000f8e00ff */
[----:B------:R-:W-:-:S04]  /*5670*/  SHF.L.U32 R7, R7, 0x1f, RZ ;  /* 0x0000001f07077819 */ /* 0x000fc800000006ff */
[----:B------:R0:W1:Y:S01]  /*5680*/  SYNCS.PHASECHK.TRANS64.TRYWAIT P5, [UR10+0x22830], R7 ;  /* 0x02283007ff0075a7 */ /* 0x00006200080a014a */
[----:B------:R-:W-:Y:S05]  /*5690*/  @!P0 BRA `(.L_x_1206) ;  /* 0x0000000000048947 */ /* 0x000fea0003800000 */
[----:B------:R-:W-:Y:S01]  /*56a0*/  BPT.TRAP 0x1 ;  /* 0x000000040000795c */ /* 0x000fe20000300000 */
.L_x_1206:
[----:B-1----:R-:W-:Y:S05]  /*56b0*/  @P5 BRA `(.L_x_1204) ;  /* 0x0000000000085947 */ /* 0x002fea0003800000 */
[----:B------:R-:W1:Y:S02]  /*56c0*/  SYNCS.PHASECHK.TRANS64.TRYWAIT P5, [UR10+0x22830], R7 ;  /* 0x02283007ff0075a7 */ /* 0x000e6400080a014a */
[----:B-1----:R-:W-:Y:S05]  /*56d0*/  @!P5 BRA `(.L_x_1207) ;  /* 0x0000012000c8d947 */ /* 0x002fea0003800000 */
.L_x_1204:
        /* <DEDUP_REMOVED lines=37> */
.L_x_1209:
[----:B------:R-:W-:Y:S01]  /*5930*/  ULEA UR10, UR44, UR43, 0x3 ;  /* 0x0000002b2c0a7291 */ /* 0x000fe2000f8e183f */
[----:B------:R-:W-:-:S05]  /*5940*/  IMAD.U32 R7, RZ, RZ, UR36 ;  /* 0x00000024ff077e24 */ /* 0x000fca000f8e00ff */
[----:B------:R-:W-:-:S04]  /*5950*/  SHF.L.U32 R7, R7, 0x1f, RZ ;  /* 0x0000001f07077819 */ /* 0x000fc800000006ff */
[----:B------:R0:W1:Y:S01]  /*5960*/  SYNCS.PHASECHK.TRANS64.TRYWAIT P4, [UR10+0x22850], R7 ;  /* 0x02285007ff0075a7 */ /* 0x000062000808014a */
[----:B------:R-:W-:Y:S05]  /*5970*/  @!P0 BRA `(.L_x_1210) ;  /* 0x0000000000048947 */ /* 0x000fea0003800000 */
[----:B------:R-:W-:Y:S01]  /*5980*/  BPT.TRAP 0x1 ;  /* 0x000000040000795c */ /* 0x000fe20000300000 */
.L_x_1210:
[----:B-1----:R-:W-:Y:S05]  /*5990*/  @P4 BRA `(.L_x_1208) ;  /* 0x0000000000084947 */ /* 0x002fea0003800000 */
[----:B------:R-:W1:Y:S02]  /*59a0*/  SYNCS.PHASECHK.TRANS64.TRYWAIT P4, [UR10+0x22850], R7 ;  /* 0x02285007ff0075a7 */ /* 0x000e64000808014a */
[----:B-1----:R-:W-:Y:S05]  /*59b0*/  @!P4 BRA `(.L_x_1211) ;  /* 0x000001200028c947 */ /* 0x002fea0003800000 */
.L_x_1208:
[----:B------:R-:W-:Y:S01]  /*59c0*/  UIADD3 UR10, UR43, 0x400, URZ ;  /* 0x000004002b0a7890 */ /* 0x000fe2000fffe03f */
[----:B------:R-:W-:Y:S01]  /*59d0*/  WARPGROUP.ARRIVE ;  /* 0x00000000000079c5 */ /* 0x000fe20000000000 */
[----:B------:R-:W-:Y:S01]  /*59e0*/  UMOV UR11, 0x40000040 ;  /* 0x40000040000b7882 */ /* 0x000fe20000000000 */
[----:B------:R-:W-:Y:S01]  /*59f0*/  UMOV UR15, 0x40000040 ;  /* 0x40000040000f7882 */ /* 0x000fe20000000000 */
[----:B------:R-:W-:Y:S01]  /*5a00*/  USHF.R.U32.HI UR10, URZ, 0x4, UR10 ;  /* 0x000000043f0a7899 */ /* 0x000fe2000801160a */
[----:B------:R-:W2:Y:S01]  /*5a10*/  @P2 LDC R20, c[0x0][0x44c] ;  /* 0x00011300ff142b82 */ /* 0x000ea20000000800 */
[C---:B------:R-:W-:Y:S01]  /*5a20*/  FMUL.FTZ R9, R0.reuse, R26 ;  /* 0x0000001a00097220 */ /* 0x040fe20000410000 */
[C---:B------:R-:W-:Y:S01]  /*5a30*/  FMUL.FTZ R26, R0.reuse, R47 ;  /* 0x0000002f001a7220 */ /* 0x040fe20000410000 */
[----:B------:R-:W-:Y:S01]  /*5a40*/  ULOP3.LUT UR10, UR10, 0x3fff, URZ, 0xc0, !UPT ;  /* 0x00003fff0a0a7892 */ /* 0x000fe2000f8ec03f */
[----:B------:R-:W3:Y:S01]  /*5a50*/  S2R R188, SR_TID.X ;  /* 0x0000000000bc7919 */ /* 0x000ee20000002100 */
[C---:B------:R-:W-:Y:S01]  /*5a60*/  FMUL.FTZ R11, R0.reuse, R31 ;  /* 0x0000001f000b7220 */ /* 0x040fe20000410000 */
[C---:B------:R-:W-:Y:S01]  /*5a70*/  FMUL.FTZ R31, R0.reuse, R55 ;  /* 0x00000037001f7220 */ /* 0x040fe20000410000 */
[----:B------:R-:W-:Y:S01]  /*5a80*/  ULOP3.LUT UR10, UR10, 0x10000, URZ, 0xfc, !UPT ;  /* 0x000100000a0a7892 */ /* 0x000fe2000f8efc3f */
[----:B------:R-:W4:Y:S01]  /*5a90*/  @P2 LDC R47, c[0x0][0x450] ;  /* 0x00011400ff2f2b82 */ /* 0x000f220000000800 */
[----:B------:R-:W-:Y:S01]  /*5aa0*/  FMUL.FTZ R55, R0, R61 ;  /* 0x0000003d00377220 */ /* 0x000fe20000410000 */
[----:B------:R-:W-:Y:S01]  /*5ab0*/  IMAD.IADD R61, R168, 0x1, R19 ;  /* 0x00000001a83d7824 */ /* 0x000fe200078e0213 */
[----:B------:R-:W-:Y:S01]  /*5ac0*/  ULEA UR14, UR44, UR10, 0xa ;  /* 0x0000000a2c0e7291 */ /* 0x000fe2000f8e503f */
[C---:B------:R-:W-:Y:S01]  /*5ad0*/  FMUL.FTZ R14, R0.reuse, R38 ;  /* 0x00000026000e7220 */ /* 0x040fe20000410000 */
[----:B------:R-:W-:Y:S01]  /*5ae0*/  FMUL.FTZ R38, R0, R58 ;  /* 0x0000003a00267220 */ /* 0x000fe20000410000 */
[----:B------:R-:W-:-:S02]  /*5af0*/  IMAD.U32 R21, RZ, RZ, UR6 ;  /* 0x00000006ff157e24 */ /* 0x000fc4000f8e00ff */
[C---:B-1----:R-:W-:Y:S01]  /*5b00*/  FMUL.FTZ R10, R0.reuse, R30 ;  /* 0x0000001e000a7220 */ /* 0x042fe20000410000 */
[C---:B0-----:R-:W-:Y:S01]  /*5b10*/  FMUL.FTZ R7, R0.reuse, R27 ;  /* 0x0000001b00077220 */ /* 0x041fe20000410000 */
[C---:B------:R-:W-:Y:S01]  /*5b20*/  FMUL.FTZ R13, R0.reuse, R35 ;  /* 0x00000023000d7220 */ /* 0x040fe20000410000 */
[----:B------:R-:W-:Y:S01]  /*5b30*/  UMOV UR10, UR14 ;  /* 0x0000000e000a7c82 */ /* 0x000fe20008000000 */
[C---:B------:R-:W-:Y:S01]  /*5b40*/  FMUL.FTZ R186, R0.reuse, R36 ;  /* 0x0000002400ba7220 */ /* 0x040fe20000410000 */
[----:B------:R-:W-:Y:S01]  /*5b50*/  QGMMA.64x128x32.F32.E4M3.E4M3 R88, R164, gdesc[UR8], R88, gsb0 ;  /* 0x01e00008a4587df3 */ /* 0x000fe20008000858 */
[----:B------:R-:W-:Y:S01]  /*5b60*/  UIADD3 UR10, UR14, 0x2, URZ ;  /* 0x000000020e0a7890 */ /* 0x000fe2000fffe03f */
[----:B------:R-:W-:Y:S01]  /*5b70*/  FMUL.FTZ R30, R0, R54 ;  /* 0x00000036001e7220 */ /* 0x000fe20000410000 */
[----:B------:R-:W-:Y:S01]  /*5b80*/  UMOV UR11, 0x40000040 ;  /* 0x40000040000b7882 */ /* 0x000fe20000000000 */
[----:B--2---:R-:W-:-:S04]  /*5b90*/  @P2 IMAD.HI.U32 R20, R61, R20, RZ ;  /* 0x000000143d142227 */ /* 0x004fc800078e00ff */
[C---:B------:R-:W-:Y:S01]  /*5ba0*/  FMUL.FTZ R184, R0.reuse, R32 ;  /* 0x0000002000b87220 */ /* 0x040fe20000410000 */
[C---:B------:R-:W-:Y:S01]  /*5bb0*/  FMUL.FTZ R185, R0.reuse, R33 ;  /* 0x0000002100b97220 */ /* 0x040fe20000410000 */
[C---:B------:R-:W-:Y:S01]  /*5bc0*/  FMUL.FTZ R12, R0.reuse, R34 ;  /* 0x00000022000c7220 */ /* 0x040fe20000410000 */
[C---:B------:R-:W-:Y:S01]  /*5bd0*/  FMUL.FTZ R15, R0.reuse, R39 ;  /* 0x00000027000f7220 */ /* 0x040fe20000410000 */
[C---:B------:R-:W-:Y:S01]  /*5be0*/  FMUL.FTZ R187, R0.reuse, R45 ;  /* 0x0000002d00bb7220 */ /* 0x040fe20000410000 */
[C---:B------:R-:W-:Y:S01]  /*5bf0*/  FMUL.FTZ R27, R0.reuse, R46 ;  /* 0x0000002e001b7220 */ /* 0x040fe20000410000 */
[C---:B------:R-:W-:Y:S01]  /*5c00*/  FMUL.FTZ R54, R0.reuse, R60 ;  /* 0x0000003c00367220 */ /* 0x040fe20000410000 */
[----:B----4-:R-:W-:Y:S01]  /*5c10*/  @P2 SHF.R.U32.HI R61, RZ, R47, R20 ;  /* 0x0000002fff3d2219 */ /* 0x010fe20000011614 */
[C---:B------:R-:W-:Y:S01]  /*5c20*/  FMUL.FTZ R36, R0.reuse, R62 ;  /* 0x0000003e00247220 */ /* 0x040fe20000410000 */
[C---:B------:R-:W-:Y:S01]  /*5c30*/  FMUL.FTZ R35, R0.reuse, R70 ;  /* 0x0000004600237220 */ /* 0x040fe20000410000 */
[C---:B------:R-:W-:Y:S01]  /*5c40*/  FMUL.FTZ R48, R0.reuse, R48 ;  /* 0x0000003000307220 */ /* 0x040fe20000410000 */
[C---:B------:R-:W-:Y:S01]  /*5c50*/  FMUL.FTZ R49, R0.reuse, R49 ;  /* 0x0000003100317220 */ /* 0x040fe20000410000 */
[----:B------:R-:W0:Y:S01]  /*5c60*/  SHFL.IDX PT, R58, R61, RZ, 0x1c1f ;  /* 0x001c1fff3d3a7589 */ /* 0x000e2200000e0000 */
        /* <DEDUP_REMOVED lines=16> */
[----:B---3--:R-:W-:Y:S01]  /*5d70*/  SHF.R.U32.HI R188, RZ, 0x7, R188 ;  /* 0x00000007ffbc7819 */ /* 0x008fe200000116bc */
[----:B------:R-:W1:Y:S01]  /*5d80*/  MUFU.TANH R9, R9 ;  /* 0x0000000900097308 */ /* 0x000e620000002400 */
[----:B------:R-:W-:-:S02]  /*5d90*/  @!P1 VIADD R21, R21, 0x22840 ;  /* 0x0002284015159836 */ /* 0x000fc40000000000 */
[----:B------:R-:W-:-:S03]  /*5da0*/  IADD3 R20, -R188, 0xb, RZ ;  /* 0x0000000bbc147810 */ /* 0x000fc60007ffe1ff */
        /* <DEDUP_REMOVED lines=25> */
[----:B------:R-:W-:Y:S01]  /*5f40*/  UIADD3 UR14, UR14, 0x6, URZ ;  /* 0x000000060e0e7890 */ /* 0x000fe2000fffe03f */
        /* <DEDUP_REMOVED lines=62> */
[----:B------:R-:W-:-:S05]  /*6330*/  IADD3 R59, -R158, 0x1, RZ ;  /* 0x000000019e3b7810 */ /* 0x000fca0007ffe1ff */
[----:B------:R-:W-:Y:S01]  /*6340*/  IMAD R59, R18, -0x2, R59 ;  /* 0xfffffffe123b7824 */ /* 0x000fe200078e023b */
[----:B------:R-:W1:Y:S04]  /*6350*/  MUFU.TANH R70, R70 ;  /* 0x0000004600467308 */ /* 0x000e680000002400 */
[----:B------:R-:W-:-:S04]  /*6360*/  IADD3 R59, -R17, R59, R16 ;  /* 0x0000003b113b7210 */ /* 0x000fc80007ffe110 */
[----:B------:R-:W1:Y:S01]  /*6370*/  MUFU.TANH R40, R40 ;  /* 0x0000002800287308 */ /* 0x000e620000002400 */
[C---:B------:R-:W-:Y:S02]  /*6380*/  VIADD R71, R59.reuse, UR33 ;  /* 0x000000213b477c36 */ /* 0x040fe40008000000 */
[----:B------:R-:W-:Y:S02]  /*6390*/  VIADD R73, R59, UR5 ;  /* 0x000000053b497c36 */ /* 0x000fe40008000000 */
[--C-:B0-----:R-:W-:Y:S02]  /*63a0*/  IMAD.IADD R63, R71, 0x1, R58.reuse ;  /* 0x00000001473f7824 */ /* 0x101fe400078e023a */
[----:B------:R-:W-:Y:S01]  /*63b0*/  IMAD.IADD R65, R73, 0x1, R58 ;  /* 0x0000000149417824 */ /* 0x000fe200078e023a */
[----:B------:R-:W0:Y:S08]  /*63c0*/  MUFU.TANH R41, R41 ;  /* 0x0000002900297308 */ /* 0x000e300000002400 */
[----:B------:R-:W0:Y:S08]  /*63d0*/  MUFU.TANH R72, R72 ;  /* 0x0000004800487308 */ /* 0x000e300000002400 */
[----:B------:R0:W0:Y:S08]  /*63e0*/  MUFU.TANH R68, R77 ;  /* 0x0000004d00447308 */ /* 0x0000300000002400 */
        /* <DEDUP_REMOVED lines=13> */
[----:B-1234-:R-:W-:Y:S05]  /*64c0*/  @!P3 BRA `(.L_x_1212) ;  /* 0x000000000058b947 */ /* 0x01efea0003800000 */
[----:B------:R-:W-:Y:S01]  /*64d0*/  IADD3 R59, -R17, R16, R58 ;  /* 0x00000010113b7210 */ /* 0x000fe20007ffe13a */
[----:B------:R-:W-:Y:S03]  /*64e0*/  BSSY B0, `(.L_x_1213) ;  /* 0x0000010000007945 */ /* 0x000fe60003800000 */
[----:B------:R-:W-:-:S13]  /*64f0*/  ISETP.GT.AND P4, PT, R59, -0x1, PT ;  /* 0xffffffff3b00780c */ /* 0x000fda0003f84270 */
[----:B------:R-:W-:Y:S05]  /*6500*/  @P4 BRA `(.L_x_1214) ;  /* 0x0000000000204947 */ /* 0x000fea0003800000 */
[----:B------:R-:W-:Y:S01]  /*6510*/  IMAD.U32 R58, RZ, RZ, UR32 ;  /* 0x00000020ff3a7e24 */ /* 0x000fe2000f8e00ff */
[----:B------:R-:W-:-:S04]  /*6520*/  LOP3.LUT R59, RZ, R59, RZ, 0x33, !PT ;  /* 0x0000003bff3b7212 */ /* 0x000fc800078e33ff */
[----:B------:R-:W-:-:S13]  /*6530*/  ISETP.NE.AND P4, PT, R58, 0x1, PT ;  /* 0x000000013a00780c */ /* 0x000fda0003f85270 */
[----:B0-----:R-:W0:Y:S02]  /*6540*/  @P4 LDC.64 R20, c[0x0][0x9e8] ;  /* 0x00027a00ff144b82 */ /* 0x001e240000000a00 */
[----:B0-----:R-:W-:-:S05]  /*6550*/  @P4 IMAD.HI.U32 R20, R59, R20, RZ ;  /* 0x000000143b144227 */ /* 0x001fca00078e00ff */
[----:B------:R-:W-:-:S04]  /*6560*/  @P4 SHF.R.U32.HI R59, RZ, R21, R20 ;  /* 0x00000015ff3b4219 */ /* 0x000fc80000011614 */
[----:B------:R-:W-:Y:S01]  /*6570*/  LOP3.LUT R59, RZ, R59, RZ, 0x33, !PT ;  /* 0x0000003bff3b7212 */ /* 0x000fe200078e33ff */
[----:B------:R-:W-:Y:S06]  /*6580*/  BRA `(.L_x_1215) ;  /* 0x0000000000147947 */ /* 0x000fec0003800000 */
.L_x_1214:
[----:B------:R-:W-:-:S05]  /*6590*/  IMAD.U32 R58, RZ, RZ, UR32 ;  /* 0x00000020ff3a7e24 */ /* 0x000fca000f8e00ff */
[----:B------:R-:W-:-:S13]  /*65a0*/  ISETP.NE.AND P4, PT, R58, 0x1, PT ;  /* 0x000000013a00780c */ /* 0x000fda0003f85270 */
[----:B0-----:R-:W0:Y:S02]  /*65b0*/  @P4 LDC.64 R20, c[0x0][0x9e8] ;  /* 0x00027a00ff144b82 */ /* 0x001e240000000a00 */
[----:B0-----:R-:W-:-:S05]  /*65c0*/  @P4 IMAD.HI.U32 R20, R59, R20, RZ ;  /* 0x000000143b144227 */ /* 0x001fca00078e00ff */
[----:B------:R-:W-:-:S07]  /*65d0*/  @P4 SHF.R.U32.HI R59, RZ, R21, R20 ;  /* 0x00000015ff3b4219 */ /* 0x000fce0000011614 */
.L_x_1215:
[----:B------:R-:W-:Y:S05]  /*65e0*/  BSYNC B0 ;  /* 0x0000000000007941 */ /* 0x000fea0003800000 */
.L_x_1213:
[----:B------:R-:W-:-:S04]  /*65f0*/  IMAD R59, R59, R58, -R158 ;  /* 0x0000003a3b3b7224 */ /* 0x000fc800078e0a9e */
[----:B------:R-:W-:-:S05]  /*6600*/  IMAD R20, R18, -0x2, R59 ;  /* 0xfffffffe12147824 */ /* 0x000fca00078e023b */
[----:B------:R-:W-:Y:S02]  /*6610*/  VIADDMNMX R63, R20, R58, R63, PT ;  /* 0x0000003a143f7246 */ /* 0x000fe4000380013f */
[----:B------:R-:W-:-:S07]  /*6620*/  VIMNMX R65, R65, R20, !PT ;  /* 0x0000001441417248 */ /* 0x000fce0007fe0100 */
.L_x_1212:
[----:B------:R-:W-:Y:S01]  /*6630*/  ISETP.GT.AND P4, PT, R5, -0x1, PT ;  /* 0xffffffff0500780c */ /* 0x000fe20003f84270 */
[----:B0-----:R-:W0:Y:S03]  /*6640*/  SHFL.IDX PT, R20, R61, 0x1, 0x1c1f ;  /* 0x003c1f003d147f89 */ /* 0x001e2600000e0000 */
[C---:B------:R-:W-:Y:S02]  /*6650*/  ISETP.GT.AND P6, PT, R65.reuse, RZ, P4 ;  /* 0x000000ff4100720c */ /* 0x040fe400027c4270 */
[----:B------:R-:W-:Y:S02]  /*6660*/  ISETP.GT.AND P5, PT, R65, 0x1, P4 ;  /* 0x000000014100780c */ /* 0x000fe400027a4270 */
[C---:B------:R-:W-:Y:S02]  /*6670*/  ISETP.LT.OR P6, PT, R63.reuse, 0x1, P6 ;  /* 0x000000013f00780c */ /* 0x040fe400037c1670 */
[----:B------:R-:W-:-:S02]  /*6680*/  ISETP.LT.OR P5, PT, R63, 0x2, P5 ;  /* 0x000000023f00780c */ /* 0x000fc40002fa1670 */
[----:B------:R-:W-:Y:S02]  /*6690*/  FSEL R59, R164, -INF , !P6 ;  /* 0xff800000a43b7808 */ /* 0x000fe40007000000 */
[----:B------:R-:W-:Y:S02]  /*66a0*/  FSEL R210, R165, -INF , !P5 ;  /* 0xff800000a5d27808 */ /* 0x000fe40006800000 */
[C---:B------:R-:W-:Y:S02]  /*66b0*/  ISETP.GT.AND P6, PT, R65.reuse, 0x8, P4 ;  /* 0x000000084100780c */ /* 0x040fe400027c4270 */
        /* <DEDUP_REMOVED lines=34> */
[----:B------:R-:W-:Y:S01]  /*68e0*/  FSEL R82, R49, -INF , !P5 ;  /* 0xff80000031527808 */ /* 0x000fe20006800000 */
[----:B0-----:R-:W-:Y:S01]  /*68f0*/  IMAD.IADD R49, R71, 0x1, R20 ;  /* 0x0000000147317824 */ /* 0x001fe200078e0214 */
[C---:B------:R-:W-:Y:S02]  /*6900*/  ISETP.GT.AND P6, PT, R65.reuse, 0x38, P4 ;  /* 0x000000384100780c */ /* 0x040fe400027c4270 */
[----:B------:R-:W-:Y:S02]  /*6910*/  ISETP.GT.AND P5, PT, R65, 0x39, P4 ;  /* 0x000000394100780c */ /* 0x000fe400027a4270 */
[C---:B------:R-:W-:Y:S02]  /*6920*/  ISETP.LT.OR P6, PT, R63.reuse, 0x39, P6 ;  /* 0x000000393f00780c */ /* 0x040fe400037c1670 */
[----:B------:R-:W-:-:S02]  /*6930*/  ISETP.LT.OR P5, PT, R63, 0x3a, P5 ;  /* 0x0000003a3f00780c */ /* 0x000fc40002fa1670 */
[----:B------:R-:W-:Y:S02]  /*6940*/  FSEL R84, R50, -INF , !P6 ;  /* 0xff80000032547808 */ /* 0x000fe40007000000 */
[----:B------:R-:W-:Y:S01]  /*6950*/  FSEL R80, R51, -INF , !P5 ;  /* 0xff80000033507808 */ /* 0x000fe20006800000 */
[----:B------:R-:W-:Y:S01]  /*6960*/  IMAD.IADD R51, R73, 0x1, R20 ;  /* 0x0000000149337824 */ /* 0x000fe200078e0214 */
        /* <DEDUP_REMOVED lines=48> */
[----:B------:R-:W-:Y:S08]  /*6c70*/  @!P3 BRA `(.L_x_1216) ;  /* 0x000000000058b947 */ /* 0x000ff00003800000 */
[----:B------:R-:W-:Y:S01]  /*6c80*/  IADD3 R53, -R17, R16, R20 ;  /* 0x0000001011357210 */ /* 0x000fe20007ffe114 */
[----:B------:R-:W-:Y:S03]  /*6c90*/  BSSY B0, `(.L_x_1217) ;  /* 0x0000010000007945 */ /* 0x000fe60003800000 */
        /* <DEDUP_REMOVED lines=10> */
.L_x_1218:
[----:B------:R-:W-:-:S05]  /*6d40*/  IMAD.U32 R55, RZ, RZ, UR32 ;  /* 0x00000020ff377e24 */ /* 0x000fca000f8e00ff */
[----:B------:R-:W-:-:S13]  /*6d50*/  ISETP.NE.AND P5, PT, R55, 0x1, PT ;  /* 0x000000013700780c */ /* 0x000fda0003fa5270 */
[----:B------:R-:W0:Y:S02]  /*6d60*/  @P5 LDC.64 R20, c[0x0][0x9e8] ;  /* 0x00027a00ff145b82 */ /* 0x000e240000000a00 */
[----:B0-----:R-:W-:-:S05]  /*6d70*/  @P5 IMAD.HI.U32 R20, R53, R20, RZ ;  /* 0x0000001435145227 */ /* 0x001fca00078e00ff */
[----:B------:R-:W-:-:S07]  /*6d80*/  @P5 SHF.R.U32.HI R53, RZ, R21, R20 ;  /* 0x00000015ff355219 */ /* 0x000fce0000011614 */
.L_x_1219:
[----:B------:R-:W-:Y:S05]  /*6d90*/  BSYNC B0 ;  /* 0x0000000000007941 */ /* 0x000fea0003800000 */
.L_x_1217:
[----:B------:R-:W-:-:S04]  /*6da0*/  IMAD R53, R53, R55, -R158 ;  /* 0x0000003735357224 */ /* 0x000fc800078e0a9e */
[----:B------:R-:W-:-:S05]  /*6db0*/  IMAD R20, R18, -0x2, R53 ;  /* 0xfffffffe12147824 */ /* 0x000fca00078e0235 */
[----:B------:R-:W-:Y:S02]  /*6dc0*/  VIADDMNMX R49, R20, R55, R49, PT ;  /* 0x0000003714317246 */ /* 0x000fe40003800131 */
[----:B------:R-:W-:-:S07]  /*6dd0*/  VIMNMX R51, R51, R20, !PT ;  /* 0x0000001433337248 */ /* 0x000fce0007fe0100 */
.L_x_1216:
[----:B------:R-:W-:Y:S02]  /*6de0*/  FMNMX.FTZ R21, R59, R6, !PT ;  /* 0x000000063b157209 */ /* 0x000fe40007810000 */
[----:B------:R-:W-:Y:S02]  /*6df0*/  ISETP.GT.AND P5, PT, R51, 0x8, P4 ;  /* 0x000000083300780c */ /* 0x000fe400027a4270 */
[----:B------:R-:W-:Y:S02]  /*6e00*/  FMNMX.FTZ R21, R210, R21, !PT ;  /* 0x00000015d2157209 */ /* 0x000fe40007810000 */
[----:B------:R-:W-:Y:S02]  /*6e10*/  ISETP.LT.OR P5, PT, R49, 0x9, P5 ;  /* 0x000000093100780c */ /* 0x000fe40002fa1670 */
[----:B------:R-:W-:Y:S02]  /*6e20*/  FMNMX.FTZ R21, R208, R21, !PT ;  /* 0x00000015d0157209 */ /* 0x000fe40007810000 */
[----:B------:R-:W-:-:S02]  /*6e30*/  FSEL R164, R10, -INF , !P5 ;  /* 0xff8000000aa47808 */ /* 0x000fc40006800000 */
        /* <DEDUP_REMOVED lines=28> */
[----:B------:R-:W-:Y:S01]  /*7000*/  FMNMX.FTZ R21, R76, R21, !PT ;  /* 0x000000154c157209 */ /* 0x000fe20007810000 */
[----:B------:R-:W0:Y:S01]  /*7010*/  LDC R7, c[0x0][0x988] ;  /* 0x00026200ff077b82 */ /* 0x000e220000000800 */
        /* <DEDUP_REMOVED lines=39> */
[----:B------:R-:W-:Y:S02]  /*7290*/  ISETP.GT.AND P6, PT, R51, 0x29, P4 ;  /* 0x000000293300780c */ /* 0x000fe400027c4270 */
[----:B------:R-:W-:Y:S02]  /*72a0*/  FSEL R198, R37, -INF , !P5 ;  /* 0xff80000025c67808 */ /* 0x000fe40006800000 */
[----:B------:R-:W-:Y:S02]  /*72b0*/  ISETP.GT.AND P5, PT, R51, 0x48, P4 ;  /* 0x000000483300780c */ /* 0x000fe400027a4270 */
[----:B------:R-:W-:Y:S02]  /*72c0*/  ISETP.LT.OR P6, PT, R49, 0x2a, P6 ;  /* 0x0000002a3100780c */ /* 0x000fe400037c1670 */
[----:B-1----:R-:W-:-:S02]  /*72d0*/  FMNMX.FTZ R20, R21, R20, !PT ;  /* 0x0000001415147209 */ /* 0x002fc40007810000 */
[----:B------:R-:W-:Y:S02]  /*72e0*/  ISETP.LT.OR P5, PT, R49, 0x49, P5 ;  /* 0x000000493100780c */ /* 0x000fe40002fa1670 */
[----:B------:R-:W-:Y:S01]  /*72f0*/  FSEL R26, R26, -INF , !P6 ;  /* 0xff8000001a1a7808 */ /* 0x000fe20007000000 */
[----:B------:R-:W1:Y:S01]  /*7300*/  SHFL.BFLY PT, R11, R20, 0x1, 0x1f ;  /* 0x0c201f00140b7f89 */ /* 0x000e6200000e0000 */
[C---:B------:R-:W-:Y:S02]  /*7310*/  ISETP.GT.AND P6, PT, R51.reuse, 0x31, P4 ;  /* 0x000000313300780c */ /* 0x040fe400027c4270 */
[----:B------:R-:W-:Y:S02]  /*7320*/  FSEL R36, R36, -INF , !P5 ;  /* 0xff80000024247808 */ /* 0x000fe40006800000 */
[----:B------:R-:W-:Y:S02]  /*7330*/  ISETP.GT.AND P5, PT, R51, RZ, P4 ;  /* 0x000000ff3300720c */ /* 0x000fe400027a4270 */
[----:B------:R-:W-:-:S02]  /*7340*/  ISETP.LT.OR P6, PT, R49, 0x32, P6 ;  /* 0x000000323100780c */ /* 0x000fc400037c1670 */
[----:B------:R-:W-:Y:S02]  /*7350*/  ISETP.LT.OR P5, PT, R49, 0x1, P5 ;  /* 0x000000013100780c */ /* 0x000fe40002fa1670 */
[----:B------:R-:W-:Y:S02]  /*7360*/  FSEL R196, R29, -INF , !P6 ;  /* 0xff8000001dc47808 */ /* 0x000fe40007000000 */
[----:B------:R-:W-:Y:S02]  /*7370*/  FSEL R29, R9, -INF , !P5 ;  /* 0xff800000091d7808 */ /* 0x000fe40006800000 */
[----:B------:R-:W-:Y:S02]  /*7380*/  ISETP.GT.AND P6, PT, R51, 0x39, P4 ;  /* 0x000000393300780c */ /* 0x000fe400027c4270 */
[----:B------:R-:W-:Y:S02]  /*7390*/  FMNMX.FTZ R9, R29, R4, !PT ;  /* 0x000000041d097209 */ /* 0x000fe40007810000 */
[----:B------:R-:W-:-:S02]  /*73a0*/  ISETP.LT.OR P6, PT, R49, 0x3a, P6 ;  /* 0x0000003a3100780c */ /* 0x000fc400037c1670 */
[----:B------:R-:W-:Y:S02]  /*73b0*/  FMNMX.FTZ R15, R158, R9, !PT ;  /* 0x000000099e0f7209 */ /* 0x000fe40007810000 */
[----:B------:R-:W-:Y:S02]  /*73c0*/  ISETP.GT.AND P5, PT, R51, 0x49, P4 ;  /* 0x000000493300780c */ /* 0x000fe400027a4270 */
[----:B-1----:R-:W-:Y:S02]  /*73d0*/  FMNMX.FTZ R10, R20, R11, !PT ;  /* 0x0000000b140a7209 */ /* 0x002fe40007810000 */
[----:B------:R-:W-:Y:S02]  /*73e0*/  FSEL R20, R31, -INF , !P6 ;  /* 0xff8000001f147808 */ /* 0x000fe40007000000 */
[C---:B------:R-:W-:Y:S01]  /*73f0*/  FSETP.NEU.FTZ.AND P6, PT, R10.reuse, -INF , PT ;  /* 0xff8000000a00780b */ /* 0x040fe20003fdd000 */
[----:B0-----:R-:W-:-:S01]  /*7400*/  FFMA.FTZ R25, R10, R7, -8 ;  /* 0xc10000000a197423 */ /* 0x001fc20000010007 */
[----:B------:R-:W-:-:S02]  /*7410*/  FMNMX.FTZ R15, R164, R15, !PT ;  /* 0x0000000fa40f7209 */ /* 0x000fc40007810000 */
[----:B------:R-:W-:Y:S02]  /*7420*/  ISETP.LT.OR P5, PT, R49, 0x4a, P5 ;  /* 0x0000004a3100780c */ /* 0x000fe40002fa1670 */
[----:B------:R-:W-:Y:S02]  /*7430*/  FSEL R25, R25, RZ, P6 ;  /* 0x000000ff19197208 */ /* 0x000fe40003000000 */
[----:B------:R-:W-:-:S03]  /*7440*/  FMNMX.FTZ R15, R166, R15, !PT ;  /* 0x0000000fa60f7209 */ /* 0x000fc60007810000 */
[--C-:B------:R-:W-:Y:S01]  /*7450*/  FFMA.FTZ R27, R204, R7, -R25.reuse ;  /* 0x00000007cc1b7223 */ /* 0x100fe20000010819 */
[----:B------:R-:W-:Y:S01]  /*7460*/  FMNMX.FTZ R15, R184, R15, !PT ;  /* 0x0000000fb80f7209 */ /* 0x000fe20007810000 */
[-CC-:B------:R-:W-:Y:S01]  /*7470*/  FFMA.FTZ R31, R200, R7.reuse, -R25.reuse ;  /* 0x00000007c81f7223 */ /* 0x180fe20000010819 */
[----:B------:R-:W-:Y:S01]  /*7480*/  FSEL R204, R32, -INF , !P5 ;  /* 0xff80000020cc7808 */ /* 0x000fe20006800000 */
        /* <DEDUP_REMOVED lines=20> */
[-CC-:B------:R-:W-:Y:S01]  /*75d0*/  FFMA.FTZ R33, R156, R7.reuse, -R25.reuse ;  /* 0x000000079c217223 */ /* 0x180fe20000010819 */
[----:B------:R-:W-:Y:S01]  /*75e0*/  ISETP.GT.AND P5, PT, R51, 0x58, P4 ;  /* 0x000000583300780c */ /* 0x000fe200027a4270 */
[--C-:B------:R-:W-:Y:S01]  /*75f0*/  FFMA.FTZ R156, R162, R7, -R25.reuse ;  /* 0x00000007a29c7223 */ /* 0x100fe20000010819 */
[----:B0-----:R-:W-:Y:S01]  /*7600*/  FMNMX.FTZ R27, R192, R21, !PT ;  /* 0x00000015c01b7209 */ /* 0x001fe20007810000 */
        /* <DEDUP_REMOVED lines=9> */
[----:B------:R-:W-:Y:S01]  /*76a0*/  ISETP.GT.AND P5, PT, R51, 0x59, P4 ;  /* 0x000000593300780c */ /* 0x000fe200027a4270 */
[--C-:B------:R-:W-:Y:S01]  /*76b0*/  FFMA.FTZ R76, R76, R7, -R25.reuse ;  /* 0x000000074c4c7223 */ /* 0x100fe20000010819 */
[----:B------:R-:W-:Y:S01]  /*76c0*/  FMNMX.FTZ R27, R28, R27, !PT ;  /* 0x0000001b1c1b7209 */ /* 0x000fe20007810000 */
[----:B------:R-:W-:Y:S01]  /*76d0*/  FFMA.FTZ R66, R66, R7, -R25 ;  /* 0x0000000742427223 */ /* 0x000fe20000010819 */
[----:B------:R-:W-:Y:S01]  /*76e0*/  ISETP.LT.OR P5, PT, R49, 0x5a, P5 ;  /* 0x0000005a3100780c */ /* 0x000fe20002fa1670 */
[----:B------:R-:W-:Y:S01]  /*76f0*/  MUFU.EX2 R12, R12 ;  /* 0x0000000c000c7308 */ /* 0x000fe20000000800 */
[----:B-1----:R-:W-:-:S02]  /*7700*/  FMNMX.FTZ R31, R196, R27, !PT ;  /* 0x0000001bc41f7209 */ /* 0x002fc40007810000 */
[----:B------:R-:W-:Y:S01]  /*7710*/  FSEL R162, R39, -INF , !P5 ;  /* 0xff80000027a27808 */ /* 0x000fe20006800000 */
[----:B------:R-:W-:-:S01]  /*7720*/  FFMA.FTZ R39, R84, R7, -R25 ;  /* 0x0000000754277223 */ /* 0x000fc20000010819 */
[----:B------:R-:W-:Y:S02]  /*7730*/  ISETP.GT.AND P5, PT, R51, 0x60, P4 ;  /* 0x000000603300780c */ /* 0x000fe400027a4270 */
[----:B------:R-:W-:Y:S01]  /*7740*/  FMNMX.FTZ R31, R30, R31, !PT ;  /* 0x0000001f1e1f7209 */ /* 0x000fe20007810000 */
[----:B------:R1:W-:Y:S01]  /*7750*/  MUFU.EX2 R27, R35 ;  /* 0x00000023001b7308 */ /* 0x0003e20000000800 */
[----:B------:R-:W-:Y:S02]  /*7760*/  ISETP.LT.OR P5, PT, R49, 0x61, P5 ;  /* 0x000000613100780c */ /* 0x000fe40002fa1670 */
[----:B------:R-:W-:Y:S02]  /*7770*/  FMNMX.FTZ R31, R20, R31, !PT ;  /* 0x0000001f141f7209 */ /* 0x000fe40007810000 */
[----:B------:R-:W-:-:S02]  /*7780*/  FSEL R40, R40, -INF , !P5 ;  /* 0xff80000028287808 */ /* 0x000fc40006800000 */
[----:B------:R-:W-:Y:S01]  /*7790*/  ISETP.GT.AND P5, PT, R51, 0x61, P4 ;  /* 0x000000613300780c */ /* 0x000fe200027a4270 */
[----:B------:R-:W-:Y:S01]  /*77a0*/  MUFU.EX2 R11, R11 ;  /* 0x0000000b000b7308 */ /* 0x000fe20000000800 */
[----:B------:R-:W-:Y:S02]  /*77b0*/  FMNMX.FTZ R31, R38, R31, !PT ;  /* 0x0000001f261f7209 */ /* 0x000fe40007810000 */
[----:B------:R-:W-:Y:S02]  /*77c0*/  ISETP.LT.OR P5, PT, R49, 0x62, P5 ;  /* 0x000000623100780c */ /* 0x000fe40002fa1670 */
[----:B0-----:R-:W-:Y:S02]  /*77d0*/  FMNMX.FTZ R33, R198, R31, !PT ;  /* 0x0000001fc6217209 */ /* 0x001fe40007810000 */
[----:B------:R-:W-:Y:S01]  /*77e0*/  FSEL R154, R41, -INF , !P5 ;  /* 0xff800000299a7808 */ /* 0x000fe20006800000 */
[----:B------:R-:W-:-:S01]  /*77f0*/  FFMA.FTZ R41, R78, R7, -R25 ;  /* 0x000000074e297223 */ /* 0x000fc20000010819 */
[----:B------:R-:W-:Y:S01]  /*7800*/  ISETP.GT.AND P5, PT, R51, 0x68, P4 ;  /* 0x000000683300780c */ /* 0x000fe200027a4270 */
[----:B------:R-:W-:Y:S01]  /*7810*/  MUFU.EX2 R31, R86 ;  /* 0x00000056001f7308 */ /* 0x000fe20000000800 */
[----:B------:R-:W-:-:S02]  /*7820*/  FMNMX.FTZ R33, R36, R33, !PT ;  /* 0x0000002124217209 */ /* 0x000fc40007810000 */
[----:B------:R-:W-:Y:S02]  /*7830*/  ISETP.LT.OR P5, PT, R49, 0x69, P5 ;  /* 0x000000693100780c */ /* 0x000fe40002fa1670 */
[----:B------:R-:W-:Y:S02]  /*7840*/  FMNMX.FTZ R33, R204, R33, !PT ;  /* 0x00000021cc217209 */ /* 0x000fe40007810000 */
[----:B------:R-:W-:Y:S01]  /*7850*/  FSEL R42, R42, -INF , !P5 ;  /* 0xff8000002a2a7808 */ /* 0x000fe20006800000 */
[----:B------:R-:W-:Y:S01]  /*7860*/  MUFU.EX2 R13, R13 ;  /* 0x0000000d000d7308 */ /* 0x000fe20000000800 */
[----:B------:R-:W-:Y:S02]  /*7870*/  FMNMX.FTZ R33, R34, R33, !PT ;  /* 0x0000002122217209 */ /* 0x000fe40007810000 */
[----:B------:R-:W-:Y:S02]  /*7880*/  ISETP.GT.AND P5, PT, R51, 0x69, P4 ;  /* 0x000000693300780c */ /* 0x000fe400027a4270 */
[----:B-1----:R-:W-:-:S02]  /*7890*/  FMNMX.FTZ R35, R200, R33, !PT ;  /* 0x00000021c8237209 */ /* 0x002fc40007810000 */
[----:B------:R-:W-:Y:S01]  /*78a0*/  ISETP.LT.OR P5, PT, R49, 0x6a, P5 ;  /* 0x0000006a3100780c */ /* 0x000fe20002fa1670 */
[----:B------:R-:W-:Y:S01]  /*78b0*/  MUFU.EX2 R33, R39 ;  /* 0x0000002700217308 */ /* 0x000fe20000000800 */
[----:B------:R-:W-:Y:S02]  /*78c0*/  FMNMX.FTZ R35, R202, R35, !PT ;  /* 0x00000023ca237209 */ /* 0x000fe40007810000 */
[----:B------:R-:W-:Y:S01]  /*78d0*/  FSEL R84, R43, -INF , !P5 ;  /* 0xff8000002b547808 */ /* 0x000fe20006800000 */
[----:B------:R-:W-:-:S01]  /*78e0*/  FFMA.FTZ R43, R64, R7, -R25 ;  /* 0x00000007402b7223 */ /* 0x000fc20000010819 */
[----:B------:R-:W-:Y:S02]  /*78f0*/  ISETP.GT.AND P5, PT, R51, 0x70, P4 ;  /* 0x000000703300780c */ /* 0x000fe400027a4270 */
[----:B------:R-:W-:Y:S01]  /*7900*/  FMNMX.FTZ R35, R162, R35, !PT ;  /* 0x00000023a2237209 */ /* 0x000fe20007810000 */
[----:B------:R-:W-:Y:S01]  /*7910*/  MUFU.EX2 R14, R14 ;  /* 0x0000000e000e7308 */ /* 0x000fe20000000800 */
[----:B------:R-:W-:-:S02]  /*7920*/  ISETP.LT.OR P5, PT, R49, 0x71, P5 ;  /* 0x000000713100780c */ /* 0x000fc40002fa1670 */
[----:B------:R-:W-:Y:S02]  /*7930*/  FMNMX.FTZ R35, R40, R35, !PT ;  /* 0x0000002328237209 */ /* 0x000fe40007810000 */
[----:B------:R-:W-:Y:S02]  /*7940*/  FSEL R44, R44, -INF , !P5 ;  /* 0xff8000002c2c7808 */ /* 0x000fe40006800000 */
[----:B------:R-:W-:Y:S01]  /*7950*/  ISETP.GT.AND P5, PT, R51, 0x71, P4 ;  /* 0x000000713300780c */ /* 0x000fe200027a4270 */
[----:B------:R-:W-:Y:S01]  /*7960*/  MUFU.EX2 R32, R32 ;  /* 0x0000002000207308 */ /* 0x000fe20000000800 */
[----:B------:R-:W-:Y:S02]  /*7970*/  FMNMX.FTZ R37, R154, R35, !PT ;  /* 0x000000239a257209 */ /* 0x000fe40007810000 */
[----:B------:R-:W-:Y:S02]  /*7980*/  ISETP.LT.OR P5, PT, R49, 0x72, P5 ;  /* 0x000000723100780c */ /* 0x000fe40002fa1670 */
[----:B------:R-:W-:-:S02]  /*7990*/  FMNMX.FTZ R37, R42, R37, !PT ;  /* 0x000000252a257209 */ /* 0x000fc40007810000 */
[----:B------:R-:W-:Y:S01]  /*79a0*/  FSEL R78, R45, -INF , !P5 ;  /* 0xff8000002d4e7808 */ /* 0x000fe20006800000 */
[----:B------:R0:W-:Y:S01]  /*79b0*/  MUFU.EX2 R35, R41 ;  /* 0x0000002900237308 */ /* 0x0001e20000000800 */
[C---:B------:R-:W-:Y:S02]  /*79c0*/  ISETP.GT.AND P5, PT, R51.reuse, 0x78, P4 ;  /* 0x000000783300780c */ /* 0x040fe400027a4270 */
[----:B------:R-:W-:Y:S02]  /*79d0*/  FMNMX.FTZ R37, R84, R37, !PT ;  /* 0x0000002554257209 */ /* 0x000fe40007810000 */
[----:B------:R-:W-:Y:S02]  /*79e0*/  ISETP.GT.AND P4, PT, R51, 0x79, P4 ;  /* 0x000000793300780c */ /* 0x000fe40002784270 */
[C---:B------:R-:W-:Y:S01]  /*79f0*/  ISETP.LT.OR P5, PT, R49.reuse, 0x79, P5 ;  /* 0x000000793100780c */ /* 0x040fe20002fa1670 */
[----:B------:R-:W-:Y:S01]  /*7a00*/  MUFU.EX2 R160, R160 ;  /* 0x000000a000a07308 */ /* 0x000fe20000000800 */
[----:B------:R-:W-:Y:S01]  /*7a10*/  FMNMX.FTZ R37, R44, R37, !PT ;  /* 0x000000252c257209 */ /* 0x000fe20007810000 */
[----:B0-----:R-:W-:Y:S01]  /*7a20*/  FFMA.FTZ R41, R74, R7, -R25 ;  /* 0x000000074a297223 */ /* 0x001fe20000010819 */
[----:B------:R-:W-:-:S02]  /*7a30*/  ISETP.LT.OR P4, PT, R49, 0x7a, P4 ;  /* 0x0000007a3100780c */ /* 0x000fc40002781670 */
[----:B------:R-:W-:Y:S02]  /*7a40*/  FSEL R46, R46, -INF , !P5 ;  /* 0xff8000002e2e7808 */ /* 0x000fe40006800000 */
[----:B------:R-:W-:Y:S01]  /*7a50*/  FMNMX.FTZ R39, R78, R37, !PT ;  /* 0x000000254e277209 */ /* 0x000fe20007810000 */
[----:B------:R-:W-:Y:S01]  /*7a60*/  MUFU.EX2 R156, R156 ;  /* 0x0000009c009c7308 */ /* 0x000fe20000000800 */
[----:B------:R-:W-:Y:S01]  /*7a70*/  FSEL R74, R47, -INF , !P4 ;  /* 0xff8000002f4a7808 */ /* 0x000fe20006000000 */
[--C-:B------:R-:W-:Y:S01]  /*7a80*/  FFMA.FTZ R47, R60, R7, -R25.reuse ;  /* 0x000000073c2f7223 */ /* 0x100fe20000010819 */
[----:B------:R-:W-:Y:S01]  /*7a90*/  FMNMX.FTZ R39, R46, R39, !PT ;  /* 0x000000272e277209 */ /* 0x000fe20007810000 */
[--C-:B------:R-:W-:Y:S01]  /*7aa0*/  FFMA.FTZ R60, R70, R7, -R25.reuse ;  /* 0x00000007463c7223 */ /* 0x100fe20000010819 */
[----:B------:R-:W-:Y:S02]  /*7ab0*/  FSEL R51, R10, RZ, P6 ;  /* 0x000000ff0a337208 */ /* 0x000fe40003000000 */
[----:B------:R-:W-:Y:S01]  /*7ac0*/  FMNMX.FTZ R45, R74, R39, !PT ;  /* 0x000000274a2d7209 */ /* 0x000fe20007810000 */
[----:B------:R-:W-:Y:S01]  /*7ad0*/  MUFU.EX2 R37, R41 ;  /* 0x0000002900257308 */ /* 0x000fe20000000800 */
[----:B------:R-:W-:-:S01]  /*7ae0*/  FFMA.FTZ R39, R56, R7, -R25 ;  /* 0x0000000738277223 */ /* 0x000fc20000010819 */
[-CC-:B------:R-:W-:Y:S01]  /*7af0*/  FFMA.FTZ R56, R58, R7.reuse, -R25.reuse ;  /* 0x000000073a387223 */ /* 0x180fe20000010819 */
[----:B------:R-:W-:-:S01]  /*7b00*/  FFMA.FTZ R58, R62, R7, -R25 ;  /* 0x000000073e3a7223 */ /* 0x000fc20000010819 */
[----:B------:R-:W0:Y:S01]  /*7b10*/  SHFL.BFLY PT, R86, R45, 0x2, 0x1f ;  /* 0x0c401f002d567f89 */ /* 0x000e2200000e0000 */
[----:B------:R-:W-:-:S01]  /*7b20*/  FADD.FTZ R52, -R51, R6 ;  /* 0x0000000633347221 */ /* 0x000fc20000010100 */
[-CC-:B------:R-:W-:Y:S01]  /*7b30*/  FFMA.FTZ R62, R68, R7.reuse, -R25.reuse ;  /* 0x00000007443e7223 */ /* 0x180fe20000010819 */
[----:B------:R-:W-:-:S01]  /*7b40*/  FFMA.FTZ R6, R48, R7, -R25 ;  /* 0x0000000730067223 */ /* 0x000fc20000010819 */
[----:B------:R1:W-:Y:S01]  /*7b50*/  MUFU.EX2 R41, R47 ;  /* 0x0000002f00297308 */ /* 0x0003e20000000800 */
[----:B------:R-:W-:-:S07]  /*7b60*/  FMUL.FTZ R51, R52, R7 ;  /* 0x0000000734337220 */ /* 0x000fce0000410000 */
[----:B------:R-:W2:Y:S01]  /*7b70*/  MUFU.EX2 R51, R51 ;  /* 0x0000003300337308 */ /* 0x000ea20000000800 */
[----:B-1----:R-:W-:-:S01]  /*7b80*/  FFMA.FTZ R47, R54, R7, -R25 ;  /* 0x00000007362f7223 */ /* 0x002fc20000010819 */
[----:B------:R-:W-:-:S06]  /*7b90*/  FFMA.FTZ R54, R50, R7, -R25 ;  /* 0x0000000732367223 */ /* 0x000fcc0000010819 */
        /* <DEDUP_REMOVED lines=13> */
[----:B------:R-:W-:-:S05]  /*7c70*/  FSEL R25, R25, RZ, P4 ;  /* 0x000000ff19197208 */ /* 0x000fca0002000000 */
[----:B------:R-:W-:Y:S01]  /*7c80*/  FFMA.FTZ R69, R30, R7, -R25 ;  /* 0x000000071e457223 */ /* 0x000fe20000010819 */
[----:B------:R-:W-:-:S01]  /*7c90*/  FADD.FTZ R30, -R65, R4 ;  /* 0x00000004411e7221 */ /* 0x000fc20000010100 */
[-CC-:B------:R-:W-:Y:S01]  /*7ca0*/  FFMA.FTZ R29, R29, R7.reuse, -R25.reuse ;  /* 0x000000071d1d7223 */ /* 0x180fe20000010819 */
[----:B------:R-:W-:-:S01]  /*7cb0*/  FFMA.FTZ R48, R158, R7, -R25 ;  /* 0x000000079e307223 */ /* 0x000fc20000010819 */
[-CC-:B------:R-:W-:Y:S01]  /*7cc0*/  FFMA.FTZ R52, R164, R7.reuse, -R25.reuse ;  /* 0x00000007a4347223 */ /* 0x180fe20000010819 */
[-C--:B------:R-:W-:Y:S01]  /*7cd0*/  FMUL.FTZ R30, R30, R7.reuse ;  /* 0x000000071e1e7220 */ /* 0x080fe20000410000 */
[-CC-:B0-----:R-:W-:Y:S01]  /*7ce0*/  FFMA.FTZ R53, R166, R7.reuse, -R25.reuse ;  /* 0x00000007a6357223 */ /* 0x181fe20000010819 */
[----:B------:R-:W-:-:S01]  /*7cf0*/  FFMA.FTZ R55, R184, R7, -R25 ;  /* 0x00000007b8377223 */ /* 0x000fc20000010819 */
[----:B------:R-:W-:Y:S01]  /*7d00*/  MUFU.EX2 R29, R29 ;  /* 0x0000001d001d7308 */ /* 0x000fe20000000800 */
[----:B------:R-:W-:-:S01]  /*7d10*/  FFMA.FTZ R64, R186, R7, -R25 ;  /* 0x00000007ba407223 */ /* 0x000fc20000010819 */
[-CC-:B------:R-:W-:Y:S01]  /*7d20*/  FFMA.FTZ R65, R20, R7.reuse, -R25.reuse ;  /* 0x0000000714417223 */ /* 0x180fe20000010819 */
[----:B------:R-:W-:-:S01]  /*7d30*/  FFMA.FTZ R20, R38, R7, -R25 ;  /* 0x0000000726147223 */ /* 0x000fc20000010819 */
[----:B--2---:R-:W-:Y:S01]  /*7d40*/  FFMA.FTZ R38, R51, R3, R12 ;  /* 0x0000000333267223 */ /* 0x004fe2000001000c */
[----:B------:R-:W-:-:S01]  /*7d50*/  FFMA.FTZ R57, R188, R7, -R25 ;  /* 0x00000007bc397223 */ /* 0x000fc20000010819 */
        /* <DEDUP_REMOVED lines=23> */
[----:B------:R-:W-:-:S03]  /*7ed0*/  FFMA.FTZ R46, R46, R7, -R25 ;  /* 0x000000072e2e7223 */ /* 0x000fc60000010819 */
[----:B------:R-:W0:Y:S01]  /*7ee0*/  MUFU.EX2 R53, R53 ;  /* 0x0000003500357308 */ /* 0x000e220000000800 */
[----:B-1----:R-:W-:-:S07]  /*7ef0*/  FADD.FTZ R3, R48, R3 ;  /* 0x0000000330037221 */ /* 0x002fce0000010000 */
[----:B------:R-:W1:Y:S01]  /*7f00*/  MUFU.EX2 R55, R55 ;  /* 0x0000003700377308 */ /* 0x000e620000000800 */
[----:B--2---:R-:W-:-:S01]  /*7f10*/  FADD.FTZ R2, R52, R3 ;  /* 0x0000000334027221 */ /* 0x004fc20000010000 */
[----:B------:R-:W-:-:S06]  /*7f20*/  FADD.FTZ R3, R9, R38 ;  /* 0x0000002609037221 */ /* 0x000fcc0000010000 */
[----:B------:R-:W2:Y:S01]  /*7f30*/  MUFU.EX2 R64, R64 ;  /* 0x0000004000407308 */ /* 0x000ea20000000800 */
[----:B0-----:R-:W-:-:S07]  /*7f40*/  FADD.FTZ R2, R53, R2 ;  /* 0x0000000235027221 */ /* 0x001fce0000010000 */
[----:B------:R-:W0:Y:S01]  /*7f50*/  MUFU.EX2 R57, R57 ;  /* 0x0000003900397308 */ /* 0x000e220000000800 */
[----:B-1----:R-:W-:-:S01]  /*7f60*/  FADD.FTZ R71, R55, R2 ;  /* 0x0000000237477221 */ /* 0x002fc20000010000 */
[----:B------:R-:W-:-:S04]  /*7f70*/  FADD.FTZ R2, R32, R3 ;  /* 0x0000000320027221 */ /* 0x000fc80000010000 */
[----:B------:R-:W-:Y:S02]  /*7f80*/  FADD.FTZ R3, R15, R2 ;  /* 0x000000020f037221 */ /* 0x000fe40000010000 */
[----:B------:R-:W1:Y:S01]  /*7f90*/  MUFU.EX2 R68, R68 ;  /* 0x0000004400447308 */ /* 0x000e620000000800 */
[----:B--2---:R-:W-:-:S01]  /*7fa0*/  FADD.FTZ R38, R64, R71 ;  /* 0x0000004740267221 */ /* 0x004fc20000010000 */
[----:B------:R-:W-:Y:S01]  /*7fb0*/  FADD.FTZ R2, R160, R3 ;  /* 0x00000003a0027221 */ /* 0x000fe20000010000 */
[----:B------:R-:W-:-:S03]  /*7fc0*/  FFMA.FTZ R71, R200, R7, -R25 ;  /* 0x00000007c8477223 */ /* 0x000fc60000010819 */
[----:B------:R-:W-:Y:S02]  /*7fd0*/  FADD.FTZ R3, R21, R2 ;  /* 0x0000000215037221 */ /* 0x000fe40000010000 */
[----:B------:R-:W2:Y:S01]  /*7fe0*/  MUFU.EX2 R24, R24 ;  /* 0x0000001800187308 */ /* 0x000ea20000000800 */
[----:B0-----:R-:W-:-:S01]  /*7ff0*/  FADD.FTZ R73, R57, R38 ;  /* 0x0000002639497221 */ /* 0x001fc20000010000 */
[----:B------:R-:W-:-:S04]  /*8000*/  FADD.FTZ R38, R156, R3 ;  /* 0x000000039c267221 */ /* 0x000fc80000010000 */
[----:B------:R-:W-:Y:S01]  /*8010*/  FADD.FTZ R3, R27, R38 ;  /* 0x000000261b037221 */ /* 0x000fe20000010000 */
[----:B------:R-:W-:-:S01]  /*8020*/  FFMA.FTZ R38, R40, R7, -R25 ;  /* 0x0000000728267223 */ /* 0x000fc20000010819 */
        /* <DEDUP_REMOVED lines=14> */
[----:B------:R2:W3:Y:S01]  /*8110*/  MUFU.EX2 R4, R69 ;  /* 0x0000004500047308 */ /* 0x0004e20000000800 */
[----:B0-----:R-:W-:-:S01]  /*8120*/  FADD.FTZ R2, R28, R73 ;  /* 0x000000491c027221 */ /* 0x001fc20000010000 */
[----:B------:R-:W-:Y:S01]  /*8130*/  FADD.FTZ R40, R80, R75 ;  /* 0x0000004b50287221 */ /* 0x000fe20000010000 */
[----:B------:R-:W-:-:S03]  /*8140*/  FFMA.FTZ R73, R154, R7, -R25 ;  /* 0x000000079a497223 */ /* 0x000fc60000010819 */
[----:B------:R-:W-:Y:S02]  /*8150*/  FADD.FTZ R75, R35, R40 ;  /* 0x00000028234b7221 */ /* 0x000fe40000010000 */
[----:B------:R-:W0:Y:S01]  /*8160*/  MUFU.EX2 R65, R65 ;  /* 0x0000004100417308 */ /* 0x000e220000000800 */
[----:B-1----:R-:W-:-:S01]  /*8170*/  FADD.FTZ R3, R63, R2 ;  /* 0x000000023f037221 */ /* 0x002fc20000010000 */
[----:B--2---:R-:W-:Y:S01]  /*8180*/  FFMA.FTZ R69, R204, R7, -R25 ;  /* 0x00000007cc457223 */ /* 0x004fe20000010819 */
[----:B------:R-:W-:-:S01]  /*8190*/  FADD.FTZ R40, R76, R75 ;  /* 0x0000004b4c287221 */ /* 0x000fc20000010000 */
[----:B------:R-:W-:-:S03]  /*81a0*/  FFMA.FTZ R25, R74, R7, -R25 ;  /* 0x000000074a197223 */ /* 0x000fc60000010819 */
[----:B------:R-:W-:Y:S01]  /*81b0*/  FADD.FTZ R75, R37, R40 ;  /* 0x00000028254b7221 */ /* 0x000fe20000010000 */
[----:B------:R-:W1:Y:S01]  /*81c0*/  MUFU.EX2 R20, R20 ;  /* 0x0000001400147308 */ /* 0x000e620000000800 */
[----:B---3--:R-:W-:-:S02]  /*81d0*/  FADD.FTZ R2, R4, R3 ;  /* 0x0000000304027221 */ /* 0x008fc40000010000 */
[----:B------:R-:W-:-:S05]  /*81e0*/  FADD.FTZ R40, R66, R75 ;  /* 0x0000004b42287221 */ /* 0x000fca0000010000 */
        /* <DEDUP_REMOVED lines=56> */
.L_x_1220:
        /* <DEDUP_REMOVED lines=111> */
.L_x_1203:
[----:B------:R-:W0:Y:S01]  /*8c60*/  LDC R8, c[0x0][0x448] ;  /* 0x00011200ff087b82 */ /* 0x000e220000000800 */
[----:B------:R-:W-:Y:S01]  /*8c70*/  IADD3 R11, R16, 0x1, -R17 ;  /* 0x00000001100b7810 */ /* 0x000fe20007ffe811 */
[----:B------:R-:W-:-:S06]  /*8c80*/  ULDC UR6, c[0x0][0x9dc] ;  /* 0x0002770000067ab9 */ /* 0x000fcc0000000800 */
[----:B------:R-:W1:Y:S01]  /*8c90*/  LDC R13, c[0x0][0x9e4] ;  /* 0x00027900ff0d7b82 */ /* 0x000e620000000800 */
[----:B0-----:R-:W-:Y:S01]  /*8ca0*/  ISETP.NE.AND P5, PT, R8, 0x1, PT ;  /* 0x000000010800780c */ /* 0x001fe20003fa5270 */
[----:B------:R-:W-:Y:S01]  /*8cb0*/  VIADD R8, R19, 0x7f ;  /* 0x0000007f13087836 */ /* 0x000fe20000000000 */
[----:B-1----:R-:W-:-:S11]  /*8cc0*/  ISETP.GE.AND P6, PT, R13, 0x1, PT ;  /* 0x000000010d00780c */ /* 0x002fd60003fc6270 */
[----:B------:R-:W0:Y:S08]  /*8cd0*/  @P5 LDC R9, c[0x0][0x44c] ;  /* 0x00011300ff095b82 */ /* 0x000e300000000800 */
[----:B------:R-:W1:Y:S01]  /*8ce0*/  @P5 LDC R10, c[0x0][0x450] ;  /* 0x00011400ff0a5b82 */ /* 0x000e620000000800 */
        /* <DEDUP_REMOVED lines=14> */
.L_x_1223:
[----:B------:R-:W-:-:S13]  /*8dd0*/  ISETP.NE.AND P2, PT, R13, 0x1, PT ;  /* 0x000000010d00780c */ /* 0x000fda0003f45270 */
[----:B------:R-:W0:Y:S02]  /*8de0*/  @P2 LDC.64 R10, c[0x0][0x9e8] ;  /* 0x00027a00ff0a2b82 */ /* 0x000e240000000a00 */
[----:B0-----:R-:W-:-:S05]  /*8df0*/  @P2 IMAD.HI.U32 R10, R8, R10, RZ ;  /* 0x0000000a080a2227 */ /* 0x001fca00078e00ff */
[----:B------:R-:W-:-:S07]  /*8e00*/  @P2 SHF.R.U32.HI R8, RZ, R11, R10 ;  /* 0x0000000bff082219 */ /* 0x000fce000001160a */
.L_x_1224:
[----:B------:R-:W-:-:S05]  /*8e10*/  IMAD R8, R8, R13, RZ ;  /* 0x0000000d08087224 */ /* 0x000fca00078e02ff */
[----:B------:R-:W-:-:S07]  /*8e20*/  VIMNMX R9, R9, R8, !PT ;  /* 0x0000000809097248 */ /* 0x000fce0007fe0100 */
.L_x_1222:
        /* <DEDUP_REMOVED lines=10> */
.L_x_1235:
[----:B------:R-:W-:Y:S01]  /*8ed0*/  ISETP.NE.AND P2, PT, RZ, UR42, PT ;  /* 0x0000002aff007c0c */ /* 0x000fe2000bf45270 */
[----:B------:R-:W-:-:S04]  /*8ee0*/  UISETP.NE.AND UP0, UPT, UR44, 0x1, UPT ;  /* 0x000000012c00788c */ /* 0x000fc8000bf05270 */
[----:B------:R-:W-:-:S04]  /*8ef0*/  USEL UR36, URZ, 0x1, UP0 ;  /* 0x000000013f247887 */ /* 0x000fc80008000000 */
[----:B------:R-:W-:-:S04]  /*8f00*/  ULOP3.LUT UR36, UR6, UR36, URZ, 0x3c, !UPT ;  /* 0x0000002406247292 */ /* 0x000fc8000f8e3c3f */
[----:B------:R-:W-:Y:S08]  /*8f10*/  @P2 BRA `(.L_x_1226) ;  /* 0x0000000000382947 */ /* 0x000ff00003800000 */
[----:B------:R-:W-:Y:S05]  /*8f20*/  @!P0 BRA `(.L_x_1227) ;  /* 0x0000000000048947 */ /* 0x000fea0003800000 */
[----:B------:R-:W-:Y:S01]  /*8f30*/  BPT.TRAP 0x1 ;  /* 0x000000040000795c */ /* 0x000fe20000300000 */
.L_x_1227:
        /* <DEDUP_REMOVED lines=9> */
.L_x_1228:
[----:B-1----:R-:W-:Y:S05]  /*8fd0*/  @P3 BRA `(.L_x_1226) ;  /* 0x0000000000083947 */ /* 0x002fea0003800000 */
[----:B------:R-:W1:Y:S02]  /*8fe0*/  SYNCS.PHASECHK.TRANS64.TRYWAIT P3, [UR7+0x22830], R4 ;  /* 0x02283004ff0075a7 */ /* 0x000e640008060147 */
[----:B-1----:R-:W-:Y:S05]  /*8ff0*/  @!P3 BRA `(.L_x_1229) ;  /* 0x000000e800b0b947 */ /* 0x002fea0003800000 */
.L_x_1226:
        /* <DEDUP_REMOVED lines=40> */
.L_x_1231:
[----:B------:R-:W-:Y:S01]  /*9280*/  ULEA UR10, UR44, UR43, 0x3 ;  /* 0x0000002b2c0a7291 */ /* 0x000fe2000f8e183f */
[----:B------:R-:W-:-:S05]  /*9290*/  IMAD.U32 R4, RZ, RZ, UR6 ;  /* 0x00000006ff047e24 */ /* 0x000fca000f8e00ff */
[----:B------:R-:W-:-:S04]  /*92a0*/  SHF.L.U32 R4, R4, 0x1f, RZ ;  /* 0x0000001f04047819 */ /* 0x000fc800000006ff */
[----:B------:R0:W1:Y:S01]  /*92b0*/  SYNCS.PHASECHK.TRANS64.TRYWAIT P2, [UR10+0x22850], R4 ;  /* 0x02285004ff0075a7 */ /* 0x000062000804014a */
[----:B------:R-:W-:Y:S05]  /*92c0*/  @!P0 BRA `(.L_x_1232) ;  /* 0x0000000000048947 */ /* 0x000fea0003800000 */
[----:B------:R-:W-:Y:S01]  /*92d0*/  BPT.TRAP 0x1 ;  /* 0x000000040000795c */ /* 0x000fe20000300000 */
.L_x_1232:
[----:B-1----:R-:W-:Y:S05]  /*92e0*/  @P2 BRA `(.L_x_1230) ;  /* 0x0000000000082947 */ /* 0x002fea0003800000 */
[----:B------:R-:W1:Y:S02]  /*92f0*/  SYNCS.PHASECHK.TRANS64.TRYWAIT P2, [UR10+0x22850], R4 ;  /* 0x02285004ff0075a7 */ /* 0x000e64000804014a */
[----:B-1----:R-:W-:Y:S05]  /*9300*/  @!P2 BRA `(.L_x_1233) ;  /* 0x000000e80004a947 */ /* 0x002fea0003800000 */
.L_x_1230:
        /* <DEDUP_REMOVED lines=88> */
[----:B------:R-:W-:Y:S01]  /*9890*/  FMUL.FTZ R82, R0, R83 ;  /* 0x0000005300527220 */ /* 0x000fe20000410000 */
[----:B------:R-:W2:Y:S01]  /*98a0*/  S2R R185, SR_TID.X ;  /* 0x0000000000b97919 */ /* 0x000ea20000002100 */
[----:B------:R-:W4:Y:S01]  /*98b0*/  MUFU.TANH R34, R34 ;  /* 0x0000002200227308 */ /* 0x000f220000002400 */
[----:B---3--:R-:W-:-:S07]  /*98c0*/  FMNMX.FTZ R7, R32, R7, !PT ;  /* 0x0000000720077209 */ /* 0x008fce0007810000 */
[----:B------:R-:W3:Y:S01]  /*98d0*/  MUFU.TANH R186, R186 ;  /* 0x000000ba00ba7308 */ /* 0x000ee20000002400 */
[----:B-1----:R-:W-:-:S07]  /*98e0*/  FMNMX.FTZ R7, R184, R7, !PT ;  /* 0x00000007b8077209 */ /* 0x002fce0007810000 */
[----:B------:R-:W1:Y:S01]  /*98f0*/  MUFU.TANH R188, R188 ;  /* 0x000000bc00bc7308 */ /* 0x000e620000002400 */
[----:B----4-:R-:W-:-:S07]  /*9900*/  FMNMX.FTZ R13, R34, R13, !PT ;  /* 0x0000000d220d7209 */ /* 0x010fce0007810000 */
[----:B------:R-:W4:Y:S01]  /*9910*/  MUFU.TANH R190, R190 ;  /* 0x000000be00be7308 */ /* 0x000f220000002400 */
[----:B---3--:R-:W-:Y:S02]  /*9920*/  FMNMX.FTZ R13, R186, R13, !PT ;  /* 0x0000000dba0d7209 */ /* 0x008fe40007810000 */
[----:B--2---:R-:W-:-:S05]  /*9930*/  SHF.R.U32.HI R185, RZ, 0x7, R185 ;  /* 0x00000007ffb97819 */ /* 0x004fca00000116b9 */
[----:B------:R-:W2:Y:S01]  /*9940*/  MUFU.TANH R36, R36 ;  /* 0x0000002400247308 */ /* 0x000ea20000002400 */
[----:B-1----:R-:W-:-:S07]  /*9950*/  FMNMX.FTZ R7, R188, R7, !PT ;  /* 0x00000007bc077209 */ /* 0x002fce0007810000 */
[----:B------:R-:W1:Y:S01]  /*9960*/  MUFU.TANH R38, R38 ;  /* 0x0000002600267308 */ /* 0x000e620000002400 */
[----:B----4-:R-:W-:-:S07]  /*9970*/  FMNMX.FTZ R7, R190, R7, !PT ;  /* 0x00000007be077209 */ /* 0x010fce0007810000 */
[----:B------:R-:W3:Y:S01]  /*9980*/  MUFU.TANH R194, R194 ;  /* 0x000000c200c27308 */ /* 0x000ee20000002400 */
[----:B--2---:R-:W-:-:S07]  /*9990*/  FMNMX.FTZ R13, R36, R13, !PT ;  /* 0x0000000d240d7209 */ /* 0x004fce0007810000 */
[----:B------:R-:W2:Y:S01]  /*99a0*/  MUFU.TANH R196, R196 ;  /* 0x000000c400c47308 */ /* 0x000ea20000002400 */
[----:B-1----:R-:W-:-:S07]  /*99b0*/  FMNMX.FTZ R13, R38, R13, !PT ;  /* 0x0000000d260d7209 */ /* 0x002fce0007810000 */
[----:B------:R-:W1:Y:S01]  /*99c0*/  MUFU.TANH R40, R40 ;  /* 0x0000002800287308 */ /* 0x000e620000002400 */
[----:B---3--:R-:W-:-:S07]  /*99d0*/  FMNMX.FTZ R7, R194, R7, !PT ;  /* 0x00000007c2077209 */ /* 0x008fce0007810000 */
[----:B------:R-:W3:Y:S01]  /*99e0*/  MUFU.TANH R42, R42 ;  /* 0x0000002a002a7308 */ /* 0x000ee20000002400 */
[----:B--2---:R-:W-:Y:S01]  /*99f0*/  FMNMX.FTZ R7, R196, R7, !PT ;  /* 0x00000007c4077209 */ /* 0x004fe20007810000 */
[----:B------:R-:W-:Y:S02]  /*9a00*/  WARPGROUP.DEPBAR.LE gsb0, 0x0 ;  /* 0x00008000000079c5 */ /* 0x000fe40000010000 */
[----:B------:R-:W-:-:S04]  /*9a10*/  WARPGROUP.ARRIVE ;  /* 0x00000000000079c5 */ /* 0x000fc80000000000 */
[----:B------:R-:W2:Y:S01]  /*9a20*/  MUFU.TANH R198, R198 ;  /* 0x000000c600c67308 */ /* 0x000ea20000002400 */
[----:B-1----:R-:W-:Y:S01]  /*9a30*/  FMNMX.FTZ R13, R40, R13, !PT ;  /* 0x0000000d280d7209 */ /* 0x002fe20007810000 */
[----:B------:R-:W-:Y:S01]  /*9a40*/  QGMMA.64x128x32.F32.E4M3.E4M3 R88, R160, gdesc[UR8], R88, gsb0 ;  /* 0x01e00008a0587df3 */ /* 0x000fe20008000858 */
[----:B------:R-:W-:-:S05]  /*9a50*/  UIADD3 UR10, UR6, 0x4, URZ ;  /* 0x00000004060a7890 */ /* 0x000fca000fffe03f */
[----:B------:R-:W1:Y:S01]  /*9a60*/  MUFU.TANH R200, R200 ;  /* 0x000000c800c87308 */ /* 0x000e620000002400 */
[----:B---3--:R-:W-:Y:S01]  /*9a70*/  FMNMX.FTZ R13, R42, R13, !PT ;  /* 0x0000000d2a0d7209 */ /* 0x008fe20007810000 */
[----:B------:R-:W-:Y:S01]  /*9a80*/  UMOV UR11, 0x40000040 ;  /* 0x40000040000b7882 */ /* 0x000fe20000000000 */
[----:B------:R-:W-:-:S05]  /*9a90*/  UIADD3 UR6, UR6, 0x6, URZ ;  /* 0x0000000606067890 */ /* 0x000fca000fffe03f */
[----:B------:R-:W3:Y:S01]  /*9aa0*/  MUFU.TANH R44, R44 ;  /* 0x0000002c002c7308 */ /* 0x000ee20000002400 */
[----:B--2---:R-:W-:-:S07]  /*9ab0*/  FMNMX.FTZ R7, R198, R7, !PT ;  /* 0x00000007c6077209 */ /* 0x004fce0007810000 */
[----:B------:R-:W2:Y:S01]  /*9ac0*/  MUFU.TANH R46, R46 ;  /* 0x0000002e002e7308 */ /* 0x000ea20000002400 */
[----:B-1----:R-:W-:-:S07]  /*9ad0*/  FMNMX.FTZ R7, R200, R7, !PT ;  /* 0x00000007c8077209 */ /* 0x002fce0007810000 */
[----:B------:R-:W1:Y:S01]  /*9ae0*/  MUFU.TANH R202, R202 ;  /* 0x000000ca00ca7308 */ /* 0x000e620000002400 */
[----:B---3--:R-:W-:-:S07]  /*9af0*/  FMNMX.FTZ R13, R44, R13, !PT ;  /* 0x0000000d2c0d7209 */ /* 0x008fce0007810000 */
        /* <DEDUP_REMOVED lines=27> */
[----:B-1----:R-:W-:Y:S01]  /*9cb0*/  FMNMX.FTZ R7, R214, R7, !PT ;  /* 0x00000007d6077209 */ /* 0x002fe20007810000 */
[----:B------:R-:W-:Y:S02]  /*9cc0*/  WARPGROUP.DEPBAR.LE gsb0, 0x0 ;  /* 0x00008000000079c5 */ /* 0x000fe40000010000 */
[----:B------:R-:W-:-:S04]  /*9cd0*/  WARPGROUP.ARRIVE ;  /* 0x00000000000079c5 */ /* 0x000fc80000000000 */
[----:B------:R-:W1:Y:S01]  /*9ce0*/  MUFU.TANH R62, R62 ;  /* 0x0000003e003e7308 */ /* 0x000e620000002400 */
[----:B---3--:R-:W-:Y:S01]  /*9cf0*/  FMNMX.FTZ R7, R216, R7, !PT ;  /* 0x00000007d8077209 */ /* 0x008fe20007810000 */
[----:B------:R-:W-:Y:S01]  /*9d00*/  QGMMA.64x128x32.F32.E4M3.E4M3 R88, R156, gdesc[UR8], R88, gsb0 ;  /* 0x01e000089c587df3 */ /* 0x000fe20008000858 */
[----:B------:R-:W-:Y:S01]  /*9d10*/  UMOV UR10, UR6 ;  /* 0x00000006000a7c82 */ /* 0x000fe20008000000 */
[----:B------:R-:W-:-:S04]  /*9d20*/  UMOV UR11, 0x40000040 ;  /* 0x40000040000b7882 */ /* 0x000fc80000000000 */
[----:B------:R-:W3:Y:S01]  /*9d30*/  MUFU.TANH R218, R218 ;  /* 0x000000da00da7308 */ /* 0x000ee20000002400 */
[----:B--2---:R-:W-:-:S07]  /*9d40*/  FMNMX.FTZ R13, R60, R13, !PT ;  /* 0x0000000d3c0d7209 */ /* 0x004fce0007810000 */
[----:B------:R-:W2:Y:S01]  /*9d50*/  MUFU.TANH R220, R220 ;  /* 0x000000dc00dc7308 */ /* 0x000ea20000002400 */
[----:B-1----:R-:W-:Y:S01]  /*9d60*/  FMNMX.FTZ R15, R62, R13, !PT ;  /* 0x0000000d3e0f7209 */ /* 0x002fe20007810000 */
[C---:B------:R-:W-:Y:S01]  /*9d70*/  FMUL.FTZ R13, R0.reuse, R84 ;  /* 0x00000054000d7220 */ /* 0x040fe20000410000 */
[C---:B------:R-:W-:Y:S01]  /*9d80*/  FMUL.FTZ R84, R0.reuse, R86 ;  /* 0x0000005600547220 */ /* 0x040fe20000410000 */
[----:B------:R-:W-:-:S04]  /*9d90*/  FMUL.FTZ R86, R0, R87 ;  /* 0x0000005700567220 */ /* 0x000fc80000410000 */
[----:B------:R-:W1:Y:S01]  /*9da0*/  MUFU.TANH R64, R64 ;  /* 0x0000004000407308 */ /* 0x000e620000002400 */
[----:B---3--:R-:W-:-:S07]  /*9db0*/  FMNMX.FTZ R7, R218, R7, !PT ;  /* 0x00000007da077209 */ /* 0x008fce0007810000 */
[----:B------:R-:W3:Y:S01]  /*9dc0*/  MUFU.TANH R66, R66 ;  /* 0x0000004200427308 */ /* 0x000ee20000002400 */
[----:B--2---:R-:W-:-:S07]  /*9dd0*/  FMNMX.FTZ R7, R220, R7, !PT ;  /* 0x00000007dc077209 */ /* 0x004fce0007810000 */
[----:B------:R-:W2:Y:S01]  /*9de0*/  MUFU.TANH R222, R222 ;  /* 0x000000de00de7308 */ /* 0x000ea20000002400 */
[----:B-1----:R-:W-:-:S07]  /*9df0*/  FMNMX.FTZ R15, R64, R15, !PT ;  /* 0x0000000f400f7209 */ /* 0x002fce0007810000 */
[----:B------:R-:W1:Y:S01]  /*9e00*/  MUFU.TANH R224, R224 ;  /* 0x000000e000e07308 */ /* 0x000e620000002400 */
[----:B---3--:R-:W-:Y:S01]  /*9e10*/  FMNMX.FTZ R21, R66, R15, !PT ;  /* 0x0000000f42157209 */ /* 0x008fe20007810000 */
[----:B------:R-:W-:-:S06]  /*9e20*/  FMUL.FTZ R15, R0, R85 ;  /* 0x00000055000f7220 */ /* 0x000fcc0000410000 */
        /* <DEDUP_REMOVED lines=22> */
[----:B------:R-:W0:Y:S01]  /*9f90*/  MUFU.TANH R236, R236 ;  /* 0x000000ec00ec7308 */ /* 0x000e220000002400 */
[----:B---3--:R-:W-:Y:S01]  /*9fa0*/  FMNMX.FTZ R21, R78, R21, !PT ;  /* 0x000000154e157209 */ /* 0x008fe20007810000 */
[----:B------:R-:W-:Y:S02]  /*9fb0*/  WARPGROUP.DEPBAR.LE gsb0, 0x0 ;  /* 0x00008000000079c5 */ /* 0x000fe40000010000 */
[----:B------:R-:W-:-:S04]  /*9fc0*/  WARPGROUP.ARRIVE ;  /* 0x00000000000079c5 */ /* 0x000fc80000000000 */
[----:B------:R-:W1:Y:S01]  /*9fd0*/  MUFU.TANH R80, R80 ;  /* 0x0000005000507308 */ /* 0x000e620000002400 */
[----:B--2---:R-:W-:Y:S01]  /*9fe0*/  FMNMX.FTZ R7, R234, R7, !PT ;  /* 0x00000007ea077209 */ /* 0x004fe20007810000 */
[----:B------:R-:W-:Y:S06]  /*9ff0*/  QGMMA.64x128x32.F32.E4M3.E4M3 R88, R152, gdesc[UR8], R88, gsb0 ;  /* 0x01e0000898587df3 */ /* 0x000fec0008000858 */
[----:B------:R-:W2:Y:S01]  /*a000*/  MUFU.TANH R82, R82 ;  /* 0x0000005200527308 */ /* 0x000ea20000002400 */
[----:B0-----:R-:W-:Y:S02]  /*a010*/  FMNMX.FTZ R4, R236, R7, !PT ;  /* 0x00000007ec047209 */ /* 0x001fe40007810000 */
[----:B------:R-:W0:Y:S05]  /*a020*/  LDC R7, c[0x0][0x988] ;  /* 0x00026200ff077b82 */ /* 0x000e2a0000000800 */
[----:B------:R-:W3:Y:S01]  /*a030*/  MUFU.TANH R13, R13 ;  /* 0x0000000d000d7308 */ /* 0x000ee20000002400 */
[----:B-1----:R-:W-:-:S07]  /*a040*/  FMNMX.FTZ R21, R80, R21, !PT ;  /* 0x0000001550157209 */ /* 0x002fce0007810000 */
[----:B------:R-:W1:Y:S01]  /*a050*/  MUFU.TANH R15, R15 ;  /* 0x0000000f000f7308 */ /* 0x000e620000002400 */
[----:B--2---:R-:W-:-:S07]  /*a060*/  FMNMX.FTZ R21, R82, R21, !PT ;  /* 0x0000001552157209 */ /* 0x004fce0007810000 */
[----:B------:R-:W2:Y:S01]  /*a070*/  MUFU.TANH R84, R84 ;  /* 0x0000005400547308 */ /* 0x000ea20000002400 */
[----:B---3--:R-:W-:-:S07]  /*a080*/  FMNMX.FTZ R4, R13, R4, !PT ;  /* 0x000000040d047209 */ /* 0x008fce0007810000 */
[----:B------:R-:W3:Y:S01]  /*a090*/  MUFU.TANH R86, R86 ;  /* 0x0000005600567308 */ /* 0x000ee20000002400 */
[----:B-1----:R-:W-:-:S05]  /*a0a0*/  FMNMX.FTZ R25, R15, R4, !PT ;  /* 0x000000040f197209 */ /* 0x002fca0007810000 */
[----:B------:R-:W1:Y:S01]  /*a0b0*/  SHFL.BFLY PT, R4, R25, 0x2, 0x1f ;  /* 0x0c401f0019047f89 */ /* 0x000e6200000e0000 */
[----:B--2---:R-:W-:-:S04]  /*a0c0*/  FMNMX.FTZ R21, R84, R21, !PT ;  /* 0x0000001554157209 */ /* 0x004fc80007810000 */
[----:B---3--:R-:W-:-:S05]  /*a0d0*/  FMNMX.FTZ R21, R86, R21, !PT ;  /* 0x0000001556157209 */ /* 0x008fca0007810000 */
[----:B------:R-:W2:Y:S01]  /*a0e0*/  SHFL.BFLY PT, R6, R21, 0x2, 0x1f ;  /* 0x0c401f0015067f89 */ /* 0x000ea200000e0000 */
[----:B-1----:R-:W-:Y:S02]  /*a0f0*/  FMNMX.FTZ R27, R25, R4, !PT ;  /* 0x00000004191b7209 */ /* 0x002fe40007810000 */
[----:B--2---:R-:W-:-:S03]  /*a100*/  FMNMX.FTZ R29, R21, R6, !PT ;  /* 0x00000006151d7209 */ /* 0x004fc60007810000 */
[----:B------:R-:W1:Y:S04]  /*a110*/  SHFL.BFLY PT, R6, R27, 0x1, 0x1f ;  /* 0x0c201f001b067f89 */ /* 0x000e6800000e0000 */
[----:B------:R-:W2:Y:S01]  /*a120*/  SHFL.BFLY PT, R4, R29, 0x1, 0x1f ;  /* 0x0c201f001d047f89 */ /* 0x000ea200000e0000 */
[----:B-1----:R-:W-:Y:S02]  /*a130*/  FMNMX.FTZ R6, R27, R6, !PT ;  /* 0x000000061b067209 */ /* 0x002fe40007810000 */
[----:B--2---:R-:W-:-:S03]  /*a140*/  FMNMX.FTZ R4, R29, R4, !PT ;  /* 0x000000041d047209 */ /* 0x004fc60007810000 */
[C---:B0-----:R-:W-:Y:S01]  /*a150*/  FFMA.FTZ R33, R6.reuse, R7, -8 ;  /* 0xc100000006217423 */ /* 0x041fe20000010007 */
[----:B------:R-:W-:-:S03]  /*a160*/  FADD.FTZ R192, -R6, R9 ;  /* 0x0000000906c07221 */ /* 0x000fc60000010100 */
[-CC-:B------:R-:W-:Y:S01]  /*a170*/  FFMA.FTZ R164, R200, R7.reuse, -R33.reuse ;  /* 0x00000007c8a47223 */ /* 0x180fe20000010821 */
[----:B------:R-:W-:-:S01]  /*a180*/  FFMA.FTZ R200, R15, R7, -R33 ;  /* 0x000000070fc87223 */ /* 0x000fc20000010821 */
[C---:B------:R-:W-:Y:S01]  /*a190*/  FADD.FTZ R9, -R4.reuse, R11 ;  /* 0x0000000b04097221 */ /* 0x040fe20000010100 */
[----:B------:R-:W-:-:S01]  /*a1a0*/  FFMA.FTZ R15, R4, R7, -8 ;  /* 0xc1000000040f7423 */ /* 0x000fc20000010007 */
[-CC-:B------:R-:W-:Y:S01]  /*a1b0*/  FFMA.FTZ R11, R10, R7.reuse, -R33.reuse ;  /* 0x000000070a0b7223 */ /* 0x180fe20000010821 */
[-C--:B------:R-:W-:Y:S01]  /*a1c0*/  FMUL.FTZ R192, R192, R7.reuse ;  /* 0x00000007c0c07220 */ /* 0x080fe20000410000 */
        /* <DEDUP_REMOVED lines=58> */
[----:B------:R-:W-:Y:S01]  /*a570*/  FFMA.FTZ R78, R78, R7, -R15 ;  /* 0x000000074e4e7223 */ /* 0x000fe2000001080f */
[----:B------:R-:W-:-:S02]  /*a580*/  IMAD.U32 R56, RZ, RZ, UR7 ;  /* 0x00000007ff387e24 */ /* 0x000fc4000f8e00ff */
[-CC-:B------:R-:W-:Y:S01]  /*a590*/  FFMA.FTZ R80, R80, R7.reuse, -R15.reuse ;  /* 0x0000000750507223 */ /* 0x180fe2000001080f */
[----:B------:R-:W-:Y:S01]  /*a5a0*/  IADD3 R54, -R185, 0xb, RZ ;  /* 0x0000000bb9367810 */ /* 0x000fe20007ffe1ff */
[-CC-:B------:R-:W-:Y:S01]  /*a5b0*/  FFMA.FTZ R82, R82, R7.reuse, -R15.reuse ;  /* 0x0000000752527223 */ /* 0x180fe2000001080f */
[----:B------:R-:W-:Y:S02]  /*a5c0*/  WARPGROUP.DEPBAR.LE gsb0, 0x0 ;  /* 0x00008000000079c5 */ /* 0x000fe40000010000 */
[----:B------:R-:W0:Y:S01]  /*a5d0*/  MUFU.EX2 R10, R10 ;  /* 0x0000000a000a7308 */ /* 0x000e220000000800 */
[----:B------:R-:W-:Y:S01]  /*a5e0*/  @!P1 LEA R56, R56, UR43, 0x3 ;  /* 0x0000002b38389c11 */ /* 0x000fe2000f8e18ff */
[----:B------:R-:W-:-:S06]  /*a5f0*/  FFMA.FTZ R84, R84, R7, -R15 ;  /* 0x0000000754547223 */ /* 0x000fcc000001080f */
        /* <DEDUP_REMOVED lines=135> */
.L_x_1234:
[----:B------:R-:W-:Y:S01]  /*ae70*/  ULEA UR6, UR44, UR43, 0x3 ;  /* 0x0000002b2c067291 */ /* 0x000fe2000f8e183f */
[----:B------:R-:W-:Y:S01]  /*ae80*/  ISETP.GT.AND P2, PT, R5, R8, PT ;  /* 0x000000080500720c */ /* 0x000fe20003f44270 */
[----:B------:R-:W-:Y:S01]  /*ae90*/  FMUL.FTZ R90, R90, R9 ;  /* 0x000000095a5a7220 */ /* 0x000fe20000410000 */
        /* <DEDUP_REMOVED lines=17> */
[----:B------:R-:W-:Y:S01]  /*afb0*/  UMOV UR6, UR36 ;  /* 0x0000002400067c82 */ /* 0x000fe20008000000 */
        /* <DEDUP_REMOVED lines=89> */
.L_x_1225:
[----:B------:R-:W-:-:S13]  /*b550*/  ISETP.GE.AND P2, PT, R5, R170, PT ;  /* 0x000000aa0500720c */ /* 0x000fda0003f46270 */
[----:B------:R-:W-:Y:S05]  /*b560*/  @!P2 BRA `(.L_x_1236) ;  /* 0x0000003400c4a947 */ /* 0x000fea0003800000 */
[----:B------:R-:W-:Y:S01]  /*b570*/  IMAD.MOV.U32 R9, RZ, RZ, R4 ;  /* 0x000000ffff097224 */ /* 0x000fe200078e0004 */
[----:B------:R-:W-:Y:S01]  /*b580*/  UMOV UR6, UR36 ;  /* 0x0000002400067c82 */ /* 0x000fe20008000000 */
[----:B------:R-:W-:Y:S01]  /*b590*/  IMAD.MOV.U32 R8, RZ, RZ, R6 ;  /* 0x000000ffff087224 */ /* 0x000fe200078e0006 */
[----:B------:R-:W-:Y:S01]  /*b5a0*/  ULDC UR32, c[0x0][0x9e4] ;  /* 0x0002790000207ab9 */ /* 0x000fe20000000800 */
[----:B------:R-:W-:-:S05]  /*b5b0*/  ULDC UR33, c[0x0][0x9e0] ;  /* 0x0002780000217ab9 */ /* 0x000fca0000000800 */
.L_x_1254:
[----:B------:R-:W-:Y:S01]  /*b5c0*/  ISETP.NE.AND P2, PT, RZ, UR42, PT ;  /* 0x0000002aff007c0c */ /* 0x000fe2000bf45270 */
[----:B------:R-:W-:-:S04]  /*b5d0*/  UISETP.NE.AND UP0, UPT, UR44, 0x1, UPT ;  /* 0x000000012c00788c */ /* 0x000fc8000bf05270 */
[----:B------:R-:W-:-:S04]  /*b5e0*/  USEL UR36, URZ, 0x1, UP0 ;  /* 0x000000013f247887 */ /* 0x000fc80008000000 */
[----:B------:R-:W-:-:S04]  /*b5f0*/  ULOP3.LUT UR36, UR6, UR36, URZ, 0x3c, !UPT ;  /* 0x0000002406247292 */ /* 0x000fc8000f8e3c3f */
[----:B------:R-:W-:Y:S08]  /*b600*/  @P2 BRA `(.L_x_1237) ;  /* 0x0000000000382947 */ /* 0x000ff00003800000 */
[----:B------:R-:W-:Y:S05]  /*b610*/  @!P0 BRA `(.L_x_1238) ;  /* 0x0000000000048947 */ /* 0x000fea0003800000 */
[----:B------:R-:W-:Y:S01]  /*b620*/  BPT.TRAP 0x1 ;  /* 0x000000040000795c */ /* 0x000fe20000300000 */
.L_x_1238:
        /* <DEDUP_REMOVED lines=9> */
.L_x_1239:
[----:B-1----:R-:W-:Y:S05]  /*b6c0*/  @P3 BRA `(.L_x_1237) ;  /* 0x0000000000083947 */ /* 0x002fea0003800000 */
[----:B------:R-:W1:Y:S02]  /*b6d0*/  SYNCS.PHASECHK.TRANS64.TRYWAIT P3, [UR7+0x22830], R4 ;  /* 0x02283004ff0075a7 */ /* 0x000e640008060147 */
[----:B-1----:R-:W-:Y:S05]  /*b6e0*/  @!P3 BRA `(.L_x_1240) ;  /* 0x000000c40024b947 */ /* 0x002fea0003800000 */
.L_x_1237:
        /* <DEDUP_REMOVED lines=40> */
.L_x_1242:
[----:B------:R-:W-:Y:S01]  /*b970*/  ULEA UR10, UR44, UR43, 0x3 ;  /* 0x0000002b2c0a7291 */ /* 0x000fe2000f8e183f */
[----:B------:R-:W-:-:S05]  /*b980*/  IMAD.U32 R4, RZ, RZ, UR6 ;  /* 0x00000006ff047e24 */ /* 0x000fca000f8e00ff */
[----:B------:R-:W-:-:S04]  /*b990*/  SHF.L.U32 R4, R4, 0x1f, RZ ;  /* 0x0000001f04047819 */ /* 0x000fc800000006ff */
[----:B------:R0:W1:Y:S01]  /*b9a0*/  SYNCS.PHASECHK.TRANS64.TRYWAIT P2, [UR10+0x22850], R4 ;  /* 0x02285004ff0075a7 */ /* 0x000062000804014a */
[----:B------:R-:W-:Y:S05]  /*b9b0*/  @!P0 BRA `(.L_x_1243) ;  /* 0x0000000000048947 */ /* 0x000fea0003800000 */
[----:B------:R-:W-:Y:S01]  /*b9c0*/  BPT.TRAP 0x1 ;  /* 0x000000040000795c */ /* 0x000fe20000300000 */
.L_x_1243:
[----:B-1----:R-:W-:Y:S05]  /*b9d0*/  @P2 BRA `(.L_x_1241) ;  /* 0x0000000000082947 */ /* 0x002fea0003800000 */
[----:B------:R-:W1:Y:S02]  /*b9e0*/  SYNCS.PHASECHK.TRANS64.TRYWAIT P2, [UR10+0x22850], R4 ;  /* 0x02285004ff0075a7 */ /* 0x000e64000804014a */
[----:B-1----:R-:W-:Y:S05]  /*b9f0*/  @!P2 BRA `(.L_x_1244) ;  /* 0x000000c00078a947 */ /* 0x002fea0003800000 */
.L_x_1241:
[----:B------:R-:W-:Y:S01]  /*ba00*/  UIADD3 UR6, UR43, 0x400, URZ ;  /* 0x000004002b067890 */ /* 0x000fe2000fffe03f */
[----:B------:R-:W-:Y:S01]  /*ba10*/  WARPGROUP.ARRIVE ;  /* 0x00000000000079c5 */ /* 0x000fe20000000000 */
[----:B------:R-:W-:Y:S01]  /*ba20*/  UMOV UR11, 0x40000040 ;  /* 0x40000040000b7882 */ /* 0x000fe20000000000 */
[----:B------:R-:W2:Y:S01]  /*ba30*/  @P5 LDC R14, c[0x0][0x44c] ;  /* 0x00011300ff0e5b82 */ /* 0x000ea20000000800 */
[----:B------:R-:W-:Y:S01]  /*ba40*/  USHF.R.U32.HI UR6, URZ, 0x4, UR6 ;  /* 0x000000043f067899 */ /* 0x000fe20008011606 */
[C---:B01----:R-:W-:Y:S01]  /*ba50*/  FMUL.FTZ R4, R0.reuse, R26 ;  /* 0x0000001a00047220 */ /* 0x043fe20000410000 */
[C---:B------:R-:W-:Y:S01]  /*ba60*/  FMUL.FTZ R26, R0.reuse, R46 ;  /* 0x0000002e001a7220 */ /* 0x040fe20000410000 */
[----:B------:R-:W0:Y:S01]  /*ba70*/  S2R R188, SR_TID.X ;  /* 0x0000000000bc7919 */ /* 0x000e220000002100 */
[----:B------:R-:W-:Y:S01]  /*ba80*/  ULOP3.LUT UR6, UR6, 0x3fff, URZ, 0xc0, !UPT ;  /* 0x00003fff06067892 */ /* 0x000fe2000f8ec03f */
[C---:B------:R-:W-:Y:S01]  /*ba90*/  FMUL.FTZ R186, R0.reuse, R36 ;  /* 0x0000002400ba7220 */ /* 0x040fe20000410000 */
[----:B------:R-:W-:Y:S01]  /*baa0*/  FMUL.FTZ R36, R0, R59 ;  /* 0x0000003b00247220 */ /* 0x000fe20000410000 */
[----:B------:R-:W1:Y:S01]  /*bab0*/  @P5 LDC R46, c[0x0][0x450] ;  /* 0x00011400ff2e5b82 */ /* 0x000e620000000800 */
[----:B------:R-:W-:Y:S01]  /*bac0*/  ULOP3.LUT UR6, UR6, 0x10000, URZ, 0xfc, !UPT ;  /* 0x0001000006067892 */ /* 0x000fe2000f8efc3f */
[----:B------:R-:W-:-:S02]  /*bad0*/  IMAD.IADD R59, R168, 0x1, R19 ;  /* 0x00000001a83b7824 */ /* 0x000fc400078e0213 */
[C---:B------:R-:W-:Y:S01]  /*bae0*/  FMUL.FTZ R6, R0.reuse, R27 ;  /* 0x0000001b00067220 */ /* 0x040fe20000410000 */
[C---:B------:R-:W-:Y:S01]  /*baf0*/  FMUL.FTZ R27, R0.reuse, R50 ;  /* 0x00000032001b7220 */ /* 0x040fe20000410000 */
[----:B------:R-:W-:Y:S01]  /*bb00*/  ULEA UR6, UR44, UR6, 0xa ;  /* 0x000000062c067291 */ /* 0x000fe2000f8e503f */
[C---:B------:R-:W-:Y:S01]  /*bb10*/  FMUL.FTZ R50, R0.reuse, R53 ;  /* 0x0000003500327220 */ /* 0x040fe20000410000 */
[C---:B------:R-:W-:Y:S01]  /*bb20*/  FMUL.FTZ R187, R0.reuse, R45 ;  /* 0x0000002d00bb7220 */ /* 0x040fe20000410000 */
[C---:B------:R-:W-:Y:S01]  /*bb30*/  FMUL.FTZ R53, R0.reuse, R60 ;  /* 0x0000003c00357220 */ /* 0x040fe20000410000 */
[----:B------:R-:W-:Y:S02]  /*bb40*/  IMAD.U32 R45, RZ, RZ, UR7 ;  /* 0x00000007ff2d7e24 */ /* 0x000fe4000f8e00ff */
[C---:B------:R-:W-:Y:S01]  /*bb50*/  FMUL.FTZ R7, R0.reuse, R30 ;  /* 0x0000001e00077220 */ /* 0x040fe20000410000 */
[C---:B------:R-:W-:Y:S01]  /*bb60*/  FMUL.FTZ R185, R0.reuse, R33 ;  /* 0x0000002100b97220 */ /* 0x040fe20000410000 */
[----:B------:R-:W-:Y:S01]  /*bb70*/  UMOV UR10, UR6 ;  /* 0x00000006000a7c82 */ /* 0x000fe20008000000 */
[----:B------:R-:W-:Y:S01]  /*bb80*/  FMUL.FTZ R10, R0, R31 ;  /* 0x0000001f000a7220 */ /* 0x000fe20000410000 */
[----:B------:R-:W-:Y:S01]  /*bb90*/  QGMMA.64x128x32.F32.E4M3.E4M3 R88, R164, gdesc[UR8], R88, gsb0 ;  /* 0x01e00008a4587df3 */ /* 0x000fe20008000858 */
[----:B------:R-:W-:Y:S01]  /*bba0*/  UIADD3 UR10, UR6, 0x2, URZ ;  /* 0x00000002060a7890 */ /* 0x000fe2000fffe03f */
[----:B--2---:R-:W-:Y:S01]  /*bbb0*/  @P5 IMAD.HI.U32 R15, R59, R14, RZ ;  /* 0x0000000e3b0f5227 */ /* 0x004fe200078e00ff */
[----:B------:R-:W-:-:S03]  /*bbc0*/  UMOV UR11, 0x40000040 ;  /* 0x40000040000b7882 */ /* 0x000fc60000000000 */
[C---:B------:R-:W-:Y:S01]  /*bbd0*/  FMUL.FTZ R184, R0.reuse, R32 ;  /* 0x0000002000b87220 */ /* 0x040fe20000410000 */
[C---:B------:R-:W-:Y:S01]  /*bbe0*/  FMUL.FTZ R11, R0.reuse, R34 ;  /* 0x00000022000b7220 */ /* 0x040fe20000410000 */
[C---:B------:R-:W-:Y:S01]  /*bbf0*/  FMUL.FTZ R12, R0.reuse, R35 ;  /* 0x00000023000c7220 */ /* 0x040fe20000410000 */
[C---:B------:R-:W-:Y:S01]  /*bc00*/  FMUL.FTZ R13, R0.reuse, R38 ;  /* 0x00000026000d7220 */ /* 0x040fe20000410000 */
[C---:B------:R-:W-:Y:S01]  /*bc10*/  FMUL.FTZ R20, R0.reuse, R39 ;  /* 0x0000002700147220 */ /* 0x040fe20000410000 */
[C---:B------:R-:W-:Y:S01]  /*bc20*/  FMUL.FTZ R21, R0.reuse, R42 ;  /* 0x0000002a00157220 */ /* 0x040fe20000410000 */
[----:B-1----:R-:W-:Y:S01]  /*bc30*/  @P5 SHF.R.U32.HI R59, RZ, R46, R15 ;  /* 0x0000002eff3b5219 */ /* 0x002fe2000001160f */
[C---:B------:R-:W-:Y:S01]  /*bc40*/  FMUL.FTZ R30, R0.reuse, R54 ;  /* 0x00000036001e7220 */ /* 0x040fe20000410000 */
[C---:B------:R-:W-:Y:S01]  /*bc50*/  FMUL.FTZ R33, R0.reuse, R66 ;  /* 0x0000004200217220 */ /* 0x040fe20000410000 */
[----:B------:R-:W-:Y:S01]  /*bc60*/  @!P1 LEA R14, R45, UR43, 0x3 ;  /* 0x0000002b2d0e9c11 */ /* 0x000fe2000f8e18ff */
[C---:B------:R-:W-:Y:S01]  /*bc70*/  FMUL.FTZ R54, R0.reuse, R61 ;  /* 0x0000003d00367220 */ /* 0x040fe20000410000 */
[----:B------:R-:W1:Y:S01]  /*bc80*/  SHFL.IDX PT, R60, R59, RZ, 0x1c1f ;  /* 0x001c1fff3b3c7589 */ /* 0x000e6200000e0000 */
        /* <DEDUP_REMOVED lines=16> */
[----:B0-----:R-:W-:Y:S01]  /*bd90*/  SHF.R.U32.HI R188, RZ, 0x7, R188 ;  /* 0x00000007ffbc7819 */ /* 0x001fe200000116bc */
[----:B------:R-:W0:Y:S01]  /*bda0*/  MUFU.TANH R4, R4 ;  /* 0x0000000400047308 */ /* 0x000e220000002400 */
        /* <DEDUP_REMOVED lines=65> */
[----:B------:R-:W-:Y:S01]  /*c1c0*/  UMOV UR10, UR6 ;  /* 0x00000006000a7c82 */ /* 0x000fe20008000000 */
[----:B------:R-:W-:Y:S01]  /*c1d0*/  UMOV UR11, 0x40000040 ;  /* 0x40000040000b7882 */ /* 0x000fe20000000000 */
        /* <DEDUP_REMOVED lines=27> */
[----:B------:R-:W-:-:S05]  /*c390*/  IMAD R15, R18, -0x2, R15 ;  /* 0xfffffffe120f7824 */ /* 0x000fca00078e020f */
[----:B------:R-:W-:Y:S02]  /*c3a0*/  IADD3 R15, -R17, R15, R16 ;  /* 0x0000000f110f7210 */ /* 0x000fe40007ffe110 */
[----:B------:R-:W0:Y:S03]  /*c3b0*/  MUFU.TANH R72, R72 ;  /* 0x0000004800487308 */ /* 0x000e260000002400 */
[C---:B------:R-:W-:Y:S02]  /*c3c0*/  VIADD R69, R15.reuse, UR33 ;  /* 0x000000210f457c36 */ /* 0x040fe40008000000 */
[----:B------:R-:W-:-:S03]  /*c3d0*/  VIADD R71, R15, UR5 ;  /* 0x000000050f477c36 */ /* 0x000fc60008000000 */
[----:B------:R-:W0:Y:S01]  /*c3e0*/  MUFU.TANH R39, R39 ;  /* 0x0000002700277308 */ /* 0x000e220000002400 */
[--C-:B-1----:R-:W-:Y:S02]  /*c3f0*/  IMAD.IADD R61, R69, 0x1, R60.reuse ;  /* 0x00000001453d7824 */ /* 0x102fe400078e023c */
[----:B------:R-:W-:-:S05]  /*c400*/  IMAD.IADD R63, R71, 0x1, R60 ;  /* 0x00000001473f7824 */ /* 0x000fca00078e023c */
[----:B------:R-:W1:Y:S08]  /*c410*/  MUFU.TANH R40, R40 ;  /* 0x0000002800287308 */ /* 0x000e700000002400 */
        /* <DEDUP_REMOVED lines=16> */
[----:B0-----:R-:W-:Y:S01]  /*c520*/  IADD3 R57, -R17, R16, R60 ;  /* 0x0000001011397210 */ /* 0x001fe20007ffe13c */
        /* <DEDUP_REMOVED lines=11> */
.L_x_1247:
[----:B------:R-:W-:-:S05]  /*c5e0*/  IMAD.U32 R60, RZ, RZ, UR32 ;  /* 0x00000020ff3c7e24 */ /* 0x000fca000f8e00ff */
[----:B------:R-:W-:-:S13]  /*c5f0*/  ISETP.NE.AND P2, PT, R60, 0x1, PT ;  /* 0x000000013c00780c */ /* 0x000fda0003f45270 */
[----:B------:R-:W0:Y:S02]  /*c600*/  @P2 LDC.64 R14, c[0x0][0x9e8] ;  /* 0x00027a00ff0e2b82 */ /* 0x000e240000000a00 */
[----:B0-----:R-:W-:-:S05]  /*c610*/  @P2 IMAD.HI.U32 R14, R57, R14, RZ ;  /* 0x0000000e390e2227 */ /* 0x001fca00078e00ff */
[----:B------:R-:W-:-:S07]  /*c620*/  @P2 SHF.R.U32.HI R57, RZ, R15, R14 ;  /* 0x0000000fff392219 */ /* 0x000fce000001160e */
.L_x_1248:
[----:B------:R-:W-:Y:S05]  /*c630*/  BSYNC B0 ;  /* 0x0000000000007941 */ /* 0x000fea0003800000 */
.L_x_1246:
[----:B------:R-:W-:-:S04]  /*c640*/  IMAD R57, R57, R60, -R158 ;  /* 0x0000003c39397224 */ /* 0x000fc800078e0a9e */
[----:B------:R-:W-:-:S05]  /*c650*/  IMAD R14, R18, -0x2, R57 ;  /* 0xfffffffe120e7824 */ /* 0x000fca00078e0239 */
[----:B------:R-:W-:Y:S02]  /*c660*/  VIADDMNMX R61, R14, R60, R61, PT ;  /* 0x0000003c0e3d7246 */ /* 0x000fe4000380013d */
[----:B------:R-:W-:-:S07]  /*c670*/  VIMNMX R63, R63, R14, !PT ;  /* 0x0000000e3f3f7248 */ /* 0x000fce0007fe0100 */
.L_x_1245:
        /* <DEDUP_REMOVED lines=42> */
[----:B------:R-:W-:Y:S01]  /*c920*/  FSEL R86, R47, -INF , !P4 ;  /* 0xff8000002f567808 */ /* 0x000fe20006000000 */
[----:B0-----:R-:W-:Y:S01]  /*c930*/  IMAD.IADD R47, R69, 0x1, R14 ;  /* 0x00000001452f7824 */ /* 0x001fe200078e020e */
[----:B------:R-:W-:Y:S02]  /*c940*/  FSEL R82, R48, -INF , !P3 ;  /* 0xff80000030527808 */ /* 0x000fe40005800000 */
[C---:B------:R-:W-:Y:S02]  /*c950*/  ISETP.GT.AND P4, PT, R63.reuse, 0x38, P2 ;  /* 0x000000383f00780c */ /* 0x040fe40001784270 */
[----:B------:R-:W-:Y:S02]  /*c960*/  ISETP.GT.AND P3, PT, R63, 0x39, P2 ;  /* 0x000000393f00780c */ /* 0x000fe40001764270 */
[C---:B------:R-:W-:Y:S02]  /*c970*/  ISETP.LT.OR P4, PT, R61.reuse, 0x39, P4 ;  /* 0x000000393d00780c */ /* 0x040fe40002781670 */
[----:B------:R-:W-:-:S02]  /*c980*/  ISETP.LT.OR P3, PT, R61, 0x3a, P3 ;  /* 0x0000003a3d00780c */ /* 0x000fc40001f61670 */
[----:B------:R-:W-:Y:S01]  /*c990*/  FSEL R84, R49, -INF , !P4 ;  /* 0xff80000031547808 */ /* 0x000fe20006000000 */
[----:B------:R-:W-:Y:S01]  /*c9a0*/  IMAD.IADD R49, R71, 0x1, R14 ;  /* 0x0000000147317824 */ /* 0x000fe200078e020e */
        /* <DEDUP_REMOVED lines=62> */
.L_x_1251:
[----:B------:R-:W-:-:S05]  /*cd90*/  IMAD.U32 R53, RZ, RZ, UR32 ;  /* 0x00000020ff357e24 */ /* 0x000fca000f8e00ff */
[----:B------:R-:W-:-:S13]  /*cda0*/  ISETP.NE.AND P3, PT, R53, 0x1, PT ;  /* 0x000000013500780c */ /* 0x000fda0003f65270 */
[----:B------:R-:W0:Y:S02]  /*cdb0*/  @P3 LDC.64 R14, c[0x0][0x9e8] ;  /* 0x00027a00ff0e3b82 */ /* 0x000e240000000a00 */
[----:B0-----:R-:W-:-:S05]  /*cdc0*/  @P3 IMAD.HI.U32 R14, R51, R14, RZ ;  /* 0x0000000e330e3227 */ /* 0x001fca00078e00ff */
[----:B------:R-:W-:-:S07]  /*cdd0*/  @P3 SHF.R.U32.HI R51, RZ, R15, R14 ;  /* 0x0000000fff333219 */ /* 0x000fce000001160e */
.L_x_1252:
[----:B------:R-:W-:Y:S05]  /*cde0*/  BSYNC B0 ;  /* 0x0000000000007941 */ /* 0x000fea0003800000 */
.L_x_1250:
[----:B------:R-:W-:-:S04]  /*cdf0*/  IMAD R51, R51, R53, -R158 ;  /* 0x0000003533337224 */ /* 0x000fc800078e0a9e */
[----:B------:R-:W-:-:S05]  /*ce00*/  IMAD R14, R18, -0x2, R51 ;  /* 0xfffffffe120e7824 */ /* 0x000fca00078e0233 */
[----:B------:R-:W-:Y:S02]  /*ce10*/  VIADDMNMX R47, R14, R53, R47, PT ;  /* 0x000000350e2f7246 */ /* 0x000fe4000380012f */
[----:B------:R-:W-:-:S07]  /*ce20*/  VIMNMX R49, R49, R14, !PT ;  /* 0x0000000e31317248 */ /* 0x000fce0007fe0100 */
.L_x_1249:
        /* <DEDUP_REMOVED lines=8> */
[----:B------:R-:W-:Y:S01]  /*ceb0*/  FMNMX.FTZ R15, R204, R15, !PT ;  /* 0x0000000fcc0f7209 */ /* 0x000fe20007810000 */
[----:B------:R-:W0:Y:S01]  /*cec0*/  LDC R7, c[0x0][0x988] ;  /* 0x00026200ff077b82 */ /* 0x000e220000000800 */
        /* <DEDUP_REMOVED lines=55> */
[----:B------:R-:W-:Y:S01]  /*d240*/  ISETP.GT.AND P4, PT, R49, 0x29, P2 ;  /* 0x000000293100780c */ /* 0x000fe20001784270 */
[----:B------:R-:W1:Y:S01]  /*d250*/  SHFL.BFLY PT, R6, R15, 0x2, 0x1f ;  /* 0x0c401f000f067f89 */ /* 0x000e6200000e0000 */
[----:B------:R-:W-:-:S02]  /*d260*/  FSEL R196, R27, -INF , !P3 ;  /* 0xff8000001bc47808 */ /* 0x000fc40005800000 */
[----:B------:R-:W-:Y:S02]  /*d270*/  ISETP.GT.AND P3, PT, R49, 0x38, P2 ;  /* 0x000000383100780c */ /* 0x000fe40001764270 */
[C---:B------:R-:W-:Y:S02]  /*d280*/  ISETP.LT.OR P4, PT, R47.reuse, 0x2a, P4 ;  /* 0x0000002a2f00780c */ /* 0x040fe40002781670 */
[----:B------:R-:W-:Y:S02]  /*d290*/  ISETP.LT.OR P3, PT, R47, 0x39, P3 ;  /* 0x000000392f00780c */ /* 0x000fe40001f61670 */
[----:B------:R-:W-:Y:S02]  /*d2a0*/  FSEL R194, R25, -INF , !P4 ;  /* 0xff80000019c27808 */ /* 0x000fe40006000000 */
[----:B------:R-:W-:Y:S02]  /*d2b0*/  ISETP.GT.AND P4, PT, R49, 0x31, P2 ;  /* 0x000000313100780c */ /* 0x000fe40001784270 */
[----:B------:R-:W-:-:S02]  /*d2c0*/  FSEL R30, R30, -INF , !P3 ;  /* 0xff8000001e1e7808 */ /* 0x000fc40005800000 */
[----:B------:R-:W-:Y:S02]  /*d2d0*/  ISETP.GT.AND P3, PT, R49, 0x40, P2 ;  /* 0x000000403100780c */ /* 0x000fe40001764270 */
[C---:B------:R-:W-:Y:S02]  /*d2e0*/  ISETP.LT.OR P4, PT, R47.reuse, 0x32, P4 ;  /* 0x000000322f00780c */ /* 0x040fe40002781670 */
[----:B------:R-:W-:Y:S02]  /*d2f0*/  ISETP.LT.OR P3, PT, R47, 0x41, P3 ;  /* 0x000000412f00780c */ /* 0x000fe40001f61670 */
[----:B------:R-:W-:Y:S02]  /*d300*/  FSEL R28, R28, -INF , !P4 ;  /* 0xff8000001c1c7808 */ /* 0x000fe40006000000 */
[----:B------:R-:W-:Y:S02]  /*d310*/  ISETP.GT.AND P4, PT, R49, 0x39, P2 ;  /* 0x000000393100780c */ /* 0x000fe40001784270 */
[----:B-1----:R-:W-:-:S02]  /*d320*/  FMNMX.FTZ R6, R15, R6, !PT ;  /* 0x000000060f067209 */ /* 0x002fc40007810000 */
[----:B------:R-:W-:Y:S02]  /*d330*/  FSEL R20, R37, -INF , !P3 ;  /* 0xff80000025147808 */ /* 0x000fe40005800000 */
[----:B------:R-:W-:Y:S01]  /*d340*/  ISETP.GT.AND P3, PT, R49, 0x41, P2 ;  /* 0x000000413100780c */ /* 0x000fe20001764270 */
[----:B------:R-:W1:Y:S01]  /*d350*/  SHFL.BFLY PT, R11, R6, 0x1, 0x1f ;  /* 0x0c201f00060b7f89 */ /* 0x000e6200000e0000 */
[C---:B------:R-:W-:Y:S02]  /*d360*/  ISETP.LT.OR P4, PT, R47.reuse, 0x3a, P4 ;  /* 0x0000003a2f00780c */ /* 0x040fe40002781670 */
[----:B------:R-:W-:Y:S02]  /*d370*/  ISETP.LT.OR P3, PT, R47, 0x42, P3 ;  /* 0x000000422f00780c */ /* 0x000fe40001f61670 */
[----:B------:R-:W-:Y:S02]  /*d380*/  FSEL R14, R29, -INF , !P4 ;  /* 0xff8000001d0e7808 */ /* 0x000fe40006000000 */
[----:B------:R-:W-:-:S02]  /*d390*/  FSEL R36, R36, -INF , !P3 ;  /* 0xff80000024247808 */ /* 0x000fc40005800000 */
[----:B------:R-:W-:-:S04]  /*d3a0*/  ISETP.GT.AND P3, PT, R49, 0x48, P2 ;  /* 0x000000483100780c */ /* 0x000fc80001764270 */
        /* <DEDUP_REMOVED lines=9> */
[----:B------:R-:W-:Y:S01]  /*d440*/  ISETP.GT.AND P3, PT, R49, RZ, P2 ;  /* 0x000000ff3100720c */ /* 0x000fe20001764270 */
[-CC-:B------:R-:W-:Y:S01]  /*d450*/  FFMA.FTZ R13, R206, R7.reuse, -R27.reuse ;  /* 0x00000007ce0d7223 */ /* 0x180fe2000001081b */
[----:B------:R-:W-:-:S01]  /*d460*/  FFMA.FTZ R29, R200, R7, -R27 ;  /* 0x00000007c81d7223 */ /* 0x000fc2000001081b */
[-CC-:B------:R-:W-:Y:S01]  /*d470*/  FFMA.FTZ R78, R78, R7.reuse, -R27.reuse ;  /* 0x000000074e4e7223 */ /* 0x180fe2000001081b */
[----:B------:R-:W-:Y:S01]  /*d480*/  ISETP.LT.OR P3, PT, R47, 0x1, P3 ;  /* 0x000000012f00780c */ /* 0x000fe20001f61670 */
[-CC-:B------:R-:W-:Y:S01]  /*d490*/  FFMA.FTZ R10, R57, R7.reuse, -R27.reuse ;  /* 0x00000007390a7223 */ /* 0x180fe2000001081b */
[----:B------:R-:W-:-:S01]  /*d4a0*/  FFMA.FTZ R202, R202, R7, -R27 ;  /* 0x00000007caca7223 */ /* 0x000fc2000001081b */
        /* <DEDUP_REMOVED lines=10> */
[--C-:B------:R-:W-:Y:S01]  /*d550*/  FFMA.FTZ R74, R74, R7, -R27.reuse ;  /* 0x000000074a4a7223 */ /* 0x100fe2000001081b */
[----:B------:R-:W-:Y:S01]  /*d560*/  FSEL R204, R31, -INF , !P3 ;  /* 0xff8000001fcc7808 */ /* 0x000fe20005800000 */
[----:B------:R0:W-:Y:S01]  /*d570*/  MUFU.EX2 R15, R4 ;  /* 0x00000004000f7308 */ /* 0x0001e20000000800 */
[----:B------:R-:W-:Y:S01]  /*d580*/  FMNMX.FTZ R21, R164, R21, !PT ;  /* 0x00000015a4157209 */ /* 0x000fe20007810000 */
[-CC-:B------:R-:W-:Y:S01]  /*d590*/  FFMA.FTZ R70, R70, R7.reuse, -R27.reuse ;  /* 0x0000000746467223 */ /* 0x180fe2000001081b */
[----:B------:R-:W-:Y:S01]  /*d5a0*/  ISETP.GT.AND P3, PT, R49, 0x50, P2 ;  /* 0x000000503100780c */ /* 0x000fe20001764270 */
[--C-:B------:R-:W-:Y:S01]  /*d5b0*/  FFMA.FTZ R56, R56, R7, -R27.reuse ;  /* 0x0000000738387223 */ /* 0x100fe2000001081b */
[----:B------:R-:W-:Y:S01]  /*d5c0*/  FMNMX.FTZ R21, R166, R21, !PT ;  /* 0x00000015a6157209 */ /* 0x000fe20007810000 */
[--C-:B------:R-:W-:Y:S01]  /*d5d0*/  FFMA.FTZ R50, R50, R7, -R27.reuse ;  /* 0x0000000732327223 */ /* 0x100fe2000001081b */
[----:B------:R-:W-:Y:S01]  /*d5e0*/  ISETP.LT.OR P3, PT, R47, 0x51, P3 ;  /* 0x000000512f00780c */ /* 0x000fe20001f61670 */
[----:B------:R-:W-:Y:S01]  /*d5f0*/  MUFU.EX2 R10, R10 ;  /* 0x0000000a000a7308 */ /* 0x000fe20000000800 */
[----:B------:R-:W-:Y:S01]  /*d600*/  FMNMX.FTZ R21, R184, R21, !PT ;  /* 0x00000015b8157209 */ /* 0x000fe20007810000 */
[-CC-:B0-----:R-:W-:Y:S01]  /*d610*/  FFMA.FTZ R4, R156, R7.reuse, -R27.reuse ;  /* 0x000000079c047223 */ /* 0x181fe2000001081b */
[----:B------:R-:W-:Y:S01]  /*d620*/  FSEL R206, R33, -INF , !P3 ;  /* 0xff80000021ce7808 */ /* 0x000fe20005800000 */
[----:B------:R-:W-:Y:S01]  /*d630*/  FFMA.FTZ R33, R154, R7, -R27 ;  /* 0x000000079a217223 */ /* 0x000fe2000001081b */
[----:B------:R-:W-:-:S02]  /*d640*/  FMNMX.FTZ R25, R186, R21, !PT ;  /* 0x00000015ba197209 */ /* 0x000fc40007810000 */
[----:B------:R-:W-:Y:S01]  /*d650*/  ISETP.GT.AND P3, PT, R49, 0x51, P2 ;  /* 0x000000513100780c */ /* 0x000fe20001764270 */
[----:B------:R0:W-:Y:S01]  /*d660*/  MUFU.EX2 R21, R29 ;  /* 0x0000001d00157308 */ /* 0x0001e20000000800 */
[----:B------:R-:W-:Y:S02]  /*d670*/  FMNMX.FTZ R25, R188, R25, !PT ;  /* 0x00000019bc197209 */ /* 0x000fe40007810000 */
[----:B------:R-:W-:Y:S02]  /*d680*/  ISETP.LT.OR P3, PT, R47, 0x52, P3 ;  /* 0x000000522f00780c */ /* 0x000fe40001f61670 */
[----:B------:R-:W-:Y:S02]  /*d690*/  FMNMX.FTZ R25, R190, R25, !PT ;  /* 0x00000019be197209 */ /* 0x000fe40007810000 */
[----:B------:R-:W-:Y:S01]  /*d6a0*/  FSEL R200, R32, -INF , !P3 ;  /* 0xff80000020c87808 */ /* 0x000fe20005800000 */
[----:B------:R-:W-:-:S01]  /*d6b0*/  FFMA.FTZ R32, R160, R7, -R27 ;  /* 0x00000007a0207223 */ /* 0x000fc2000001081b */
[----:B------:R-:W-:Y:S01]  /*d6c0*/  FMNMX.FTZ R25, R192, R25, !PT ;  /* 0x00000019c0197209 */ /* 0x000fe20007810000 */
[----:B------:R-:W-:Y:S01]  /*d6d0*/  MUFU.EX2 R11, R11 ;  /* 0x0000000b000b7308 */ /* 0x000fe20000000800 */
[----:B------:R-:W-:-:S02]  /*d6e0*/  ISETP.GT.AND P3, PT, R49, 0x58, P2 ;  /* 0x000000583100780c */ /* 0x000fc40001764270 */
[----:B0-----:R-:W-:Y:S02]  /*d6f0*/  FMNMX.FTZ R29, R24, R25, !PT ;  /* 0x00000019181d7209 */ /* 0x001fe40007810000 */
[----:B------:R-:W-:Y:S02]  /*d700*/  ISETP.LT.OR P3, PT, R47, 0x59, P3 ;  /* 0x000000592f00780c */ /* 0x000fe40001f61670 */
[----:B------:R-:W-:Y:S01]  /*d710*/  FMNMX.FTZ R29, R26, R29, !PT ;  /* 0x0000001d1a1d7209 */ /* 0x000fe20007810000 */
[----:B------:R0:W-:Y:S01]  /*d720*/  MUFU.EX2 R25, R4 ;  /* 0x0000000400197308 */ /* 0x0001e20000000800 */
[----:B------:R-:W-:Y:S02]  /*d730*/  FSEL R34, R34, -INF , !P3 ;  /* 0xff80000022227808 */ /* 0x000fe40005800000 */
[----:B------:R-:W-:Y:S02]  /*d740*/  FMNMX.FTZ R29, R194, R29, !PT ;  /* 0x0000001dc21d7209 */ /* 0x000fe40007810000 */
[----:B------:R-:W-:-:S02]  /*d750*/  ISETP.GT.AND P3, PT, R49, 0x59, P2 ;  /* 0x000000593100780c */ /* 0x000fc40001764270 */
[----:B------:R-:W-:Y:S01]  /*d760*/  FMNMX.FTZ R29, R196, R29, !PT ;  /* 0x0000001dc41d7209 */ /* 0x000fe20007810000 */
[----:B------:R-:W-:Y:S01]  /*d770*/  MUFU.EX2 R12, R12 ;  /* 0x0000000c000c7308 */ /* 0x000fe20000000800 */
[----:B------:R-:W-:Y:S01]  /*d780*/  ISETP.LT.OR P3, PT, R47, 0x5a, P3 ;  /* 0x0000005a2f00780c */ /* 0x000fe20001f61670 */
[----:B0-----:R-:W-:Y:S01]  /*d790*/  FFMA.FTZ R4, R86, R7, -R27 ;  /* 0x0000000756047223 */ /* 0x001fe2000001081b */
[----:B------:R-:W-:Y:S02]  /*d7a0*/  FMNMX.FTZ R31, R28, R29, !PT ;  /* 0x0000001d1c1f7209 */ /* 0x000fe40007810000 */
[----:B------:R-:W-:Y:S02]  /*d7b0*/  FSEL R156, R38, -INF , !P3 ;  /* 0xff800000269c7808 */ /* 0x000fe40005800000 */
[----:B------:R-:W-:Y:S01]  /*d7c0*/  ISETP.GT.AND P3, PT, R49, 0x60, P2 ;  /* 0x000000603100780c */ /* 0x000fe20001764270 */
[----:B------:R0:W-:Y:S01]  /*d7d0*/  MUFU.EX2 R29, R33 ;  /* 0x00000021001d7308 */ /* 0x0001e20000000800 */
[----:B------:R-:W-:-:S02]  /*d7e0*/  FMNMX.FTZ R31, R30, R31, !PT ;  /* 0x0000001f1e1f7209 */ /* 0x000fc40007810000 */
[----:B------:R-:W-:Y:S02]  /*d7f0*/  ISETP.LT.OR P3, PT, R47, 0x61, P3 ;  /* 0x000000612f00780c */ /* 0x000fe40001f61670 */
[----:B------:R-:W-:Y:S02]  /*d800*/  FMNMX.FTZ R31, R14, R31, !PT ;  /* 0x0000001f0e1f7209 */ /* 0x000fe40007810000 */
[----:B------:R-:W-:Y:S01]  /*d810*/  FSEL R154, R39, -INF , !P3 ;  /* 0xff800000279a7808 */ /* 0x000fe20005800000 */
[----:B------:R-:W-:-:S01]  /*d820*/  FFMA.FTZ R39, R84, R7, -R27 ;  /* 0x0000000754277223 */ /* 0x000fc2000001081b */
[----:B------:R-:W-:Y:S01]  /*d830*/  ISETP.GT.AND P3, PT, R49, 0x61, P2 ;  /* 0x000000613100780c */ /* 0x000fe20001764270 */
[----:B------:R-:W-:-:S01]  /*d840*/  FFMA.FTZ R84, R80, R7, -R27 ;  /* 0x0000000750547223 */ /* 0x000fc2000001081b */
[----:B------:R-:W-:Y:S01]  /*d850*/  FMNMX.FTZ R31, R20, R31, !PT ;  /* 0x0000001f141f7209 */ /* 0x000fe20007810000 */
[----:B------:R-:W-:Y:S01]  /*d860*/  MUFU.EX2 R13, R13 ;  /* 0x0000000d000d7308 */ /* 0x000fe20000000800 */
[----:B------:R-:W-:-:S02]  /*d870*/  ISETP.LT.OR P3, PT, R47, 0x62, P3 ;  /* 0x000000622f00780c */ /* 0x000fc40001f61670 */
[----:B0-----:R-:W-:Y:S02]  /*d880*/  FMNMX.FTZ R33, R36, R31, !PT ;  /* 0x0000001f24217209 */ /* 0x001fe40007810000 */
[----:B------:R-:W-:Y:S02]  /*d890*/  FSEL R40, R40, -INF , !P3 ;  /* 0xff80000028287808 */ /* 0x000fe40005800000 */
[----:B------:R-:W-:Y:S01]  /*d8a0*/  ISETP.GT.AND P3, PT, R49, 0x68, P2 ;  /* 0x000000683100780c */ /* 0x000fe20001764270 */
[----:B------:R-:W-:Y:S01]  /*d8b0*/  MUFU.EX2 R31, R4 ;  /* 0x00000004001f7308 */ /* 0x000fe20000000800 */
[----:B------:R-:W-:Y:S02]  /*d8c0*/  FMNMX.FTZ R33, R198, R33, !PT ;  /* 0x00000021c6217209 */ /* 0x000fe40007810000 */
[----:B------:R-:W-:Y:S02]  /*d8d0*/  ISETP.LT.OR P3, PT, R47, 0x69, P3 ;  /* 0x000000692f00780c */ /* 0x000fe40001f61670 */
[----:B------:R-:W-:-:S02]  /*d8e0*/  FMNMX.FTZ R33, R204, R33, !PT ;  /* 0x00000021cc217209 */ /* 0x000fc40007810000 */
[----:B------:R-:W-:Y:S01]  /*d8f0*/  FSEL R86, R41, -INF , !P3 ;  /* 0xff80000029567808 */ /* 0x000fe20005800000 */
[----:B------:R-:W-:-:S01]  /*d900*/  FFMA.FTZ R41, R64, R7, -R27 ;  /* 0x0000000740297223 */ /* 0x000fc2000001081b */
[----:B------:R-:W-:Y:S01]  /*d910*/  FMNMX.FTZ R33, R206, R33, !PT ;  /* 0x00000021ce217209 */ /* 0x000fe20007810000 */
[----:B------:R-:W-:-:S01]  /*d920*/  FFMA.FTZ R64, R72, R7, -R27 ;  /* 0x0000000748407223 */ /* 0x000fc2000001081b */
[----:B------:R-:W-:Y:S01]  /*d930*/  ISETP.GT.AND P3, PT, R49, 0x69, P2 ;  /* 0x000000693100780c */ /* 0x000fe20001764270 */
[----:B------:R-:W-:Y:S01]  /*d940*/  MUFU.EX2 R202, R202 ;  /* 0x000000ca00ca7308 */ /* 0x000fe20000000800 */
[----:B------:R-:W-:Y:S02]  /*d950*/  FMNMX.FTZ R35, R200, R33, !PT ;  /* 0x00000021c8237209 */ /* 0x000fe40007810000 */
[----:B------:R-:W-:Y:S02]  /*d960*/  ISETP.LT.OR P3, PT, R47, 0x6a, P3 ;  /* 0x0000006a2f00780c */ /* 0x000fe40001f61670 */
[----:B------:R-:W-:-:S02]  /*d970*/  FMNMX.FTZ R35, R34, R35, !PT ;  /* 0x0000002322237209 */ /* 0x000fc40007810000 */
[----:B------:R-:W-:Y:S01]  /*d980*/  FSEL R42, R42, -INF , !P3 ;  /* 0xff8000002a2a7808 */ /* 0x000fe20005800000 */
[----:B------:R-:W-:Y:S01]  /*d990*/  MUFU.EX2 R33, R39 ;  /* 0x0000002700217308 */ /* 0x000fe20000000800 */
[----:B------:R-:W-:Y:S02]  /*d9a0*/  ISETP.GT.AND P3, PT, R49, 0x70, P2 ;  /* 0x000000703100780c */ /* 0x000fe40001764270 */
[----:B------:R-:W-:Y:S02]  /*d9b0*/  FMNMX.FTZ R35, R156, R35, !PT ;  /* 0x000000239c237209 */ /* 0x000fe40007810000 */
[----:B------:R-:W-:Y:S02]  /*d9c0*/  ISETP.LT.OR P3, PT, R47, 0x71, P3 ;  /* 0x000000712f00780c */ /* 0x000fe40001f61670 */
[----:B------:R-:W-:Y:S01]  /*d9d0*/  FMNMX.FTZ R35, R154, R35, !PT ;  /* 0x000000239a237209 */ /* 0x000fe20007810000 */
[----:B------:R-:W-:Y:S01]  /*d9e0*/  MUFU.EX2 R32, R32 ;  /* 0x0000002000207308 */ /* 0x000fe20000000800 */
[----:B------:R-:W-:Y:S01]  /*d9f0*/  FSEL R80, R43, -INF , !P3 ;  /* 0xff8000002b507808 */ /* 0x000fe20005800000 */
[----:B------:R-:W-:Y:S01]  /*da00*/  FFMA.FTZ R43, R68, R7, -R27 ;  /* 0x00000007442b7223 */ /* 0x000fe2000001081b */
[----:B------:R-:W-:-:S02]  /*da10*/  ISETP.GT.AND P3, PT, R49, 0x71, P2 ;  /* 0x000000713100780c */ /* 0x000fc40001764270 */
[----:B------:R-:W-:Y:S02]  /*da20*/  FMNMX.FTZ R37, R40, R35, !PT ;  /* 0x0000002328257209 */ /* 0x000fe40007810000 */
[----:B------:R-:W-:Y:S01]  /*da30*/  ISETP.LT.OR P3, PT, R47, 0x72, P3 ;  /* 0x000000722f00780c */ /* 0x000fe20001f61670 */
[----:B------:R0:W-:Y:S01]  /*da40*/  MUFU.EX2 R35, R78 ;  /* 0x0000004e00237308 */ /* 0x0001e20000000800 */
[----:B------:R-:W-:Y:S02]  /*da50*/  FMNMX.FTZ R37, R86, R37, !PT ;  /* 0x0000002556257209 */ /* 0x000fe40007810000 */
[----:B------:R-:W-:Y:S02]  /*da60*/  FSEL R44, R44, -INF , !P3 ;  /* 0xff8000002c2c7808 */ /* 0x000fe40005800000 */
[C---:B------:R-:W-:Y:S02]  /*da70*/  ISETP.GT.AND P3, PT, R49.reuse, 0x78, P2 ;  /* 0x000000783100780c */ /* 0x040fe40001764270 */
[----:B------:R-:W-:Y:S01]  /*da80*/  FMNMX.FTZ R37, R42, R37, !PT ;  /* 0x000000252a257209 */ /* 0x000fe20007810000 */
[----:B------:R-:W-:Y:S01]  /*da90*/  MUFU.EX2 R38, R162 ;  /* 0x000000a200267308 */ /* 0x000fe20000000800 */
[----:B------:R-:W-:-:S02]  /*daa0*/  ISETP.GT.AND P2, PT, R49, 0x79, P2 ;  /* 0x000000793100780c */ /* 0x000fc40001744270 */
[C---:B------:R-:W-:Y:S02]  /*dab0*/  ISETP.LT.OR P3, PT, R47.reuse, 0x79, P3 ;  /* 0x000000792f00780c */ /* 0x040fe40001f61670 */
[----:B------:R-:W-:Y:S02]  /*dac0*/  FMNMX.FTZ R37, R80, R37, !PT ;  /* 0x0000002550257209 */ /* 0x000fe40007810000 */
[----:B------:R-:W-:Y:S01]  /*dad0*/  ISETP.LT.OR P2, PT, R47, 0x7a, P2 ;  /* 0x0000007a2f00780c */ /* 0x000fe20001741670 */
[----:B------:R-:W-:-:S01]  /*dae0*/  FFMA.FTZ R47, R54, R7, -R27 ;  /* 0x00000007362f7223 */ /* 0x000fc2000001081b */
[----:B0-----:R-:W-:Y:S01]  /*daf0*/  FSEL R78, R45, -INF , !P3 ;  /* 0xff8000002d4e7808 */ /* 0x001fe20005800000 */
[----:B------:R-:W-:-:S01]  /*db00*/  FFMA.FTZ R54, R52, R7, -R27 ;  /* 0x0000000734367223 */ /* 0x000fc2000001081b */
[----:B------:R-:W-:Y:S01]  /*db10*/  FMNMX.FTZ R39, R44, R37, !PT ;  /* 0x000000252c277209 */ /* 0x000fe20007810000 */
[----:B------:R-:W-:-:S01]  /*db20*/  FADD.FTZ R52, -R51, R8 ;  /* 0x0000000833347221 */ /* 0x000fc20000010100 */
[----:B------:R-:W-:Y:S01]  /*db30*/  FSEL R46, R46, -INF , !P2 ;  /* 0xff8000002e2e7808 */ /* 0x000fe20005000000 */
[----:B------:R-:W-:-:S01]  /*db40*/  FFMA.FTZ R8, R48, R7, -R27 ;  /* 0x0000000730087223 */ /* 0x000fc2000001081b */
[----:B------:R-:W-:Y:S01]  /*db50*/  FMNMX.FTZ R39, R78, R39, !PT ;  /* 0x000000274e277209 */ /* 0x000fe20007810000 */
[----:B------:R-:W-:Y:S01]  /*db60*/  FMUL.FTZ R51, R52, R7 ;  /* 0x0000000734337220 */ /* 0x000fe20000410000 */
[----:B------:R-:W-:Y:S02]  /*db70*/  MUFU.EX2 R152, R152 ;  /* 0x0000009800987308 */ /* 0x000fe40000000800 */
[----:B------:R-:W-:Y:S01]  /*db80*/  FMNMX.FTZ R4, R46, R39, !PT ;  /* 0x000000272e047209 */ /* 0x000fe20007810000 */
[-CC-:B------:R-:W-:Y:S01]  /*db90*/  FFMA.FTZ R39, R60, R7.reuse, -R27.reuse ;  /* 0x000000073c277223 */ /* 0x180fe2000001081b */
[----:B------:R-:W-:-:S01]  /*dba0*/  FFMA.FTZ R60, R62, R7, -R27 ;  /* 0x000000073e3c7223 */ /* 0x000fc2000001081b */
[----:B------:R-:W-:-:S02]  /*dbb0*/  FFMA.FTZ R62, R66, R7, -R27 ;  /* 0x00000007423e7223 */ /* 0x000fc4000001081b */
[----:B------:R-:W0:Y:S01]  /*dbc0*/  SHFL.BFLY PT, R45, R4, 0x2, 0x1f ;  /* 0x0c401f00042d7f89 */ /* 0x000e2200000e0000 */
[----:B------:R-:W1:Y:S08]  /*dbd0*/  MUFU.EX2 R51, R51 ;  /* 0x0000003300337308 */ /* 0x000e700000000800 */
[----:B------:R-:W-:Y:S08]  /*dbe0*/  MUFU.EX2 R82, R82 ;  /* 0x0000005200527308 */ /* 0x000ff00000000800 */
        /* <DEDUP_REMOVED lines=22> */
[----:B0-----:R-:W-:-:S01]  /*dd50*/  FFMA.FTZ R54, R184, R7, -R27 ;  /* 0x00000007b8367223 */ /* 0x001fc2000001081b */
[----:B------:R-:W-:Y:S01]  /*dd60*/  MUFU.EX2 R53, R53 ;  /* 0x0000003500357308 */ /* 0x000fe20000000800 */
[----:B------:R-:W-:-:S01]  /*dd70*/  FFMA.FTZ R57, R186, R7, -R27 ;  /* 0x00000007ba397223 */ /* 0x000fc2000001081b */
[----:B-1----:R-:W-:Y:S01]  /*dd80*/  FFMA.FTZ R66, R51, R3, R10 ;  /* 0x0000000333427223 */ /* 0x002fe2000001000a */
[----:B------:R-:W-:-:S01]  /*dd90*/  FFMA.FTZ R58, R188, R7, -R27 ;  /* 0x00000007bc3a7223 */ /* 0x000fc2000001081b */
        /* <DEDUP_REMOVED lines=46> */
[-CC-:B------:R-:W-:Y:S01]  /*e080*/  FFMA.FTZ R71, R200, R7.reuse, -R27.reuse ;  /* 0x00000007c8477223 */ /* 0x180fe2000001081b */
[----:B------:R-:W-:-:S02]  /*e090*/  FFMA.FTZ R27, R46, R7, -R27 ;  /* 0x000000072e1b7223 */ /* 0x000fc4000001081b */
[----:B------:R-:W-:-:S03]  /*e0a0*/  FADD.FTZ R73, R21, R68 ;  /* 0x0000004415497221 */ /* 0x000fc60000010000 */
[----:B------:R-:W0:Y:S01]  /*e0b0*/  MUFU.EX2 R26, R26 ;  /* 0x0000001a001a7308 */ /* 0x000e220000000800 */
[----:B------:R-:W-:-:S01]  /*e0c0*/  FADD.FTZ R68, R32, R73 ;  /* 0x0000004920447221 */ /* 0x000fc20000010000 */
[----:B--2---:R-:W-:-:S03]  /*e0d0*/  FADD.FTZ R73, R61, R2 ;  /* 0x000000023d497221 */ /* 0x004fc60000010000 */
        /* <DEDUP_REMOVED lines=10> */
[----:B--2---:R-:W-:-:S07]  /*e180*/  FADD.FTZ R2, R63, R2 ;  /* 0x000000023f027221 */ /* 0x004fce0000010000 */
[----:B------:R-:W2:Y:S01]  /*e190*/  MUFU.EX2 R14, R14 ;  /* 0x0000000e000e7308 */ /* 0x000ea20000000800 */
[----:B-1----:R-:W-:-:S01]  /*e1a0*/  FADD.FTZ R73, R65, R2 ;  /* 0x0000000241497221 */ /* 0x002fc20000010000 */
[----:B------:R-:W-:-:S04]  /*e1b0*/  FADD.FTZ R2, R82, R3 ;  /* 0x0000000352027221 */ /* 0x000fc80000010000 */
[----:B------:R-:W-:Y:S02]  /*e1c0*/  FADD.FTZ R3, R33, R2 ;  /* 0x0000000221037221 */ /* 0x000fe40000010000 */
[----:B------:R-:W1:Y:S01]  /*e1d0*/  MUFU.EX2 R20, R20 ;  /* 0x0000001400147308 */ /* 0x000e620000000800 */
[----:B0-----:R-:W-:-:S01]  /*e1e0*/  FADD.FTZ R68, R28, R73 ;  /* 0x000000491c447221 */ /* 0x001fc20000010000 */
[----:B------:R-:W-:-:S03]  /*e1f0*/  FADD.FTZ R2, R84, R3 ;  /* 0x0000000354027221 */ /* 0x000fc60000010000 */
[----:B------:R-:W-:Y:S01]  /*e200*/  FADD.FTZ R73, R9, R68 ;  /* 0x0000004409497221 */ /* 0x000fe20000010000 */
[----:B------:R-:W-:-:S02]  /*e210*/  FADD.FTZ R3, R35, R2 ;  /* 0x0000000223037221 */ /* 0x000fc40000010000 */
[----:B------:R-:W0:Y:S01]  /*e220*/  MUFU.EX2 R67, R67 ;  /* 0x0000004300437308 */ /* 0x000e220000000800 */
[----:B--2---:R-:W-:-:S01]  /*e230*/  FADD.FTZ R73, R14, R73 ;  /* 0x000000490e497221 */ /* 0x004fc20000010000 */
[----:B------:R-:W-:-:S06]  /*e240*/  FADD.FTZ R68, R76, R3 ;  /* 0x000000034c447221 */ /* 0x000fcc0000010000 */
        /* <DEDUP_REMOVED lines=55> */
.L_x_1253:
        /* <DEDUP_REMOVED lines=107> */
[----:B------:R-:W-:-:S05]  /*ec70*/  UMOV UR44, UR7 ;  /* 0x00000007002c7c82 */ /* 0x000fca0008000000 */
.L_x_1236:
[----:B------:R-:W-:Y:S06]  /*ec80*/  BAR.ARV 0x8, 0x180 ;  /* 0x0206000000007b1d */ /* 0x000fec0000002000 */
[----:B------:R-:W-:Y:S05]  /*ec90*/  @!P0 BRA `(.L_x_1255) ;  /* 0x0000000000048947 */ /* 0x000fea0003800000 */
[----:B------:R-:W-:Y:S01]  /*eca0*/  BPT.TRAP 0x1 ;  /* 0x000000040000795c */ /* 0x000fe20000300000 */
.L_x_1255:
[----:B------:R-:W-:Y:S01]  /*ecb0*/  ULEA UR5, UR44, UR43, 0x3 ;  /* 0x0000002b2c057291 */ /* 0x000fe2000f8e183f */
[----:B------:R-:W-:-:S05]  /*ecc0*/  IMAD.U32 R0, RZ, RZ, UR36 ;  /* 0x00000024ff007e24 */ /* 0x000fca000f8e00ff */
[----:B------:R-:W-:-:S04]  /*ecd0*/  SHF.L.U32 R0, R0, 0x1f, RZ ;  /* 0x0000001f00007819 */ /* 0x000fc800000006ff */
[----:B------:R0:W1:Y:S01]  /*ece0*/  SYNCS.PHASECHK.TRANS64.TRYWAIT P1, [UR5+0x22850], R0 ;  /* 0x02285000ff0075a7 */ /* 0x0000620008020145 */
[----:B------:R-:W-:Y:S05]  /*ecf0*/  @!P0 BRA `(.L_x_1256) ;  /* 0x0000000000048947 */ /* 0x000fea0003800000 */
[----:B------:R-:W-:Y:S01]  /*ed00*/  BPT.TRAP 0x1 ;  /* 0x000000040000795c */ /* 0x000fe20000300000 */
.L_x_1256:
[----:B-1----:R-:W-:Y:S05]  /*ed10*/  @P1 BRA `(.L_x_1257) ;  /* 0x0000000000081947 */ /* 0x002fea0003800000 */
[----:B------:R-:W1:Y:S02]  /*ed20*/  SYNCS.PHASECHK.TRANS64.TRYWAIT P1, [UR5+0x22850], R0 ;  /* 0x02285000ff0075a7 */ /* 0x000e640008020145 */
[----:B-1----:R-:W-:Y:S05]  /*ed30*/  @!P1 BRA `(.L_x_1258) ;  /* 0x0000008c00c09947 */ /* 0x002fea0003800000 */
.L_x_1257:
        /* <DEDUP_REMOVED lines=21> */
[----:B------:R-:W-:Y:S02]  /*ee90*/  @P1 IMAD.IADD R9, R9, 0x1, R5 ;  /* 0x0000000109091824 */ /* 0x000fe400078e0205 */
[C---:B------:R-:W-:Y:S02]  /*eea0*/  @P1 IMAD R5, R22.reuse, R13, R0 ;  /* 0x0000000d16051224 */ /* 0x040fe400078e0200 */
[----:B------:R-:W-:Y:S01]  /*eeb0*/  @P1 IMAD.WIDE.U32 R8, R22, R12, R8 ;  /* 0x0000000c16081225 */ /* 0x000fe200078e0008 */
[----:B------:R-:W-:-:S03]  /*eec0*/  UMOV UR7, 0x40000040 ;  /* 0x4000004000077882 */ /* 0x000fc60000000000 */
        /* <DEDUP_REMOVED lines=43> */
[----:B------:R-:W-:-:S01]  /*f180*/  @P2 FFMA.FTZ R2, R3, R6, R10 ;  /* 0x0000000603022223 */ /* 0x000fc2000001000a */
[----:B-1----:R-:W-:Y:S01]  /*f190*/  @P3 FMUL.FTZ R11, R11, 0.69314718246459960938 ;  /* 0x3f3172180b0b3820 */ /* 0x002fe20000410000 */
[----:B------:R-:W-:Y:S02]  /*f1a0*/  IMAD.MOV.U32 R0, RZ, RZ, -0x800000 ;  /* 0xff800000ff007424 */ /* 0x000fe400078e00ff */
[----:B--2---:R-:W-:Y:S01]  /*f1b0*/  FMUL.FTZ R3, R8, R5 ;  /* 0x0000000508037220 */ /* 0x004fe20000410000 */
[----:B------:R-:W-:-:S01]  /*f1c0*/  @P3 FFMA.FTZ R0, R16, R4, R11 ;  /* 0x0000000410003223 */ /* 0x000fc2000001000b */
[----:B---3--:R-:W-:Y:S01]  /*f1d0*/  FMUL.FTZ R5, R12, R5 ;  /* 0x000000050c057220 */ /* 0x008fe20000410000 */
[----:B------:R-:W-:Y:S02]  /*f1e0*/  WARPGROUP.DEPBAR.LE gsb0, 0x0 ;  /* 0x00008000000079c5 */ /* 0x000fe40000010000 */
[----:B------:R-:W-:Y:S05]  /*f1f0*/  @!P0 BRA `(.L_x_1259) ;  /* 0x0000000000048947 */ /* 0x000fea0003800000 */
[----:B------:R-:W-:Y:S01]  /*f200*/  BPT.TRAP 0x1 ;  /* 0x000000040000795c */ /* 0x000fe20000300000 */
.L_x_1259:
        /* <DEDUP_REMOVED lines=74> */
.L_x_1185:
[----:B------:R-:W0:Y:S01]  /*f6b0*/  S2R R4, SR_CgaCtaId ;  /* 0x0000000000047919 */ /* 0x000e220000008800 */
[----:B------:R-:W-:Y:S01]  /*f6c0*/  MOV R3, 0x400 ;  /* 0x0000040000037802 */ /* 0x000fe20000000f00 */
[----:B------:R-:W-:Y:S01]  /*f6d0*/  BSSY B0, `(.L_x_1260) ;  /* 0x000025d000007945 */ /* 0x000fe20003800000 */
[----:B------:R-:W-:Y:S02]  /*f6e0*/  BAR.SYNC.DEFER_BLOCKING 0x5, 0x180 ;  /* 0x0146000000007b1d */ /* 0x000fe40000010000 */
[----:B0-----:R-:W-:-:S05]  /*f6f0*/  LEA R3, R4, R3, 0x18 ;  /* 0x0000000304037211 */ /* 0x001fca00078ec0ff */
[----:B------:R0:W1:Y:S01]  /*f700*/  LDS.128 R20, [R3+0x228d0] ;  /* 0x0228d00003147984 */ /* 0x0000620000000c00 */
[----:B------:R-:W-:Y:S06]  /*f710*/  BAR.ARV 0x4, 0x180 ;  /* 0x0106000000007b1d */ /* 0x000fec0000002000 */
[----:B------:R-:W-:Y:S05]  /*f720*/  @P0 BRA `(.L_x_1261) ;  /* 0x0000001800ac0947 */ /* 0x000fea0003800000 */
[----:B------:R-:W2:Y:S01]  /*f730*/  S2R R16, SR_TID.X ;  /* 0x0000000000107919 */ /* 0x000ea20000002100 */
[----:B------:R-:W-:Y:S01]  /*f740*/  ULDC.64 UR4, c[0x4][0x40] ;  /* 0x0100100000047ab9 */ /* 0x000fe20000000a00 */
[----:B--2---:R-:W-:-:S05]  /*f750*/  IMAD.SHL.U32 R4, R16, 0x4, RZ ;  /* 0x0000000410047824 */ /* 0x004fca00078e00ff */
[----:B------:R-:W-:-:S04]  /*f760*/  LOP3.LUT R4, R4, 0xc, RZ, 0xc0, !PT ;  /* 0x0000000c04047812 */ /* 0x000fc800078ec0ff */
[----:B------:R-:W-:-:S05]  /*f770*/  IADD3 R4, P0, R4, UR4, RZ ;  /* 0x0000000404047c10 */ /* 0x000fca000ff1e0ff */
[----:B------:R-:W-:-:S05]  /*f780*/  IMAD.X R5, RZ, RZ, UR5, P0 ;  /* 0x00000005ff057e24 */ /* 0x000fca00080e06ff */
[----:B-1----:R1:W2:Y:S01]  /*f790*/  LDG.E.CONSTANT R20, desc[UR40][R4.64] ;  /* 0x0000002804147981 */ /* 0x0022a2000c1e9900 */
[----:B------:R-:W-:Y:S02]  /*f7a0*/  F2FP.BF16.F32.PACK_AB R150, R150, R7 ;  /* 0x000000079696723e */ /* 0x000fe400000010ff */
[----:B------:R-:W-:Y:S02]  /*f7b0*/  F2FP.BF16.F32.PACK_AB R151, R151, R6 ;  /* 0x000000069797723e */ /* 0x000fe400000010ff */
[----:B------:R-:W-:Y:S02]  /*f7c0*/  F2FP.BF16.F32.PACK_AB R44, R93, R44 ;  /* 0x0000002c5d2c723e */ /* 0x000fe400000010ff */
[----:B------:R-:W-:Y:S02]  /*f7d0*/  F2FP.BF16.F32.PACK_AB R11, R142, R11 ;  /* 0x0000000b8e0b723e */ /* 0x000fe400000010ff */
[----:B------:R-:W-:Y:S02]  /*f7e0*/  F2FP.BF16.F32.PACK_AB R10, R143, R10 ;  /* 0x0000000a8f0a723e */ /* 0x000fe400000010ff */
[----:B-1----:R-:W-:-:S02]  /*f7f0*/  LOP3.LUT P0, R4, R16, 0x3, RZ, 0xc0, !PT ;  /* 0x0000000310047812 */ /* 0x002fc4000780c0ff */
[----:B------:R-:W1:Y:S01]  /*f800*/  S2R R16, SR_SWINHI ;  /* 0x0000000000107919 */ /* 0x000e620000002f00 */
[----:B------:R-:W-:Y:S02]  /*f810*/  F2FP.BF16.F32.PACK_AB R9, R148, R9 ;  /* 0x000000099409723e */ /* 0x000fe400000010ff */
[----:B------:R-:W-:Y:S02]  /*f820*/  ISETP.EQ.OR P0, PT, R4, 0x3, !P0 ;  /* 0x000000030400780c */ /* 0x000fe40004702670 */
[----:B------:R-:W-:Y:S02]  /*f830*/  F2FP.BF16.F32.PACK_AB R8, R149, R8 ;  /* 0x000000089508723e */ /* 0x000fe400000010ff */
[----:B------:R-:W-:Y:S02]  /*f840*/  SEL R85, R11, R10, P0 ;  /* 0x0000000a0b557207 */ /* 0x000fe40000000000 */
[----:B------:R-:W-:Y:S02]  /*f850*/  SEL R87, R10, R11, P0 ;  /* 0x0000000b0a577207 */ /* 0x000fe40000000000 */
        /* <DEDUP_REMOVED lines=8> */
[----:B------:R-:W-:Y:S02]  /*f8e0*/  SEL R65, R9, R8, P0 ;  /* 0x0000000809417207 */ /* 0x000fe40000000000 */
[----:B------:R-:W-:Y:S02]  /*f8f0*/  SEL R67, R8, R9, P0 ;  /* 0x0000000908437207 */ /* 0x000fe40000000000 */
[----:B------:R-:W-:Y:S02]  /*f900*/  F2FP.BF16.F32.PACK_AB R27, R126, R27 ;  /* 0x0000001b7e1b723e */ /* 0x000fe400000010ff */
[----:B------:R-:W-:Y:S02]  /*f910*/  MOV R4, R3 ;  /* 0x0000000300047202 */ /* 0x000fe40000000f00 */
[----:B-1----:R-:W-:-:S02]  /*f920*/  MOV R5, R16 ;  /* 0x0000001000057202 */ /* 0x002fc40000000f00 */
[----:B------:R-:W-:Y:S02]  /*f930*/  F2FP.BF16.F32.PACK_AB R26, R127, R26 ;  /* 0x0000001a7f1a723e */ /* 0x000fe400000010ff */
[----:B------:R-:W-:Y:S01]  /*f940*/  SEL R57, R25, R24, P0 ;  /* 0x0000001819397207 */ /* 0x000fe20000000000 */
[----:B------:R-:W-:Y:S01]  /*f950*/  IMAD.WIDE R6, R180, 0x2, R4 ;  /* 0x00000002b4067825 */ /* 0x000fe200078e0204 */
[----:B------:R-:W-:Y:S02]  /*f960*/  SEL R59, R24, R25, P0 ;  /* 0x00000019183b7207 */ /* 0x000fe40000000000 */
[----:B------:R-:W-:Y:S02]  /*f970*/  SEL R61, R13, R12, P0 ;  /* 0x0000000c0d3d7207 */ /* 0x000fe40000000000 */
[C---:B------:R-:W-:Y:S02]  /*f980*/  IADD3 R93, P1, R6.reuse, 0x40, RZ ;  /* 0x00000040065d7810 */ /* 0x040fe40007f3e0ff */
[----:B------:R-:W-:-:S02]  /*f990*/  IADD3 R95, P2, R6, 0x60, RZ ;  /* 0x00000060065f7810 */ /* 0x000fc40007f5e0ff */
[----:B------:R-:W-:Y:S01]  /*f9a0*/  LOP3.LUT R10, R93, 0x380, RZ, 0xc0, !PT ;  /* 0x000003805d0a7812 */ /* 0x000fe200078ec0ff */
[--C-:B------:R-:W-:Y:S01]  /*f9b0*/  IMAD.X R25, RZ, RZ, R7.reuse, P1 ;  /* 0x000000ffff197224 */ /* 0x100fe200008e0607 */
[----:B------:R-:W-:Y:S01]  /*f9c0*/  IADD3 R99, P4, R6, 0x4020, RZ ;  /* 0x0000402006637810 */ /* 0x000fe20007f9e0ff */
[----:B------:R-:W-:Y:S01]  /*f9d0*/  IMAD.X R17, RZ, RZ, R7, P2 ;  /* 0x000000ffff117224 */ /* 0x000fe200010e0607 */
[----:B------:R-:W-:Y:S02]  /*f9e0*/  SHF.R.U64 R10, R10, 0x3, RZ ;  /* 0x000000030a0a7819 */ /* 0x000fe400000012ff */
[C---:B------:R-:W-:Y:S02]  /*f9f0*/  LOP3.LUT R9, R6.reuse, 0x380, RZ, 0xc0, !PT ;  /* 0x0000038006097812 */ /* 0x040fe400078ec0ff */
[C---:B------:R-:W-:Y:S02]  /*fa00*/  IADD3 R91, P6, R6.reuse, 0x20, RZ ;  /* 0x00000020065b7810 */ /* 0x040fe40007fde0ff */
[----:B------:R-:W-:-:S02]  /*fa10*/  IADD3 R101, P5, R6, 0x4040, RZ ;  /* 0x0000404006657810 */ /* 0x000fc40007fbe0ff */
[----:B------:R-:W-:Y:S01]  /*fa20*/  SEL R63, R12, R13, P0 ;  /* 0x0000000d0c3f7207 */ /* 0x000fe20000000000 */
[--C-:B------:R-:W-:Y:S01]  /*fa30*/  IMAD.X R13, RZ, RZ, R7.reuse, P4 ;  /* 0x000000ffff0d7224 */ /* 0x100fe200020e0607 */
[----:B------:R-:W-:Y:S01]  /*fa40*/  SEL R55, R29, R28, P0 ;  /* 0x0000001c1d377207 */ /* 0x000fe20000000000 */
[----:B------:R-:W-:Y:S01]  /*fa50*/  IMAD.X R11, RZ, RZ, R7, P5 ;  /* 0x000000ffff0b7224 */ /* 0x000fe200028e0607 */
[----:B------:R-:W-:Y:S02]  /*fa60*/  LOP3.LUT R12, R95, 0x380, RZ, 0xc0, !PT ;  /* 0x000003805f0c7812 */ /* 0x000fe400078ec0ff */
[----:B------:R-:W-:Y:S02]  /*fa70*/  LOP3.LUT R24, R10, R93, RZ, 0x3c, !PT ;  /* 0x0000005d0a187212 */ /* 0x000fe400078e3cff */
[----:B------:R-:W-:Y:S02]  /*fa80*/  SEL R29, R28, R29, P0 ;  /* 0x0000001d1c1d7207 */ /* 0x000fe40000000000 */
[----:B------:R-:W-:-:S02]  /*fa90*/  LOP3.LUT R10, R99, 0x380, RZ, 0xc0, !PT ;  /* 0x00000380630a7812 */ /* 0x000fc400078ec0ff */
[----:B------:R-:W-:Y:S02]  /*faa0*/  SEL R77, R27, R26, P0 ;  /* 0x0000001a1b4d7207 */ /* 0x000fe40000000000 */
[----:B------:R-:W-:Y:S01]  /*fab0*/  SEL R79, R26, R27, P0 ;  /* 0x0000001b1a4f7207 */ /* 0x000fe20000000000 */
[----:B------:R-:W-:Y:S01]  /*fac0*/  IMAD.X R27, RZ, RZ, R7, P6 ;  /* 0x000000ffff1b7224 */ /* 0x000fe200030e0607 */
[----:B------:R-:W-:Y:S02]  /*fad0*/  SHF.R.U64 R9, R9, 0x3, RZ ;  /* 0x0000000309097819 */ /* 0x000fe400000012ff */
[----:B------:R-:W-:Y:S02]  /*fae0*/  LOP3.LUT R28, R101, 0x380, RZ, 0xc0, !PT ;  /* 0x00000380651c7812 */ /* 0x000fe400078ec0ff */
[----:B------:R-:W-:Y:S02]  /*faf0*/  F2FP.BF16.F32.PACK_AB R38, R103, R38 ;  /* 0x000000266726723e */ /* 0x000fe400000010ff */
[----:B------:R-:W-:-:S02]  /*fb00*/  F2FP.BF16.F32.PACK_AB R15, R134, R15 ;  /* 0x0000000f860f723e */ /* 0x000fc400000010ff */
[----:B------:R-:W-:Y:S02]  /*fb10*/  F2FP.BF16.F32.PACK_AB R14, R135, R14 ;  /* 0x0000000e870e723e */ /* 0x000fe400000010ff */
[C---:B------:R-:W-:Y:S02]  /*fb20*/  IADD3 R97, P3, R6.reuse, 0x4000, RZ ;  /* 0x0000400006617810 */ /* 0x040fe40007f7e0ff */
[----:B------:R-:W-:Y:S02]  /*fb30*/  IADD3 R103, P6, R6, 0x4060, RZ ;  /* 0x0000406006677810 */ /* 0x000fe40007fde0ff */
[----:B------:R-:W-:Y:S02]  /*fb40*/  SHF.R.U64 R12, R12, 0x3, RZ ;  /* 0x000000030c0c7819 */ /* 0x000fe400000012ff */
[----:B------:R-:W-:Y:S02]  /*fb50*/  SHF.R.U64 R10, R10, 0x3, RZ ;  /* 0x000000030a0a7819 */ /* 0x000fe400000012ff */
[----:B------:R-:W-:-:S02]  /*fb60*/  F2FP.BF16.F32.PACK_AB R45, R92, R45 ;  /* 0x0000002d5c2d723e */ /* 0x000fc400000010ff */
[----:B------:R-:W-:Y:S01]  /*fb70*/  LOP3.LUT R6, R9, R6, RZ, 0x3c, !PT ;  /* 0x0000000609067212 */ /* 0x000fe200078e3cff */
[--C-:B------:R-:W-:Y:S01]  /*fb80*/  IMAD.X R9, RZ, RZ, R7.reuse, P6 ;  /* 0x000000ffff097224 */ /* 0x100fe200030e0607 */
[----:B------:R-:W-:Y:S02]  /*fb90*/  SHF.R.U64 R28, R28, 0x3, RZ ;  /* 0x000000031c1c7819 */ /* 0x000fe400000012ff */
[----:B------:R-:W-:Y:S02]  /*fba0*/  F2FP.BF16.F32.PACK_AB R43, R94, R43 ;  /* 0x0000002b5e2b723e */ /* 0x000fe400000010ff */
[----:B------:R-:W-:Y:S02]  /*fbb0*/  SEL R81, R15, R14, P0 ;  /* 0x0000000e0f517207 */ /* 0x000fe40000000000 */
[----:B------:R-:W-:Y:S01]  /*fbc0*/  SEL R83, R14, R15, P0 ;  /* 0x0000000f0e537207 */ /* 0x000fe20000000000 */
[----:B------:R-:W-:Y:S01]  /*fbd0*/  IMAD.X R15, RZ, RZ, R7, P3 ;  /* 0x000000ffff0f7224 */ /* 0x000fe200018e0607 */
[----:B------:R-:W-:-:S02]  /*fbe0*/  LOP3.LUT R16, R12, R95, RZ, 0x3c, !PT ;  /* 0x0000005f0c107212 */ /* 0x000fc400078e3cff */
[----:B------:R-:W-:Y:S02]  /*fbf0*/  LOP3.LUT R12, R10, R99, RZ, 0x3c, !PT ;  /* 0x000000630a0c7212 */ /* 0x000fe400078e3cff */
[----:B------:R-:W-:Y:S02]  /*fc00*/  SEL R47, R45, R44, P0 ;  /* 0x0000002c2d2f7207 */ /* 0x000fe40000000000 */
[----:B------:R-:W-:Y:S02]  /*fc10*/  LOP3.LUT R10, R28, R101, RZ, 0x3c, !PT ;  /* 0x000000651c0a7212 */ /* 0x000fe400078e3cff */
[----:B------:R-:W-:Y:S02]  /*fc20*/  MOV R7, R6 ;  /* 0x0000000600077202 */ /* 0x000fe40000000f00 */
[----:B------:R-:W-:Y:S02]  /*fc30*/  SEL R45, R44, R45, P0 ;  /* 0x0000002d2c2d7207 */ /* 0x000fe40000000000 */
[----:B------:R-:W-:-:S02]  /*fc40*/  SEL R69, R43, R42, P0 ;  /* 0x0000002a2b457207 */ /* 0x000fc40000000000 */
[----:B------:R-:W-:Y:S02]  /*fc50*/  SEL R43, R42, R43, P0 ;  /* 0x0000002b2a2b7207 */ /* 0x000fe40000000000 */
[----:B------:R-:W-:Y:S02]  /*fc60*/  MOV R56, R10 ;  /* 0x0000000a00387202 */ /* 0x000fe40000000f00 */
[----:B------:R-:W-:Y:S02]  /*fc70*/  MOV R58, R12 ;  /* 0x0000000c003a7202 */ /* 0x000fe40000000f00 */
[----:B------:R-:W-:Y:S02]  /*fc80*/  LOP3.LUT R8, R91, 0x380, RZ, 0xc0, !PT ;  /* 0x000003805b087812 */ /* 0x000fe400078ec0ff */
[----:B------:R-:W-:Y:S02]  /*fc90*/  F2FP.BF16.F32.PACK_AB R31, R118, R31 ;  /* 0x0000001f761f723e */ /* 0x000fe400000010ff */
[----:B------:R-:W-:-:S02]  /*fca0*/  F2FP.BF16.F32.PACK_AB R30, R119, R30 ;  /* 0x0000001e771e723e */ /* 0x000fc400000010ff */
[----:B------:R-:W-:Y:S02]  /*fcb0*/  SHF.R.U64 R8, R8, 0x3, RZ ;  /* 0x0000000308087819 */ /* 0x000fe400000012ff */
[----:B------:R-:W-:Y:S02]  /*fcc0*/  SEL R75, R31, R30, P0 ;  /* 0x0000001e1f4b7207 */ /* 0x000fe40000000000 */
[----:B------:R-:W-:Y:S02]  /*fcd0*/  LOP3.LUT R26, R8, R91, RZ, 0x3c, !PT ;  /* 0x0000005b081a7212 */ /* 0x000fe400078e3cff */
[----:B------:R-:W-:Y:S02]  /*fce0*/  SEL R31, R30, R31, P0 ;  /* 0x0000001f1e1f7207 */ /* 0x000fe40000000000 */
[----:B------:R-:W-:Y:S02]  /*fcf0*/  LOP3.LUT R8, R97, 0x380, RZ, 0xc0, !PT ;  /* 0x0000038061087812 */ /* 0x000fe400078ec0ff */
[----:B------:R-:W-:-:S02]  /*fd00*/  LOP3.LUT R30, R103, 0x380, RZ, 0xc0, !PT ;  /* 0x00000380671e7812 */ /* 0x000fc400078ec0ff */
[----:B------:R-:W-:Y:S02]  /*fd10*/  SHF.R.U64 R8, R8, 0x3, RZ ;  /* 0x0000000308087819 */ /* 0x000fe400000012ff */
[----:B------:R-:W-:Y:S02]  /*fd20*/  SHF.R.U64 R30, R30, 0x3, RZ ;  /* 0x000000031e1e7819 */ /* 0x000fe400000012ff */
[----:B------:R-:W-:Y:S02]  /*fd30*/  LOP3.LUT R14, R8, R97, RZ, 0x3c, !PT ;  /* 0x00000061080e7212 */ /* 0x000fe400078e3cff */
        /* <DEDUP_REMOVED lines=8> */
[----:B------:R-:W-:-:S02]  /*fdc0*/  LOP3.LUT R8, R30, R103, RZ, 0x3c, !PT ;  /* 0x000000671e087212 */ /* 0x000fc400078e3cff */
[----:B------:R-:W-:Y:S02]  /*fdd0*/  MOV R62, R16 ;  /* 0x00000010003e7202 */ /* 0x000fe40000000f00 */
[----:B------:R-:W-:Y:S02]  /*fde0*/  SEL R49, R41, R40, P0 ;  /* 0x0000002829317207 */ /* 0x000fe40000000000 */
[----:B------:R-:W-:Y:S02]  /*fdf0*/  SEL R51, R37, R36, P0 ;  /* 0x0000002425337207 */ /* 0x000fe40000000000 */
[----:B------:R-:W-:Y:S02]  /*fe00*/  SEL R53, R33, R32, P0 ;  /* 0x0000002021357207 */ /* 0x000fe40000000000 */
[----:B------:R-:W-:Y:S02]  /*fe10*/  SEL R71, R39, R38, P0 ;  /* 0x0000002627477207 */ /* 0x000fe40000000000 */
[----:B------:R-:W-:-:S02]  /*fe20*/  SEL R73, R35, R34, P0 ;  /* 0x0000002223497207 */ /* 0x000fc40000000000 */
[----:B------:R-:W-:Y:S02]  /*fe30*/  SEL R89, R150, R151, P0 ;  /* 0x0000009796597207 */ /* 0x000fe40000000000 */
[----:B------:R-:W-:Y:S02]  /*fe40*/  MOV R17, R8 ;  /* 0x0000000800117202 */ /* 0x000fe40000000f00 */
[----:B------:R-:W-:Y:S02]  /*fe50*/  SEL R41, R40, R41, P0 ;  /* 0x0000002928297207 */ /* 0x000fe40000000000 */
[----:B------:R-:W-:Y:S02]  /*fe60*/  SEL R37, R36, R37, P0 ;  /* 0x0000002524257207 */ /* 0x000fe40000000000 */
[----:B------:R-:W-:Y:S02]  /*fe70*/  SEL R33, R32, R33, P0 ;  /* 0x0000002120217207 */ /* 0x000fe40000000000 */
[----:B------:R-:W-:-:S02]  /*fe80*/  SEL R39, R38, R39, P0 ;  /* 0x0000002726277207 */ /* 0x000fc40000000000 */
[----:B------:R-:W-:Y:S02]  /*fe90*/  SEL R35, R34, R35, P0 ;  /* 0x0000002322237207 */ /* 0x000fe40000000000 */
[----:B------:R-:W-:Y:S02]  /*fea0*/  SEL R151, R151, R150, P0 ;  /* 0x0000009697977207 */ /* 0x000fe40000000000 */
[----:B------:R-:W-:Y:S02]  /*feb0*/  MOV R50, R26 ;  /* 0x0000001a00327202 */ /* 0x000fe40000000f00 */
[----:B------:R-:W-:Y:S02]  /*fec0*/  MOV R60, R14 ;  /* 0x0000000e003c7202 */ /* 0x000fe40000000f00 */
[----:B------:R-:W-:Y:S02]  /*fed0*/  MOV R64, R24 ;  /* 0x0000001800407202 */ /* 0x000fe40000000f00 */
[----:B--2---:R-:W-:Y:S01]  /*fee0*/  LOP3.LUT R6, R20, 0x2, RZ, 0x3c, !PT ;  /* 0x0000000214067812 */ /* 0x004fe200078e3cff */
[----:B------:R-:W-:Y:S04]  /*fef0*/  SHFL.IDX PT, R47, R47, R20, 0x1c1f ;  /* 0x001c1f142f2f7589 */ /* 0x000fe800000e0000 */
[----:B------:R-:W1:Y:S04]  /*ff00*/  SHFL.IDX PT, R10, R45, R6, 0x1c1f ;  /* 0x001c1f062d0a7589 */ /* 0x000e6800000e0000 */
[----:B------:R-:W-:Y:S04]  /*ff10*/  SHFL.IDX PT, R69, R69, R20, 0x1c1f ;  /* 0x001c1f1445457589 */ /* 0x000fe800000e0000 */
[----:B------:R-:W2:Y:S04]  /*ff20*/  SHFL.IDX PT, R12, R43, R6, 0x1c1f ;  /* 0x001c1f062b0c7589 */ /* 0x000ea800000e0000 */
[----:B------:R-:W-:Y:S04]  /*ff30*/  SHFL.IDX PT, R49, R49, R20, 0x1c1f ;  /* 0x001c1f1431317589 */ /* 0x000fe800000e0000 */
[----:B------:R-:W-:Y:S04]  /*ff40*/  SHFL.IDX PT, R51, R51, R20, 0x1c1f ;  /* 0x001c1f1433337589 */ /* 0x000fe800000e0000 */
[----:B------:R-:W-:Y:S01]  /*ff50*/  SHFL.IDX PT, R53, R53, R20, 0x1c1f ;  /* 0x001c1f1435357589 */ /* 0x000fe200000e0000 */
[----:B-1----:R-:W-:-:S03]  /*ff60*/  SEL R8, R47, R10, P0 ;  /* 0x0000000a2f087207 */ /* 0x002fc60000000000 */
[----:B------:R-:W-:Y:S01]  /*ff70*/  SHFL.IDX PT, R55, R55, R20, 0x1c1f ;  /* 0x001c1f1437377589 */ /* 0x000fe200000e0000 */
[----:B------:R-:W-:-:S03]  /*ff80*/  SEL R10, R10, R47, P0 ;  /* 0x0000002f0a0a7207 */ /* 0x000fc60000000000 */
[----:B------:R-:W-:Y:S01]  /*ff90*/  SHFL.IDX PT, R57, R57, R20, 0x1c1f ;  /* 0x001c1f1439397589 */ /* 0x000fe200000e0000 */
[----:B--2---:R-:W-:-:S03]  /*ffa0*/  SEL R9, R69, R12, P0 ;  /* 0x0000000c45097207 */ /* 0x004fc60000000000 */
[----:B------:R-:W-:Y:S01]  /*ffb0*/  SHFL.IDX PT, R61, R61, R20, 0x1c1f ;  /* 0x001c1f143d3d7589 */ /* 0x000fe200000e0000 */
[----:B------:R-:W-:Y:S02]  /*ffc0*/  SEL R11, R12, R69, P0 ;  /* 0x000000450c0b7207 */ /* 0x000fe40000000000 */
[----:B------:R-:W1:Y:S08]  /*ffd0*/  LDC.64 R68, c[0x0][0xc00] ;  /* 0x00030000ff447b82 */ /* 0x000e700000000a00 */
[----:B------:R-:W-:Y:S06]  /*ffe0*/  BAR.SYNC.DEFER_BLOCKING 0x1, 0x100 ;  /* 0x0044000000007b1d */ /* 0x000fec0000010000 */
[----:B------:R-:W-:Y:S04]  /*fff0*/  SHFL.IDX PT, R65, R65, R20, 0x1c1f ;  /* 0x001c1f1441417589 */ /* 0x000fe800000e0000 */
[----:B------:R-:W-:Y:S04]  /*10000*/  SHFL.IDX PT, R71, R71, R20, 0x1c1f ;  /* 0x001c1f1447477589 */ /* 0x000fe800000e0000 */
[----:B------:R-:W-:Y:S04]  /*10010*/  SHFL.IDX PT, R73, R73, R20, 0x1c1f ;  /* 0x001c1f1449497589 */ /* 0x000fe800000e0000 */
[----:B------:R-:W-:Y:S01]  /*10020*/  SHFL.IDX PT, R75, R75, R20, 0x1c1f ;  /* 0x001c1f144b4b7589 */ /* 0x000fe200000e0000 */
[----:B-1----:R-:W-:-:S03]  /*10030*/  ISETP.NE.U32.AND P2, PT, R68, RZ, PT ;  /* 0x000000ff4400720c */ /* 0x002fc60003f45070 */
[----:B------:R-:W-:Y:S01]  /*10040*/  SHFL.IDX PT, R77, R77, R20, 0x1c1f ;  /* 0x001c1f144d4d7589 */ /* 0x000fe200000e0000 */
[----:B------:R-:W-:-:S03]  /*10050*/  ISETP.NE.AND.EX P2, PT, R69, RZ, PT, P2 ;  /* 0x000000ff4500720c */ /* 0x000fc60003f45320 */
[----:B------:R-:W-:Y:S04]  /*10060*/  SHFL.IDX PT, R81, R81, R20, 0x1c1f ;  /* 0x001c1f1451517589 */ /* 0x000fe800000e0000 */
[----:B------:R-:W-:Y:S04]  /*10070*/  SHFL.IDX PT, R85, R85, R20, 0x1c1f ;  /* 0x001c1f1455557589 */ /* 0x000fe800000e0000 */
[----:B------:R-:W-:Y:S04]  /*10080*/  SHFL.IDX PT, R89, R89, R20, 0x1c1f ;  /* 0x001c1f1459597589 */ /* 0x000fe800000e0000 */
[----:B------:R-:W1:Y:S04]  /*10090*/  SHFL.IDX PT, R14, R41, R6, 0x1c1f ;  /* 0x001c1f06290e7589 */ /* 0x000e6800000e0000 */
[----:B------:R-:W2:Y:S04]  /*100a0*/  SHFL.IDX PT, R26, R37, R6, 0x1c1f ;  /* 0x001c1f06251a7589 */ /* 0x000ea800000e0000 */
[----:B------:R-:W3:Y:S04]  /*100b0*/  SHFL.IDX PT, R30, R33, R6, 0x1c1f ;  /* 0x001c1f06211e7589 */ /* 0x000ee800000e0000 */
[----:B------:R-:W4:Y:S04]  /*100c0*/  SHFL.IDX PT, R34, R29, R6, 0x1c1f ;  /* 0x001c1f061d227589 */ /* 0x000f2800000e0000 */
[----:B------:R-:W0:Y:S04]  /*100d0*/  SHFL.IDX PT, R36, R39, R6, 0x1c1f ;  /* 0x001c1f0627247589 */ /* 0x000e2800000e0000 */
[----:B------:R-:W0:Y:S04]  /*100e0*/  SHFL.IDX PT, R38, R35, R6, 0x1c1f ;  /* 0x001c1f0623267589 */ /* 0x000e2800000e0000 */
[----:B------:R-:W0:Y:S01]  /*100f0*/  SHFL.IDX PT, R40, R31, R6, 0x1c1f ;  /* 0x001c1f061f287589 */ /* 0x000e2200000e0000 */
[----:B-1----:R-:W-:-:S02]  /*10100*/  SEL R12, R49, R14, P0 ;  /* 0x0000000e310c7207 */ /* 0x002fc40000000000 */
[----:B------:R-:W-:Y:S01]  /*10110*/  SEL R14, R14, R49, P0 ;  /* 0x000000310e0e7207 */ /* 0x000fe20000000000 */
[----:B------:R-:W1:Y:S01]  /*10120*/  SHFL.IDX PT, R42, R79, R6, 0x1c1f ;  /* 0x001c1f064f2a7589 */ /* 0x000e6200000e0000 */
[----:B--2---:R-:W-:Y:S02]  /*10130*/  SEL R24, R51, R26, P0 ;  /* 0x0000001a33187207 */ /* 0x004fe40000000000 */
[----:B------:R-:W-:Y:S01]  /*10140*/  SEL R26, R26, R51, P0 ;  /* 0x000000331a1a7207 */ /* 0x000fe20000000000 */
[----:B------:R-:W2:Y:S01]  /*10150*/  SHFL.IDX PT, R16, R59, R6, 0x1c1f ;  /* 0x001c1f063b107589 */ /* 0x000ea200000e0000 */
[----:B---3--:R-:W-:Y:S02]  /*10160*/  SEL R28, R53, R30, P0 ;  /* 0x0000001e351c7207 */ /* 0x008fe40000000000 */
[----:B------:R-:W-:Y:S01]  /*10170*/  SEL R30, R30, R53, P0 ;  /* 0x000000351e1e7207 */ /* 0x000fe20000000000 */
[----:B------:R-:W3:Y:S01]  /*10180*/  SHFL.IDX PT, R20, R63, R6, 0x1c1f ;  /* 0x001c1f063f147589 */ /* 0x000ee200000e0000 */
[----:B----4-:R-:W-:Y:S01]  /*10190*/  SEL R32, R55, R34, P0 ;  /* 0x0000002237207207 */ /* 0x010fe20000000000 */
[----:B------:R-:W-:Y:S01]  /*101a0*/  ULDC UR4, c[0x0][0xa88] ;  /* 0x0002a20000047ab9 */ /* 0x000fe20000000800 */
[----:B------:R-:W-:Y:S01]  /*101b0*/  SEL R34, R34, R55, P0 ;  /* 0x0000003722227207 */ /* 0x000fe20000000000 */
[----:B------:R-:W4:Y:S01]  /*101c0*/  SHFL.IDX PT, R44, R67, R6, 0x1c1f ;  /* 0x001c1f06432c7589 */ /* 0x000f2200000e0000 */
[----:B0-----:R-:W-:Y:S01]  /*101d0*/  SEL R13, R71, R36, P0 ;  /* 0x00000024470d7207 */ /* 0x001fe20000000000 */
[----:B------:R-:W0:Y:S01]  /*101e0*/  LDC R53, c[0x0][0xbe8] ;  /* 0x0002fa00ff357b82 */ /* 0x000e220000000800 */
[----:B------:R-:W-:Y:S01]  /*101f0*/  SEL R15, R36, R71, P0 ;  /* 0x00000047240f7207 */ /* 0x000fe20000000000 */
[----:B------:R-:W4:Y:S01]  /*10200*/  SHFL.IDX PT, R46, R83, R6, 0x1c1f ;  /* 0x001c1f06532e7589 */ /* 0x000f2200000e0000 */
[----:B------:R-:W-:-:S02]  /*10210*/  SEL R25, R73, R38, P0 ;  /* 0x0000002649197207 */ /* 0x000fc40000000000 */
[----:B------:R-:W-:Y:S01]  /*10220*/  SEL R27, R38, R73, P0 ;  /* 0x00000049261b7207 */ /* 0x000fe20000000000 */
[----:B------:R-:W4:Y:S01]  /*10230*/  SHFL.IDX PT, R52, R87, R6, 0x1c1f ;  /* 0x001c1f0657347589 */ /* 0x000f2200000e0000 */
[----:B------:R-:W-:Y:S02]  /*10240*/  SEL R29, R75, R40, P0 ;  /* 0x000000284b1d7207 */ /* 0x000fe40000000000 */
[----:B------:R-:W-:Y:S01]  /*10250*/  SEL R31, R40, R75, P0 ;  /* 0x0000004b281f7207 */ /* 0x000fe20000000000 */
[----:B------:R-:W0:Y:S01]  /*10260*/  SHFL.IDX PT, R54, R151, R6, 0x1c1f ;  /* 0x001c1f0697367589 */ /* 0x000e2200000e0000 */
[----:B-1----:R-:W-:Y:S02]  /*10270*/  SEL R33, R77, R42, P0 ;  /* 0x0000002a4d217207 */ /* 0x002fe40000000000 */
[----:B------:R-:W-:Y:S01]  /*10280*/  SEL R35, R42, R77, P0 ;  /* 0x0000004d2a237207 */ /* 0x000fe20000000000 */
[----:B------:R1:W-:Y:S01]  /*10290*/  STSM.16.M88.4 [R7], R8 ;  /* 0x0000000807007844 */ /* 0x0003e20000000200 */
[----:B--2---:R-:W-:-:S02]  /*102a0*/  SEL R36, R57, R16, P0 ;  /* 0x0000001039247207 */ /* 0x004fc40000000000 */
[----:B------:R-:W-:Y:S01]  /*102b0*/  SEL R38, R16, R57, P0 ;  /* 0x0000003910267207 */ /* 0x000fe20000000000 */
[----:B------:R2:W-:Y:S01]  /*102c0*/  STSM.16.M88.4 [R50], R12 ;  /* 0x0000000c32007844 */ /* 0x0005e20000000200 */
[----:B---3--:R-:W-:Y:S01]  /*102d0*/  SEL R40, R61, R20, P0 ;  /* 0x000000143d287207 */ /* 0x008fe20000000000 */
[----:B------:R-:W-:Y:S01]  /*102e0*/  IMAD.MOV.U32 R16, RZ, RZ, RZ ;  /* 0x000000ffff107224 */ /* 0x000fe200078e00ff */
[----:B------:R-:W-:Y:S01]  /*102f0*/  SEL R42, R20, R61, P0 ;  /* 0x0000003d142a7207 */ /* 0x000fe20000000000 */
[----:B------:R3:W-:Y:S01]  /*10300*/  STSM.16.M88.4 [R64], R24 ;  /* 0x0000001840007844 */ /* 0x0007e20000000200 */
[----:B----4-:R-:W-:Y:S02]  /*10310*/  SEL R48, R65, R44, P0 ;  /* 0x0000002c41307207 */ /* 0x010fe40000000000 */
[----:B------:R-:W-:Y:S01]  /*10320*/  SEL R37, R81, R46, P0 ;  /* 0x0000002e51257207 */ /* 0x000fe20000000000 */
[----:B------:R3:W-:Y:S01]  /*10330*/  STSM.16.M88.4 [R62], R28 ;  /* 0x0000001c3e007844 */ /* 0x0007e20000000200 */
[----:B------:R-:W-:Y:S01]  /*10340*/  SEL R39, R46, R81, P0 ;  /* 0x000000512e277207 */ /* 0x000fe20000000000 */
[----:B-1----:R-:W1:Y:S01]  /*10350*/  LDC.64 R6, c[0x0][0xc00] ;  /* 0x00030000ff067b82 */ /* 0x002e620000000a00 */
[----:B------:R-:W-:Y:S01]  /*10360*/  SEL R41, R85, R52, P0 ;  /* 0x0000003455297207 */ /* 0x000fe20000000000 */
[----:B------:R3:W-:Y:S01]  /*10370*/  STSM.16.M88.4 [R60], R32 ;  /* 0x000000203c007844 */ /* 0x0007e20000000200 */
[----:B------:R-:W-:-:S02]  /*10380*/  SEL R43, R52, R85, P0 ;  /* 0x00000055342b7207 */ /* 0x000fc40000000000 */
[----:B--2---:R-:W-:Y:S01]  /*10390*/  SEL R50, R44, R65, P0 ;  /* 0x000000412c327207 */ /* 0x004fe20000000000 */
[----:B------:R3:W-:Y:S01]  /*103a0*/  STSM.16.M88.4 [R58], R36 ;  /* 0x000000243a007844 */ /* 0x0007e20000000200 */
[----:B0-----:R-:W-:Y:S02]  /*103b0*/  SEL R49, R89, R54, P0 ;  /* 0x0000003659317207 */ /* 0x001fe40000000000 */
[----:B------:R-:W-:Y:S01]  /*103c0*/  SEL R51, R54, R89, P0 ;  /* 0x0000005936337207 */ /* 0x000fe20000000000 */
[----:B------:R3:W-:Y:S04]  /*103d0*/  STSM.16.M88.4 [R56], R40 ;  /* 0x0000002838007844 */ /* 0x0007e80000000200 */
[----:B------:R3:W-:Y:S01]  /*103e0*/  STSM.16.M88.4 [R17], R48 ;  /* 0x0000003011007844 */ /* 0x0007e20000000200 */
[----:B-1----:R-:W-:Y:S01]  /*103f0*/  IMAD.WIDE R8, R174, 0x4, R6 ;  /* 0x00000004ae087825 */ /* 0x002fe200078e0206 */
[----:B------:R-:W-:Y:S08]  /*10400*/  BAR.SYNC.DEFER_BLOCKING 0x1, 0x100 ;  /* 0x0044000000007b1d */ /* 0x000ff00000010000 */
[----:B------:R-:W0:Y:S01]  /*10410*/  LDC.64 R6, c[0x0][0xc08] ;  /* 0x00030200ff067b82 */ /* 0x000e220000000a00 */
[----:B------:R-:W-:Y:S01]  /*10420*/  IMAD.U32 R10, RZ, RZ, UR4 ;  /* 0x00000004ff0a7e24 */ /* 0x000fe2000f8e00ff */
[----:B------:R3:W5:Y:S01]  /*10430*/  @P2 LDG.E R16, desc[UR40][R8.64] ;  /* 0x0000002808102981 */ /* 0x000762000c1e1900 */
[----:B------:R-:W-:-:S02]  /*10440*/  ISETP.NE.AND P1, PT, R53, 0x1, PT ;  /* 0x000000013500780c */ /* 0x000fc40003f25270 */
[----:B0-----:R-:W-:-:S04]  /*10450*/  ISETP.NE.U32.AND P0, PT, R6, RZ, PT ;  /* 0x000000ff0600720c */ /* 0x001fc80003f05070 */
[----:B------:R-:W-:-:S07]  /*10460*/  ISETP.NE.AND.EX P0, PT, R7, RZ, PT, P0 ;  /* 0x000000ff0700720c */ /* 0x000fce0003f05300 */
[----:B------:R-:W0:Y:S08]  /*10470*/  @P1 LDC R11, c[0x0][0xbec] ;  /* 0x0002fb00ff0b1b82 */ /* 0x000e300000000800 */
[----:B------:R-:W1:Y:S08]  /*10480*/  @P1 LDC R15, c[0x0][0xbf0] ;  /* 0x0002fc00ff0f1b82 */ /* 0x000e700000000800 */
[----:B------:R-:W2:Y:S02]  /*10490*/  @P0 LDC.64 R6, c[0x0][0xc08] ;  /* 0x00030200ff060b82 */ /* 0x000ea40000000a00 */
[----:B--2---:R-:W-:-:S05]  /*104a0*/  @P0 IMAD.WIDE R6, R174, 0x4, R6 ;  /* 0x00000004ae060825 */ /* 0x004fca00078e0206 */
[----:B------:R3:W5:Y:S01]  /*104b0*/  @P0 LDG.E R10, desc[UR40][R6.64] ;  /* 0x00000028060a0981 */ /* 0x000762000c1e1900 */
[----:B01----:R-:W-:Y:S05]  /*104c0*/  @P0 BRA `(.L_x_1262) ;  /* 0x0000000000100947 */ /* 0x003fea0003800000 */
[----:B------:R-:W-:Y:S05]  /*104d0*/  @!P2 BRA `(.L_x_1262) ;  /* 0x00000000000ca947 */ /* 0x000fea0003800000 */
[----:B---3--:R-:W2:Y:S04]  /*104e0*/  LDG.E R7, desc[UR40][R8.64] ;  /* 0x0000002808077981 */ /* 0x008ea8000c1e1900 */
[----:B-----5:R-:W2:Y:S02]  /*104f0*/  LDG.E R10, desc[UR40][R8.64+0x4] ;  /* 0x00000428080a7981 */ /* 0x020ea4000c1e1900 */
[----:B--2---:R-:W-:-:S07]  /*10500*/  IMAD.IADD R10, R10, 0x1, -R7 ;  /* 0x000000010a0a7824 */ /* 0x004fce00078e0a07 */
.L_x_1262:
[----:B---3--:R-:W-:Y:S01]  /*10510*/  SHF.R.S32.HI R48, RZ, 0x1f, R173 ;  /* 0x0000001fff307819 */ /* 0x008fe200000114ad */
[--C-:B------:R-:W-:Y:S01]  /*10520*/  IMAD.IADD R14, R168, 0x1, R19.reuse ;  /* 0x00000001a80e7824 */ /* 0x100fe200078e0213 */
[----:B------:R-:W-:Y:S01]  /*10530*/  ULDC.64 UR4, c[0x0][0xb90] ;  /* 0x0002e40000047ab9 */ /* 0x000fe20000000a00 */
[----:B-----5:R-:W-:Y:S01]  /*10540*/  SHF.R.S32.HI R17, RZ, 0x1f, R16 ;  /* 0x0000001fff117819 */ /* 0x020fe20000011410 */
[----:B------:R-:W-:Y:S01]  /*10550*/  IMAD.IADD R26, R179, 0x1, R19 ;  /* 0x00000001b31a7824 */ /* 0x000fe200078e0213 */
[----:B------:R-:W-:Y:S01]  /*10560*/  SHF.R.S32.HI R20, RZ, 0x1f, R174 ;  /* 0x0000001fff147819 */ /* 0x000fe200000114ae */
[----:B------:R-:W-:Y:S01]  /*10570*/  @P1 IMAD.HI.U32 R8, R14, R11, RZ ;  /* 0x0000000b0e081227 */ /* 0x000fe200078e00ff */
[----:B------:R-:W-:Y:S01]  /*10580*/  SEL R49, R174, RZ, !P2 ;  /* 0x000000ffae317207 */ /* 0x000fe20005000000 */
[----:B------:R-:W0:Y:S01]  /*10590*/  @P1 LDC R55, c[0x0][0xbec] ;  /* 0x0002fb00ff371b82 */ /* 0x000e220000000800 */
[----:B------:R-:W-:Y:S01]  /*105a0*/  SEL R20, R20, RZ, !P2 ;  /* 0x000000ff14147207 */ /* 0x000fe20005000000 */
[----:B------:R-:W-:-:S02]  /*105b0*/  IMAD R6, R48, UR4, RZ ;  /* 0x0000000430067c24 */ /* 0x000fc4000f8e02ff */
[----:B------:R-:W-:Y:S01]  /*105c0*/  IMAD.MOV.U32 R9, RZ, RZ, R14 ;  /* 0x000000ffff097224 */ /* 0x000fe200078e000e */
[----:B------:R-:W-:Y:S01]  /*105d0*/  @P1 SHF.R.U32.HI R9, RZ, R15, R8 ;  /* 0x0000000fff091219 */ /* 0x000fe20000011608 */
[C---:B------:R-:W-:Y:S02]  /*105e0*/  IMAD R13, R173.reuse, UR5, R6 ;  /* 0x00000005ad0d7c24 */ /* 0x040fe4000f8e0206 */
[----:B------:R-:W-:Y:S01]  /*105f0*/  IMAD.WIDE.U32 R6, R173, UR4, R16 ;  /* 0x00000004ad067c25 */ /* 0x000fe2000f8e0010 */
[----:B------:R-:W-:-:S03]  /*10600*/  ULDC.64 UR4, c[0x0][0xb98] ;  /* 0x0002e60000047ab9 */ /* 0x000fc60000000a00 */
[----:B------:R-:W-:Y:S02]  /*10610*/  IMAD R11, R175, 0x40, R169 ;  /* 0x00000040af0b7824 */ /* 0x000fe400078e02a9 */
[----:B------:R-:W-:Y:S01]  /*10620*/  IMAD.IADD R7, R7, 0x1, R13 ;  /* 0x0000000107077824 */ /* 0x000fe200078e020d */
[--C-:B------:R-:W-:Y:S01]  /*10630*/  SHF.R.S32.HI R13, RZ, 0x1f, R9.reuse ;  /* 0x0000001fff0d7819 */ /* 0x100fe20000011409 */
[----:B------:R-:W-:Y:S02]  /*10640*/  IMAD.MOV R12, RZ, RZ, -R9 ;  /* 0x000000ffff0c7224 */ /* 0x000fe400078e0a09 */
[----:B------:R-:W-:-:S04]  /*10650*/  IMAD.WIDE R4, R11, 0x2, R4 ;  /* 0x000000020b047825 */ /* 0x000fc800078e0204 */
[----:B------:R-:W-:Y:S01]  /*10660*/  IMAD R8, R20, UR4, RZ ;  /* 0x0000000414087c24 */ /* 0x000fe2000f8e02ff */
[C---:B------:R-:W-:Y:S01]  /*10670*/  IADD3 R15, P3, R4.reuse, 0x2000, RZ ;  /* 0x00002000040f7810 */ /* 0x040fe20007f7e0ff */
[----:B------:R-:W-:Y:S01]  /*10680*/  IMAD.WIDE.U32 R6, R49, UR4, R6 ;  /* 0x0000000431067c25 */ /* 0x000fe2000f8e0006 */
[C---:B------:R-:W-:Y:S02]  /*10690*/  IADD3 R25, P0, R4.reuse, 0x1000, RZ ;  /* 0x0000100004197810 */ /* 0x040fe40007f1e0ff */
[----:B------:R-:W-:Y:S01]  /*106a0*/  IADD3 R41, P6, R4, 0x4000, RZ ;  /* 0x0000400004297810 */ /* 0x000fe20007fde0ff */
[----:B------:R-:W-:Y:S01]  /*106b0*/  IMAD R11, R53, R12, R14 ;  /* 0x0000000c350b7224 */ /* 0x000fe200078e020e */
[----:B------:R-:W-:Y:S01]  /*106c0*/  IADD3 R6, P2, R9, R6, RZ ;  /* 0x0000000609067210 */ /* 0x000fe20007f5e0ff */
[----:B------:R-:W-:Y:S01]  /*106d0*/  IMAD R12, R49, UR5, R8 ;  /* 0x00000005310c7c24 */ /* 0x000fe2000f8e0208 */
[----:B------:R-:W-:Y:S01]  /*106e0*/  ULDC.64 UR4, c[0x0][0xb88] ;  /* 0x0002e20000047ab9 */ /* 0x000fe20000000a00 */
[----:B------:R-:W-:Y:S01]  /*106f0*/  LOP3.LUT R9, R15, 0x380, RZ, 0xc0, !PT ;  /* 0x000003800f097812 */ /* 0x000fe200078ec0ff */
[----:B------:R-:W-:Y:S01]  /*10700*/  IMAD R51, R10, R53, RZ ;  /* 0x000000350a337224 */ /* 0x000fe200078e02ff */
[----:B------:R-:W-:-:S02]  /*10710*/  SHF.R.S32.HI R8, RZ, 0x1f, R11 ;  /* 0x0000001fff087819 */ /* 0x000fc4000001140b */
[----:B------:R-:W-:Y:S02]  /*10720*/  IADD3.X R7, R13, R7, R12, P2, !PT ;  /* 0x000000070d077210 */ /* 0x000fe400017fe40c */
[----:B------:R-:W-:Y:S01]  /*10730*/  LOP3.LUT R12, R25, 0x380, RZ, 0xc0, !PT ;  /* 0x00000380190c7812 */ /* 0x000fe200078ec0ff */
[----:B------:R-:W-:Y:S01]  /*10740*/  IMAD R14, R8, UR4, RZ ;  /* 0x00000004080e7c24 */ /* 0x000fe2000f8e02ff */
[----:B------:R-:W-:Y:S01]  /*10750*/  SHF.R.U64 R8, R9, 0x3, RZ ;  /* 0x0000000309087819 */ /* 0x000fe200000012ff */
[C---:B------:R-:W-:Y:S01]  /*10760*/  IMAD.WIDE.U32 R6, R11.reuse, UR4, R6 ;  /* 0x000000040b067c25 */ /* 0x040fe2000f8e0006 */
[----:B------:R-:W-:Y:S02]  /*10770*/  IADD3 R9, P2, R4, 0x3000, RZ ;  /* 0x0000300004097810 */ /* 0x000fe40007f5e0ff */
[----:B------:R-:W-:Y:S01]  /*10780*/  SHF.R.U64 R12, R12, 0x3, RZ ;  /* 0x000000030c0c7819 */ /* 0x000fe200000012ff */
[----:B------:R-:W-:Y:S01]  /*10790*/  IMAD R13, R11, UR5, R14 ;  /* 0x000000050b0d7c24 */ /* 0x000fe2000f8e020e */
[----:B------:R-:W-:Y:S01]  /*107a0*/  ULDC.64 UR4, c[0x0][0xb50] ;  /* 0x0002d40000047ab9 */ /* 0x000fe20000000a00 */
[----:B------:R-:W-:-:S02]  /*107b0*/  LOP3.LUT R8, R8, R15, RZ, 0x3c, !PT ;  /* 0x0000000f08087212 */ /* 0x000fc400078e3cff */
[----:B------:R-:W-:Y:S01]  /*107c0*/  IMAD.IADD R11, R7, 0x1, R13 ;  /* 0x00000001070b7824 */ /* 0x000fe200078e020d */
[C---:B------:R-:W-:Y:S01]  /*107d0*/  LEA R14, P4, R6.reuse, UR4, 0x2 ;  /* 0x00000004060e7c11 */ /* 0x040fe2000f8810ff */
[----:B------:R-:W-:Y:S01]  /*107e0*/  IMAD.X R13, RZ, RZ, R5, P0 ;  /* 0x000000ffff0d7224 */ /* 0x000fe200000e0605 */
[----:B------:R-:W-:Y:S02]  /*107f0*/  LOP3.LUT R7, R9, 0x380, RZ, 0xc0, !PT ;  /* 0x0000038009077812 */ /* 0x000fe400078ec0ff */
[----:B------:R-:W-:Y:S01]  /*10800*/  LEA.HI.X R24, R6, UR5, R11, 0x2, P4 ;  /* 0x0000000506187c11 */ /* 0x000fe2000a0f140b */
[----:B------:R-:W-:Y:S01]  /*10810*/  SHFL.IDX PT, R44, R14, RZ, 0x1c1f ;  /* 0x001c1fff0e2c7589 */ /* 0x000fe200000e0000 */
[----:B------:R-:W-:Y:S01]  /*10820*/  LOP3.LUT P0, RZ, R177, 0x3, RZ, 0xc0, !PT ;  /* 0x00000003b1ff7812 */ /* 0x000fe2000780c0ff */
[C---:B------:R-:W-:Y:S01]  /*10830*/  VIADD R11, R26.reuse, 0x8 ;  /* 0x000000081a0b7836 */ /* 0x040fe20000000000 */
[----:B------:R-:W-:Y:S01]  /*10840*/  SHF.R.U64 R6, R7, 0x3, RZ ;  /* 0x0000000307067819 */ /* 0x000fe200000012ff */
[----:B------:R-:W1:Y:S01]  /*10850*/  SHFL.IDX PT, R45, R24, RZ, 0x1c1f ;  /* 0x001c1fff182d7589 */ /* 0x000e6200000e0000 */
[----:B------:R-:W-:Y:S01]  /*10860*/  IMAD.X R7, RZ, RZ, R5, P2 ;  /* 0x000000ffff077224 */ /* 0x000fe200010e0605 */
[-C--:B------:R-:W-:Y:S01]  /*10870*/  ISETP.GE.OR P2, PT, R26, R51.reuse, P0 ;  /* 0x000000331a00720c */ /* 0x080fe20000746670 */
[----:B------:R-:W-:Y:S01]  /*10880*/  ULDC.64 UR4, c[0x0][0xaa0] ;  /* 0x0002a80000047ab9 */ /* 0x000fe20000000a00 */
[----:B------:R-:W-:Y:S01]  /*10890*/  SHFL.IDX PT, R46, R14, 0x1, 0x1c1f ;  /* 0x003c1f000e2e7f89 */ /* 0x000fe200000e0000 */
[----:B------:R-:W-:-:S02]  /*108a0*/  ISETP.GE.OR P0, PT, R11, R51, P0 ;  /* 0x000000330b00720c */ /* 0x000fc40000706670 */
[----:B------:R-:W-:Y:S01]  /*108b0*/  LOP3.LUT R12, R12, R25, RZ, 0x3c, !PT ;  /* 0x000000190c0c7212 */ /* 0x000fe200078e3cff */
[----:B------:R-:W2:Y:S01]  /*108c0*/  SHFL.IDX PT, R47, R24, 0x1, 0x1c1f ;  /* 0x003c1f00182f7f89 */ /* 0x000ea200000e0000 */
[----:B------:R-:W-:Y:S01]  /*108d0*/  IMAD R17, R17, UR4, RZ ;  /* 0x0000000411117c24 */ /* 0x000fe2000f8e02ff */
[----:B------:R-:W-:Y:S01]  /*108e0*/  LOP3.LUT R6, R6, R9, RZ, 0x3c, !PT ;  /* 0x0000000906067212 */ /* 0x000fe200078e3cff */
[----:B------:R-:W-:Y:S01]  /*108f0*/  IMAD.X R9, RZ, RZ, R5, P3 ;  /* 0x000000ffff097224 */ /* 0x000fe200018e0605 */
[C---:B------:R-:W-:Y:S02]  /*10900*/  IADD3 R37, P5, R4.reuse, 0x5000, RZ ;  /* 0x0000500004257810 */ /* 0x040fe40007fbe0ff */
[C---:B------:R-:W-:Y:S02]  /*10910*/  IADD3 R33, P4, R4.reuse, 0x6000, RZ ;  /* 0x0000600004217810 */ /* 0x040fe40007f9e0ff */
[C---:B------:R-:W-:Y:S02]  /*10920*/  LOP3.LUT R25, R4.reuse, 0x380, RZ, 0xc0, !PT ;  /* 0x0000038004197812 */ /* 0x040fe400078ec0ff */
[----:B------:R-:W-:-:S02]  /*10930*/  IADD3 R15, P3, R4, 0x7000, RZ ;  /* 0x00007000040f7810 */ /* 0x000fc40007f7e0ff */
[----:B------:R-:W-:Y:S02]  /*10940*/  LOP3.LUT R40, R41, 0x380, RZ, 0xc0, !PT ;  /* 0x0000038029287812 */ /* 0x000fe400078ec0ff */
[----:B------:R-:W-:Y:S01]  /*10950*/  LOP3.LUT R36, R37, 0x380, RZ, 0xc0, !PT ;  /* 0x0000038025247812 */ /* 0x000fe200078ec0ff */
[----:B------:R-:W-:Y:S01]  /*10960*/  IMAD.X R29, RZ, RZ, R5, P3 ;  /* 0x000000ffff1d7224 */ /* 0x000fe200018e0605 */
[----:B-1----:R1:W-:Y:S01]  /*10970*/  @!P2 ST.E desc[UR40][R44.64], R2 ;  /* 0x000000022c00a985 */ /* 0x0023e2000c101928 */
[----:B------:R-:W-:Y:S02]  /*10980*/  LOP3.LUT R32, R33, 0x380, RZ, 0xc0, !PT ;  /* 0x0000038021207812 */ /* 0x000fe400078ec0ff */
[----:B------:R-:W-:Y:S02]  /*10990*/  SHF.R.U64 R25, R25, 0x3, RZ ;  /* 0x0000000319197819 */ /* 0x000fe400000012ff */
[----:B------:R-:W-:Y:S02]  /*109a0*/  LOP3.LUT R10, R15, 0x380, RZ, 0xc0, !PT ;  /* 0x000003800f0a7812 */ /* 0x000fe400078ec0ff */
[----:B------:R-:W-:Y:S01]  /*109b0*/  SHF.R.U64 R40, R40, 0x3, RZ ;  /* 0x0000000328287819 */ /* 0x000fe200000012ff */
[----:B--2---:R2:W-:Y:S01]  /*109c0*/  @!P0 ST.E desc[UR40][R46.64], R0 ;  /* 0x000000002e008985 */ /* 0x0045e2000c101928 */
[----:B------:R-:W-:-:S02]  /*109d0*/  SHF.R.U64 R36, R36, 0x3, RZ ;  /* 0x0000000324247819 */ /* 0x000fc400000012ff */
[----:B------:R-:W-:Y:S01]  /*109e0*/  SHF.R.U64 R32, R32, 0x3, RZ ;  /* 0x0000000320207819 */ /* 0x000fe200000012ff */
[----:B-1----:R-:W-:Y:S01]  /*109f0*/  IMAD R45, R16, UR5, R17 ;  /* 0x00000005102d7c24 */ /* 0x002fe2000f8e0211 */
[----:B------:R-:W-:Y:S02]  /*10a00*/  LOP3.LUT R24, R25, R4, RZ, 0x3c, !PT ;  /* 0x0000000419187212 */ /* 0x000fe400078e3cff */
[----:B------:R-:W-:Y:S01]  /*10a10*/  LOP3.LUT R40, R40, R41, RZ, 0x3c, !PT ;  /* 0x0000002928287212 */ /* 0x000fe200078e3cff */
[----:B--2---:R-:W1:Y:S01]  /*10a20*/  @P1 LDC R47, c[0x0][0xbf0] ;  /* 0x0002fc00ff2f1b82 */ /* 0x004e620000000800 */
[----:B------:R-:W-:Y:S01]  /*10a30*/  IMAD.WIDE.U32 R16, R16, UR4, RZ ;  /* 0x0000000410107c25 */ /* 0x000fe2000f8e00ff */
[----:B------:R-:W-:Y:S01]  /*10a40*/  ULDC.64 UR4, c[0x0][0xae8] ;  /* 0x0002ba0000047ab9 */ /* 0x000fe20000000a00 */
[----:B------:R-:W-:Y:S02]  /*10a50*/  SHF.R.U64 R4, R10, 0x3, RZ ;  /* 0x000000030a047819 */ /* 0x000fe400000012ff */
[----:B------:R-:W-:Y:S01]  /*10a60*/  IMAD R0, R172, 0x20, R175 ;  /* 0x00000020ac007824 */ /* 0x000fe200078e02af */
[----:B------:R-:W-:Y:S01]  /*10a70*/  LOP3.LUT R36, R36, R37, RZ, 0x3c, !PT ;  /* 0x0000002524247212 */ /* 0x000fe200078e3cff */
[----:B------:R-:W-:Y:S01]  /*10a80*/  IMAD.IADD R17, R17, 0x1, R45 ;  /* 0x0000000111117824 */ /* 0x000fe200078e022d */
[----:B------:R-:W-:Y:S01]  /*10a90*/  LOP3.LUT R32, R32, R33, RZ, 0x3c, !PT ;  /* 0x0000002120207212 */ /* 0x000fe200078e3cff */
[----:B------:R-:W-:Y:S01]  /*10aa0*/  IMAD R2, R48, UR4, RZ ;  /* 0x0000000430027c24 */ /* 0x000fe2000f8e02ff */
[----:B------:R-:W-:Y:S01]  /*10ab0*/  LOP3.LUT R28, R4, R15, RZ, 0x3c, !PT ;  /* 0x0000000f041c7212 */ /* 0x000fe200078e3cff */
[----:B------:R-:W-:Y:S01]  /*10ac0*/  IMAD.IADD R44, R19, 0x1, R0 ;  /* 0x00000001132c7824 */ /* 0x000fe200078e0200 */
[----:B------:R-:W5:Y:S01]  /*10ad0*/  LD.E.128 R12, desc[UR40][R12.64] ;  /* 0x000000280c0c7980 */ /* 0x000f62000c101d00 */
[----:B------:R-:W-:-:S02]  /*10ae0*/  IMAD R45, R173, UR5, R2 ;  /* 0x00000005ad2d7c24 */ /* 0x000fc4000f8e0202 */
[----:B------:R-:W-:Y:S01]  /*10af0*/  IMAD.WIDE.U32 R16, R173, UR4, R16 ;  /* 0x00000004ad107c25 */ /* 0x000fe2000f8e0010 */
[----:B------:R-:W-:Y:S01]  /*10b00*/  ULDC.64 UR4, c[0x0][0xaf0] ;  /* 0x0002bc0000047ab9 */ /* 0x000fe20000000a00 */
[----:B------:R-:W5:Y:S02]  /*10b10*/  LD.E.128 R8, desc[UR40][R8.64] ;  /* 0x0000002808087980 */ /* 0x000f64000c101d00 */
[----:B0-----:R-:W-:Y:S02]  /*10b20*/  @P1 IMAD.HI.U32 R0, R44, R55, RZ ;  /* 0x000000372c001227 */ /* 0x001fe400078e00ff */
[----:B------:R-:W5:Y:S02]  /*10b30*/  LD.E.128 R28, desc[UR40][R28.64] ;  /* 0x000000281c1c7980 */ /* 0x000f64000c101d00 */
[----:B------:R-:W-:Y:S02]  /*10b40*/  IMAD.IADD R17, R17, 0x1, R45 ;  /* 0x0000000111117824 */ /* 0x000fe400078e022d */
[----:B------:R-:W-:Y:S01]  /*10b50*/  IMAD.MOV.U32 R45, RZ, RZ, R44 ;  /* 0x000000ffff2d7224 */ /* 0x000fe200078e002c */
[----:B-1----:R-:W-:Y:S01]  /*10b60*/  @P1 SHF.R.U32.HI R45, RZ, R47, R0 ;  /* 0x0000002fff2d1219 */ /* 0x002fe20000011600 */
[----:B------:R-:W-:-:S02]  /*10b70*/  IMAD R2, R20, UR4, RZ ;  /* 0x0000000414027c24 */ /* 0x000fc4000f8e02ff */
[----:B------:R-:W-:Y:S01]  /*10b80*/  IMAD.WIDE.U32 R16, R49, UR4, R16 ;  /* 0x0000000431107c25 */ /* 0x000fe2000f8e0010 */
[----:B------:R-:W-:-:S03]  /*10b90*/  SHF.R.S32.HI R0, RZ, 0x1f, R45 ;  /* 0x0000001fff007819 */ /* 0x000fc6000001142d */
[----:B------:R-:W-:Y:S01]  /*10ba0*/  IMAD R47, R49, UR5, R2 ;  /* 0x00000005312f7c24 */ /* 0x000fe2000f8e0202 */
[----:B------:R-:W-:Y:S01]  /*10bb0*/  ULDC.64 UR4, c[0x0][0xae0] ;  /* 0x0002b80000047ab9 */ /* 0x000fe20000000a00 */
[----:B------:R-:W-:Y:S02]  /*10bc0*/  IMAD.MOV R2, RZ, RZ, -R45 ;  /* 0x000000ffff027224 */ /* 0x000fe400078e0a2d */
[--C-:B------:R-:W-:Y:S02]  /*10bd0*/  IMAD.X R41, RZ, RZ, R5.reuse, P6 ;  /* 0x000000ffff297224 */ /* 0x100fe400030e0605 */
[--C-:B------:R-:W-:Y:S02]  /*10be0*/  IMAD.X R37, RZ, RZ, R5.reuse, P5 ;  /* 0x000000ffff257224 */ /* 0x100fe400028e0605 */
[--C-:B------:R-:W-:Y:S02]  /*10bf0*/  IMAD.X R33, RZ, RZ, R5.reuse, P4 ;  /* 0x000000ffff217224 */ /* 0x100fe400020e0605 */
[----:B------:R-:W-:Y:S01]  /*10c00*/  IMAD.MOV.U32 R25, RZ, RZ, R5 ;  /* 0x000000ffff197224 */ /* 0x000fe200078e0005 */
[----:B------:R-:W5:Y:S01]  /*10c10*/  LD.E.128 R40, desc[UR40][R40.64] ;  /* 0x0000002828287980 */ /* 0x000f62000c101d00 */
[----:B------:R-:W-:-:S02]  /*10c20*/  IMAD.IADD R17, R17, 0x1, R47 ;  /* 0x0000000111117824 */ /* 0x000fc400078e022f */
[----:B------:R-:W-:Y:S01]  /*10c30*/  IMAD R0, R0, UR4, RZ ;  /* 0x0000000400007c24 */ /* 0x000fe2000f8e02ff */
[----:B------:R-:W5:Y:S01]  /*10c40*/  LD.E.128 R4, desc[UR40][R6.64] ;  /* 0x0000002806047980 */ /* 0x000f62000c101d00 */
[----:B------:R-:W-:Y:S02]  /*10c50*/  IMAD R47, R53, R2, R44 ;  /* 0x00000002352f7224 */ /* 0x000fe400078e022c */
[C---:B------:R-:W-:Y:S01]  /*10c60*/  IMAD R49, R45.reuse, UR5, R0 ;  /* 0x000000052d317c24 */ /* 0x040fe2000f8e0200 */
[----:B------:R-:W5:Y:S01]  /*10c70*/  LD.E.128 R24, desc[UR40][R24.64] ;  /* 0x0000002818187980 */ /* 0x000f62000c101d00 */
[----:B------:R-:W-:Y:S01]  /*10c80*/  IMAD.WIDE.U32 R16, R45, UR4, R16 ;  /* 0x000000042d107c25 */ /* 0x000fe2000f8e0010 */
[----:B------:R-:W-:Y:S01]  /*10c90*/  SHF.R.S32.HI R0, RZ, 0x1f, R47 ;  /* 0x0000001fff007819 */ /* 0x000fe2000001142f */
[----:B------:R-:W-:Y:S01]  /*10ca0*/  ULDC.64 UR4, c[0x0][0xad8] ;  /* 0x0002b60000047ab9 */ /* 0x000fe20000000a00 */
[----:B------:R-:W5:Y:S04]  /*10cb0*/  LD.E.128 R36, desc[UR40][R36.64] ;  /* 0x0000002824247980 */ /* 0x000f68000c101d00 */
[----:B------:R-:W5:Y:S01]  /*10cc0*/  LD.E.128 R32, desc[UR40][R32.64] ;  /* 0x0000002820207980 */ /* 0x000f62000c101d00 */
[----:B------:R-:W-:Y:S01]  /*10cd0*/  @!PT LDS RZ, [RZ] ;  /* 0x00000000fffff984 */ /* 0x000fe20000000800 */
[----:B------:R-:W-:Y:S01]  /*10ce0*/  @!PT LDS RZ, [RZ] ;  /* 0x00000000fffff984 */ /* 0x000fe20000000800 */
[----:B------:R-:W-:Y:S01]  /*10cf0*/  @!PT LDS RZ, [RZ] ;  /* 0x00000000fffff984 */ /* 0x000fe20000000800 */
[----:B------:R-:W-:Y:S01]  /*10d00*/  @!PT LDS RZ, [RZ] ;  /* 0x00000000fffff984 */ /* 0x000fe20000000800 */
[----:B------:R0:W-:Y:S06]  /*10d10*/  MEMBAR.ALL.CTA ;  /* 0x0000000000007992 */ /* 0x0001ec0000008000 */
[----:B0-----:R-:W0:Y:S01]  /*10d20*/  FENCE.VIEW.ASYNC.S ;  /* 0x00000000000073c6 */ /* 0x001e220000000000 */
[----:B------:R-:W-:-:S02]  /*10d30*/  IMAD.IADD R17, R17, 0x1, R49 ;  /* 0x0000000111117824 */ /* 0x000fc400078e0231 */
[----:B------:R-:W-:Y:S02]  /*10d40*/  IMAD R2, R0, UR4, RZ ;  /* 0x0000000400027c24 */ /* 0x000fe4000f8e02ff */
[----:B------:R-:W-:Y:S02]  /*10d50*/  IMAD.IADD R44, R175, 0x1, R19 ;  /* 0x00000001af2c7824 */ /* 0x000fe400078e0213 */
[C---:B------:R-:W-:Y:S02]  /*10d60*/  IMAD R19, R47.reuse, UR5, R2 ;  /* 0x000000052f137c24 */ /* 0x040fe4000f8e0202 */
[----:B------:R-:W-:Y:S01]  /*10d70*/  IMAD.WIDE.U32 R16, R47, UR4, R16 ;  /* 0x000000042f107c25 */ /* 0x000fe2000f8e0010 */
[C---:B------:R-:W-:Y:S01]  /*10d80*/  ISETP.GE.AND P2, PT, R44.reuse, R51, PT ;  /* 0x000000332c00720c */ /* 0x040fe20003f46270 */
[----:B------:R-:W-:Y:S02]  /*10d90*/  ULDC.64 UR4, c[0x0][0xa80] ;  /* 0x0002a00000047ab9 */ /* 0x000fe40000000a00 */
[----:B------:R-:W-:-:S02]  /*10da0*/  VIADD R0, R44, 0x20 ;  /* 0x000000202c007836 */ /* 0x000fc40000000000 */
[----:B------:R-:W-:Y:S01]  /*10db0*/  IMAD.IADD R17, R17, 0x1, R19 ;  /* 0x0000000111117824 */ /* 0x000fe200078e0213 */
[----:B------:R-:W-:Y:S01]  /*10dc0*/  LEA R19, P3, R16, UR4, 0x1 ;  /* 0x0000000410137c11 */ /* 0x000fe2000f8608ff */
[----:B------:R-:W-:Y:S01]  /*10dd0*/  VIADD R3, R3, 0x22820 ;  /* 0x0002282003037836 */ /* 0x000fe20000000000 */
[-C--:B------:R-:W-:Y:S01]  /*10de0*/  ISETP.GE.AND P0, PT, R0, R51.reuse, PT ;  /* 0x000000330000720c */ /* 0x080fe20003f06270 */
[----:B------:R-:W-:Y:S01]  /*10df0*/  VIADD R0, R44, 0x40 ;  /* 0x000000402c007836 */ /* 0x000fe20000000000 */
[----:B------:R-:W-:Y:S02]  /*10e00*/  LEA.HI.X R20, R16, UR5, R17, 0x1, P3 ;  /* 0x0000000510147c11 */ /* 0x000fe400098f0c11 */
[----:B------:R-:W-:Y:S01]  /*10e10*/  PRMT R3, RZ, 0x654, R3 ;  /* 0x00000654ff037816 */ /* 0x000fe20000000003 */
[----:B0-----:R0:W1:Y:S01]  /*10e20*/  SHFL.IDX PT, R16, R19, RZ, 0x181f ;  /* 0x00181fff13107589 */ /* 0x00106200000e0000 */
[----:B------:R-:W-:Y:S01]  /*10e30*/  ISETP.GE.AND P1, PT, R0, R51, PT ;  /* 0x000000330000720c */ /* 0x000fe20003f26270 */
[----:B------:R-:W-:Y:S01]  /*10e40*/  BSSY B1, `(.L_x_1263) ;  /* 0x000000d000017945 */ /* 0x000fe20003800000 */
[----:B------:R0:W-:Y:S01]  /*10e50*/  SYNCS.ARRIVE.TRANS64.RED.A1T0 RZ, [R3+URZ], RZ ;  /* 0x000000ff03ff79a7 */ /* 0x0001e2000810043f */
[----:B------:R0:W2:Y:S02]  /*10e60*/  SHFL.IDX PT, R0, R20, RZ, 0x181f ;  /* 0x00181fff14007589 */ /* 0x0000a400000e0000 */
[----:B------:R-:W-:Y:S08]  /*10e70*/  @P2 BRA `(.L_x_1264) ;  /* 0x0000000000242947 */ /* 0x000ff00003800000 */
[----:B------:R-:W-:Y:S02]  /*10e80*/  ULDC UR4, c[0x0][0xac8] ;  /* 0x0002b20000047ab9 */ /* 0x000fe40000000800 */
[----:B------:R-:W-:Y:S02]  /*10e90*/  ISETP.GE.AND P2, PT, R169, UR4, PT ;  /* 0x00000004a9007c0c */ /* 0x000fe4000bf46270 */
[----:B------:R-:W-:-:S11]  /*10ea0*/  ISETP.GE.AND P3, PT, R171, UR4, PT ;  /* 0x00000004ab007c0c */ /* 0x000fd6000bf66270 */
[-C--:B-1----:R-:W-:Y:S02]  /*10eb0*/  @!P2 LEA R2, P4, R169, R16.reuse, 0x1 ;  /* 0x00000010a902a211 */ /* 0x082fe400078808ff */
[----:B------:R-:W-:Y:S02]  /*10ec0*/  @!P3 LEA R16, P5, R171, R16, 0x1 ;  /* 0x00000010ab10b211 */ /* 0x000fe400078a08ff */
[-C--:B0-2---:R-:W-:Y:S02]  /*10ed0*/  @!P2 LEA.HI.X R3, R169, R0.reuse, R182, 0x1, P4 ;  /* 0x00000000a903a211 */ /* 0x085fe400020f0cb6 */
[----:B------:R-:W-:-:S03]  /*10ee0*/  @!P3 LEA.HI.X R17, R171, R0, R181, 0x1, P5 ;  /* 0x00000000ab11b211 */ /* 0x000fc600028f0cb5 */
[----:B-----5:R3:W-:Y:S04]  /*10ef0*/  @!P2 ST.E.128 desc[UR40][R2.64], R24 ;  /* 0x000000180200a985 */ /* 0x0207e8000c101d28 */
[----:B------:R3:W-:Y:S02]  /*10f00*/  @!P3 ST.E.128 desc[UR40][R16.64], R40 ;  /* 0x000000281000b985 */ /* 0x0007e4000c101d28 */
.L_x_1264:
[----:B------:R-:W-:Y:S05]  /*10f10*/  BSYNC B1 ;  /* 0x0000000000017941 */ /* 0x000fea0003800000 */
.L_x_1263:
[----:B--2---:R2:W4:Y:S01]  /*10f20*/  SHFL.IDX PT, R0, R20, 0x1, 0x181f ;  /* 0x00381f0014007f89 */ /* 0x00452200000e0000 */
[----:B------:R-:W-:Y:S03]  /*10f30*/  BSSY B1, `(.L_x_1265) ;  /* 0x000000c000017945 */ /* 0x000fe60003800000 */
[----:B-1-3--:R2:W1:Y:S01]  /*10f40*/  SHFL.IDX PT, R16, R19, 0x1, 0x181f ;  /* 0x00381f0013107f89 */ /* 0x00a46200000e0000 */
[----:B------:R-:W-:Y:S05]  /*10f50*/  @P0 BRA `(.L_x_1266) ;  /* 0x0000000000240947 */ /* 0x000fea0003800000 */
[----:B------:R-:W-:Y:S02]  /*10f60*/  ULDC UR4, c[0x0][0xac8] ;  /* 0x0002b20000047ab9 */ /* 0x000fe40000000800 */
[----:B------:R-:W-:Y:S02]  /*10f70*/  ISETP.GE.AND P3, PT, R169, UR4, PT ;  /* 0x00000004a9007c0c */ /* 0x000fe4000bf66270 */
[----:B------:R-:W-:-:S11]  /*10f80*/  ISETP.GE.AND P4, PT, R171, UR4, PT ;  /* 0x00000004ab007c0c */ /* 0x000fd6000bf86270 */
[-C--:B-1----:R-:W-:Y:S02]  /*10f90*/  @!P3 LEA R2, P0, R169, R16.reuse, 0x1 ;  /* 0x00000010a902b211 */ /* 0x082fe400078008ff */
[----:B------:R-:W-:Y:S02]  /*10fa0*/  @!P4 LEA R16, P2, R171, R16, 0x1 ;  /* 0x00000010ab10c211 */ /* 0x000fe400078408ff */
[-C--:B0---4-:R-:W-:Y:S02]  /*10fb0*/  @!P3 LEA.HI.X R3, R169, R0.reuse, R182, 0x1, P0 ;  /* 0x00000000a903b211 */ /* 0x091fe400000f0cb6 */
[----:B------:R-:W-:-:S03]  /*10fc0*/  @!P4 LEA.HI.X R17, R171, R0, R181, 0x1, P2 ;  /* 0x00000000ab11c211 */ /* 0x000fc600010f0cb5 */
[----:B-----5:R3:W-:Y:S04]  /*10fd0*/  @!P3 ST.E.128 desc[UR40][R2.64], R12 ;  /* 0x0000000c0200b985 */ /* 0x0207e8000c101d28 */
[----:B------:R3:W-:Y:S02]  /*10fe0*/  @!P4 ST.E.128 desc[UR40][R16.64], R36 ;  /* 0x000000241000c985 */ /* 0x0007e4000c101d28 */
.L_x_1266:
[----:B------:R-:W-:Y:S05]  /*10ff0*/  BSYNC B1 ;  /* 0x0000000000017941 */ /* 0x000fea0003800000 */
.L_x_1265:
[----:B----4-:R4:W0:Y:S01]  /*11000*/  SHFL.IDX PT, R0, R20, 0x2, 0x181f ;  /* 0x00581f0014007f89 */ /* 0x01082200000e0000 */
[----:B------:R-:W-:Y:S03]  /*11010*/  BSSY B1, `(.L_x_1267) ;  /* 0x000000c000017945 */ /* 0x000fe60003800000 */
[----:B---3-5:R4:W3:Y:S01]  /*11020*/  SHFL.IDX PT, R12, R19, 0x2, 0x181f ;  /* 0x00581f00130c7f89 */ /* 0x0288e200000e0000 */
[----:B------:R-:W-:Y:S05]  /*11030*/  @P1 BRA `(.L_x_1268) ;  /* 0x0000000000241947 */ /* 0x000fea0003800000 */
[----:B------:R-:W-:Y:S02]  /*11040*/  ULDC UR4, c[0x0][0xac8] ;  /* 0x0002b20000047ab9 */ /* 0x000fe40000000800 */
[----:B------:R-:W-:Y:S02]  /*11050*/  ISETP.GE.AND P2, PT, R169, UR4, PT ;  /* 0x00000004a9007c0c */ /* 0x000fe4000bf46270 */
[----:B------:R-:W-:-:S11]  /*11060*/  ISETP.GE.AND P3, PT, R171, UR4, PT ;  /* 0x00000004ab007c0c */ /* 0x000fd6000bf66270 */
[-C--:B---3--:R-:W-:Y:S02]  /*11070*/  @!P2 LEA R2, P0, R169, R12.reuse, 0x1 ;  /* 0x0000000ca902a211 */ /* 0x088fe400078008ff */
[----:B------:R-:W-:Y:S02]  /*11080*/  @!P3 LEA R12, P1, R171, R12, 0x1 ;  /* 0x0000000cab0cb211 */ /* 0x000fe400078208ff */
[-C--:B0-----:R-:W-:Y:S02]  /*11090*/  @!P2 LEA.HI.X R3, R169, R0.reuse, R182, 0x1, P0 ;  /* 0x00000000a903a211 */ /* 0x081fe400000f0cb6 */
[----:B------:R-:W-:-:S03]  /*110a0*/  @!P3 LEA.HI.X R13, R171, R0, R181, 0x1, P1 ;  /* 0x00000000ab0db211 */ /* 0x000fc600008f0cb5 */
[----:B------:R0:W-:Y:S04]  /*110b0*/  @!P2 ST.E.128 desc[UR40][R2.64], R8 ;  /* 0x000000080200a985 */ /* 0x0001e8000c101d28 */
[----:B------:R0:W-:Y:S02]  /*110c0*/  @!P3 ST.E.128 desc[UR40][R12.64], R32 ;  /* 0x000000200c00b985 */ /* 0x0001e4000c101d28 */
.L_x_1268:
[----:B------:R-:W-:Y:S05]  /*110d0*/  BSYNC B1 ;  /* 0x0000000000017941 */ /* 0x000fea0003800000 */
.L_x_1267:
[----:B0-----:R-:W-:Y:S01]  /*110e0*/  VIADD R0, R44, 0x60 ;  /* 0x000000602c007836 */ /* 0x001fe20000000000 */
[----:B--2-4-:R-:W0:Y:S04]  /*110f0*/  SHFL.IDX PT, R20, R20, 0x3, 0x181f ;  /* 0x00781f0014147f89 */ /* 0x014e2800000e0000 */
[----:B------:R-:W-:Y:S01]  /*11100*/  ISETP.GE.AND P0, PT, R0, R51, PT ;  /* 0x000000330000720c */ /* 0x000fe20003f06270 */
[----:B------:R2:W4:-:S12]  /*11110*/  SHFL.IDX PT, R8, R19, 0x3, 0x181f ;  /* 0x00781f0013087f89 */ /* 0x00051800000e0000 */
[----:B--2---:R-:W-:Y:S05]  /*11120*/  @P0 BRA `(.L_x_1269) ;  /* 0x0000000800dc0947 */ /* 0x004fea0003800000 */
[----:B------:R-:W-:Y:S02]  /*11130*/  ULDC UR4, c[0x0][0xac8] ;  /* 0x0002b20000047ab9 */ /* 0x000fe40000000800 */
[----:B------:R-:W-:-:S13]  /*11140*/  ISETP.GE.AND P1, PT, R169, UR4, PT ;  /* 0x00000004a9007c0c */ /* 0x000fda000bf26270 */
[----:B----4-:R-:W-:-:S04]  /*11150*/  @!P1 LEA R2, P0, R169, R8, 0x1 ;  /* 0x00000008a9029211 */ /* 0x010fc800078008ff */
[----:B0-----:R-:W-:Y:S02]  /*11160*/  @!P1 LEA.HI.X R3, R169, R20, R182, 0x1, P0 ;  /* 0x00000014a9039211 */ /* 0x001fe400000f0cb6 */
[----:B------:R-:W-:-:S03]  /*11170*/  ISETP.GE.AND P0, PT, R171, UR4, PT ;  /* 0x00000004ab007c0c */ /* 0x000fc6000bf06270 */
[----:B------:R2:W-:Y:S10]  /*11180*/  @!P1 ST.E.128 desc[UR40][R2.64], R4 ;  /* 0x0000000402009985 */ /* 0x0005f4000c101d28 */
[----:B------:R-:W-:Y:S05]  /*11190*/  @P0 BRA `(.L_x_1269) ;  /* 0x0000000800c00947 */ /* 0x000fea0003800000 */
[----:B--2---:R-:W-:-:S04]  /*111a0*/  LEA R2, P0, R171, R8, 0x1 ;  /* 0x00000008ab027211 */ /* 0x004fc800078008ff */
[----:B------:R-:W-:-:S05]  /*111b0*/  LEA.HI.X R3, R171, R20, R181, 0x1, P0 ;  /* 0x00000014ab037211 */ /* 0x000fca00000f0cb5 */
[----:B------:R0:W-:Y:S01]  /*111c0*/  ST.E.128 desc[UR40][R2.64], R28 ;  /* 0x0000001c02007985 */ /* 0x0001e2000c101d28 */
[----:B------:R-:W-:Y:S05]  /*111d0*/  BRA `(.L_x_1269) ;  /* 0x0000000800b07947 */ /* 0x000fea0003800000 */
.L_x_1261:
[----:B------:R-:W2:Y:S08]  /*111e0*/  LDC.64 R4, c[0x0][0xc00] ;  /* 0x00030000ff047b82 */ /* 0x000eb00000000a00 */
[----:B0-----:R-:W0:Y:S01]  /*111f0*/  LDC.64 R2, c[0x0][0xc00] ;  /* 0x00030000ff027b82 */ /* 0x001e220000000a00 */
[----:B------:R-:W-:Y:S01]  /*11200*/  ULDC UR4, c[0x0][0xa88] ;  /* 0x0002a20000047ab9 */ /* 0x000fe20000000800 */
[----:B------:R-:W-:-:S06]  /*11210*/  IMAD.MOV.U32 R6, RZ, RZ, RZ ;  /* 0x000000ffff067224 */ /* 0x000fcc00078e00ff */
[----:B------:R-:W3:Y:S01]  /*11220*/  LDC R17, c[0x0][0xbe8] ;  /* 0x0002fa00ff117b82 */ /* 0x000ee20000000800 */
[----:B--2---:R-:W-:-:S04]  /*11230*/  ISETP.NE.U32.AND P0, PT, R4, RZ, PT ;  /* 0x000000ff0400720c */ /* 0x004fc80003f05070 */
[----:B------:R-:W-:-:S03]  /*11240*/  ISETP.NE.AND.EX P0, PT, R5, RZ, PT, P0 ;  /* 0x000000ff0500720c */ /* 0x000fc60003f05300 */
[----:B------:R-:W2:Y:S01]  /*11250*/  LDC.64 R4, c[0x0][0xc08] ;  /* 0x00030200ff047b82 */ /* 0x000ea20000000a00 */
[----:B0-----:R-:W-:-:S04]  /*11260*/  IMAD.WIDE R2, R174, 0x4, R2 ;  /* 0x00000004ae027825 */ /* 0x001fc800078e0202 */
[----:B------:R-:W-:-:S05]  /*11270*/  IMAD.U32 R0, RZ, RZ, UR4 ;  /* 0x00000004ff007e24 */ /* 0x000fca000f8e00ff */
[----:B------:R0:W5:Y:S01]  /*11280*/  @P0 LDG.E R6, desc[UR40][R2.64] ;  /* 0x0000002802060981 */ /* 0x000162000c1e1900 */
[----:B--2---:R-:W-:-:S04]  /*11290*/  ISETP.NE.U32.AND P1, PT, R4, RZ, PT ;  /* 0x000000ff0400720c */ /* 0x004fc80003f25070 */
[----:B------:R-:W-:-:S13]  /*112a0*/  ISETP.NE.AND.EX P1, PT, R5, RZ, PT, P1 ;  /* 0x000000ff0500720c */ /* 0x000fda0003f25310 */
[----:B------:R-:W2:Y:S02]  /*112b0*/  @P1 LDC.64 R4, c[0x0][0xc08] ;  /* 0x00030200ff041b82 */ /* 0x000ea40000000a00 */
[----:B--2---:R-:W-:-:S05]  /*112c0*/  @P1 IMAD.WIDE R4, R174, 0x4, R4 ;  /* 0x00000004ae041825 */ /* 0x004fca00078e0204 */
[----:B------:R0:W5:Y:S01]  /*112d0*/  @P1 LDG.E R0, desc[UR40][R4.64] ;  /* 0x0000002804001981 */ /* 0x000162000c1e1900 */
[----:B---3--:R-:W-:Y:S02]  /*112e0*/  ISETP.NE.AND P2, PT, R17, 0x1, PT ;  /* 0x000000011100780c */ /* 0x008fe40003f45270 */
[----:B------:R-:W-:Y:S02]  /*112f0*/  ISETP.GE.AND P3, PT, R183, 0x80, PT ;  /* 0x00000080b700780c */ /* 0x000fe40003f66270 */
[----:B------:R-:W-:-:S09]  /*11300*/  SHF.R.S32.HI R7, RZ, 0x1f, R174 ;  /* 0x0000001fff077819 */ /* 0x000fd200000114ae */
[----:B------:R-:W2:Y:S08]  /*11310*/  @P2 LDC R16, c[0x0][0xbec] ;  /* 0x0002fb00ff102b82 */ /* 0x000eb00000000800 */
[----:B------:R-:W3:Y:S01]  /*11320*/  @P2 LDC R25, c[0x0][0xbf0] ;  /* 0x0002fc00ff192b82 */ /* 0x000ee20000000800 */
[----:B0-----:R-:W-:Y:S05]  /*11330*/  @P1 BRA `(.L_x_1270) ;  /* 0x0000000000101947 */ /* 0x001fea0003800000 */
[----:B------:R-:W-:Y:S05]  /*11340*/  @!P0 BRA `(.L_x_1270) ;  /* 0x00000000000c8947 */ /* 0x000fea0003800000 */
[----:B------:R-:W4:Y:S04]  /*11350*/  LDG.E R5, desc[UR40][R2.64] ;  /* 0x0000002802057981 */ /* 0x000f28000c1e1900 */
[----:B-----5:R-:W4:Y:S02]  /*11360*/  LDG.E R0, desc[UR40][R2.64+0x4] ;  /* 0x0000042802007981 */ /* 0x020f24000c1e1900 */
[----:B----4-:R-:W-:-:S07]  /*11370*/  IMAD.IADD R0, R0, 0x1, -R5 ;  /* 0x0000000100007824 */ /* 0x010fce00078e0a05 */
.L_x_1270:
[----:B------:R-:W-:Y:S01]  /*11380*/  BSSY B1, `(.L_x_1271) ;  /* 0x000002d000017945 */ /* 0x000fe20003800000 */
[----:B------:R-:W-:Y:S02]  /*11390*/  SHF.R.S32.HI R10, RZ, 0x1f, R173 ;  /* 0x0000001fff0a7819 */ /* 0x000fe400000114ad */
[----:B------:R-:W-:Y:S02]  /*113a0*/  SEL R13, R174, RZ, !P0 ;  /* 0x000000ffae0d7207 */ /* 0x000fe40004000000 */
[----:B------:R-:W-:Y:S02]  /*113b0*/  SEL R12, R7, RZ, !P0 ;  /* 0x000000ff070c7207 */ /* 0x000fe40004000000 */
[----:B-----5:R-:W-:Y:S01]  /*113c0*/  SHF.R.S32.HI R11, RZ, 0x1f, R6 ;  /* 0x0000001fff0b7819 */ /* 0x020fe20000011406 */
[----:B------:R-:W-:Y:S06]  /*113d0*/  @P3 BRA `(.L_x_1272) ;  /* 0x00000000009c3947 */ /* 0x000fec0003800000 */
[----:B------:R-:W0:Y:S01]  /*113e0*/  S2R R3, SR_TID.X ;  /* 0x0000000000037919 */ /* 0x000e220000002100 */
[----:B------:R-:W4:Y:S02]  /*113f0*/  LDC R14, c[0x0][0xbe8] ;  /* 0x0002fa00ff0e7b82 */ /* 0x000f240000000800 */
[----:B----4-:R-:W-:Y:S01]  /*11400*/  IMAD R2, R0, R14, RZ ;  /* 0x0000000e00027224 */ /* 0x010fe200078e02ff */
[----:B0-----:R-:W-:-:S04]  /*11410*/  IADD3 R9, R19, -0x80, R3 ;  /* 0xffffff8013097810 */ /* 0x001fc80007ffe003 */
[----:B------:R-:W-:-:S13]  /*11420*/  ISETP.GE.AND P0, PT, R9, R2, PT ;  /* 0x000000020900720c */ /* 0x000fda0003f06270 */
[----:B------:R-:W-:Y:S05]  /*11430*/  @P0 BRA `(.L_x_1272) ;  /* 0x0000000000840947 */ /* 0x000fea0003800000 */
[----:B------:R-:W-:Y:S01]  /*11440*/  ISETP.NE.AND P0, PT, R14, 0x1, PT ;  /* 0x000000010e00780c */ /* 0x000fe20003f05270 */
[----:B------:R-:W-:Y:S01]  /*11450*/  ULDC.64 UR4, c[0x0][0xb90] ;  /* 0x0002e40000047ab9 */ /* 0x000fe20000000a00 */
[----:B------:R-:W-:Y:S02]  /*11460*/  IMAD.MOV.U32 R2, RZ, RZ, R6 ;  /* 0x000000ffff027224 */ /* 0x000fe400078e0006 */
[----:B------:R-:W-:Y:S02]  /*11470*/  IMAD R8, R10, UR4, RZ ;  /* 0x000000040a087c24 */ /* 0x000fe4000f8e02ff */
[----:B------:R-:W-:Y:S02]  /*11480*/  IMAD.MOV.U32 R3, RZ, RZ, R11 ;  /* 0x000000ffff037224 */ /* 0x000fe400078e000b */
[----:B------:R-:W-:Y:S02]  /*11490*/  IMAD.MOV.U32 R5, RZ, RZ, R9 ;  /* 0x000000ffff057224 */ /* 0x000fe400078e0009 */
[----:B------:R-:W-:-:S03]  /*114a0*/  IMAD.WIDE.U32 R2, R173, UR4, R2 ;  /* 0x00000004ad027c25 */ /* 0x000fc6000f8e0002 */
[----:B------:R-:W0:Y:S01]  /*114b0*/  @P0 LDC R4, c[0x0][0xbec] ;  /* 0x0002fb00ff040b82 */ /* 0x000e220000000800 */
[----:B------:R-:W-:Y:S01]  /*114c0*/  IMAD R7, R173, UR5, R8 ;  /* 0x00000005ad077c24 */ /* 0x000fe2000f8e0208 */
[----:B------:R-:W-:-:S03]  /*114d0*/  ULDC.64 UR4, c[0x0][0xb98] ;  /* 0x0002e60000047ab9 */ /* 0x000fc60000000a00 */
[----:B------:R-:W-:-:S03]  /*114e0*/  IMAD.IADD R3, R3, 0x1, R7 ;  /* 0x0000000103037824 */ /* 0x000fc600078e0207 */
[----:B------:R-:W4:Y:S01]  /*114f0*/  @P0 LDC R15, c[0x0][0xbf0] ;  /* 0x0002fc00ff0f0b82 */ /* 0x000f220000000800 */
[----:B------:R-:W-:-:S04]  /*11500*/  IMAD.WIDE.U32 R2, R13, UR4, R2 ;  /* 0x000000040d027c25 */ /* 0x000fc8000f8e0002 */
[----:B0-----:R-:W-:-:S05]  /*11510*/  @P0 IMAD.HI.U32 R4, R9, R4, RZ ;  /* 0x0000000409040227 */ /* 0x001fca00078e00ff */
[----:B----4-:R-:W-:Y:S01]  /*11520*/  @P0 SHF.R.U32.HI R5, RZ, R15, R4 ;  /* 0x0000000fff050219 */ /* 0x010fe20000011604 */
[----:B------:R-:W-:-:S03]  /*11530*/  IMAD R4, R12, UR4, RZ ;  /* 0x000000040c047c24 */ /* 0x000fc6000f8e02ff */
[----:B------:R-:W-:Y:S01]  /*11540*/  IADD3 R2, P0, R5, R2, RZ ;  /* 0x0000000205027210 */ /* 0x000fe20007f1e0ff */
[----:B------:R-:W-:Y:S02]  /*11550*/  IMAD.MOV R7, RZ, RZ, -R5 ;  /* 0x000000ffff077224 */ /* 0x000fe400078e0a05 */
[----:B------:R-:W-:Y:S01]  /*11560*/  IMAD R8, R13, UR5, R4 ;  /* 0x000000050d087c24 */ /* 0x000fe2000f8e0204 */
[----:B------:R-:W-:Y:S01]  /*11570*/  ULDC.64 UR4, c[0x0][0xb88] ;  /* 0x0002e20000047ab9 */ /* 0x000fe20000000a00 */
[----:B------:R-:W-:Y:S01]  /*11580*/  IMAD R7, R14, R7, R9 ;  /* 0x000000070e077224 */ /* 0x000fe200078e0209 */
[----:B------:R-:W-:-:S04]  /*11590*/  SHF.R.S32.HI R9, RZ, 0x1f, R5 ;  /* 0x0000001fff097819 */ /* 0x000fc80000011405 */
        /* <DEDUP_REMOVED lines=11> */
.L_x_1272:
[----:B------:R-:W-:Y:S05]  /*11650*/  BSYNC B1 ;  /* 0x0000000000017941 */ /* 0x000fea0003800000 */
.L_x_1271:
[----:B------:R-:W-:Y:S01]  /*11660*/  ULDC.64 UR4, c[0x0][0xaa0] ;  /* 0x0002a80000047ab9 */ /* 0x000fe20000000a00 */
[----:B0-----:R-:W-:Y:S01]  /*11670*/  IMAD R4, R172, 0x20, R175 ;  /* 0x00000020ac047824 */ /* 0x001fe200078e02af */
[----:B------:R-:W-:Y:S01]  /*11680*/  BSSY B1, `(.L_x_1273) ;  /* 0x0000037000017945 */ /* 0x000fe20003800000 */
[----:B------:R-:W-:Y:S02]  /*11690*/  IMAD R3, R11, UR4, RZ ;  /* 0x000000040b037c24 */ /* 0x000fe4000f8e02ff */
[----:B------:R-:W-:Y:S02]  /*116a0*/  IMAD.IADD R9, R19, 0x1, R4 ;  /* 0x0000000113097824 */ /* 0x000fe400078e0204 */
[C---:B------:R-:W-:Y:S02]  /*116b0*/  IMAD R5, R6.reuse, UR5, R3 ;  /* 0x0000000506057c24 */ /* 0x040fe4000f8e0203 */
[----:B------:R-:W-:Y:S01]  /*116c0*/  IMAD.WIDE.U32 R2, R6, UR4, RZ ;  /* 0x0000000406027c25 */ /* 0x000fe2000f8e00ff */
[----:B------:R-:W-:-:S03]  /*116d0*/  ULDC.64 UR4, c[0x0][0xae8] ;  /* 0x0002ba0000047ab9 */ /* 0x000fc60000000a00 */
[----:B------:R-:W-:Y:S02]  /*116e0*/  IMAD.IADD R3, R3, 0x1, R5 ;  /* 0x0000000103037824 */ /* 0x000fe400078e0205 */
[----:B------:R-:W-:Y:S02]  /*116f0*/  IMAD R6, R10, UR4, RZ ;  /* 0x000000040a067c24 */ /* 0x000fe4000f8e02ff */
[----:B--2---:R-:W-:-:S04]  /*11700*/  @P2 IMAD.HI.U32 R4, R9, R16, RZ ;  /* 0x0000001009042227 */ /* 0x004fc800078e00ff */
[C---:B------:R-:W-:Y:S02]  /*11710*/  IMAD R7, R173.reuse, UR5, R6 ;  /* 0x00000005ad077c24 */ /* 0x040fe4000f8e0206 */
[----:B------:R-:W-:Y:S01]  /*11720*/  IMAD.WIDE.U32 R2, R173, UR4, R2 ;  /* 0x00000004ad027c25 */ /* 0x000fe2000f8e0002 */
[----:B------:R-:W-:-:S03]  /*11730*/  ULDC.64 UR4, c[0x0][0xaf0] ;  /* 0x0002bc0000047ab9 */ /* 0x000fc60000000a00 */
[----:B------:R-:W-:Y:S01]  /*11740*/  IMAD.MOV.U32 R5, RZ, RZ, R9 ;  /* 0x000000ffff057224 */ /* 0x000fe200078e0009 */
[----:B---3--:R-:W-:Y:S01]  /*11750*/  @P2 SHF.R.U32.HI R5, RZ, R25, R4 ;  /* 0x00000019ff052219 */ /* 0x008fe20000011604 */
[----:B------:R-:W-:Y:S02]  /*11760*/  IMAD R6, R12, UR4, RZ ;  /* 0x000000040c067c24 */ /* 0x000fe4000f8e02ff */
[----:B------:R-:W-:Y:S01]  /*11770*/  IMAD.IADD R3, R3, 0x1, R7 ;  /* 0x0000000103037824 */ /* 0x000fe200078e0207 */
[----:B------:R-:W-:Y:S01]  /*11780*/  SHF.R.S32.HI R4, RZ, 0x1f, R5 ;  /* 0x0000001fff047819 */ /* 0x000fe20000011405 */
        /* <DEDUP_REMOVED lines=13> */
[----:B------:R-:W-:Y:S02]  /*11860*/  IMAD.IADD R8, R175, 0x1, R19 ;  /* 0x00000001af087824 */ /* 0x000fe400078e0213 */
[----:B------:R-:W-:Y:S02]  /*11870*/  IMAD R17, R0, R17, RZ ;  /* 0x0000001100117224 */ /* 0x000fe400078e02ff */
[C---:B------:R-:W-:Y:S02]  /*11880*/  IMAD R5, R7.reuse, UR5, R4 ;  /* 0x0000000507057c24 */ /* 0x040fe4000f8e0204 */
[----:B------:R-:W-:Y:S01]  /*11890*/  IMAD.WIDE.U32 R2, R7, UR4, R2 ;  /* 0x0000000407027c25 */ /* 0x000fe2000f8e0002 */
[----:B------:R-:W-:Y:S01]  /*118a0*/  ISETP.GE.AND P2, PT, R8, R17, PT ;  /* 0x000000110800720c */ /* 0x000fe20003f46270 */
[----:B------:R-:W-:-:S02]  /*118b0*/  ULDC.64 UR4, c[0x0][0xa80] ;  /* 0x0002a00000047ab9 */ /* 0x000fc40000000a00 */
[----:B------:R-:W-:Y:S01]  /*118c0*/  VIADD R0, R8, 0x20 ;  /* 0x0000002008007836 */ /* 0x000fe20000000000 */
[----:B------:R-:W-:Y:S01]  /*118d0*/  LEA R4, P3, R2, UR4, 0x1 ;  /* 0x0000000402047c11 */ /* 0x000fe2000f8608ff */
[----:B------:R-:W-:-:S03]  /*118e0*/  IMAD.IADD R3, R3, 0x1, R5 ;  /* 0x0000000103037824 */ /* 0x000fc600078e0205 */
[-C--:B------:R-:W-:Y:S01]  /*118f0*/  ISETP.GE.AND P1, PT, R0, R17.reuse, PT ;  /* 0x000000110000720c */ /* 0x080fe20003f26270 */
[----:B------:R-:W-:Y:S01]  /*11900*/  VIADD R0, R8, 0x40 ;  /* 0x0000004008007836 */ /* 0x000fe20000000000 */
[----:B------:R-:W-:Y:S02]  /*11910*/  LEA.HI.X R5, R2, UR5, R3, 0x1, P3 ;  /* 0x0000000502057c11 */ /* 0x000fe400098f0c03 */
[----:B------:R0:W2:Y:S02]  /*11920*/  SHFL.IDX PT, R2, R4, RZ, 0x181f ;  /* 0x00181fff04027589 */ /* 0x0000a400000e0000 */
[----:B------:R-:W-:Y:S02]  /*11930*/  ISETP.GE.AND P0, PT, R0, R17, PT ;  /* 0x000000110000720c */ /* 0x000fe40003f06270 */
[----:B------:R0:W3:Y:S01]  /*11940*/  SHFL.IDX PT, R0, R5, RZ, 0x181f ;  /* 0x00181fff05007589 */ /* 0x0000e200000e0000 */
[----:B------:R-:W-:Y:S10]  /*11950*/  @P2 BRA `(.L_x_1274) ;  /* 0x0000000000242947 */ /* 0x000ff40003800000 */
[----:B------:R-:W-:Y:S02]  /*11960*/  ULDC UR4, c[0x0][0xac8] ;  /* 0x0002b20000047ab9 */ /* 0x000fe40000000800 */
[----:B------:R-:W-:Y:S02]  /*11970*/  ISETP.GE.AND P4, PT, R169, UR4, PT ;  /* 0x00000004a9007c0c */ /* 0x000fe4000bf86270 */
[----:B------:R-:W-:-:S11]  /*11980*/  ISETP.GE.AND P5, PT, R171, UR4, PT ;  /* 0x00000004ab007c0c */ /* 0x000fd6000bfa6270 */
[-C--:B--2---:R-:W-:Y:S02]  /*11990*/  @!P4 LEA R6, P2, R169, R2.reuse, 0x1 ;  /* 0x00000002a906c211 */ /* 0x084fe400078408ff */
[----:B------:R-:W-:Y:S02]  /*119a0*/  @!P5 LEA R2, P3, R171, R2, 0x1 ;  /* 0x00000002ab02d211 */ /* 0x000fe400078608ff */
[-C--:B---3--:R-:W-:Y:S02]  /*119b0*/  @!P4 LEA.HI.X R7, R169, R0.reuse, R182, 0x1, P2 ;  /* 0x00000000a907c211 */ /* 0x088fe400010f0cb6 */
[----:B------:R-:W-:-:S03]  /*119c0*/  @!P5 LEA.HI.X R3, R171, R0, R181, 0x1, P3 ;  /* 0x00000000ab03d211 */ /* 0x000fc600018f0cb5 */
[----:B------:R4:W-:Y:S04]  /*119d0*/  @!P4 ST.E.128 desc[UR40][R6.64], RZ ;  /* 0x000000ff0600c985 */ /* 0x0009e8000c101d28 */
[----:B------:R4:W-:Y:S02]  /*119e0*/  @!P5 ST.E.128 desc[UR40][R2.64], RZ ;  /* 0x000000ff0200d985 */ /* 0x0009e4000c101d28 */
.L_x_1274:
[----:B------:R-:W-:Y:S05]  /*119f0*/  BSYNC B1 ;  /* 0x0000000000017941 */ /* 0x000fea0003800000 */
.L_x_1273:
[----:B---3--:R3:W0:Y:S01]  /*11a00*/  SHFL.IDX PT, R0, R5, 0x1, 0x181f ;  /* 0x00381f0005007f89 */ /* 0x00862200000e0000 */
[----:B------:R-:W-:Y:S03]  /*11a10*/  BSSY B1, `(.L_x_1275) ;  /* 0x000000c000017945 */ /* 0x000fe60003800000 */
[----:B--2-4-:R3:W2:Y:S01]  /*11a20*/  SHFL.IDX PT, R2, R4, 0x1, 0x181f ;  /* 0x00381f0004027f89 */ /* 0x0146a200000e0000 */
[----:B------:R-:W-:Y:S05]  /*11a30*/  @P1 BRA `(.L_x_1276) ;  /* 0x0000000000241947 */ /* 0x000fea0003800000 */
        /* <DEDUP_REMOVED lines=9> */
.L_x_1276:
[----:B------:R-:W-:Y:S05]  /*11ad0*/  BSYNC B1 ;  /* 0x0000000000017941 */ /* 0x000fea0003800000 */
.L_x_1275:
[----:B0-----:R0:W0:Y:S01]  /*11ae0*/  SHFL.IDX PT, R0, R5, 0x2, 0x181f ;  /* 0x00581f0005007f89 */ /* 0x00102200000e0000 */
[----:B------:R-:W-:Y:S03]  /*11af0*/  BSSY B1, `(.L_x_1277) ;  /* 0x000000c000017945 */ /* 0x000fe60003800000 */
[----:B--2-4-:R2:W4:Y:S01]  /*11b00*/  SHFL.IDX PT, R2, R4, 0x2, 0x181f ;  /* 0x00581f0004027f89 */ /* 0x01452200000e0000 */
[----:B------:R-:W-:Y:S05]  /*11b10*/  @P0 BRA `(.L_x_1278) ;  /* 0x0000000000240947 */ /* 0x000fea0003800000 */
[----:B------:R-:W-:Y:S02]  /*11b20*/  ULDC UR4, c[0x0][0xac8] ;  /* 0x0002b20000047ab9 */ /* 0x000fe40000000800 */
[----:B------:R-:W-:Y:S02]  /*11b30*/  ISETP.GE.AND P2, PT, R169, UR4, PT ;  /* 0x00000004a9007c0c */ /* 0x000fe4000bf46270 */
[----:B------:R-:W-:-:S11]  /*11b40*/  ISETP.GE.AND P3, PT, R171, UR4, PT ;  /* 0x00000004ab007c0c */ /* 0x000fd6000bf66270 */
[-C--:B----4-:R-:W-:Y:S02]  /*11b50*/  @!P2 LEA R6, P0, R169, R2.reuse, 0x1 ;  /* 0x00000002a906a211 */ /* 0x090fe400078008ff */
[----:B------:R-:W-:Y:S02]  /*11b60*/  @!P3 LEA R2, P1, R171, R2, 0x1 ;  /* 0x00000002ab02b211 */ /* 0x000fe400078208ff */
[-C--:B0-----:R-:W-:Y:S02]  /*11b70*/  @!P2 LEA.HI.X R7, R169, R0.reuse, R182, 0x1, P0 ;  /* 0x00000000a907a211 */ /* 0x081fe400000f0cb6 */
[----:B------:R-:W-:-:S03]  /*11b80*/  @!P3 LEA.HI.X R3, R171, R0, R181, 0x1, P1 ;  /* 0x00000000ab03b211 */ /* 0x000fc600008f0cb5 */
[----:B------:R0:W-:Y:S04]  /*11b90*/  @!P2 ST.E.128 desc[UR40][R6.64], RZ ;  /* 0x000000ff0600a985 */ /* 0x0001e8000c101d28 */
[----:B------:R0:W-:Y:S02]  /*11ba0*/  @!P3 ST.E.128 desc[UR40][R2.64], RZ ;  /* 0x000000ff0200b985 */ /* 0x0001e4000c101d28 */
.L_x_1278:
[----:B------:R-:W-:Y:S05]  /*11bb0*/  BSYNC B1 ;  /* 0x0000000000017941 */ /* 0x000fea0003800000 */
.L_x_1277:
[----:B0-----:R-:W-:Y:S01]  /*11bc0*/  VIADD R0, R8, 0x60 ;  /* 0x0000006008007836 */ /* 0x001fe20000000000 */
[----:B------:R0:W0:Y:S04]  /*11bd0*/  SHFL.IDX PT, R6, R5, 0x3, 0x181f ;  /* 0x00781f0005067f89 */ /* 0x00002800000e0000 */
[----:B------:R-:W-:Y:S01]  /*11be0*/  ISETP.GE.AND P0, PT, R0, R17, PT ;  /* 0x000000110000720c */ /* 0x000fe20003f06270 */
[----:B----4-:R4:W0:-:S12]  /*11bf0*/  SHFL.IDX PT, R2, R4, 0x3, 0x181f ;  /* 0x00781f0004027f89 */ /* 0x01081800000e0000 */
[----:B----4-:R-:W-:Y:S05]  /*11c00*/  @P0 BRA `(.L_x_1269) ;  /* 0x0000000000240947 */ /* 0x010fea0003800000 */
[----:B------:R-:W-:Y:S02]  /*11c10*/  ULDC UR4, c[0x0][0xac8] ;  /* 0x0002b20000047ab9 */ /* 0x000fe40000000800 */
[----:B------:R-:W-:Y:S02]  /*11c20*/  ISETP.GE.AND P2, PT, R169, UR4, PT ;  /* 0x00000004a9007c0c */ /* 0x000fe4000bf46270 */
[----:B------:R-:W-:-:S11]  /*11c30*/  ISETP.GE.AND P3, PT, R171, UR4, PT ;  /* 0x00000004ab007c0c */ /* 0x000fd6000bf66270 */
[-C--:B0-23--:R-:W-:Y:S02]  /*11c40*/  @!P2 LEA R4, P0, R169, R2.reuse, 0x1 ;  /* 0x00000002a904a211 */ /* 0x08dfe400078008ff */
[----:B------:R-:W-:Y:S02]  /*11c50*/  @!P3 LEA R2, P1, R171, R2, 0x1 ;  /* 0x00000002ab02b211 */ /* 0x000fe400078208ff */
[-C--:B------:R-:W-:Y:S02]  /*11c60*/  @!P2 LEA.HI.X R5, R169, R6.reuse, R182, 0x1, P0 ;  /* 0x00000006a905a211 */ /* 0x080fe400000f0cb6 */
[----:B------:R-:W-:-:S03]  /*11c70*/  @!P3 LEA.HI.X R3, R171, R6, R181, 0x1, P1 ;  /* 0x00000006ab03b211 */ /* 0x000fc600008f0cb5 */
[----:B------:R0:W-:Y:S04]  /*11c80*/  @!P2 ST.E.128 desc[UR40][R4.64], RZ ;  /* 0x000000ff0400a985 */ /* 0x0001e8000c101d28 */
[----:B------:R0:W-:Y:S02]  /*11c90*/  @!P3 ST.E.128 desc[UR40][R2.64], RZ ;  /* 0x000000ff0200b985 */ /* 0x0001e4000c101d28 */
.L_x_1269:
[----:B------:R-:W-:Y:S05]  /*11ca0*/  BSYNC B0 ;  /* 0x0000000000007941 */ /* 0x000fea0003800000 */
.L_x_1260:
[----:B------:R-:W-:Y:S02]  /*11cb0*/  ULDC UR4, c[0x0][0xc3c] ;  /* 0x00030f0000047ab9 */ /* 0x000fe40000000800 */
[----:B-1----:R-:W-:-:S13]  /*11cc0*/  ISETP.GE.AND P0, PT, R23, UR4, PT ;  /* 0x0000000417007c0c */ /* 0x002fda000bf06270 */
[----:B------:R-:W-:Y:S05]  /*11cd0*/  @!P0 BRA `(.L_x_1279) ;  /* 0xfffffef000408947 */ /* 0x000fea000383ffff */
[----:B------:R-:W-:Y:S05]  /*11ce0*/  EXIT ;  /* 0x000000000000794d */ /* 0x000fea0003800000 */
.L_x_1174:
[----:B------:R-:W-:-:S08]  /*11cf0*/  NOP ;  /* 0x0000000000007918 */ /* 0x000fd00000000000 */
[----:B------:R-:W0:-:S00]  /*11d00*/  USETMAXREG.DEALLOC.CTAPOOL 0x18 ;  /* 0x00000018000079c8 */ /* 0x000e0000080e0500 */
[----:B0-----:R-:W2:Y:S01]  /*11d10*/  LDL.LU R2, [R1+0x20] ;  /* 0x0000200001027983 */ /* 0x001ea20000300800 */
[----:B------:R-:W-:Y:S01]  /*11d20*/  LOP3.LUT R0, R0, 0x3, RZ, 0xc0, !PT ;  /* 0x0000000300007812 */ /* 0x000fe200078ec0ff */
[----:B------:R-:W-:-:S05]  /*11d30*/  IMAD.MOV.U32 R6, RZ, RZ, RZ ;  /* 0x000000ffff067224 */ /* 0x000fca00078e00ff */
[----:B------:R-:W0:Y:S02]  /*11d40*/  SHFL.IDX PT, R0, R0, RZ, 0x1f ;  /* 0x00001fff00007589 */ /* 0x000e2400000e0000 */
[----:B0-----:R-:W-:Y:S02]  /*11d50*/  ISETP.NE.AND P0, PT, R0, RZ, PT ;  /* 0x000000ff0000720c */ /* 0x001fe40003f05270 */
        /* <DEDUP_REMOVED lines=15> */
.L_x_1280:
[----:B------:R-:W1:Y:S01]  /*11e50*/  S2R R0, SR_TID.X ;  /* 0x0000000000007919 */ /* 0x000e620000002100 */
[----:B------:R-:W-:Y:S01]  /*11e60*/  ULDC UR4, c[0x0][0xc3c] ;  /* 0x00030f0000047ab9 */ /* 0x000fe20000000800 */
[----:B-1----:R-:W-:-:S04]  /*11e70*/  LOP3.LUT R5, R0, 0x1f, RZ, 0xc0, !PT ;  /* 0x0000001f00057812 */ /* 0x002fc800078ec0ff */
[----:B------:R-:W-:-:S04]  /*11e80*/  ISETP.NE.AND P0, PT, R5, 0x1f, PT ;  /* 0x0000001f0500780c */ /* 0x000fc80003f05270 */
[----:B------:R-:W-:-:S13]  /*11e90*/  ISETP.GE.OR P1, PT, R5, UR4, !P0 ;  /* 0x0000000405007c0c */ /* 0x000fda000c726670 */
[----:B0-----:R-:W0:Y:S02]  /*11ea0*/  @!P1 LDC.64 R2, c[0x0][0xc80] ;  /* 0x00032000ff029b82 */ /* 0x001e240000000a00 */
        /* <DEDUP_REMOVED lines=18> */
[----:B------:R-:W1:Y:S02]  /*11fd0*/  SHFL.UP PT, R2, R3, 0x8, RZ ;  /* 0x0500000003027989 */ /* 0x000e6400000e00ff */
[----:B-1----:R-:W-:-:S05]  /*11fe0*/  SEL R2, R2, RZ, P4 ;  /* 0x000000ff02027207 */ /* 0x002fca0002000000 */
[----:B------:R-:W-:-:S05]  /*11ff0*/  IMAD.IADD R2, R3, 0x1, R2 ;  /* 0x0000000103027824 */ /* 0x000fca00078e0202 */
[----:B------:R-:W1:Y:S02]  /*12000*/  SHFL.UP PT, R4, R2, 0x10, RZ ;  /* 0x0600000002047989 */ /* 0x000e6400000e00ff */
[----:B-1----:R-:W-:-:S05]  /*12010*/  SEL R7, R4, RZ, P5 ;  /* 0x000000ff04077207 */ /* 0x002fca0002800000 */
[----:B------:R-:W-:Y:S02]  /*12020*/  IMAD.IADD R10, R2, 0x1, R7 ;  /* 0x00000001020a7824 */ /* 0x000fe400078e0207 */
[----:B------:R-:W1:Y:S03]  /*12030*/  LDC R7, c[0x0][0xc38] ;  /* 0x00030e00ff077b82 */ /* 0x000e660000000800 */
        /* <DEDUP_REMOVED lines=10> */
.L_x_1286:
        /* <DEDUP_REMOVED lines=14> */
.L_x_1285:
[----:B------:R-:W-:Y:S05]  /*121c0*/  BSYNC B0 ;  /* 0x0000000000007941 */ /* 0x000fea0003800000 */
.L_x_1284:
        /* <DEDUP_REMOVED lines=22> */
.L_x_1282:
[----:B------:R-:W-:Y:S01]  /*12330*/  IMAD.IADD R11, R9, 0x1, -R8 ;  /* 0x00000001090b7824 */ /* 0x000fe200078e0a08 */
[----:B------:R-:W-:-:S03]  /*12340*/  ULDC.64 UR4, c[0x0][0xc90] ;  /* 0x0003240000047ab9 */ /* 0x000fc60000000a00 */
[----:B------:R-:W-:-:S05]  /*12350*/  IMAD R3, R10, R7, R11 ;  /* 0x000000070a037224 */ /* 0x000fca00078e020b */
[----:B------:R-:W-:-:S13]  /*12360*/  ISETP.GT.AND P0, PT, R3, R0, PT ;  /* 0x000000000300720c */ /* 0x000fda0003f04270 */
[----:B------:R-:W-:Y:S02]  /*12370*/  VOTEU.ANY UR7, UPT, !P0 ;  /* 0x0000000000077886 */ /* 0x000fe400040e0100 */
[----:B------:R-:W-:-:S04]  /*12380*/  UPOPC UR6, UR7 ;  /* 0x00000007000672bf */ /* 0x000fc80008000000 */
[----:B------:R-:W-:-:S04]  /*12390*/  UIADD3 UR46, UR6, UR46, URZ ;  /* 0x0000002e062e7290 */ /* 0x000fc8000fffe03f */
[----:B------:R-:W-:-:S06]  /*123a0*/  UIMAD.WIDE UR4, UR46, 0x4, UR4 ;  /* 0x000000042e0478a5 */ /* 0x000fcc000f8e0204 */
[----:B------:R-:W-:Y:S02]  /*123b0*/  IMAD.U32 R2, RZ, RZ, UR4 ;  /* 0x00000004ff027e24 */ /* 0x000fe4000f8e00ff */
[----:B------:R-:W-:-:S05]  /*123c0*/  IMAD.U32 R3, RZ, RZ, UR5 ;  /* 0x00000005ff037e24 */ /* 0x000fca000f8e00ff */
[----:B------:R-:W2:Y:S01]  /*123d0*/  LDG.E R9, desc[UR40][R2.64] ;  /* 0x0000002802097981 */ /* 0x000ea2000c1e1900 */
[----:B------:R-:W-:Y:S01]  /*123e0*/  IMAD.U32 R15, RZ, RZ, UR6 ;  /* 0x00000006ff0f7e24 */ /* 0x000fe2000f8e00ff */
[----:B------:R-:W-:-:S04]  /*123f0*/  ISETP.NE.AND P0, PT, RZ, UR7, PT ;  /* 0x00000007ff007c0c */ /* 0x000fc8000bf05270 */
[----:B------:R-:W2:Y:S02]  /*12400*/  SHFL.IDX PT, R6, R6, R15, 0x1f ;  /* 0x00001f0f06067589 */ /* 0x000ea400000e0000 */
[----:B--2---:R-:W-:-:S05]  /*12410*/  IMAD R8, R6, R9, RZ ;  /* 0x0000000906087224 */ /* 0x004fca00078e02ff */
[----:B------:R-:W-:-:S04]  /*12420*/  IABS R12, R8 ;  /* 0x00000008000c7213 */ /* 0x000fc80000000000 */
[----:B------:R-:W0:Y:S08]  /*12430*/  I2F.RP R13, R12 ;  /* 0x0000000c000d7306 */ /* 0x000e300000209400 */
[----:B0-----:R-:W0:Y:S02]  /*12440*/  MUFU.RCP R13, R13 ;  /* 0x0000000d000d7308 */ /* 0x001e240000001000 */
[----:B0-----:R-:W-:-:S06]  /*12450*/  VIADD R14, R13, 0xffffffe ;  /* 0x0ffffffe0d0e7836 */ /* 0x001fcc0000000000 */
[----:B------:R-:W0:Y:S02]  /*12460*/  F2I.FTZ.U32.TRUNC.NTZ R3, R14 ;  /* 0x0000000e00037305 */ /* 0x000e24000021f000 */
[----:B0-----:R-:W-:Y:S01]  /*12470*/  IMAD.MOV R17, RZ, RZ, -R3 ;  /* 0x000000ffff117224 */ /* 0x001fe200078e0a03 */
[----:B------:R-:W-:Y:S06]  /*12480*/  @!P0 BRA `(.L_x_1287) ;  /* 0x00000000000c8947 */ /* 0x000fec0003800000 */
[----:B------:R-:W-:-:S06]  /*12490*/  UIADD3 UR4, UR6, -0x1, URZ ;  /* 0xffffffff06047890 */ /* 0x000fcc000fffe03f */
[----:B------:R-:W-:-:S05]  /*124a0*/  IMAD.U32 R13, RZ, RZ, UR4 ;  /* 0x00000004ff0d7e24 */ /* 0x000fca000f8e00ff */
[----:B------:R0:W1:Y:S02]  /*124b0*/  SHFL.IDX PT, R4, R10, R13, 0x1f ;  /* 0x00001f0d0a047589 */ /* 0x00006400000e0000 */
.L_x_1287:
[----:B-1----:R-:W-:Y:S02]  /*124c0*/  IMAD R4, R4, R7, R11 ;  /* 0x0000000704047224 */ /* 0x002fe400078e020b */
        /* <DEDUP_REMOVED lines=19> */
[----:B------:R-:W-:-:S05]  /*12600*/  @!P1 LOP3.LUT R2, RZ, R8, RZ, 0x33, !PT ;  /* 0x00000008ff029212 */ /* 0x000fca00078e33ff */
[----:B------:R-:W-:Y:S02]  /*12610*/  IMAD R0, R9, R2, RZ ;  /* 0x0000000209007224 */ /* 0x000fe400078e02ff */
[----:B------:R-:W-:Y:S02]  /*12620*/  IMAD.MOV R2, RZ, RZ, -R2 ;  /* 0x000000ffff027224 */ /* 0x000fe400078e0a02 */
[----:B-1----:R-:W-:Y:S02]  /*12630*/  IMAD.MOV R4, RZ, RZ, -R0 ;  /* 0x000000ffff047224 */ /* 0x002fe400078e0a00 */
[----:B------:R-:W-:Y:S02]  /*12640*/  IMAD R8, R8, R2, R11 ;  /* 0x0000000208087224 */ /* 0x000fe400078e020b */
[----:B------:R-:W-:Y:S01]  /*12650*/  IMAD.MOV.U32 R2, RZ, RZ, RZ ;  /* 0x000000ffff027224 */ /* 0x000fe200078e00ff */
[----:B------:R-:W-:-:S04]  /*12660*/  VIADDMNMX R7, R4, R7, R9, PT ;  /* 0x0000000704077246 */ /* 0x000fc80003800109 */
[-C--:B------:R-:W-:Y:S02]  /*12670*/  IABS R4, R7.reuse ;  /* 0x0000000700047213 */ /* 0x080fe40000000000 */
[----:B0-----:R-:W-:Y:S02]  /*12680*/  IABS R10, R7 ;  /* 0x00000007000a7213 */ /* 0x001fe40000000000 */
[----:B------:R-:W0:Y:S08]  /*12690*/  I2F.RP R9, R4 ;  /* 0x0000000400097306 */ /* 0x000e300000209400 */
[----:B0-----:R-:W0:Y:S02]  /*126a0*/  MUFU.RCP R9, R9 ;  /* 0x0000000900097308 */ /* 0x001e240000001000 */
[----:B0-----:R-:W-:Y:S01]  /*126b0*/  VIADD R3, R9, 0xffffffe ;  /* 0x0ffffffe09037836 */ /* 0x001fe20000000000 */
[----:B------:R-:W-:-:S05]  /*126c0*/  IABS R9, R8 ;  /* 0x0000000800097213 */ /* 0x000fca0000000000 */
[----:B------:R-:W0:Y:S02]  /*126d0*/  F2I.FTZ.U32.TRUNC.NTZ R3, R3 ;  /* 0x0000000300037305 */ /* 0x000e24000021f000 */
[----:B0-----:R-:W-:-:S04]  /*126e0*/  IMAD.MOV R11, RZ, RZ, -R3 ;  /* 0x000000ffff0b7224 */ /* 0x001fc800078e0a03 */
[----:B------:R-:W-:-:S04]  /*126f0*/  IMAD R11, R11, R4, RZ ;  /* 0x000000040b0b7224 */ /* 0x000fc800078e02ff */
[----:B------:R-:W-:-:S04]  /*12700*/  IMAD.HI.U32 R2, R3, R11, R2 ;  /* 0x0000000b03027227 */ /* 0x000fc800078e0002 */
        /* <DEDUP_REMOVED lines=9> */
[----:B------:R-:W-:Y:S01]  /*127a0*/  ISETP.GE.AND P2, PT, R3, RZ, PT ;  /* 0x000000ff0300720c */ /* 0x000fe20003f46270 */
[----:B------:R-:W-:-:S06]  /*127b0*/  IMAD.IADD R3, R8, 0x1, R0 ;  /* 0x0000000108037824 */ /* 0x000fcc00078e0200 */
[----:B------:R-:W-:-:S06]  /*127c0*/  @P0 VIADD R2, R2, 0x1 ;  /* 0x0000000102020836 */ /* 0x000fcc0000000000 */
[----:B------:R-:W-:Y:S01]  /*127d0*/  @!P2 IMAD.MOV R2, RZ, RZ, -R2 ;  /* 0x000000ffff02a224 */ /* 0x000fe200078e0a02 */
[----:B------:R-:W-:Y:S01]  /*127e0*/  @!P1 LOP3.LUT R2, RZ, R7, RZ, 0x33, !PT ;  /* 0x00000007ff029212 */ /* 0x000fe200078e33ff */
[----:B------:R-:W-:-:S04]  /*127f0*/  IMAD.MOV R7, RZ, RZ, -R7 ;  /* 0x000000ffff077224 */ /* 0x000fc800078e0a07 */
[----:B------:R-:W-:-:S05]  /*12800*/  IMAD R3, R2, R7, R3 ;  /* 0x0000000702037224 */ /* 0x000fca00078e0203 */
[----:B------:R-:W-:Y:S02]  /*12810*/  R2UR UR36, R3 ;  /* 0x00000000032472ca */ /* 0x000fe400000e0000 */
[----:B------:R-:W-:-:S05]  /*12820*/  LOP3.LUT R3, RZ, R2, RZ, 0x33, !PT ;  /* 0x00000002ff037212 */ /* 0x000fca00078e33ff */
[----:B------:R-:W-:-:S05]  /*12830*/  IMAD.IADD R0, R6, 0x1, R3 ;  /* 0x0000000106007824 */ /* 0x000fca00078e0203 */
[----:B------:R1:W-:Y:S01]  /*12840*/  STL [R1+0x14], R0 ;  /* 0x0000140001007387 */ /* 0x0003e20000100800 */
[----:B------:R-:W-:Y:S05]  /*12850*/  BRA `(.L_x_1288) ;  /* 0x00000000000c7947 */ /* 0x000fea0003800000 */
.L_x_1283:
[----:B------:R0:W-:Y:S01]  /*12860*/  STL [R1+0x10], R0 ;  /* 0x0000100001007387 */ /* 0x0001e20000100800 */
[----:B------:R-:W-:-:S03]  /*12870*/  UMOV UR36, URZ ;  /* 0x0000003f00247c82 */ /* 0x000fc60008000000 */
[----:B------:R0:W-:Y:S02]  /*12880*/  STL [R1+0x14], RZ ;  /* 0x000014ff01007387 */ /* 0x0001e40000100800 */
.L_x_1288:
[----:B------:R-:W2:Y:S04]  /*12890*/  LDL R2, [R1+0x14] ;  /* 0x0000140001027983 */ /* 0x000ea80000100800 */
[----:B------:R-:W3:Y:S01]  /*128a0*/  LDL R4, [R1+0x10] ;  /* 0x0000100001047983 */ /* 0x000ee20000100800 */
[----:B------:R-:W-:-:S13]  /*128b0*/  ISETP.NE.AND P0, PT, R5, RZ, PT ;  /* 0x000000ff0500720c */ /* 0x000fda0003f05270 */
[----:B------:R-:W4:Y:S01]  /*128c0*/  @!P0 S2R R3, SR_CgaCtaId ;  /* 0x0000000000038919 */ /* 0x000f220000008800 */
[----:B01----:R-:W-:Y:S01]  /*128d0*/  @!P0 MOV R0, 0x400 ;  /* 0x0000040000008802 */ /* 0x003fe20000000f00 */
[----:B------:R-:W-:Y:S02]  /*128e0*/  IMAD.U32 R6, RZ, RZ, UR36 ;  /* 0x00000024ff067e24 */ /* 0x000fe4000f8e00ff */
[----:B------:R-:W-:Y:S01]  /*128f0*/  IMAD.U32 R7, RZ, RZ, UR46 ;  /* 0x0000002eff077e24 */ /* 0x000fe2000f8e00ff */
[----:B----4-:R-:W-:Y:S01]  /*12900*/  @!P0 LEA R0, R3, R0, 0x18 ;  /* 0x0000000003008211 */ /* 0x010fe200078ec0ff */
[----:B--2---:R-:W-:-:S05]  /*12910*/  IMAD.MOV.U32 R5, RZ, RZ, R2 ;  /* 0x000000ffff057224 */ /* 0x004fca00078e0002 */
[----:B---3--:R0:W-:Y:S01]  /*12920*/  @!P0 STS.128 [R0+0x228d0], R4 ;  /* 0x0228d00400008388 */ /* 0x0081e20000000c00 */
[----:B------:R-:W-:Y:S06]  /*12930*/  BAR.ARV 0x5, 0x180 ;  /* 0x0146000000007b1d */ /* 0x000fec0000002000 */
.L_x_1281:
[----:B0-----:R-:W-:Y:S01]  /*12940*/  IMAD.MOV.U32 R0, RZ, RZ, 0x1 ;  /* 0x00000001ff007424 */ /* 0x001fe200078e00ff */
[----:B------:R-:W-:Y:S01]  /*12950*/  ULDC UR4, c[0x0][0xc3c] ;  /* 0x00030f0000047ab9 */ /* 0x000fe20000000800 */
[----:B------:R-:W-:Y:S01]  /*12960*/  IMAD.MOV.U32 R19, RZ, RZ, RZ ;  /* 0x000000ffff137224 */ /* 0x000fe200078e00ff */
[----:B------:R-:W-:Y:S02]  /*12970*/  UISETP.GE.AND UP0, UPT, UR46, UR4, UPT ;  /* 0x000000042e00728c */ /* 0x000fe4000bf06270 */
[----:B------:R0:W-:Y:S04]  /*12980*/  STL [R1], R0 ;  /* 0x0000000001007387 */ /* 0x0001e80000100800 */
[----:B------:R0:W-:Y:S01]  /*12990*/  STL [R1+0x30], RZ ;  /* 0x000030ff01007387 */ /* 0x0001e20000100800 */
[----:B------:R-:W-:-:S13]  /*129a0*/  PLOP3.LUT P0, PT, PT, PT, UP0, 0x80, 0x0 ;  /* 0x000000000000781c */ /* 0x000fda0003f0f008 */
[----:B0-----:R-:W-:Y:S05]  /*129b0*/  @P0 BRA `(.L_x_1289) ;  /* 0x0000004800dc0947 */ /* 0x001fea0003800000 */
[----:B------:R-:W0:Y:S01]  /*129c0*/  S2R R8, SR_TID.X ;  /* 0x0000000000087919 */ /* 0x000e220000002100 */
        /* <DEDUP_REMOVED lines=9> */
[C---:B0-----:R-:W-:Y:S01]  /*12a60*/  LOP3.LUT R6, R8.reuse, 0x7f, RZ, 0xc0, !PT ;  /* 0x0000007f08067812 */ /* 0x041fe200078ec0ff */
[C---:B------:R-:W-:Y:S01]  /*12a70*/  IMAD.SHL.U32 R2, R8.reuse, 0x80, RZ ;  /* 0x0000008008027824 */ /* 0x040fe200078e00ff */
[----:B------:R-:W-:Y:S02]  /*12a80*/  R2P PR, R8, 0x6 ;  /* 0x0000000608007804 */ /* 0x000fe40000000000 */
[----:B------:R-:W-:Y:S02]  /*12a90*/  SHF.R.U32.HI R3, RZ, 0x5, R6 ;  /* 0x00000005ff037819 */ /* 0x000fe40000011606 */
[C---:B------:R-:W-:Y:S02]  /*12aa0*/  LOP3.LUT R0, R2.reuse, 0x380, RZ, 0xc0, !PT ;  /* 0x0000038002007812 */ /* 0x040fe400078ec0ff */
[----:B-1----:R-:W-:Y:S02]  /*12ab0*/  LOP3.LUT R4, R2, 0x400, RZ, 0xc0, !PT ;  /* 0x0000040002047812 */ /* 0x002fe400078ec0ff */
        /* <DEDUP_REMOVED lines=29> */
[----:B0-----:R-:W-:-:S05]  /*12c90*/  IMAD.MOV.U32 R0, RZ, RZ, 0x1 ;  /* 0x00000001ff007424 */ /* 0x001fca00078e00ff */
[----:B------:R0:W-:Y:S02]  /*12ca0*/  STL [R1], R0 ;  /* 0x0000000001007387 */ /* 0x0001e40000100800 */
[----:B0-----:R-:W-:-:S07]  /*12cb0*/  LOP3.LUT R0, R4, 0x80, RZ, 0xfc, !PT ;  /* 0x0000008004007812 */ /* 0x001fce00078efcff */
.L_x_1366:
[----:B------:R-:W-:Y:S01]  /*12cc0*/  ULDC.64 UR4, c[0x0][0xa28] ;  /* 0x00028a0000047ab9 */ /* 0x000fe20000000a00 */
[----:B------:R-:W-:Y:S01]  /*12cd0*/  IMAD.MOV.U32 R0, RZ, RZ, RZ ;  /* 0x000000ffff007224 */ /* 0x000fe200078e00ff */
[----:B------:R-:W-:Y:S01]  /*12ce0*/  UISETP.NE.U32.AND UP0, UPT, UR4, URZ, UPT ;  /* 0x0000003f0400728c */ /* 0x000fe2000bf05070 */
[----:B------:R-:W-:Y:S01]  /*12cf0*/  ULDC.64 UR8, c[0x0][0xa18] ;  /* 0x0002860000087ab9 */ /* 0x000fe20000000a00 */
[----:B------:R-:W-:Y:S02]  /*12d00*/  ULDC.64 UR6, c[0x0][0xa00] ;  /* 0x0002800000067ab9 */ /* 0x000fe40000000a00 */
[----:B------:R-:W-:Y:S01]  /*12d10*/  UISETP.NE.AND.EX UP0, UPT, UR5, URZ, UPT, UP0 ;  /* 0x0000003f0500728c */ /* 0x000fe2000bf05300 */
[----:B01----:R-:W-:Y:S01]  /*12d20*/  IMAD.MOV.U32 R4, RZ, RZ, RZ ;  /* 0x000000ffff047224 */ /* 0x003fe200078e00ff */
[----:B------:R-:W-:-:S04]  /*12d30*/  ULDC.64 UR10, c[0x0][0xa20] ;  /* 0x00028800000a7ab9 */ /* 0x000fc80000000a00 */
[----:B------:R-:W-:-:S05]  /*12d40*/  PLOP3.LUT P0, PT, PT, PT, UP0, 0x80, 0x0 ;  /* 0x000000000000781c */ /* 0x000fca0003f0f008 */
[----:B------:R-:W-:Y:S02]  /*12d50*/  @UP0 ULDC.64 UR4, c[0x0][0xa28] ;  /* 0x00028a0000040ab9 */ /* 0x000fe40000000a00 */
[----:B------:R-:W-:-:S06]  /*12d60*/  @UP0 UIMAD.WIDE UR4, UR46, 0x4, UR4 ;  /* 0x000000042e0408a5 */ /* 0x000fcc000f8e0204 */
[----:B------:R-:W-:Y:S02]  /*12d70*/  IMAD.U32 R2, RZ, RZ, UR4 ;  /* 0x00000004ff027e24 */ /* 0x000fe4000f8e00ff */
[----:B------:R-:W-:Y:S01]  /*12d80*/  IMAD.U32 R3, RZ, RZ, UR5 ;  /* 0x00000005ff037e24 */ /* 0x000fe2000f8e00ff */
[----:B------:R-:W-:Y:S01]  /*12d90*/  ULDC.64 UR4, c[0x0][0xa00] ;  /* 0x0002800000047ab9 */ /* 0x000fe20000000a00 */
[----:B------:R-:W-:-:S03]  /*12da0*/  UISETP.NE.U32.AND UP0, UPT, UR8, URZ, UPT ;  /* 0x0000003f0800728c */ /* 0x000fc6000bf05070 */
[----:B------:R0:W5:Y:S01]  /*12db0*/  @P0 LDG.E R0, desc[UR40][R2.64] ;  /* 0x0000002802000981 */ /* 0x000162000c1e1900 */
[----:B------:R-:W-:Y:S01]  /*12dc0*/  ISETP.NE.U32.AND P0, PT, RZ, UR4, PT ;  /* 0x00000004ff007c0c */ /* 0x000fe2000bf05070 */
[----:B------:R-:W-:Y:S02]  /*12dd0*/  UISETP.NE.AND.EX UP0, UPT, UR9, URZ, UPT, UP0 ;  /* 0x0000003f0900728c */ /* 0x000fe4000bf05300 */
[----:B------:R-:W-:Y:S01]  /*12de0*/  UIMAD.WIDE UR6, UR46, 0x4, UR6 ;  /* 0x000000042e0678a5 */ /* 0x000fe2000f8e0206 */
[----:B------:R-:W-:Y:S01]  /*12df0*/  ISETP.NE.AND.EX P0, PT, RZ, UR5, PT, P0 ;  /* 0x00000005ff007c0c */ /* 0x000fe2000bf05300 */
[----:B------:R-:W-:Y:S01]  /*12e00*/  ULDC.64 UR4, c[0x0][0xa08] ;  /* 0x0002820000047ab9 */ /* 0x000fe20000000a00 */
[----:B------:R-:W-:Y:S01]  /*12e10*/  ULDC.64 UR8, c[0x0][0xa08] ;  /* 0x0002820000087ab9 */ /* 0x000fe20000000a00 */
[----:B------:R-:W-:Y:S01]  /*12e20*/  ISETP.NE.U32.AND P1, PT, RZ, UR4, PT ;  /* 0x00000004ff007c0c */ /* 0x000fe2000bf25070 */
[----:B------:R-:W-:Y:S01]  /*12e30*/  UIMAD.WIDE UR8, UR46, 0x4, UR8 ;  /* 0x000000042e0878a5 */ /* 0x000fe2000f8e0208 */
[----:B0-----:R-:W-:-:S02]  /*12e40*/  IMAD.U32 R2, RZ, RZ, UR6 ;  /* 0x00000006ff027e24 */ /* 0x001fc4000f8e00ff */
[----:B------:R-:W-:Y:S01]  /*12e50*/  ISETP.NE.AND.EX P1, PT, RZ, UR5, PT, P1 ;  /* 0x00000005ff007c0c */ /* 0x000fe2000bf25310 */
[----:B------:R-:W-:Y:S01]  /*12e60*/  IMAD.U32 R3, RZ, RZ, UR7 ;  /* 0x00000007ff037e24 */ /* 0x000fe2000f8e00ff */
[----:B------:R-:W-:Y:S01]  /*12e70*/  @UP0 ULDC.64 UR4, c[0x0][0xa18] ;  /* 0x0002860000040ab9 */ /* 0x000fe20000000a00 */
[----:B------:R-:W-:Y:S01]  /*12e80*/  PLOP3.LUT P3, PT, PT, PT, UP0, 0x80, 0x0 ;  /* 0x000000000000781c */ /* 0x000fe20003f6f008 */
[----:B------:R-:W-:Y:S02]  /*12e90*/  @UP0 UIMAD.WIDE UR4, UR46, 0x4, UR4 ;  /* 0x000000042e0408a5 */ /* 0x000fe4000f8e0204 */
[----:B------:R0:W2:Y:S02]  /*12ea0*/  @P0 LDG.E R5, desc[UR40][R2.64] ;  /* 0x0000002802050981 */ /* 0x0000a4000c1e1900 */
[----:B0-----:R-:W-:Y:S02]  /*12eb0*/  IMAD.U32 R2, RZ, RZ, UR8 ;  /* 0x00000008ff027e24 */ /* 0x001fe4000f8e00ff */
[----:B------:R-:W-:-:S05]  /*12ec0*/  IMAD.U32 R3, RZ, RZ, UR9 ;  /* 0x00000009ff037e24 */ /* 0x000fca000f8e00ff */
[----:B------:R0:W5:Y:S02]  /*12ed0*/  @P1 LDG.E R4, desc[UR40][R2.64] ;  /* 0x0000002802041981 */ /* 0x000164000c1e1900 */
[----:B0-----:R-:W-:Y:S02]  /*12ee0*/  IMAD.U32 R2, RZ, RZ, UR4 ;  /* 0x00000004ff027e24 */ /* 0x001fe4000f8e00ff */
[----:B------:R-:W-:Y:S01]  /*12ef0*/  IMAD.U32 R3, RZ, RZ, UR5 ;  /* 0x00000005ff037e24 */ /* 0x000fe2000f8e00ff */
[----:B------:R-:W-:-:S04]  /*12f00*/  ULDC.64 UR4, c[0x0][0x418] ;  /* 0x0001060000047ab9 */ /* 0x000fc80000000a00 */
[----:B------:R-:W3:Y:S01]  /*12f10*/  @P3 LDG.E R2, desc[UR40][R2.64] ;  /* 0x0000002802023981 */ /* 0x000ee2000c1e1900 */
[----:B------:R-:W-:Y:S01]  /*12f20*/  UISETP.NE.U32.AND UP0, UPT, UR4, URZ, UPT ;  /* 0x0000003f0400728c */ /* 0x000fe2000bf05070 */
[----:B------:R-:W-:Y:S01]  /*12f30*/  ISETP.NE.U32.AND P2, PT, RZ, UR10, PT ;  /* 0x0000000aff007c0c */ /* 0x000fe2000bf45070 */
[----:B------:R-:W-:Y:S01]  /*12f40*/  UMOV UR47, URZ ;  /* 0x0000003f002f7c82 */ /* 0x000fe20008000000 */
[----:B------:R-:W-:Y:S01]  /*12f50*/  ULDC UR4, c[0x0][0x424] ;  /* 0x0001090000047ab9 */ /* 0x000fe20000000800 */
[----:B------:R-:W-:Y:S01]  /*12f60*/  UISETP.NE.AND.EX UP0, UPT, UR5, URZ, UPT, UP0 ;  /* 0x0000003f0500728c */ /* 0x000fe2000bf05300 */
[----:B------:R-:W-:Y:S01]  /*12f70*/  ISETP.NE.AND.EX P2, PT, RZ, UR11, PT, P2 ;  /* 0x0000000bff007c0c */ /* 0x000fe2000bf45320 */
[----:B------:R-:W-:Y:S01]  /*12f80*/  ULDC UR44, c[0x0][0x288] ;  /* 0x0000a200002c7ab9 */ /* 0x000fe20000000800 */
[----:B------:R-:W-:Y:S01]  /*12f90*/  ULDC UR5, c[0x0][0x2f0] ;  /* 0x0000bc0000057ab9 */ /* 0x000fe20000000800 */
[----:B------:R-:W-:-:S04]  /*12fa0*/  USEL UR4, UR4, 0x1, UP0 ;  /* 0x0000000104047887 */ /* 0x000fc80008000000 */
[----:B------:R-:W-:Y:S01]  /*12fb0*/  UIMAD UR4, UR4, UR5, URZ ;  /* 0x00000005040472a4 */ /* 0x000fe2000f8e023f */
[----:B--2---:R-:W-:Y:S02]  /*12fc0*/  @P0 R2UR UR47, R5 ;  /* 0x00000000052f02ca */ /* 0x004fe400000e0000 */
[----:B---3--:R-:W-:Y:S01]  /*12fd0*/  @P3 R2UR UR44, R2 ;  /* 0x00000000022c32ca */ /* 0x008fe200000e0000 */
[----:B------:R-:W-:-:S14]  /*12fe0*/  @P3 BRA `(.L_x_1290) ;  /* 0x0000000000243947 */ /* 0x000fdc0003800000 */
[----:B------:R-:W-:Y:S05]  /*12ff0*/  @!P0 BRA `(.L_x_1290) ;  /* 0x0000000000208947 */ /* 0x000fea0003800000 */
[----:B------:R-:W-:Y:S02]  /*13000*/  IMAD.U32 R2, RZ, RZ, UR6 ;  /* 0x00000006ff027e24 */ /* 0x000fe4000f8e00ff */
[----:B------:R-:W-:-:S05]  /*13010*/  IMAD.U32 R3, RZ, RZ, UR7 ;  /* 0x00000007ff037e24 */ /* 0x000fca000f8e00ff */
[----:B------:R-:W2:Y:S02]  /*13020*/  LDG.E R2, desc[UR40][R2.64] ;  /* 0x0000002802027981 */ /* 0x000ea4000c1e1900 */
[----:B--2---:R-:W-:Y:S01]  /*13030*/  R2UR UR5, R2 ;  /* 0x00000000020572ca */ /* 0x004fe200000e0000 */
[----:B------:R-:W-:-:S06]  /*13040*/  IMAD.U32 R2, RZ, RZ, UR6 ;  /* 0x00000006ff027e24 */ /* 0x000fcc000f8e00ff */
[----:B------:R-:W2:Y:S02]  /*13050*/  LDG.E R2, desc[UR40][R2.64+0x4] ;  /* 0x0000042802027981 */ /* 0x000ea4000c1e1900 */
[----:B--2---:R-:W-:-:S13]  /*13060*/  R2UR UR44, R2 ;  /* 0x00000000022c72ca */ /* 0x004fda00000e0000 */
[----:B------:R-:W-:-:S12]  /*13070*/  UIADD3 UR44, -UR5, UR44, URZ ;  /* 0x0000002c052c7290 */ /* 0x000fd8000fffe13f */
.L_x_1290:
[----:B-----5:R-:W-:-:S05]  /*13080*/  IMAD.IADD R2, R4, 0x1, R0 ;  /* 0x0000000104027824 */ /* 0x020fca00078e0200 */
[----:B------:R0:W-:Y:S01]  /*13090*/  STL [R1+0x1c], R2 ;  /* 0x00001c0201007387 */ /* 0x0001e20000100800 */
[----:B------:R-:W-:Y:S05]  /*130a0*/  @!P2 BRA `(.L_x_1291) ;  /* 0x00000000001ca947 */ /* 0x000fea0003800000 */
[----:B------:R-:W-:Y:S02]  /*130b0*/  ULDC.64 UR4, c[0x0][0xa20] ;  /* 0x0002880000047ab9 */ /* 0x000fe40000000a00 */
[----:B------:R-:W-:-:S06]  /*130c0*/  UIMAD.WIDE UR4, UR46, 0x4, UR4 ;  /* 0x000000042e0478a5 */ /* 0x000fcc000f8e0204 */
[----:B0-----:R-:W-:Y:S02]  /*130d0*/  IMAD.U32 R2, RZ, RZ, UR4 ;  /* 0x00000004ff027e24 */ /* 0x001fe4000f8e00ff */
[----:B------:R-:W-:-:S05]  /*130e0*/  IMAD.U32 R3, RZ, RZ, UR5 ;  /* 0x00000005ff037e24 */ /* 0x000fca000f8e00ff */
[----:B------:R-:W2:Y:S02]  /*130f0*/  LDG.E R2, desc[UR40][R2.64] ;  /* 0x0000002802027981 */ /* 0x000ea4000c1e1900 */
[----:B--2---:R-:W-:Y:S01]  /*13100*/  R2UR UR4, R2 ;  /* 0x00000000020472ca */ /* 0x004fe200000e0000 */
[----:B------:R-:W-:-:S14]  /*13110*/  BRA `(.L_x_1292) ;  /* 0x0000000000247947 */ /* 0x000fdc0003800000 */
.L_x_1291:
[----:B------:R-:W-:Y:S05]  /*13120*/  @!P1 BRA `(.L_x_1292) ;  /* 0x0000000000209947 */ /* 0x000fea0003800000 */
[----:B0-----:R-:W-:Y:S02]  /*13130*/  IMAD.U32 R2, RZ, RZ, UR8 ;  /* 0x00000008ff027e24 */ /* 0x001fe4000f8e00ff */
[----:B------:R-:W-:-:S05]  /*13140*/  IMAD.U32 R3, RZ, RZ, UR9 ;  /* 0x00000009ff037e24 */ /* 0x000fca000f8e00ff */
[----:B------:R-:W2:Y:S02]  /*13150*/  LDG.E R2, desc[UR40][R2.64] ;  /* 0x0000002802027981 */ /* 0x000ea4000c1e1900 */
[----:B--2---:R-:W-:Y:S01]  /*13160*/  R2UR UR5, R2 ;  /* 0x00000000020572ca */ /* 0x004fe200000e0000 */
[----:B------:R-:W-:-:S06]  /*13170*/  IMAD.U32 R2, RZ, RZ, UR8 ;  /* 0x00000008ff027e24 */ /* 0x000fcc000f8e00ff */
[----:B------:R-:W2:Y:S02]  /*13180*/  LDG.E R2, desc[UR40][R2.64+0x4] ;  /* 0x0000042802027981 */ /* 0x000ea4000c1e1900 */
[----:B--2---:R-:W-:-:S13]  /*13190*/  R2UR UR4, R2 ;  /* 0x00000000020472ca */ /* 0x004fda00000e0000 */
[----:B------:R-:W-:-:S12]  /*131a0*/  UIADD3 UR4, -UR5, UR4, URZ ;  /* 0x0000000405047290 */ /* 0x000fd8000fffe13f */
.L_x_1292:
[----:B0-----:R-:W2:Y:S01]  /*131b0*/  LDL.LU R2, [R1+0x14] ;  /* 0x0000140001027983 */ /* 0x001ea20000300800 */
[----:B------:R-:W-:Y:S01]  /*131c0*/  ULDC UR5, c[0x0][0x448] ;  /* 0x0001120000057ab9 */ /* 0x000fe20000000800 */
[----:B------:R-:W-:Y:S01]  /*131d0*/  R2UR UR11, R0 ;  /* 0x00000000000b72ca */ /* 0x000fe200000e0000 */
[----:B------:R-:W-:-:S06]  /*131e0*/  UISETP.NE.AND UP0, UPT, UR5, 0x1, UPT ;  /* 0x000000010500788c */ /* 0x000fcc000bf05270 */
[----:B------:R-:W-:Y:S02]  /*131f0*/  PLOP3.LUT P0, PT, PT, PT, UP0, 0x80, 0x0 ;  /* 0x000000000000781c */ /* 0x000fe40003f0f008 */
[----:B------:R-:W-:-:S03]  /*13200*/  PLOP3.LUT P1, PT, PT, PT, UP0, 0x80, 0x0 ;  /* 0x000000000000781c */ /* 0x000fc60003f2f008 */
[----:B------:R-:W-:Y:S01]  /*13210*/  @UP0 ULDC UR5, c[0x0][0x44c] ;  /* 0x0001130000050ab9 */ /* 0x000fe20000000800 */
[----:B------:R-:W-:-:S04]  /*13220*/  UIADD3 UR11, -UR11, UR4, URZ ;  /* 0x000000040b0b7290 */ /* 0x000fc8000fffe13f */
[----:B------:R-:W-:Y:S01]  /*13230*/  UIADD3 UR7, UR11, 0x1, -UR44 ;  /* 0x000000010b077890 */ /* 0x000fe2000fffe82c */
[----:B--2---:R-:W-:-:S04]  /*13240*/  IMAD.SHL.U32 R18, R2, 0x80, RZ ;  /* 0x0000008002127824 */ /* 0x004fc800078e00ff */
[----:B------:R-:W-:-:S05]  /*13250*/  VIADD R0, R18, 0x7f ;  /* 0x0000007f12007836 */ /* 0x000fca0000000000 */
[C---:B------:R-:W-:Y:S01]  /*13260*/  R2UR UR6, R0.reuse ;  /* 0x00000000000672ca */ /* 0x040fe200000e0000 */
[----:B------:R-:W-:Y:S01]  /*13270*/  @P0 IMAD.HI.U32 R0, R0, UR5, RZ ;  /* 0x0000000500000c27 */ /* 0x000fe2000f8e00ff */
[----:B------:R-:W-:-:S04]  /*13280*/  @UP0 ULDC UR5, c[0x0][0x450] ;  /* 0x0001140000050ab9 */ /* 0x000fc80000000800 */
[----:B------:R-:W-:Y:S01]  /*13290*/  @P0 SHF.R.U32.HI R0, RZ, UR5, R0 ;  /* 0x00000005ff000c19 */ /* 0x000fe20008011600 */
[----:B------:R-:W-:Y:S02]  /*132a0*/  ULDC.64 UR4, c[0x0][0x9e0] ;  /* 0x0002780000047ab9 */ /* 0x000fe40000000a00 */
[----:B------:R-:W-:Y:S01]  /*132b0*/  UISETP.GE.AND UP1, UPT, UR5, 0x1, UPT ;  /* 0x000000010500788c */ /* 0x000fe2000bf26270 */
[----:B------:R-:W-:-:S05]  /*132c0*/  @P1 R2UR UR6, R0 ;  /* 0x00000000000612ca */ /* 0x000fca00000e0000 */
[----:B------:R-:W-:-:S08]  /*132d0*/  PLOP3.LUT P1, PT, PT, PT, UP1, 0x80, 0x0 ;  /* 0x000000000000781c */ /* 0x000fd00003f2f018 */
[----:B------:R-:W-:-:S04]  /*132e0*/  UIADD3 UR6, UR7, UR6, URZ ;  /* 0x0000000607067290 */ /* 0x000fc8000fffe03f */
        /* <DEDUP_REMOVED lines=12> */
.L_x_1294:
[----:B------:R-:W-:-:S11]  /*133b0*/  UISETP.NE.AND UP1, UPT, UR5, 0x1, UPT ;  /* 0x000000010500788c */ /* 0x000fd6000bf25270 */
[----:B------:R-:W-:Y:S02]  /*133c0*/  @UP1 ULDC.64 UR12, c[0x0][0x9e8] ;  /* 0x00027a00000c1ab9 */ /* 0x000fe40000000a00 */
[----:B------:R-:W-:-:S04]  /*133d0*/  UIMAD.WIDE.U32 UR6, UR8, UR12, URZ ;  /* 0x0000000c080672a5 */ /* 0x000fc8000f8e003f */
[----:B------:R-:W-:-:S12]  /*133e0*/  @UP1 USHF.R.U32.HI UR8, URZ, UR13, UR7 ;  /* 0x0000000d3f081299 */ /* 0x000fd80008011607 */
.L_x_1295:
[----:B------:R-:W-:-:S04]  /*133f0*/  UIMAD UR8, UR8, UR5, UR5 ;  /* 0x00000005080872a4 */ /* 0x000fc8000f8e0205 */
[----:B------:R-:W-:-:S04]  /*13400*/  UISETP.LT.AND UP1, UPT, UR4, UR8, UPT ;  /* 0x000000080400728c */ /* 0x000fc8000bf21270 */
[----:B------:R-:W-:-:S12]  /*13410*/  USEL UR4, UR4, UR8, UP1 ;  /* 0x0000000804047287 */ /* 0x000fd80008800000 */
.L_x_1293:
[----:B------:R-:W-:Y:S01]  /*13420*/  R2UR UR12, R18 ;  /* 0x00000000120c72ca */ /* 0x000fe200000e0000 */
[----:B------:R-:W-:Y:S02]  /*13430*/  UIADD3 UR8, UR11, 0x7f, URZ ;  /* 0x0000007f0b087890 */ /* 0x000fe4000fffe03f */
[----:B------:R-:W-:Y:S01]  /*13440*/  UIADD3 UR9, UR4, 0x7f, URZ ;  /* 0x0000007f04097890 */ /* 0x000fe2000fffe03f */
[----:B------:R-:W-:Y:S01]  /*13450*/  @UP0 ULDC UR6, c[0x0][0x44c] ;  /* 0x0001130000060ab9 */ /* 0x000fe20000000800 */
[----:B------:R-:W-:Y:S02]  /*13460*/  USHF.R.S32.HI UR4, URZ, 0x1f, UR8 ;  /* 0x0000001f3f047899 */ /* 0x000fe40008011408 */
[----:B------:R-:W-:Y:S02]  /*13470*/  USHF.R.S32.HI UR10, URZ, 0x1f, UR9 ;  /* 0x0000001f3f0a7899 */ /* 0x000fe40008011409 */
[----:B------:R-:W-:Y:S01]  /*13480*/  ULEA.HI UR4, UR4, UR8, URZ, 0x7 ;  /* 0x0000000804047291 */ /* 0x000fe2000f8f383f */
[----:B------:R-:W-:-:S03]  /*13490*/  @UP0 ULDC UR13, c[0x0][0x450] ;  /* 0x00011400000d0ab9 */ /* 0x000fc60000000800 */
[----:B------:R-:W-:Y:S02]  /*134a0*/  UIMAD.WIDE.U32 UR6, UR12, UR6, URZ ;  /* 0x000000060c0672a5 */ /* 0x000fe4000f8e003f */
[----:B------:R-:W-:Y:S01]  /*134b0*/  UMOV UR8, UR12 ;  /* 0x0000000c00087c82 */ /* 0x000fe20008000000 */
[----:B------:R-:W-:Y:S02]  /*134c0*/  ULEA.HI UR10, UR10, UR9, URZ, 0x7 ;  /* 0x000000090a0a7291 */ /* 0x000fe4000f8f383f */
[----:B------:R-:W-:Y:S02]  /*134d0*/  @UP0 USHF.R.U32.HI UR8, URZ, UR13, UR7 ;  /* 0x0000000d3f080299 */ /* 0x000fe40008011607 */
[----:B------:R-:W-:Y:S02]  /*134e0*/  USHF.R.S32.HI UR4, URZ, 0x7, UR4 ;  /* 0x000000073f047899 */ /* 0x000fe40008011404 */
[----:B------:R-:W-:Y:S02]  /*134f0*/  UIADD3 UR8, UR8, UR11, -UR44 ;  /* 0x0000000b08087290 */ /* 0x000fe4000fffe82c */
[----:B------:R-:W-:Y:S01]  /*13500*/  USHF.R.S32.HI UR10, URZ, 0x7, UR10 ;  /* 0x000000073f0a7899 */ /* 0x000fe2000801140a */
[----:B------:R-:W-:-:S02]  /*13510*/  ULDC UR6, c[0x0][0x9dc] ;  /* 0x0002770000067ab9 */ /* 0x000fc40000000800 */
[----:B------:R-:W-:Y:S02]  /*13520*/  UIADD3 UR6, UR8, -UR6, URZ ;  /* 0x8000000608067290 */ /* 0x000fe4000fffe03f */
[----:B------:R-:W-:-:S04]  /*13530*/  UISETP.LT.AND UP0, UPT, UR4, UR10, UPT ;  /* 0x0000000a0400728c */ /* 0x000fc8000bf01270 */
[----:B------:R-:W-:Y:S01]  /*13540*/  USEL UR42, UR4, UR10, UP0 ;  /* 0x0000000a042a7287 */ /* 0x000fe20008000000 */
[----:B------:R-:W-:Y:S01]  /*13550*/  IMAD.U32 R0, RZ, RZ, UR6 ;  /* 0x00000006ff007e24 */ /* 0x000fe2000f8e00ff */
[----:B------:R-:W-:Y:S10]  /*13560*/  @!P1 BRA `(.L_x_1296) ;  /* 0x0000000000409947 */ /* 0x000ff40003800000 */
        /* <DEDUP_REMOVED lines=10> */
.L_x_1297:
[----:B------:R-:W-:-:S11]  /*13610*/  UISETP.NE.AND UP0, UPT, UR5, 0x1, UPT ;  /* 0x000000010500788c */ /* 0x000fd6000bf05270 */
[----:B------:R-:W-:Y:S02]  /*13620*/  @UP0 ULDC.64 UR10, c[0x0][0x9e8] ;  /* 0x00027a00000a0ab9 */ /* 0x000fe40000000a00 */
[----:B------:R-:W-:-:S04]  /*13630*/  UIMAD.WIDE.U32 UR6, UR8, UR10, URZ ;  /* 0x0000000a080672a5 */ /* 0x000fc8000f8e003f */
[----:B------:R-:W-:-:S12]  /*13640*/  @UP0 USHF.R.U32.HI UR8, URZ, UR11, UR7 ;  /* 0x0000000b3f080299 */ /* 0x000fd80008011607 */
.L_x_1298:
[----:B------:R-:W-:-:S06]  /*13650*/  UIMAD UR5, UR8, UR5, URZ ;  /* 0x00000005080572a4 */ /* 0x000fcc000f8e023f */
[----:B------:R-:W-:-:S07]  /*13660*/  VIMNMX R0, R0, UR5, !PT ;  /* 0x0000000500007c48 */ /* 0x000fce000ffe0100 */
.L_x_1296:
[----:B------:R-:W-:Y:S01]  /*13670*/  SHF.R.S32.HI R2, RZ, 0x1f, R0 ;  /* 0x0000001fff027819 */ /* 0x000fe20000011400 */
[----:B------:R-:W-:Y:S03]  /*13680*/  BSSY B7, `(.L_x_1299) ;  /* 0x0000321000077945 */ /* 0x000fe60003800000 */
[----:B------:R-:W-:-:S04]  /*13690*/  LEA.HI R2, R2, R0, RZ, 0x7 ;  /* 0x0000000002027211 */ /* 0x000fc800078f38ff */
[----:B------:R-:W-:-:S04]  /*136a0*/  SHF.R.S32.HI R2, RZ, 0x7, R2 ;  /* 0x00000007ff027819 */ /* 0x000fc80000011402 */
[----:B------:R-:W-:-:S04]  /*136b0*/  VIMNMX R3, RZ, R2, !PT ;  /* 0x00000002ff037248 */ /* 0x000fc80007fe0100 */
[----:B------:R-:W-:Y:S01]  /*136c0*/  ISETP.LT.AND P0, PT, R3, UR42, PT ;  /* 0x0000002a03007c0c */ /* 0x000fe2000bf01270 */
[----:B------:R0:W-:-:S12]  /*136d0*/  STL [R1+0x18], R3 ;  /* 0x0000180301007387 */ /* 0x0001d80000100800 */
[----:B0-----:R-:W-:Y:S05]  /*136e0*/  @P0 BRA `(.L_x_1300) ;  /* 0x0000000000480947 */ /* 0x001fea0003800000 */
        /* <DEDUP_REMOVED lines=18> */
.L_x_1300:
        /* <DEDUP_REMOVED lines=20> */
.L_x_1303:
[----:B------:R-:W-:Y:S05]  /*13950*/  BSYNC B6 ;  /* 0x0000000000067941 */ /* 0x000fea0003800000 */
.L_x_1302:
        /* <DEDUP_REMOVED lines=24> */
.L_x_1305:
[----:B------:R-:W-:Y:S05]  /*13ae0*/  BSYNC B6 ;  /* 0x0000000000067941 */ /* 0x000fea0003800000 */
.L_x_1304:
        /* <DEDUP_REMOVED lines=20> */
.L_x_1307:
[----:B------:R-:W-:Y:S05]  /*13c30*/  BSYNC B6 ;  /* 0x0000000000067941 */ /* 0x000fea0003800000 */
.L_x_1306:
        /* <DEDUP_REMOVED lines=19> */
.L_x_1309:
[----:B------:R-:W-:Y:S05]  /*13d70*/  BSYNC B6 ;  /* 0x0000000000067941 */ /* 0x000fea0003800000 */
.L_x_1308:
        /* <DEDUP_REMOVED lines=8> */
[----:B------:R-:W-:Y:S01]  /*13e00*/  IMAD.U32 R3, RZ, RZ, UR5 ;  /* 0x00000005ff037e24 */ /* 0x000fe2000f8e00ff */
[----:B------:R-:W1:Y:S01]  /*13e10*/  S2R R0, SR_TID.X ;  /* 0x0000000000007919 */ /* 0x000e620000002100 */
[----:B------:R-:W-:-:S03]  /*13e20*/  ULDC.64 UR4, c[0x0][0xa08] ;  /* 0x0002820000047ab9 */ /* 0x000fc60000000a00 */
[----:B------:R2:W3:Y:S02]  /*13e30*/  @P0 LDG.E R8, desc[UR40][R2.64] ;  /* 0x0000002802080981 */ /* 0x0004e4000c1e1900 */
[----:B--2---:R-:W2:Y:S01]  /*13e40*/  LDC.64 R2, c[0x0][0x418] ;  /* 0x00010600ff027b82 */ /* 0x004ea20000000a00 */
[----:B-1----:R-:W-:-:S04]  /*13e50*/  SHF.R.U32.HI R0, RZ, 0x5, R0 ;  /* 0x00000005ff007819 */ /* 0x002fc80000011600 */
[----:B------:R-:W-:Y:S02]  /*13e60*/  LOP3.LUT R0, R0, 0x3, RZ, 0xc0, !PT ;  /* 0x0000000300007812 */ /* 0x000fe400078ec0ff */
[----:B--2---:R-:W-:Y:S01]  /*13e70*/  LOP3.LUT P0, RZ, R2, UR4, RZ, 0xfc, !PT ;  /* 0x0000000402ff7c12 */ /* 0x004fe2000f80fcff */
[----:B------:R-:W-:-:S03]  /*13e80*/  UMOV UR4, 0xffffffff ;  /* 0xffffffff00047882 */ /* 0x000fc60000000000 */
[----:B------:R-:W-:Y:S02]  /*13e90*/  LOP3.LUT P0, RZ, R3, UR5, RZ, 0xfc, P0 ;  /* 0x0000000503ff7c12 */ /* 0x000fe4000800fcff */
[----:B---3--:R-:W-:Y:S01]  /*13ea0*/  SHF.R.S32.HI R9, RZ, 0x1f, R8 ;  /* 0x0000001fff097819 */ /* 0x008fe20000011408 */
[----:B------:R1:W-:Y:S01]  /*13eb0*/  STL [R1+0x4], R8 ;  /* 0x0000040801007387 */ /* 0x0003e20000100800 */
[----:B0-----:R-:W-:-:S03]  /*13ec0*/  SEL R16, R8, RZ, !P0 ;  /* 0x000000ff08107207 */ /* 0x001fc60004000000 */
[----:B------:R1:W-:Y:S01]  /*13ed0*/  STL [R1+0x14], R9 ;  /* 0x0000140901007387 */ /* 0x0003e20000100800 */
[----:B------:R-:W-:Y:S05]  /*13ee0*/  BRA.DIV UR4, `(.L_x_1310) ;  /* 0x0000003e046c7947 */ /* 0x000fea000b800000 */
[----:B------:R0:W2:Y:S02]  /*13ef0*/  SHFL.IDX PT, R14, R0, RZ, 0x1f ;  /* 0x00001fff000e7589 */ /* 0x0000a400000e0000 */
.L_x_1385:
[----:B0-----:R-:W3:Y:S01]  /*13f00*/  LDL.LU R0, [R1+0x20] ;  /* 0x0000200001007983 */ /* 0x001ee20000300800 */
[----:B------:R-:W-:Y:S02]  /*13f10*/  PLOP3.LUT P1, PT, PT, PT, PT, 0x8, 0x0 ;  /* 0x000000000000781c */ /* 0x000fe40003f2e170 */
[----:B--2---:R-:W-:Y:S02]  /*13f20*/  ISETP.NE.AND P0, PT, R14, RZ, PT ;  /* 0x000000ff0e00720c */ /* 0x004fe40003f05270 */
[----:B---3--:R-:W-:-:S09]  /*13f30*/  LOP3.LUT R0, R0, 0xfffffffe, RZ, 0xc0, !PT ;  /* 0xfffffffe00007812 */ /* 0x008fd200078ec0ff */
        /* <DEDUP_REMOVED lines=8> */
.L_x_1388:
        /* <DEDUP_REMOVED lines=21> */
.L_x_1313:
[----:B0-----:R-:W2:Y:S01]  /*14110*/  LDL R3, [R1] ;  /* 0x0000000001037983 */ /* 0x001ea20000100800 */
[----:B------:R-:W-:Y:S01]  /*14120*/  IMAD R2, R19, 0x8, R17 ;  /* 0x0000000813027824 */ /* 0x000fe200078e0211 */
[----:B-1----:R-:W0:Y:S02]  /*14130*/  S2R R8, SR_TID.X ;  /* 0x0000000000087919 */ /* 0x002e240000002100 */
[----:B0-----:R-:W-:-:S04]  /*14140*/  LOP3.LUT R8, R8, 0x7f, RZ, 0xc0, !PT ;  /* 0x0000007f08087812 */ /* 0x001fc800078ec0ff */
[----:B------:R-:W-:Y:S02]  /*14150*/  ISETP.NE.AND P1, PT, R8, RZ, PT ;  /* 0x000000ff0800720c */ /* 0x000fe40003f25270 */
[----:B--2---:R-:W-:-:S04]  /*14160*/  SHF.L.U32 R3, R3, 0x1f, RZ ;  /* 0x0000001f03037819 */ /* 0x004fc800000006ff */
[----:B------:R-:W0:Y:S02]  /*14170*/  SYNCS.PHASECHK.TRANS64.TRYWAIT P0, [R2+URZ+0x22880], R3 ;  /* 0x02288003020075a7 */ /* 0x000e24000800017f */
[----:B0-----:R-:W-:Y:S05]  /*14180*/  @!P0 BRA `(.L_x_1314) ;  /* 0x0000003c00048947 */ /* 0x001fea0003800000 */
.L_x_1389:
        /* <DEDUP_REMOVED lines=8> */
.L_x_1315:
[----:B------:R-:W2:Y:S01]  /*14210*/  LDL R5, [R1+0x1c] ;  /* 0x00001c0001057983 */ /* 0x000ea20000100800 */
[----:B------:R-:W-:Y:S01]  /*14220*/  IMAD R4, R19, 0x4000, R17 ;  /* 0x0000400013047824 */ /* 0x000fe200078e0211 */
[----:B------:R-:W-:Y:S01]  /*14230*/  R2UR UR33, R2 ;  /* 0x00000000022172ca */ /* 0x000fe200000e0000 */
[----:B------:R-:W-:Y:S01]  /*14240*/  UIADD3 UR4, UP0, UR48, 0x470, URZ ;  /* 0x0000047030047890 */ /* 0x000fe2000ff1e03f */
[----:B-----5:R-:W-:Y:S01]  /*14250*/  R2UR UR37, R16 ;  /* 0x00000000102572ca */ /* 0x020fe200000e0000 */
[----:B------:R-:W-:Y:S01]  /*14260*/  UMOV UR6, 0x0 ;  /* 0x0000000000067882 */ /* 0x000fe20000000000 */
[----:B------:R-:W-:Y:S01]  /*14270*/  R2UR UR32, R4 ;  /* 0x00000000042072ca */ /* 0x000fe200000e0000 */
[----:B------:R-:W-:Y:S01]  /*14280*/  UIADD3.X UR5, URZ, UR49, URZ, UP0, !UPT ;  /* 0x000000313f057290 */ /* 0x000fe200087fe43f */
[----:B------:R-:W-:Y:S01]  /*14290*/  UMOV UR7, 0x14f00000 ;  /* 0x14f0000000077882 */ /* 0x000fe20000000000 */
[----:B------:R-:W-:-:S06]  /*142a0*/  UMOV UR34, URZ ;  /* 0x0000003f00227c82 */ /* 0x000fcc0008000000 */
[----:B------:R-:W-:-:S04]  /*142b0*/  UIADD3 UR33, UR33, 0x22870, URZ ;  /* 0x0002287021217890 */ /* 0x000fc8000fffe03f */
[----:B------:R-:W-:Y:S01]  /*142c0*/  UIADD3 UR32, UR32, 0x8400, URZ ;  /* 0x0000840020207890 */ /* 0x000fe2000fffe03f */
[----:B--2---:R-:W-:-:S05]  /*142d0*/  IMAD R0, R0, 0x80, R5 ;  /* 0x0000008000007824 */ /* 0x004fca00078e0205 */
[----:B------:R-:W-:-:S13]  /*142e0*/  R2UR UR35, R0 ;  /* 0x00000000002372ca */ /* 0x000fda00000e0000 */
[----:B------:R1:W-:Y:S01]  /*142f0*/  UTMALDG.4D [UR32], [UR4], desc[UR6] ;  /* 0x00000620040075b4 */ /* 0x0003e20008019000 */
[----:B------:R-:W2:Y:S02]  /*14300*/  SYNCS.PHASECHK.TRANS64.TRYWAIT P0, [R2+URZ+0x22840], R3 ;  /* 0x02284003020075a7 */ /* 0x000ea4000800017f */
[----:B-12---:R-:W-:Y:S05]  /*14310*/  @!P0 BRA `(.L_x_1316) ;  /* 0x0000003800b48947 */ /* 0x006fea0003800000 */
.L_x_1390:
        /* <DEDUP_REMOVED lines=8> */
.L_x_1317:
[----:B01----:R-:W2:Y:S01]  /*143a0*/  LDL.LU R3, [R1+0x20] ;  /* 0x0000200001037983 */ /* 0x003ea20000300800 */
        /* <DEDUP_REMOVED lines=33> */
.L_x_1311:
[----:B------:R-:W-:Y:S05]  /*145c0*/  WARPSYNC.ALL ;  /* 0x0000000000007948 */ /* 0x000fea0003800000 */
[----:B0-----:R-:W-:Y:S01]  /*145d0*/  VIADD R0, R17, 0x10400 ;  /* 0x0001040011007836 */ /* 0x001fe20000000000 */
[----:B---3--:R-:W-:Y:S01]  /*145e0*/  USHF.R.S32.HI UR4, URZ, 0x1f, UR47 ;  /* 0x0000001f3f047899 */ /* 0x008fe2000801142f */
[----:B------:R-:W-:Y:S03]  /*145f0*/  BAR.SYNC.DEFER_BLOCKING 0x8, 0x180 ;  /* 0x0206000000007b1d */ /* 0x000fe60000010000 */
[----:B------:R-:W-:-:S03]  /*14600*/  LOP3.LUT P0, RZ, R0, 0x1bf, RZ, 0xc0, !PT ;  /* 0x000001bf00ff7812 */ /* 0x000fc6000780c0ff */
[----:B------:R-:W-:Y:S01]  /*14610*/  ULDC.64 UR6, c[0x0][0x298] ;  /* 0x0000a60000067ab9 */ /* 0x000fe20000000a00 */
[----:B------:R-:W-:Y:S01]  /*14620*/  BSSY B6, `(.L_x_1318) ;  /* 0x0000016000067945 */ /* 0x000fe20003800000 */
[----:B------:R-:W-:Y:S02]  /*14630*/  UIMAD UR4, UR4, UR6, URZ ;  /* 0x00000006040472a4 */ /* 0x000fe4000f8e023f */
[----:B------:R-:W-:Y:S02]  /*14640*/  UIMAD.WIDE.U32 UR50, UR47, UR6, URZ ;  /* 0x000000062f3272a5 */ /* 0x000fe4000f8e003f */
[----:B------:R-:W-:-:S04]  /*14650*/  UIMAD UR4, UR47, UR7, UR4 ;  /* 0x000000072f0472a4 */ /* 0x000fc8000f8e0204 */
[----:B------:R-:W-:Y:S01]  /*14660*/  UIADD3 UR37, UR51, UR4, URZ ;  /* 0x0000000433257290 */ /* 0x000fe2000fffe03f */
        /* <DEDUP_REMOVED lines=17> */
.L_x_1319:
[----:B------:R-:W-:Y:S05]  /*14780*/  BSYNC B6 ;  /* 0x0000000000067941 */ /* 0x000fea0003800000 */
.L_x_1318:
[----:B------:R-:W0:Y:S01]  /*14790*/  S2R R2, SR_TID.X ;  /* 0x0000000000027919 */ /* 0x000e220000002100 */
[----:B-1----:R-:W1:Y:S01]  /*147a0*/  LDC R8, c[0x0][0x448] ;  /* 0x00011200ff087b82 */ /* 0x002e620000000800 */
[----:B------:R-:W-:Y:S01]  /*147b0*/  USHF.R.S32.HI UR4, URZ, 0x1f, UR36 ;  /* 0x0000001f3f047899 */ /* 0x000fe20008011424 */
[----:B------:R-:W2:Y:S01]  /*147c0*/  S2R R0, SR_TID.X ;  /* 0x0000000000007919 */ /* 0x000ea20000002100 */
[----:B------:R-:W-:Y:S01]  /*147d0*/  ULDC.64 UR10, c[0x0][0xa00] ;  /* 0x00028000000a7ab9 */ /* 0x000fe20000000a00 */
[----:B------:R-:W-:Y:S01]  /*147e0*/  ULDC.64 UR8, c[0x0][0x2d8] ;  /* 0x0000b60000087ab9 */ /* 0x000fe20000000a00 */
[----:B------:R-:W-:Y:S01]  /*147f0*/  UISETP.NE.U32.AND UP0, UPT, UR10, URZ, UPT ;  /* 0x0000003f0a00728c */ /* 0x000fe2000bf05070 */
[----:B------:R-:W3:Y:S01]  /*14800*/  S2R R9, SR_TID.X ;  /* 0x0000000000097919 */ /* 0x000ee20000002100 */
[----:B------:R-:W-:Y:S02]  /*14810*/  UIMAD UR7, UR4, UR8, URZ ;  /* 0x00000008040772a4 */ /* 0x000fe4000f8e023f */
[----:B------:R-:W-:-:S02]  /*14820*/  UISETP.NE.AND.EX UP0, UPT, UR11, URZ, UPT, UP0 ;  /* 0x0000003f0b00728c */ /* 0x000fc4000bf05300 */
[----:B------:R-:W-:Y:S01]  /*14830*/  USHF.R.S32.HI UR6, URZ, 0x1f, UR46 ;  /* 0x0000001f3f067899 */ /* 0x000fe2000801142e */
[----:B------:R-:W-:Y:S01]  /*14840*/  UMOV UR4, UR50 ;  /* 0x0000003200047c82 */ /* 0x000fe20008000000 */
[----:B------:R-:W-:Y:S01]  /*14850*/  UMOV UR5, UR37 ;  /* 0x0000002500057c82 */ /* 0x000fe20008000000 */
[----:B------:R-:W-:Y:S02]  /*14860*/  UIMAD UR7, UR36, UR9, UR7 ;  /* 0x00000009240772a4 */ /* 0x000fe4000f8e0207 */
[----:B------:R-:W-:Y:S02]  /*14870*/  UIMAD.WIDE.U32 UR4, UR36, UR8, UR4 ;  /* 0x00000008240472a5 */ /* 0x000fe4000f8e0004 */
[----:B------:R-:W-:Y:S01]  /*14880*/  USEL UR6, UR6, URZ, !UP0 ;  /* 0x0000003f06067287 */ /* 0x000fe2000c000000 */
[----:B------:R-:W-:Y:S01]  /*14890*/  ULDC.64 UR8, c[0x0][0x2e0] ;  /* 0x0000b80000087ab9 */ /* 0x000fe20000000a00 */
[----:B------:R-:W-:Y:S01]  /*148a0*/  UIADD3 UR5, UR5, UR7, URZ ;  /* 0x0000000705057290 */ /* 0x000fe2000fffe03f */
[----:B-1----:R-:W-:Y:S01]  /*148b0*/  ISETP.NE.AND P0, PT, R8, 0x1, PT ;  /* 0x000000010800780c */ /* 0x002fe20003f05270 */
[----:B------:R-:W-:-:S02]  /*148c0*/  USEL UR7, UR46, URZ, !UP0 ;  /* 0x0000003f2e077287 */ /* 0x000fc4000c000000 */
[----:B------:R-:W-:Y:S02]  /*148d0*/  UIMAD UR6, UR6, UR8, URZ ;  /* 0x00000008060672a4 */ /* 0x000fe4000f8e023f */
[----:B------:R-:W-:Y:S01]  /*148e0*/  UIMAD.WIDE.U32 UR4, UR7, UR8, UR4 ;  /* 0x00000008070472a5 */ /* 0x000fe2000f8e0004 */
[----:B0-----:R-:W-:Y:S01]  /*148f0*/  LOP3.LUT R2, R2, 0x7f, RZ, 0xc0, !PT ;  /* 0x0000007f02027812 */ /* 0x001fe200078ec0ff */
[----:B------:R-:W-:-:S03]  /*14900*/  UIMAD UR6, UR7, UR9, UR6 ;  /* 0x00000009070672a4 */ /* 0x000fc6000f8e0206 */
[----:B------:R-:W-:Y:S01]  /*14910*/  SHF.R.U32.HI R2, RZ, 0x2, R2 ;  /* 0x00000002ff027819 */ /* 0x000fe20000011602 */
[----:B--2---:R-:W-:Y:S02]  /*14920*/  IMAD.SHL.U32 R0, R0, 0x20, RZ ;  /* 0x0000002000007824 */ /* 0x004fe400078e00ff */
[----:B------:R-:W0:Y:S01]  /*14930*/  @P0 LDC R3, c[0x0][0x450] ;  /* 0x00011400ff030b82 */ /* 0x000e220000000800 */
[----:B------:R-:W-:Y:S01]  /*14940*/  UIADD3 UR6, UR5, UR6, URZ ;  /* 0x0000000605067290 */ /* 0x000fe2000fffe03f */
[----:B------:R-:W-:Y:S01]  /*14950*/  IMAD.U32 R6, RZ, RZ, UR4 ;  /* 0x00000004ff067e24 */ /* 0x000fe2000f8e00ff */
[----:B------:R-:W-:Y:S01]  /*14960*/  LOP3.LUT R0, R2, 0x60, R0, 0xf8, !PT ;  /* 0x0000006002007812 */ /* 0x000fe200078ef800 */
[----:B------:R-:W-:Y:S01]  /*14970*/  IMAD.U32 R7, RZ, RZ, UR5 ;  /* 0x00000005ff077e24 */ /* 0x000fe2000f8e00ff */
[----:B------:R-:W-:Y:S01]  /*14980*/  ULDC.64 UR4, c[0x0][0x2d0] ;  /* 0x0000b40000047ab9 */ /* 0x000fe20000000a00 */
[----:B---3--:R-:W-:Y:S02]  /*14990*/  IMAD.SHL.U32 R9, R9, 0x10, RZ ;  /* 0x0000001009097824 */ /* 0x008fe400078e00ff */
[----:B------:R-:W1:Y:S01]  /*149a0*/  @P0 LDC R2, c[0x0][0x44c] ;  /* 0x00011300ff020b82 */ /* 0x000e620000000800 */
[----:B------:R-:W-:Y:S01]  /*149b0*/  IMAD.IADD R0, R0, 0x1, R18 ;  /* 0x0000000100007824 */ /* 0x000fe200078e0212 */
[----:B------:R-:W2:Y:S01]  /*149c0*/  S2R R7, SR_TID.X ;  /* 0x0000000000077919 */ /* 0x000ea20000002100 */
[----:B------:R-:W-:-:S02]  /*149d0*/  LOP3.LUT R9, R9, 0x30, RZ, 0xc0, !PT ;  /* 0x0000003009097812 */ /* 0x000fc400078ec0ff */
[----:B------:R-:W-:Y:S02]  /*149e0*/  IMAD.MOV.U32 R4, RZ, RZ, R0 ;  /* 0x000000ffff047224 */ /* 0x000fe400078e0000 */
[C---:B------:R-:W-:Y:S02]  /*149f0*/  LOP3.LUT R11, R9.reuse, 0x40, RZ, 0xfc, !PT ;  /* 0x00000040090b7812 */ /* 0x040fe400078efcff */
[----:B------:R-:W-:Y:S01]  /*14a00*/  LOP3.LUT R9, R9, 0x80, RZ, 0xfc, !PT ;  /* 0x0000008009097812 */ /* 0x000fe200078efcff */
[----:B-1----:R-:W-:-:S05]  /*14a10*/  @P0 IMAD.HI.U32 R2, R0, R2, RZ ;  /* 0x0000000200020227 */ /* 0x002fca00078e00ff */
[----:B0-----:R-:W-:Y:S01]  /*14a20*/  @P0 SHF.R.U32.HI R4, RZ, R3, R2 ;  /* 0x00000003ff040219 */ /* 0x001fe20000011602 */
[----:B------:R-:W-:-:S03]  /*14a30*/  IMAD.U32 R3, RZ, RZ, UR6 ;  /* 0x00000006ff037e24 */ /* 0x000fc6000f8e00ff */
[--C-:B------:R-:W-:Y:S01]  /*14a40*/  SHF.R.S32.HI R5, RZ, 0x1f, R4.reuse ;  /* 0x0000001fff057819 */ /* 0x100fe20000011404 */
[----:B------:R-:W-:Y:S02]  /*14a50*/  IMAD.MOV R2, RZ, RZ, -R4 ;  /* 0x000000ffff027224 */ /* 0x000fe400078e0a04 */
[----:B--2---:R-:W-:Y:S02]  /*14a60*/  IMAD.SHL.U32 R10, R7, 0x10, RZ ;  /* 0x00000010070a7824 */ /* 0x004fe400078e00ff */
[----:B------:R-:W-:Y:S02]  /*14a70*/  IMAD R0, R8, R2, R0 ;  /* 0x0000000208007224 */ /* 0x000fe400078e0200 */
[----:B------:R-:W-:Y:S01]  /*14a80*/  IMAD.MOV.U32 R2, RZ, RZ, R6 ;  /* 0x000000ffff027224 */ /* 0x000fe200078e0006 */
[----:B------:R-:W-:Y:S01]  /*14a90*/  LOP3.LUT R10, R10, 0x30, RZ, 0xc0, !PT ;  /* 0x000000300a0a7812 */ /* 0x000fe200078ec0ff */
[----:B------:R-:W-:Y:S02]  /*14aa0*/  IMAD R5, R5, UR4, RZ ;  /* 0x0000000405057c24 */ /* 0x000fe4000f8e02ff */
[----:B------:R-:W-:-:S04]  /*14ab0*/  IMAD.WIDE.U32 R2, R4, UR4, R2 ;  /* 0x0000000404027c25 */ /* 0x000fc8000f8e0002 */
[----:B------:R-:W-:Y:S01]  /*14ac0*/  IMAD R5, R4, UR5, R5 ;  /* 0x0000000504057c24 */ /* 0x000fe2000f8e0205 */
[----:B------:R-:W-:Y:S01]  /*14ad0*/  SHF.R.S32.HI R4, RZ, 0x1f, R0 ;  /* 0x0000001fff047819 */ /* 0x000fe20000011400 */
[----:B------:R-:W-:Y:S02]  /*14ae0*/  ULDC.64 UR4, c[0x0][0x2c8] ;  /* 0x0000b20000047ab9 */ /* 0x000fe40000000a00 */
        /* <DEDUP_REMOVED lines=9> */
[----:B------:R-:W-:Y:S02]  /*14b80*/  IADD3.X R3, R3, UR5, R0, P0, !PT ;  /* 0x0000000503037c10 */ /* 0x000fe400087fe400 */
[----:B------:R-:W-:-:S02]  /*14b90*/  ISETP.GE.AND P0, PT, R10, UR4, PT ;  /* 0x000000040a007c0c */ /* 0x000fc4000bf06270 */
[----:B------:R-:W-:Y:S01]  /*14ba0*/  ISETP.GE.AND P1, PT, R11, UR4, PT ;  /* 0x000000040b007c0c */ /* 0x000fe2000bf26270 */
[----:B------:R-:W-:-:S03]  /*14bb0*/  UMOV UR4, 0xffffffff ;  /* 0xffffffff00047882 */ /* 0x000fc60000000000 */
[----:B0-----:R-:W-:Y:S09]  /*14bc0*/  BRA.DIV UR4, `(.L_x_1320) ;  /* 0x00000032049c7947 */ /* 0x001ff2000b800000 */
[----:B------:R-:W0:Y:S01]  /*14bd0*/  S2R R5, SR_TID.X ;  /* 0x0000000000057919 */ /* 0x000e220000002100 */
[----:B------:R-:W-:Y:S01]  /*14be0*/  IMAD R2, R8, UR44, RZ ;  /* 0x0000002c08027c24 */ /* 0x000fe2000f8e02ff */
[----:B------:R-:W1:Y:S04]  /*14bf0*/  SHFL.IDX PT, R7, R4, RZ, 0x1c1f ;  /* 0x001c1fff04077589 */ /* 0x000e6800000e0000 */
[----:B------:R-:W2:Y:S01]  /*14c00*/  SHFL.IDX PT, R6, R3, RZ, 0x1c1f ;  /* 0x001c1fff03067589 */ /* 0x000ea200000e0000 */
[----:B0-----:R-:W-:-:S04]  /*14c10*/  LOP3.LUT R5, R5, 0x7f, RZ, 0xc0, !PT ;  /* 0x0000007f05057812 */ /* 0x001fc800078ec0ff */
[----:B------:R-:W-:-:S05]  /*14c20*/  SHF.R.U32.HI R5, RZ, 0x2, R5 ;  /* 0x00000002ff057819 */ /* 0x000fca0000011605 */
[----:B------:R-:W-:-:S04]  /*14c30*/  IMAD.IADD R0, R5, 0x1, R18 ;  /* 0x0000000105007824 */ /* 0x000fc800078e0212 */
[C---:B------:R-:W-:Y:S01]  /*14c40*/  VIADD R5, R0.reuse, 0x20 ;  /* 0x0000002000057836 */ /* 0x040fe20000000000 */
[----:B------:R-:W-:-:S13]  /*14c50*/  ISETP.GE.AND P4, PT, R0, R2, PT ;  /* 0x000000020000720c */ /* 0x000fda0003f86270 */
[----:B-1----:R-:W-:-:S05]  /*14c60*/  @!P4 IADD3 R7, P3, R10, R7, RZ ;  /* 0x000000070a07c210 */ /* 0x002fca0007f7e0ff */
[----:B--2---:R-:W-:Y:S01]  /*14c70*/  @!P4 IMAD.X R6, RZ, RZ, R6, P3 ;  /* 0x000000ffff06c224 */ /* 0x004fe200018e0606 */
[----:B------:R-:W-:Y:S01]  /*14c80*/  ISETP.GE.AND P3, PT, R5, R2, PT ;  /* 0x000000020500720c */ /* 0x000fe20003f66270 */
[----:B------:R-:W-:-:S03]  /*14c90*/  VIADD R5, R0, 0x40 ;  /* 0x0000004000057836 */ /* 0x000fc60000000000 */
[----:B------:R-:W-:-:S04]  /*14ca0*/  @!P4 LOP3.LUT R7, R7, R6, RZ, 0x3c, !PT ;  /* 0x000000060707c212 */ /* 0x000fc800078e3cff */
[----:B------:R-:W-:-:S04]  /*14cb0*/  @!P4 LOP3.LUT R6, R7, R6, RZ, 0x3c, !PT ;  /* 0x000000060706c212 */ /* 0x000fc800078e3cff */
[----:B------:R-:W-:-:S05]  /*14cc0*/  @!P4 LOP3.LUT R7, R7, R6, RZ, 0x3c, !PT ;  /* 0x000000060707c212 */ /* 0x000fca00078e3cff */
[----:B------:R-:W-:Y:S01]  /*14cd0*/  @!PT LDS RZ, [RZ] ;  /* 0x00000000fffff984 */ /* 0x000fe20000000800 */
[----:B-----5:R-:W-:Y:S04]  /*14ce0*/  @!P4 LDGSTS.E.BYPASS.LTC128B.128 [R9+0x10400], desc[UR40][R6.64], !P0 ;  /* 0x104000000609cfae */ /* 0x020fe8000c101d68 */
[----:B------:R-:W-:Y:S04]  /*14cf0*/  @!P4 LDGSTS.E.BYPASS.LTC128B.128 [R9+0x12400], desc[UR40][R6.64+0x40], !P1 ;  /* 0x124000400609cfae */ /* 0x000fe8000c901d68 */
[----:B------:R0:W-:Y:S04]  /*14d00*/  @!P4 LDGSTS.E.BYPASS.LTC128B.128 [R9+0x14400], desc[UR40][R6.64+0x80], !P2 ;  /* 0x144000800609cfae */ /* 0x0001e8000d101d68 */
[----:B0-----:R-:W0:Y:S04]  /*14d10*/  SHFL.IDX PT, R7, R4, 0x1, 0x1c1f ;  /* 0x003c1f0004077f89 */ /* 0x001e2800000e0000 */
[----:B------:R-:W1:Y:S01]  /*14d20*/  SHFL.IDX PT, R6, R3, 0x1, 0x1c1f ;  /* 0x003c1f0003067f89 */ /* 0x000e6200000e0000 */
[----:B0-----:R-:W-:-:S05]  /*14d30*/  @!P3 IADD3 R7, P4, R10, R7, RZ ;  /* 0x000000070a07b210 */ /* 0x001fca0007f9e0ff */
[----:B-1----:R-:W-:-:S05]  /*14d40*/  @!P3 IMAD.X R6, RZ, RZ, R6, P4 ;  /* 0x000000ffff06b224 */ /* 0x002fca00020e0606 */
[----:B------:R-:W-:-:S04]  /*14d50*/  @!P3 LOP3.LUT R7, R7, R6, RZ, 0x3c, !PT ;  /* 0x000000060707b212 */ /* 0x000fc800078e3cff */
[----:B------:R-:W-:-:S04]  /*14d60*/  @!P3 LOP3.LUT R6, R7, R6, RZ, 0x3c, !PT ;  /* 0x000000060706b212 */ /* 0x000fc800078e3cff */
[----:B------:R-:W-:-:S05]  /*14d70*/  @!P3 LOP3.LUT R7, R7, R6, RZ, 0x3c, !PT ;  /* 0x000000060707b212 */ /* 0x000fca00078e3cff */
[----:B------:R-:W-:Y:S04]  /*14d80*/  @!P3 LDGSTS.E.BYPASS.LTC128B.128 [R9+0x10c00], desc[UR40][R6.64], !P0 ;  /* 0x10c000000609bfae */ /* 0x000fe8000c101d68 */
[----:B------:R-:W-:Y:S04]  /*14d90*/  @!P3 LDGSTS.E.BYPASS.LTC128B.128 [R9+0x12c00], desc[UR40][R6.64+0x40], !P1 ;  /* 0x12c000400609bfae */ /* 0x000fe8000c901d68 */
[----:B------:R0:W-:Y:S01]  /*14da0*/  @!P3 LDGSTS.E.BYPASS.LTC128B.128 [R9+0x14c00], desc[UR40][R6.64+0x80], !P2 ;  /* 0x14c000800609bfae */ /* 0x0001e2000d101d68 */
[----:B------:R-:W-:-:S03]  /*14db0*/  ISETP.GE.AND P3, PT, R5, R2, PT ;  /* 0x000000020500720c */ /* 0x000fc60003f66270 */
[----:B0-----:R-:W0:Y:S04]  /*14dc0*/  SHFL.IDX PT, R7, R4, 0x2, 0x1c1f ;  /* 0x005c1f0004077f89 */ /* 0x001e2800000e0000 */
[----:B------:R-:W1:Y:S04]  /*14dd0*/  SHFL.IDX PT, R6, R3, 0x2, 0x1c1f ;  /* 0x005c1f0003067f89 */ /* 0x000e6800000e0000 */
[----:B------:R-:W2:Y:S04]  /*14de0*/  SHFL.IDX PT, R4, R4, 0x3, 0x1c1f ;  /* 0x007c1f0004047f89 */ /* 0x000ea800000e0000 */
[----:B------:R-:W3:Y:S01]  /*14df0*/  SHFL.IDX PT, R3, R3, 0x3, 0x1c1f ;  /* 0x007c1f0003037f89 */ /* 0x000ee200000e0000 */
[----:B0-----:R-:W-:-:S05]  /*14e00*/  @!P3 IADD3 R7, P4, R10, R7, RZ ;  /* 0x000000070a07b210 */ /* 0x001fca0007f9e0ff */
[----:B-1----:R-:W-:-:S05]  /*14e10*/  @!P3 IMAD.X R6, RZ, RZ, R6, P4 ;  /* 0x000000ffff06b224 */ /* 0x002fca00020e0606 */
[----:B------:R-:W-:-:S04]  /*14e20*/  @!P3 LOP3.LUT R7, R7, R6, RZ, 0x3c, !PT ;  /* 0x000000060707b212 */ /* 0x000fc800078e3cff */
[----:B------:R-:W-:-:S04]  /*14e30*/  @!P3 LOP3.LUT R6, R7, R6, RZ, 0x3c, !PT ;  /* 0x000000060706b212 */ /* 0x000fc800078e3cff */
[----:B------:R-:W-:-:S05]  /*14e40*/  @!P3 LOP3.LUT R7, R7, R6, RZ, 0x3c, !PT ;  /* 0x000000060707b212 */ /* 0x000fca00078e3cff */
[----:B------:R1:W-:Y:S04]  /*14e50*/  @!P3 LDGSTS.E.BYPASS.LTC128B.128 [R9+0x11400], desc[UR40][R6.64], !P0 ;  /* 0x114000000609bfae */ /* 0x0003e8000c101d68 */
[----:B------:R1:W-:Y:S04]  /*14e60*/  @!P3 LDGSTS.E.BYPASS.LTC128B.128 [R9+0x13400], desc[UR40][R6.64+0x40], !P1 ;  /* 0x134000400609bfae */ /* 0x0003e8000c901d68 */
[----:B--23--:R1:W-:Y:S02]  /*14e70*/  @!P3 LDGSTS.E.BYPASS.LTC128B.128 [R9+0x15400], desc[UR40][R6.64+0x80], !P2 ;  /* 0x154000800609bfae */ /* 0x00c3e4000d101d68 */
.L_x_1399:
        /* <DEDUP_REMOVED lines=12> */
.L_x_1322:
[----:B------:R-:W-:Y:S05]  /*14f40*/  BSYNC B0 ;  /* 0x0000000000007941 */ /* 0x000fea0003800000 */
.L_x_1321:
[----:B------:R-:W-:Y:S01]  /*14f50*/  NOP ;  /* 0x0000000000007918 */ /* 0x000fe20000000000 */
[----:B------:R-:W-:-:S13]  /*14f60*/  PLOP3.LUT P0, PT, PT, PT, PT, 0x80, 0x0 ;  /* 0x000000000000781c */ /* 0x000fda0003f0f070 */
.L_x_1323:
[----:B------:R-:W-:Y:S02]  /*14f70*/  PLOP3.LUT P1, PT, P1, P0, PT, 0xa2, 0x0 ;  /* 0x000000000000781c */ /* 0x000fe40000f21472 */
[----:B------:R-:W-:-:S08]  /*14f80*/  @P0 R2UR P1, UR4, R17 ;  /* 0x00000000110402ca */ /* 0x000fd00000020000 */
[----:B------:R-:W-:-:S05]  /*14f90*/  @P0 PLOP3.LUT P0, PT, P1, PT, PT, 0x80, 0x0 ;  /* 0x000000000000081c */ /* 0x000fca0000f0f070 */
[----:B------:R-:W-:Y:S01]  /*14fa0*/  @!P1 SYNCS.ARRIVE.TRANS64.RED.A0T1 RZ, [UR4+0x22800], RZ ;  /* 0x022800ffffff99a7 */ /* 0x000fe20008200404 */
[----:B------:R-:W-:Y:S07]  /*14fb0*/  @!P1 ARRIVES.LDGSTSBAR.64.TRANSCNT [UR4+0x22800] ;  /* 0x02280000ff0099b0 */ /* 0x000fee0008000a84 */
[----:B------:R-:W-:Y:S05]  /*14fc0*/  @P0 BRA.U.ANY `(.L_x_1323) ;  /* 0xfffffffd00e80947 */ /* 0x000fea000393ffff */
[----:B--2---:R-:W2:Y:S02]  /*14fd0*/  LDL.LU R2, [R1+0x30] ;  /* 0x0000300001027983 */ /* 0x004ea40000300800 */
        /* <DEDUP_REMOVED lines=11> */
.L_x_1400:
[----:B------:R-:W-:Y:S05]  /*15090*/  BSYNC B0 ;  /* 0x0000000000007941 */ /* 0x000fea0003800000 */
.L_x_1324:
[----:B------:R-:W3:Y:S01]  /*150a0*/  LDL R2, [R1+0x18] ;  /* 0x0000180001027983 */ /* 0x000ee20000100800 */
[----:B------:R-:W-:-:S06]  /*150b0*/  UIADD3 UR4, UR42, -0x2, URZ ;  /* 0xfffffffe2a047890 */ /* 0x000fcc000fffe03f */
[----:B---3--:R-:W-:-:S13]  /*150c0*/  ISETP.LE.AND P0, PT, R2, UR4, PT ;  /* 0x0000000402007c0c */ /* 0x008fda000bf03270 */
[----:B------:R-:W-:Y:S05]  /*150d0*/  @!P0 BRA `(.L_x_1326) ;  /* 0x0000000c00f88947 */ /* 0x000fea0003800000 */
[----:B01----:R0:W5:Y:S01]  /*150e0*/  LDL.LU R7, [R1] ;  /* 0x0000000001077983 */ /* 0x0031620000300800 */
[----:B------:R-:W-:Y:S02]  /*150f0*/  IMAD.MOV.U32 R6, RZ, RZ, R19 ;  /* 0x000000ffff067224 */ /* 0x000fe400078e0013 */
[----:B--2---:R-:W-:-:S07]  /*15100*/  IMAD.U32 R0, RZ, RZ, UR4 ;  /* 0x00000004ff007e24 */ /* 0x004fce000f8e00ff */
.L_x_1348:
[----:B------:R-:W2:Y:S01]  /*15110*/  LDL R2, [R1+0x20] ;  /* 0x0000200001027983 */ /* 0x000ea20000100800 */
[----:B------:R-:W-:Y:S01]  /*15120*/  VIADD R19, R6, 0x1 ;  /* 0x0000000106137836 */ /* 0x000fe20000000000 */
[----:B------:R-:W-:Y:S05]  /*15130*/  YIELD ;  /* 0x0000000000007946 */ /* 0x000fea0003800000 */
[C---:B------:R-:W-:Y:S01]  /*15140*/  ISETP.NE.AND P0, PT, R19.reuse, 0x2, PT ;  /* 0x000000021300780c */ /* 0x040fe20003f05270 */
[----:B------:R-:W-:Y:S03]  /*15150*/  BSSY B0, `(.L_x_1327) ;  /* 0x0000089000007945 */ /* 0x000fe60003800000 */
[----:B------:R-:W-:-:S02]  /*15160*/  SEL R19, R19, RZ, P0 ;  /* 0x000000ff13137207 */ /* 0x000fc40000000000 */
[----:B--2---:R-:W-:Y:S02]  /*15170*/  LOP3.LUT P1, RZ, R2, 0x1, RZ, 0xc0, !PT ;  /* 0x0000000102ff7812 */ /* 0x004fe4000782c0ff */
        /* <DEDUP_REMOVED lines=18> */
[--C-:B------:R-:W-:Y:S01]  /*152a0*/  SHF.R.S32.HI R3, RZ, 0x1f, R2.reuse ;  /* 0x0000001fff037819 */ /* 0x100fe20000011402 */
[----:B------:R-:W-:-:S04]  /*152b0*/  IMAD.MOV R8, RZ, RZ, -R2 ;  /* 0x000000ffff087224 */ /* 0x000fc800078e0a02 */
[----:B------:R-:W-:Y:S02]  /*152c0*/  IMAD R8, R5, R8, R0 ;  /* 0x0000000805087224 */ /* 0x000fe400078e0200 */
[----:B--2---:R-:W-:-:S04]  /*152d0*/  IMAD R4, R11, UR6, RZ ;  /* 0x000000060b047c24 */ /* 0x004fc8000f8e02ff */
[C---:B----4-:R-:W-:Y:S02]  /*152e0*/  IMAD R4, R10.reuse, UR7, R4 ;  /* 0x000000070a047c24 */ /* 0x050fe4000f8e0204 */
[----:B------:R-:W-:-:S04]  /*152f0*/  IMAD.WIDE.U32 R2, R10, UR6, R2 ;  /* 0x000000060a027c25 */ /* 0x000fc8000f8e0002 */
[----:B------:R-:W-:Y:S01]  /*15300*/  IMAD.IADD R3, R4, 0x1, R3 ;  /* 0x0000000104037824 */ /* 0x000fe200078e0203 */
[----:B------:R-:W-:-:S04]  /*15310*/  LEA R4, P0, R2, UR4, 0x2 ;  /* 0x0000000402047c11 */ /* 0x000fc8000f8010ff */
[----:B------:R-:W-:-:S05]  /*15320*/  LEA.HI.X R5, R2, UR5, R3, 0x2, P0 ;  /* 0x0000000502057c11 */ /* 0x000fca00080f1403 */
[----:B------:R2:W5:Y:S04]  /*15330*/  LDG.E R16, desc[UR40][R4.64] ;  /* 0x0000002804107981 */ /* 0x000568000c1e1900 */
.L_x_1329:
[----:B------:R-:W2:Y:S01]  /*15340*/  S2R R2, SR_TID.X ;  /* 0x0000000000027919 */ /* 0x000ea20000002100 */
[----:B------:R-:W-:Y:S01]  /*15350*/  IMAD R3, R19, 0x8, R17 ;  /* 0x0000000813037824 */ /* 0x000fe200078e0211 */
[----:B------:R-:W-:Y:S01]  /*15360*/  BSSY B1, `(.L_x_1330) ;  /* 0x0000006000017945 */ /* 0x000fe20003800000 */
[----:B--2---:R-:W-:Y:S02]  /*15370*/  LOP3.LUT R4, R2, 0x7f, RZ, 0xc0, !PT ;  /* 0x0000007f02047812 */ /* 0x004fe400078ec0ff */
[----:B------:R-:W-:Y:S02]  /*15380*/  SHF.L.U32 R2, R9, 0x1f, RZ ;  /* 0x0000001f09027819 */ /* 0x000fe400000006ff */
[----:B------:R-:W-:Y:S02]  /*15390*/  ISETP.NE.AND P1, PT, R4, RZ, PT ;  /* 0x000000ff0400720c */ /* 0x000fe40003f25270 */
[----:B------:R-:W2:Y:S02]  /*153a0*/  SYNCS.PHASECHK.TRANS64.TRYWAIT P0, [R3+URZ+0x22880], R2 ;  /* 0x02288002030075a7 */ /* 0x000ea4000800017f */
[----:B--2---:R-:W-:Y:S09]  /*153b0*/  @!P0 BRA `(.L_x_1331) ;  /* 0x0000003000188947 */ /* 0x004ff20003800000 */
.L_x_1401:
[----:B------:R-:W-:Y:S05]  /*153c0*/  BSYNC B1 ;  /* 0x0000000000017941 */ /* 0x000fea0003800000 */
.L_x_1330:
[----:B------:R-:W-:Y:S04]  /*153d0*/  BSSY B1, `(.L_x_1332) ;  /* 0x0000009000017945 */ /* 0x000fe80003800000 */
        /* <DEDUP_REMOVED lines=8> */
.L_x_1333:
[----:B------:R-:W-:Y:S05]  /*15460*/  BSYNC B1 ;  /* 0x0000000000017941 */ /* 0x000fea0003800000 */
.L_x_1332:
[----:B------:R-:W3:Y:S01]  /*15470*/  LDL R4, [R1+0x1c] ;  /* 0x00001c0001047983 */ /* 0x000ee20000100800 */
[----:B------:R-:W-:Y:S01]  /*15480*/  IMAD.MOV.U32 R10, RZ, RZ, RZ ;  /* 0x000000ffff0a7224 */ /* 0x000fe200078e00ff */
[----:B------:R-:W-:Y:S01]  /*15490*/  UIADD3 UR4, UP0, UR48, 0x470, URZ ;  /* 0x0000047030047890 */ /* 0x000fe2000ff1e03f */
[----:B------:R-:W-:Y:S01]  /*154a0*/  IMAD R5, R19, 0x4000, R17 ;  /* 0x0000400013057824 */ /* 0x000fe200078e0211 */
[----:B------:R-:W-:Y:S01]  /*154b0*/  PLOP3.LUT P0, PT, PT, PT, PT, 0x80, 0x0 ;  /* 0x000000000000781c */ /* 0x000fe20003f0f070 */
[----:B------:R-:W-:Y:S01]  /*154c0*/  UMOV UR6, 0x0 ;  /* 0x0000000000067882 */ /* 0x000fe20000000000 */
[----:B------:R-:W-:Y:S01]  /*154d0*/  R2UR UR10, R10 ;  /* 0x000000000a0a72ca */ /* 0x000fe200000e0000 */
[----:B------:R-:W-:Y:S01]  /*154e0*/  VIADD R5, R5, 0x8400 ;  /* 0x0000840005057836 */ /* 0x000fe20000000000 */
[----:B------:R-:W-:Y:S01]  /*154f0*/  UIADD3.X UR5, URZ, UR49, URZ, UP0, !UPT ;  /* 0x000000313f057290 */ /* 0x000fe200087fe43f */
[----:B------:R-:W-:Y:S01]  /*15500*/  UMOV UR7, 0x14f00000 ;  /* 0x14f0000000077882 */ /* 0x000fe20000000000 */
[----:B---3--:R-:W-:-:S02]  /*15510*/  IMAD R4, R8, 0x80, R4 ;  /* 0x0000008008047824 */ /* 0x008fc400078e0204 */
[----:B------:R-:W-:-:S09]  /*15520*/  VIADD R8, R3, 0x22870 ;  /* 0x0002287003087836 */ /* 0x000fd20000000000 */
.L_x_1334:
        /* <DEDUP_REMOVED lines=9> */
[----:B---3--:R-:W-:Y:S05]  /*155c0*/  @P0 BRA.U.ANY `(.L_x_1334) ;  /* 0xfffffffd00d80947 */ /* 0x008fea000393ffff */
[----:B------:R-:W3:Y:S01]  /*155d0*/  SYNCS.PHASECHK.TRANS64.TRYWAIT P0, [R3+URZ+0x22840], R2 ;  /* 0x02284002030075a7 */ /* 0x000ee2000800017f */
[----:B------:R-:W-:Y:S04]  /*155e0*/  BSSY B1, `(.L_x_1335) ;  /* 0x0000002000017945 */ /* 0x000fe80003800000 */
[----:B---3--:R-:W-:Y:S05]  /*155f0*/  @!P0 BRA `(.L_x_1336) ;  /* 0x0000002c009c8947 */ /* 0x008fea0003800000 */
.L_x_1402:
[----:B------:R-:W-:Y:S05]  /*15600*/  BSYNC B1 ;  /* 0x0000000000017941 */ /* 0x000fea0003800000 */
.L_x_1335:
[----:B------:R-:W-:Y:S01]  /*15610*/  BSSY B1, `(.L_x_1337) ;  /* 0x000000b000017945 */ /* 0x000fe20003800000 */
[----:B------:R-:W-:Y:S02]  /*15620*/  IMAD.MOV.U32 R8, RZ, RZ, 0x0 ;  /* 0x00000000ff087424 */ /* 0x000fe400078e00ff */
[----:B-1----:R-:W-:Y:S01]  /*15630*/  IMAD.MOV.U32 R9, RZ, RZ, 0x14f00000 ;  /* 0x14f00000ff097424 */ /* 0x002fe200078e00ff */
[----:B------:R-:W-:Y:S06]  /*15640*/  @P1 BRA `(.L_x_1338) ;  /* 0x00000000001c1947 */ /* 0x000fec0003800000 */
[----:B------:R-:W1:Y:S01]  /*15650*/  S2R R5, SR_TID.X ;  /* 0x0000000000057919 */ /* 0x000e620000002100 */
[----:B--23--:R-:W-:-:S04]  /*15660*/  IMAD.MOV.U32 R2, RZ, RZ, 0x6000 ;  /* 0x00006000ff027424 */ /* 0x00cfc800078e00ff */
[----:B------:R4:W-:Y:S01]  /*15670*/  SYNCS.ARRIVE.TRANS64 RZ, [R3+URZ+0x22830], R2 ;  /* 0x0228300203ff79a7 */ /* 0x0009e2000800003f */
[----:B-1----:R-:W-:-:S04]  /*15680*/  LOP3.LUT R5, R5, 0x1f, RZ, 0xc0, !PT ;  /* 0x0000001f05057812 */ /* 0x002fc800078ec0ff */
[----:B------:R-:W-:-:S13]  /*15690*/  ISETP.NE.AND P0, PT, R5, RZ, PT ;  /* 0x000000ff0500720c */ /* 0x000fda0003f05270 */
[----:B----4-:R-:W-:Y:S05]  /*156a0*/  @!P0 BRA `(.L_x_1338) ;  /* 0x0000000000048947 */ /* 0x010fea0003800000 */
[----:B------:R-:W-:Y:S01]  /*156b0*/  BPT.TRAP 0x1 ;  /* 0x000000040000795c */ /* 0x000fe20000300000 */
.L_x_1338:
[----:B------:R-:W-:Y:S05]  /*156c0*/  BSYNC B1 ;  /* 0x0000000000017941 */ /* 0x000fea0003800000 */
.L_x_1337:
[----:B------:R-:W-:Y:S01]  /*156d0*/  R2UR UR10, R10 ;  /* 0x000000000a0a72ca */ /* 0x000fe200000e0000 */
[----:B--23--:R-:W-:Y:S01]  /*156e0*/  IMAD R2, R19, 0x6000, R17 ;  /* 0x0000600013027824 */ /* 0x00cfe200078e0211 */
[----:B------:R-:W-:Y:S01]  /*156f0*/  R2UR UR6, R8 ;  /* 0x00000000080672ca */ /* 0x000fe200000e0000 */
[----:B------:R-:W-:Y:S01]  /*15700*/  UIADD3 UR4, UP0, UR48, 0x370, URZ ;  /* 0x0000037030047890 */ /* 0x000fe2000ff1e03f */
[----:B------:R-:W-:Y:S01]  /*15710*/  R2UR UR7, R9 ;  /* 0x00000000090772ca */ /* 0x000fe200000e0000 */
[----:B------:R-:W-:Y:S01]  /*15720*/  VIADD R3, R3, 0x22830 ;  /* 0x0002283003037836 */ /* 0x000fe20000000000 */
[----:B------:R-:W-:Y:S01]  /*15730*/  PLOP3.LUT P0, PT, PT, PT, PT, 0x80, 0x0 ;  /* 0x000000000000781c */ /* 0x000fe20003f0f070 */
[----:B------:R-:W-:Y:S01]  /*15740*/  VIADD R5, R2, 0x16400 ;  /* 0x0001640002057836 */ /* 0x000fe20000000000 */
[----:B------:R-:W-:-:S12]  /*15750*/  UIADD3.X UR5, URZ, UR49, URZ, UP0, !UPT ;  /* 0x000000313f057290 */ /* 0x000fd800087fe43f */
.L_x_1339:
        /* <DEDUP_REMOVED lines=15> */
.L_x_1340:
        /* <DEDUP_REMOVED lines=15> */
.L_x_1341:
        /* <DEDUP_REMOVED lines=10> */
.L_x_1328:
[----:B------:R-:W-:Y:S05]  /*159e0*/  BSYNC B0 ;  /* 0x0000000000007941 */ /* 0x000fea0003800000 */
.L_x_1327:
[----:B------:R-:W-:-:S06]  /*159f0*/  UISETP.NE.AND UP0, UPT, UR39, 0x3, UPT ;  /* 0x000000032700788c */ /* 0x000fcc000bf05270 */
[----:B------:R-:W-:-:S13]  /*15a00*/  PLOP3.LUT P0, PT, PT, PT, UP0, 0x80, 0x0 ;  /* 0x000000000000781c */ /* 0x000fda0003f0f008 */
[----:B------:R-:W-:Y:S05]  /*15a10*/  @!P0 BRA `(.L_x_1342) ;  /* 0x0000000000048947 */ /* 0x000fea0003800000 */
[----:B------:R-:W-:Y:S01]  /*15a20*/  BPT.TRAP 0x1 ;  /* 0x000000040000795c */ /* 0x000fe20000300000 */
.L_x_1342:
[----:B------:R-:W-:Y:S01]  /*15a30*/  IMAD.U32 R2, RZ, RZ, UR45 ;  /* 0x0000002dff027e24 */ /* 0x000fe2000f8e00ff */
[----:B------:R-:W-:Y:S01]  /*15a40*/  BSSY B0, `(.L_x_1343) ;  /* 0x0000007000007945 */ /* 0x000fe20003800000 */
[----:B------:R-:W-:-:S03]  /*15a50*/  IMAD R20, R6, 0x8, R17 ;  /* 0x0000000806147824 */ /* 0x000fc600078e0211 */
[----:B------:R-:W-:Y:S02]  /*15a60*/  ISETP.NE.AND P1, PT, R2, 0x3, PT ;  /* 0x000000030200780c */ /* 0x000fe40003f25270 */
[----:B------:R-:W-:-:S04]  /*15a70*/  LOP3.LUT R2, R7, 0x1, RZ, 0x3c, !PT ;  /* 0x0000000107027812 */ /* 0x000fc800078e3cff */
[----:B------:R-:W-:-:S04]  /*15a80*/  SHF.L.U32 R2, R2, 0x1f, RZ ;  /* 0x0000001f02027819 */ /* 0x000fc800000006ff */
[----:B------:R-:W2:Y:S02]  /*15a90*/  SYNCS.PHASECHK.TRANS64.TRYWAIT P0, [R20+URZ+0x22870], R2 ;  /* 0x02287002140075a7 */ /* 0x000ea4000800017f */
[----:B--2---:R-:W-:Y:S05]  /*15aa0*/  @!P0 BRA `(.L_x_1344) ;  /* 0x0000002800848947 */ /* 0x004fea0003800000 */
.L_x_1403:
[----:B------:R-:W-:Y:S05]  /*15ab0*/  BSYNC B0 ;  /* 0x0000000000007941 */ /* 0x000fea0003800000 */
.L_x_1343:
[----:B------:R-:W-:Y:S05]  /*15ac0*/  @!P1 BRA `(.L_x_1345) ;  /* 0x0000000000049947 */ /* 0x000fea0003800000 */
[----:B------:R-:W-:Y:S01]  /*15ad0*/  BPT.TRAP 0x1 ;  /* 0x000000040000795c */ /* 0x000fe20000300000 */
.L_x_1345:
[----:B--2---:R-:W-:Y:S01]  /*15ae0*/  SHF.L.U32 R2, R7, 0x1f, RZ ;  /* 0x0000001f07027819 */ /* 0x004fe200000006ff */
[----:B------:R-:W-:-:S03]  /*15af0*/  IMAD.SHL.U32 R3, R6, 0x4000, RZ ;  /* 0x0000400006037824 */ /* 0x000fc600078e00ff */
[----:B------:R-:W2:Y:S02]  /*15b00*/  SYNCS.PHASECHK.TRANS64.TRYWAIT P0, [R20+URZ+0x22860], R2 ;  /* 0x02286002140075a7 */ /* 0x000ea4000800017f */
[----:B--2---:R-:W-:Y:S05]  /*15b10*/  @!P0 BRA `(.L_x_1346) ;  /* 0x00000028007c8947 */ /* 0x004fea0003800000 */
.L_x_1404:
[----:B------:R-:W2:Y:S04]  /*15b20*/  LDL R4, [R1+0x28] ;  /* 0x0000280001047983 */ /* 0x000ea80000100800 */
[----:B------:R-:W3:Y:S04]  /*15b30*/  LDL R12, [R1+0xc] ;  /* 0x00000c00010c7983 */ /* 0x000ee80000100800 */
[----:B------:R-:W4:Y:S01]  /*15b40*/  LDL R13, [R1+0x24] ;  /* 0x00002400010d7983 */ /* 0x000f220000100800 */
[----:B------:R-:W-:Y:S05]  /*15b50*/  WARPSYNC.ALL ;  /* 0x0000000000007948 */ /* 0x000fea0003800000 */
[----:B--2---:R-:W-:-:S05]  /*15b60*/  LOP3.LUT R2, R3, R4, RZ, 0xfc, !PT ;  /* 0x0000000403027212 */ /* 0x004fca00078efcff */
[----:B------:R-:W-:-:S05]  /*15b70*/  IMAD.IADD R2, R17, 0x1, R2 ;  /* 0x0000000111027824 */ /* 0x000fca00078e0202 */
[----:B-1----:R-:W1:Y:S01]  /*15b80*/  LDSM.16.MT88.4 R8, [R2+0x8400] ;  /* 0x008400000208783b */ /* 0x002e620000004200 */
[----:B---3--:R-:W-:Y:S01]  /*15b90*/  IMAD.IADD R18, R12, 0x1, R2 ;  /* 0x000000010c127824 */ /* 0x008fe200078e0202 */
[----:B----4-:R-:W-:Y:S02]  /*15ba0*/  IADD3 R3, R17, R3, R13 ;  /* 0x0000000311037210 */ /* 0x010fe40007ffe00d */
        /* <DEDUP_REMOVED lines=67> */
.L_x_1347:
[----:B------:R-:W3:Y:S01]  /*15fe0*/  S2R R2, SR_TID.X ;  /* 0x0000000000027919 */ /* 0x000ee20000002100 */
[----:B--2---:R2:W-:Y:S01]  /*15ff0*/  SYNCS.ARRIVE.TRANS64.A1T0 RZ, [R20+URZ+0x22850], RZ ;  /* 0x022850ff14ff79a7 */ /* 0x0045e2000810003f */
[----:B-1----:R4:W5:Y:S01]  /*16000*/  LDL R7, [R1] ;  /* 0x0000000001077983 */ /* 0x0029620000100800 */
[----:B---3--:R-:W-:-:S03]  /*16010*/  LOP3.LUT R3, R2, 0x7f, RZ, 0xc0, !PT ;  /* 0x0000007f02037812 */ /* 0x008fc600078ec0ff */
[----:B------:R-:W3:Y:S01]  /*16020*/  LDL R2, [R1+0x18] ;  /* 0x0000180001027983 */ /* 0x000ee20000100800 */
[----:B------:R-:W-:Y:S01]  /*16030*/  IMAD.MOV.U32 R6, RZ, RZ, R19 ;  /* 0x000000ffff067224 */ /* 0x000fe200078e0013 */
[----:B------:R-:W-:Y:S01]  /*16040*/  BAR.SYNC.DEFER_BLOCKING 0x2, 0x80 ;  /* 0x0082000000007b1d */ /* 0x000fe20000010000 */
[----:B------:R-:W-:-:S13]  /*16050*/  ISETP.NE.AND P0, PT, R3, RZ, PT ;  /* 0x000000ff0300720c */ /* 0x000fda0003f05270 */
[----:B--2---:R-:W-:-:S05]  /*16060*/  @!P0 VIADD R20, R20, 0x22880 ;  /* 0x0002288014148836 */ /* 0x004fca0000000000 */
[----:B------:R-:W-:-:S04]  /*16070*/  @!P0 PRMT R20, RZ, 0x654, R20 ;  /* 0x00000654ff148816 */ /* 0x000fc80000000014 */
[----:B------:R4:W-:Y:S01]  /*16080*/  @!P0 SYNCS.ARRIVE.TRANS64.RED.A1T0 RZ, [R20+URZ], RZ ;  /* 0x000000ff14ff89a7 */ /* 0x0009e2000810043f */
[C---:B---3--:R-:W-:Y:S01]  /*16090*/  ISETP.GT.AND P0, PT, R0.reuse, R2, PT ;  /* 0x000000020000720c */ /* 0x048fe20003f04270 */
[----:B------:R-:W-:-:S12]  /*160a0*/  VIADD R0, R0, 0xffffffff ;  /* 0xffffffff00007836 */ /* 0x000fd80000000000 */
[----:B----4-:R-:W-:Y:S05]  /*160b0*/  @P0 BRA `(.L_x_1348) ;  /* 0xfffffff000140947 */ /* 0x010fea000383ffff */
.L_x_1326:
[----:B------:R-:W3:Y:S01]  /*160c0*/  S2R R2, SR_TID.X ;  /* 0x0000000000027919 */ /* 0x000ee20000002100 */
[----:B------:R-:W-:Y:S01]  /*160d0*/  BSSY B0, `(.L_x_1349) ;  /* 0x0000011000007945 */ /* 0x000fe20003800000 */
[----:B---3--:R-:W-:-:S04]  /*160e0*/  LOP3.LUT R2, R2, 0x7f, RZ, 0xc0, !PT ;  /* 0x0000007f02027812 */ /* 0x008fc800078ec0ff */
[----:B------:R-:W-:-:S13]  /*160f0*/  ISETP.NE.AND P0, PT, R2, RZ, PT ;  /* 0x000000ff0200720c */ /* 0x000fda0003f05270 */
[----:B------:R-:W-:Y:S05]  /*16100*/  @P0 BRA `(.L_x_1350) ;  /* 0x0000000000340947 */ /* 0x000fea0003800000 */
[----:B------:R-:W3:Y:S01]  /*16110*/  S2R R3, SR_LANEID ;  /* 0x0000000000037919 */ /* 0x000ee20000000000 */
[----:B------:R-:W-:Y:S01]  /*16120*/  VOTEU.ANY UR4, UPT, PT ;  /* 0x0000000000047886 */ /* 0x000fe200038e0100 */
[----:B------:R-:W4:Y:S01]  /*16130*/  LDC.64 R4, c[0x0][0xc60] ;  /* 0x00031800ff047b82 */ /* 0x000f220000000a00 */
[----:B--2---:R-:W3:Y:S08]  /*16140*/  FLO.U32 R0, UR4 ;  /* 0x0000000400007d00 */ /* 0x004ef000080e0000 */
[----:B------:R-:W4:Y:S01]  /*16150*/  POPC R2, UR4 ;  /* 0x0000000400027d09 */ /* 0x000f220008000000 */
[----:B---3--:R-:W-:-:S13]  /*16160*/  ISETP.EQ.U32.AND P1, PT, R0, R3, PT ;  /* 0x000000030000720c */ /* 0x008fda0003f22070 */
[----:B----4-:R-:W2:Y:S01]  /*16170*/  @P1 ATOMG.E.ADD.STRONG.GPU PT, R5, desc[UR40][R4.64], R2 ;  /* 0x00000002040519a8 */ /* 0x010ea200081ee1e8 */
[----:B------:R-:W3:Y:S02]  /*16180*/  S2R R3, SR_LTMASK ;  /* 0x0000000000037919 */ /* 0x000ee40000003900 */
[----:B---3--:R-:W-:-:S06]  /*16190*/  LOP3.LUT R3, R3, UR4, RZ, 0xc0, !PT ;  /* 0x0000000403037c12 */ /* 0x008fcc000f8ec0ff */
[----:B------:R-:W3:Y:S01]  /*161a0*/  POPC R3, R3 ;  /* 0x0000000300037309 */ /* 0x000ee20000000000 */
[----:B--2---:R-:W3:Y:S02]  /*161b0*/  SHFL.IDX PT, R0, R5, R0, 0x1f ;  /* 0x00001f0005007589 */ /* 0x004ee400000e0000 */
[----:B---3--:R-:W-:-:S05]  /*161c0*/  IADD3 R0, R0, UR43, R3 ;  /* 0x0000002b00007c10 */ /* 0x008fca000fffe003 */
[----:B------:R3:W-:Y:S02]  /*161d0*/  STL [R1+0x10], R0 ;  /* 0x0000100001007387 */ /* 0x0007e40000100800 */
.L_x_1350:
[----:B------:R-:W-:Y:S05]  /*161e0*/  BSYNC B0 ;  /* 0x0000000000007941 */ /* 0x000fea0003800000 */
.L_x_1349:
[----:B------:R-:W-:-:S06]  /*161f0*/  UISETP.NE.AND UP0, UPT, UR39, 0x3, UPT ;  /* 0x000000032700788c */ /* 0x000fcc000bf05270 */
[----:B------:R-:W-:-:S13]  /*16200*/  PLOP3.LUT P1, PT, PT, PT, UP0, 0x80, 0x0 ;  /* 0x000000000000781c */ /* 0x000fda0003f2f008 */
[----:B------:R-:W-:Y:S05]  /*16210*/  @!P1 BRA `(.L_x_1351) ;  /* 0x0000000000049947 */ /* 0x000fea0003800000 */
[----:B------:R-:W-:Y:S01]  /*16220*/  BPT.TRAP 0x1 ;  /* 0x000000040000795c */ /* 0x000fe20000300000 */
.L_x_1351:
[----:B------:R-:W4:Y:S01]  /*16230*/  LDL R2, [R1] ;  /* 0x0000000001027983 */ /* 0x000f220000100800 */
[----:B------:R-:W-:Y:S01]  /*16240*/  IMAD R16, R19, 0x8, R17 ;  /* 0x0000000813107824 */ /* 0x000fe200078e0211 */
[----:B------:R-:W-:Y:S01]  /*16250*/  BSSY B0, `(.L_x_1352) ;  /* 0x0000007000007945 */ /* 0x000fe20003800000 */
[----:B--23--:R-:W-:-:S05]  /*16260*/  IMAD.U32 R0, RZ, RZ, UR45 ;  /* 0x0000002dff007e24 */ /* 0x00cfca000f8e00ff */
[----:B------:R-:W-:Y:S02]  /*16270*/  ISETP.NE.AND P2, PT, R0, 0x3, PT ;  /* 0x000000030000780c */ /* 0x000fe40003f45270 */
[----:B----4-:R-:W-:-:S04]  /*16280*/  LOP3.LUT R3, R2, 0x1, RZ, 0x3c, !PT ;  /* 0x0000000102037812 */ /* 0x010fc800078e3cff */
[----:B------:R-:W-:-:S04]  /*16290*/  SHF.L.U32 R3, R3, 0x1f, RZ ;  /* 0x0000001f03037819 */ /* 0x000fc800000006ff */
[----:B------:R-:W2:Y:S02]  /*162a0*/  SYNCS.PHASECHK.TRANS64.TRYWAIT P1, [R16+URZ+0x22870], R3 ;  /* 0x02287003100075a7 */ /* 0x000ea4000802017f */
[----:B--2---:R-:W-:Y:S05]  /*162b0*/  @!P1 BRA `(.L_x_1353) ;  /* 0x0000002000a89947 */ /* 0x004fea0003800000 */
.L_x_1405:
[----:B------:R-:W-:Y:S05]  /*162c0*/  BSYNC B0 ;  /* 0x0000000000007941 */ /* 0x000fea0003800000 */
.L_x_1352:
[----:B------:R-:W-:Y:S05]  /*162d0*/  @!P2 BRA `(.L_x_1354) ;  /* 0x000000000004a947 */ /* 0x000fea0003800000 */
[----:B------:R-:W-:Y:S01]  /*162e0*/  BPT.TRAP 0x1 ;  /* 0x000000040000795c */ /* 0x000fe20000300000 */
.L_x_1354:
[----:B------:R-:W2:Y:S02]  /*162f0*/  LDL R0, [R1] ;  /* 0x0000000001007983 */ /* 0x000ea40000100800 */
[----:B--2---:R-:W-:-:S04]  /*16300*/  SHF.L.U32 R3, R0, 0x1f, RZ ;  /* 0x0000001f00037819 */ /* 0x004fc800000006ff */
[----:B------:R-:W2:Y:S02]  /*16310*/  SYNCS.PHASECHK.TRANS64.TRYWAIT P1, [R16+URZ+0x22860], R3 ;  /* 0x02286003100075a7 */ /* 0x000ea4000802017f */
[----:B--2---:R-:W-:Y:S05]  /*16320*/  @!P1 BRA `(.L_x_1355) ;  /* 0x0000002000a09947 */ /* 0x004fea0003800000 */
.L_x_1406:
[----:B------:R-:W3:Y:S04]  /*16330*/  LDL R0, [R1+0x28] ;  /* 0x0000280001007983 */ /* 0x000ee80000100800 */
[----:B------:R-:W2:Y:S04]  /*16340*/  LDL R12, [R1+0xc] ;  /* 0x00000c00010c7983 */ /* 0x000ea80000100800 */
[----:B------:R-:W4:Y:S01]  /*16350*/  LDL R13, [R1+0x24] ;  /* 0x00002400010d7983 */ /* 0x000f220000100800 */
[----:B------:R-:W-:Y:S01]  /*16360*/  IMAD.SHL.U32 R2, R19, 0x4000, RZ ;  /* 0x0000400013027824 */ /* 0x000fe200078e00ff */
[----:B------:R-:W-:Y:S05]  /*16370*/  WARPSYNC.ALL ;  /* 0x0000000000007948 */ /* 0x000fea0003800000 */
[----:B---3--:R-:W-:-:S05]  /*16380*/  LOP3.LUT R0, R2, R0, RZ, 0xfc, !PT ;  /* 0x0000000002007212 */ /* 0x008fca00078efcff */
[----:B------:R-:W-:-:S05]  /*16390*/  IMAD.IADD R0, R17, 0x1, R0 ;  /* 0x0000000111007824 */ /* 0x000fca00078e0200 */
[----:B01---5:R-:W0:Y:S01]  /*163a0*/  LDSM.16.MT88.4 R4, [R0+0x8400] ;  /* 0x008400000004783b */ /* 0x023e220000004200 */
[----:B--2---:R-:W-:Y:S01]  /*163b0*/  IMAD.IADD R3, R12, 0x1, R0 ;  /* 0x000000010c037824 */ /* 0x004fe200078e0200 */
[----:B----4-:R-:W-:Y:S02]  /*163c0*/  IADD3 R2, R17, R2, R13 ;  /* 0x0000000211027210 */ /* 0x010fe40007ffe00d */
        /* <DEDUP_REMOVED lines=64> */
.L_x_1356:
[----:B-1----:R-:W2:Y:S01]  /*167d0*/  LDL.LU R2, [R1] ;  /* 0x0000000001027983 */ /* 0x002ea20000300800 */
[----:B0-----:R0:W-:Y:S01]  /*167e0*/  SYNCS.ARRIVE.TRANS64.A1T0 RZ, [R16+URZ+0x22850], RZ ;  /* 0x022850ff10ff79a7 */ /* 0x0011e2000810003f */
[----:B------:R-:W-:Y:S02]  /*167f0*/  VIADD R19, R19, 0x1 ;  /* 0x0000000113137836 */ /* 0x000fe40000000000 */
[----:B0-----:R-:W-:-:S05]  /*16800*/  @!P0 VIADD R16, R16, 0x22880 ;  /* 0x0002288010108836 */ /* 0x001fca0000000000 */
[----:B------:R-:W-:Y:S01]  /*16810*/  @!P0 PRMT R16, RZ, 0x654, R16 ;  /* 0x00000654ff108816 */ /* 0x000fe20000000010 */
[----:B------:R-:W-:Y:S06]  /*16820*/  BAR.SYNC.DEFER_BLOCKING 0x2, 0x80 ;  /* 0x0082000000007b1d */ /* 0x000fec0000010000 */
[----:B------:R0:W-:Y:S01]  /*16830*/  @!P0 SYNCS.ARRIVE.TRANS64.RED.A1T0 RZ, [R16+URZ], RZ ;  /* 0x000000ff10ff89a7 */ /* 0x0001e2000810043f */
[----:B------:R-:W-:-:S04]  /*16840*/  ISETP.NE.AND P0, PT, R19, 0x2, PT ;  /* 0x000000021300780c */ /* 0x000fc80003f05270 */
[----:B------:R-:W-:Y:S02]  /*16850*/  SEL R0, RZ, 0x1, P0 ;  /* 0x00000001ff007807 */ /* 0x000fe40000000000 */
[----:B------:R-:W-:Y:S02]  /*16860*/  SEL R19, R19, RZ, P0 ;  /* 0x000000ff13137207 */ /* 0x000fe40000000000 */
[----:B--2---:R-:W-:-:S05]  /*16870*/  LOP3.LUT R2, R2, R0, RZ, 0x3c, !PT ;  /* 0x0000000002027212 */ /* 0x004fca00078e3cff */
[----:B------:R0:W-:Y:S02]  /*16880*/  STL [R1], R2 ;  /* 0x0000000201007387 */ /* 0x0001e40000100800 */
.L_x_1301:
[----:B------:R-:W-:Y:S05]  /*16890*/  BSYNC B7 ;  /* 0x0000000000077941 */ /* 0x000fea0003800000 */
.L_x_1299:
[----:B-1----:R-:W2:Y:S02]  /*168a0*/  LDL R0, [R1+0x20] ;  /* 0x0000200001007983 */ /* 0x002ea40000100800 */
[----:B--2---:R-:W-:-:S13]  /*168b0*/  LOP3.LUT P0, RZ, R0, 0x2, RZ, 0xc0, !PT ;  /* 0x0000000200ff7812 */ /* 0x004fda000780c0ff */
[----:B------:R-:W-:Y:S05]  /*168c0*/  @!P0 BRA `(.L_x_1357) ;  /* 0x0000000000348947 */ /* 0x000fea0003800000 */
[----:B------:R-:W1:Y:S08]  /*168d0*/  S2UR UR5, SR_CgaCtaId ;  /* 0x00000000000579c3 */ /* 0x000e700000008800 */
[----:B------:R-:W-:Y:S06]  /*168e0*/  BAR.SYNC.DEFER_BLOCKING 0x5, 0x180 ;  /* 0x0146000000007b1d */ /* 0x000fec0000010000 */
[----:B------:R-:W-:-:S02]  /*168f0*/  UMOV UR4, 0x400 ;  /* 0x0000040000047882 */ /* 0x000fc40000000000 */
[----:B-1----:R-:W-:-:S06]  /*16900*/  ULEA UR4, UR5, UR4, 0x18 ;  /* 0x0000000405047291 */ /* 0x002fcc000f8ec03f */
[----:B------:R-:W-:-:S05]  /*16910*/  IMAD.U32 R17, RZ, RZ, UR4 ;  /* 0x00000004ff117e24 */ /* 0x000fca000f8e00ff */
[----:B------:R-:W1:Y:S04]  /*16920*/  LDS.128 R4, [R17+0x228d0] ;  /* 0x0228d00011047984 */ /* 0x000e680000000c00 */
[----:B-1----:R1:W-:Y:S01]  /*16930*/  STL.64 [R1+0x10], R4 ;  /* 0x0000100401007387 */ /* 0x0023e20000100a00 */
[----:B0-----:R-:W-:Y:S02]  /*16940*/  IMAD.MOV.U32 R2, RZ, RZ, R6 ;  /* 0x000000ffff027224 */ /* 0x001fe400078e0006 */
[----:B------:R-:W-:-:S03]  /*16950*/  IMAD.MOV.U32 R0, RZ, RZ, R7 ;  /* 0x000000ffff007224 */ /* 0x000fc600078e0007 */
[----:B------:R-:W-:Y:S02]  /*16960*/  R2UR UR36, R2 ;  /* 0x00000000022472ca */ /* 0x000fe400000e0000 */
[----:B------:R-:W-:Y:S01]  /*16970*/  R2UR UR46, R0 ;  /* 0x00000000002e72ca */ /* 0x000fe200000e0000 */
[----:B------:R-:W-:Y:S06]  /*16980*/  BAR.ARV 0x4, 0x180 ;  /* 0x0106000000007b1d */ /* 0x000fec0000002000 */
[----:B------:R-:W-:Y:S08]  /*16990*/  BRA `(.L_x_1358) ;  /* 0x0000000800d47947 */ /* 0x000ff00003800000 */
.L_x_1357:
[----:B------:R-:W2:Y:S01]  /*169a0*/  LDL.LU R0, [R1+0x10] ;  /* 0x0000100001007983 */ /* 0x000ea20000300800 */
[----:B------:R-:W-:Y:S01]  /*169b0*/  ULDC UR4, c[0x0][0xc3c] ;  /* 0x00030f0000047ab9 */ /* 0x000fe20000000800 */
[----:B------:R-:W-:Y:S01]  /*169c0*/  IMAD.MOV.U32 R5, RZ, RZ, RZ ;  /* 0x000000ffff057224 */ /* 0x000fe200078e00ff */
[----:B------:R-:W1:Y:S01]  /*169d0*/  LDC R10, c[0x0][0xc38] ;  /* 0x00030e00ff0a7b82 */ /* 0x000e620000000800 */
[----:B0-----:R-:W0:Y:S02]  /*169e0*/  S2R R2, SR_TID.X ;  /* 0x0000000000027919 */ /* 0x001e240000002100 */
[----:B0-----:R-:W-:-:S04]  /*169f0*/  LOP3.LUT R6, R2, 0x1f, RZ, 0xc0, !PT ;  /* 0x0000001f02067812 */ /* 0x001fc800078ec0ff */
[C---:B------:R-:W-:Y:S01]  /*16a00*/  ISETP.NE.AND P0, PT, R6.reuse, 0x1f, PT ;  /* 0x0000001f0600780c */ /* 0x040fe20003f05270 */
[----:B--2---:R-:W-:Y:S02]  /*16a10*/  IMAD.MOV.U32 R4, RZ, RZ, R0 ;  /* 0x000000ffff047224 */ /* 0x004fe400078e0000 */
[----:B------:R-:W-:-:S05]  /*16a20*/  VIADD R0, R6, UR46 ;  /* 0x0000002e06007c36 */ /* 0x000fca0008000000 */
[----:B------:R-:W-:Y:S01]  /*16a30*/  ISETP.GE.OR P1, PT, R0, UR4, !P0 ;  /* 0x0000000400007c0c */ /* 0x000fe2000c726670 */
[----:B------:R-:W-:-:S12]  /*16a40*/  ULDC UR4, c[0x0][0xc3c] ;  /* 0x00030f0000047ab9 */ /* 0x000fd80000000800 */
[----:B------:R-:W0:Y:S02]  /*16a50*/  @!P1 LDC.64 R2, c[0x0][0xc80] ;  /* 0x00032000ff029b82 */ /* 0x000e240000000a00 */
[----:B0-----:R-:W-:-:S05]  /*16a60*/  @!P1 IMAD.WIDE R2, R0, 0x4, R2 ;  /* 0x0000000400029825 */ /* 0x001fca00078e0202 */
[----:B------:R-:W2:Y:S01]  /*16a70*/  @!P1 LDG.E R5, desc[UR40][R2.64] ;  /* 0x0000002802059981 */ /* 0x000ea2000c1e1900 */
[C---:B------:R-:W-:Y:S02]  /*16a80*/  ISETP.NE.AND P1, PT, R6.reuse, RZ, PT ;  /* 0x000000ff0600720c */ /* 0x040fe40003f25270 */
[C---:B------:R-:W-:Y:S02]  /*16a90*/  ISETP.GE.U32.AND P2, PT, R6.reuse, 0x2, PT ;  /* 0x000000020600780c */ /* 0x040fe40003f46070 */
[C---:B------:R-:W-:Y:S02]  /*16aa0*/  ISETP.GE.U32.AND P3, PT, R6.reuse, 0x4, PT ;  /* 0x000000040600780c */ /* 0x040fe40003f66070 */
[C---:B------:R-:W-:Y:S02]  /*16ab0*/  ISETP.GE.U32.AND P4, PT, R6.reuse, 0x8, PT ;  /* 0x000000080600780c */ /* 0x040fe40003f86070 */
[----:B------:R-:W-:Y:S02]  /*16ac0*/  ISETP.GE.U32.AND P5, PT, R6, 0x10, PT ;  /* 0x000000100600780c */ /* 0x000fe40003fa6070 */
[----:B------:R-:W-:Y:S04]  /*16ad0*/  SHFL.IDX PT, R6, R4, 0x1, 0x1f ;  /* 0x00201f0004067f89 */ /* 0x000fe800000e0000 */
        /* <DEDUP_REMOVED lines=15> */
[----:B------:R-:W-:Y:S04]  /*16bd0*/  SHFL.IDX PT, R0, R4, RZ, 0x1f ;  /* 0x00001fff04007589 */ /* 0x000fe800000e0000 */
[----:B------:R-:W1:Y:S02]  /*16be0*/  SHFL.IDX PT, R2, R9, 0x1f, 0x1f ;  /* 0x03e01f0009027f89 */ /* 0x000e6400000e0000 */
[----:B-1----:R-:W-:-:S04]  /*16bf0*/  IMAD R2, R2, R10, RZ ;  /* 0x0000000a02027224 */ /* 0x002fc800078e02ff */
[----:B------:R-:W-:-:S05]  /*16c00*/  IMAD.IADD R6, R6, 0x1, R2 ;  /* 0x0000000106067824 */ /* 0x000fca00078e0202 */
[----:B------:R-:W-:-:S13]  /*16c10*/  ISETP.GT.AND P6, PT, R6, R0, PT ;  /* 0x000000000600720c */ /* 0x000fda0003fc4270 */
[----:B------:R-:W-:Y:S05]  /*16c20*/  @P6 BRA `(.L_x_1359) ;  /* 0x0000000000906947 */ /* 0x000fea0003800000 */
.L_x_1363:
        /* <DEDUP_REMOVED lines=14> */
.L_x_1362:
[----:B------:R-:W-:Y:S05]  /*16d10*/  BSYNC B0 ;  /* 0x0000000000007941 */ /* 0x000fea0003800000 */
.L_x_1361:
[----:B0----5:R-:W0:Y:S01]  /*16d20*/  SHFL.UP PT, R2, R5, 0x1, RZ ;  /* 0x0420000005027989 */ /* 0x021e2200000e00ff */
[----:B------:R-:W1:Y:S01]  /*16d30*/  LDC R10, c[0x0][0xc38] ;  /* 0x00030e00ff0a7b82 */ /* 0x000e620000000800 */
        /* <DEDUP_REMOVED lines=14> */
[----:B------:R-:W1:Y:S02]  /*16e20*/  SHFL.IDX PT, R2, R9, 0x1f, 0x1f ;  /* 0x03e01f0009027f89 */ /* 0x000e6400000e0000 */
[----:B-1----:R-:W-:-:S04]  /*16e30*/  IMAD R2, R2, R10, RZ ;  /* 0x0000000a02027224 */ /* 0x002fc800078e02ff */
[----:B------:R-:W-:-:S05]  /*16e40*/  IMAD.IADD R6, R2, 0x1, R6 ;  /* 0x0000000102067824 */ /* 0x000fca00078e0206 */
[----:B------:R-:W-:-:S13]  /*16e50*/  ISETP.GT.AND P6, PT, R6, R0, PT ;  /* 0x000000000600720c */ /* 0x000fda0003fc4270 */
[----:B------:R-:W-:Y:S05]  /*16e60*/  @!P6 BRA `(.L_x_1363) ;  /* 0xfffffffc0070e947 */ /* 0x000fea000383ffff */
.L_x_1359:
        /* <DEDUP_REMOVED lines=10> */
[----:B------:R0:W2:Y:S01]  /*16f10*/  LDG.E R7, desc[UR40][R2.64] ;  /* 0x0000002802077981 */ /* 0x0000a2000c1e1900 */
[----:B------:R-:W-:Y:S01]  /*16f20*/  ISETP.NE.AND P0, PT, RZ, UR7, PT ;  /* 0x00000007ff007c0c */ /* 0x000fe2000bf05270 */
[----:B0-----:R-:W-:-:S05]  /*16f30*/  IMAD.U32 R2, RZ, RZ, UR6 ;  /* 0x00000006ff027e24 */ /* 0x001fca000f8e00ff */
[----:B------:R0:W2:Y:S02]  /*16f40*/  SHFL.IDX PT, R5, R5, R2, 0x1f ;  /* 0x00001f0205057589 */ /* 0x0000a400000e0000 */
[----:B0-----:R-:W-:Y:S02]  /*16f50*/  IMAD.MOV.U32 R2, RZ, RZ, RZ ;  /* 0x000000ffff027224 */ /* 0x001fe400078e00ff */
[----:B--2---:R-:W-:-:S05]  /*16f60*/  IMAD R4, R5, R7, RZ ;  /* 0x0000000705047224 */ /* 0x004fca00078e02ff */
[----:B------:R-:W-:Y:S01]  /*16f70*/  IABS R8, R4 ;  /* 0x0000000400087213 */ /* 0x000fe20000000000 */
[----:B------:R-:W-:Y:S06]  /*16f80*/  @!P0 BRA `(.L_x_1364) ;  /* 0x00000000000c8947 */ /* 0x000fec0003800000 */
[----:B------:R-:W-:-:S06]  /*16f90*/  UIADD3 UR4, UR6, -0x1, URZ ;  /* 0xffffffff06047890 */ /* 0x000fcc000fffe03f */
[----:B------:R-:W-:-:S06]  /*16fa0*/  IMAD.U32 R2, RZ, RZ, UR4 ;  /* 0x00000004ff027e24 */ /* 0x000fcc000f8e00ff */
[----:B------:R0:W1:Y:S02]  /*16fb0*/  SHFL.IDX PT, R2, R9, R2, 0x1f ;  /* 0x00001f0209027589 */ /* 0x00006400000e0000 */
.L_x_1364:
[----:B------:R-:W2:Y:S01]  /*16fc0*/  I2F.RP R3, R8 ;  /* 0x0000000800037306 */ /* 0x000ea20000209400 */
[----:B01----:R-:W-:-:S04]  /*16fd0*/  IMAD R9, R2, R10, R6 ;  /* 0x0000000a02097224 */ /* 0x003fc800078e0206 */
[----:B------:R-:W-:Y:S01]  /*16fe0*/  IMAD.IADD R0, R0, 0x1, -R9 ;  /* 0x0000000100007824 */ /* 0x000fe200078e0a09 */
[----:B------:R0:W-:Y:S02]  /*16ff0*/  STL [R1+0x10], R9 ;  /* 0x0000100901007387 */ /* 0x0001e40000100800 */
[----:B--2---:R-:W1:Y:S02]  /*17000*/  MUFU.RCP R3, R3 ;  /* 0x0000000300037308 */ /* 0x004e640000001000 */
[----:B-1----:R-:W-:-:S06]  /*17010*/  VIADD R3, R3, 0xffffffe ;  /* 0x0ffffffe03037836 */ /* 0x002fcc0000000000 */
[----:B------:R-:W1:Y:S02]  /*17020*/  F2I.FTZ.U32.TRUNC.NTZ R3, R3 ;  /* 0x0000000300037305 */ /* 0x000e64000021f000 */
[----:B-1----:R-:W-:-:S04]  /*17030*/  IMAD.MOV R2, RZ, RZ, -R3 ;  /* 0x000000ffff027224 */ /* 0x002fc800078e0a03 */
        /* <DEDUP_REMOVED lines=17> */
[----:B------:R-:W-:-:S05]  /*17150*/  @!P1 LOP3.LUT R2, RZ, R4, RZ, 0x33, !PT ;  /* 0x00000004ff029212 */ /* 0x000fca00078e33ff */
[----:B------:R-:W-:Y:S02]  /*17160*/  IMAD R6, R7, R2, RZ ;  /* 0x0000000207067224 */ /* 0x000fe400078e02ff */
[----:B------:R-:W-:Y:S02]  /*17170*/  IMAD.MOV R2, RZ, RZ, -R2 ;  /* 0x000000ffff027224 */ /* 0x000fe400078e0a02 */
[----:B------:R-:W-:Y:S02]  /*17180*/  IMAD.MOV R3, RZ, RZ, -R6 ;  /* 0x000000ffff037224 */ /* 0x000fe400078e0a06 */
[----:B------:R-:W-:-:S03]  /*17190*/  IMAD R0, R4, R2, R0 ;  /* 0x0000000204007224 */ /* 0x000fc600078e0200 */
[----:B------:R-:W-:-:S04]  /*171a0*/  VIADDMNMX R7, R3, R10, R7, PT ;  /* 0x0000000a03077246 */ /* 0x000fc80003800107 */
[----:B------:R-:W-:-:S04]  /*171b0*/  IABS R8, R7 ;  /* 0x0000000700087213 */ /* 0x000fc80000000000 */
[----:B------:R-:W1:Y:S08]  /*171c0*/  I2F.RP R3, R8 ;  /* 0x0000000800037306 */ /* 0x000e700000209400 */
[----:B-1----:R-:W1:Y:S02]  /*171d0*/  MUFU.RCP R3, R3 ;  /* 0x0000000300037308 */ /* 0x002e640000001000 */
        /* <DEDUP_REMOVED lines=8> */
[----:B------:R-:W-:-:S04]  /*17260*/  IMAD.HI.U32 R2, R2, R3, RZ ;  /* 0x0000000302027227 */ /* 0x000fc800078e00ff */
[----:B------:R-:W-:-:S04]  /*17270*/  IMAD.MOV R4, RZ, RZ, -R4 ;  /* 0x000000ffff047224 */ /* 0x000fc800078e0a04 */
[----:B------:R-:W-:-:S05]  /*17280*/  IMAD R3, R2, R4, R3 ;  /* 0x0000000402037224 */ /* 0x000fca00078e0203 */
[----:B------:R-:W-:-:S13]  /*17290*/  ISETP.GT.U32.AND P1, PT, R8, R3, PT ;  /* 0x000000030800720c */ /* 0x000fda0003f24070 */
[----:B------:R-:W-:Y:S02]  /*172a0*/  @!P1 IMAD.IADD R3, R3, 0x1, -R8 ;  /* 0x0000000103039824 */ /* 0x000fe400078e0a08 */
[----:B------:R-:W-:Y:S01]  /*172b0*/  @!P1 VIADD R2, R2, 0x1 ;  /* 0x0000000102029836 */ /* 0x000fe20000000000 */
[----:B------:R-:W-:Y:S02]  /*172c0*/  ISETP.NE.AND P1, PT, R7, RZ, PT ;  /* 0x000000ff0700720c */ /* 0x000fe40003f25270 */
[----:B------:R-:W-:Y:S02]  /*172d0*/  ISETP.GE.U32.AND P0, PT, R3, R8, PT ;  /* 0x000000080300720c */ /* 0x000fe40003f06070 */
[C---:B------:R-:W-:Y:S01]  /*172e0*/  LOP3.LUT R3, R0.reuse, R7, RZ, 0x3c, !PT ;  /* 0x0000000700037212 */ /* 0x040fe200078e3cff */
[----:B------:R-:W-:-:S03]  /*172f0*/  IMAD.IADD R0, R0, 0x1, R6 ;  /* 0x0000000100007824 */ /* 0x000fc600078e0206 */
[----:B------:R-:W-:-:S07]  /*17300*/  ISETP.GE.AND P2, PT, R3, RZ, PT ;  /* 0x000000ff0300720c */ /* 0x000fce0003f46270 */
[----:B------:R-:W-:-:S06]  /*17310*/  @P0 VIADD R2, R2, 0x1 ;  /* 0x0000000102020836 */ /* 0x000fcc0000000000 */
[----:B------:R-:W-:Y:S01]  /*17320*/  @!P2 IMAD.MOV R2, RZ, RZ, -R2 ;  /* 0x000000ffff02a224 */ /* 0x000fe200078e0a02 */
[----:B------:R-:W-:Y:S01]  /*17330*/  @!P1 LOP3.LUT R2, RZ, R7, RZ, 0x33, !PT ;  /* 0x00000007ff029212 */ /* 0x000fe200078e33ff */
[----:B------:R-:W-:-:S04]  /*17340*/  IMAD.MOV R7, RZ, RZ, -R7 ;  /* 0x000000ffff077224 */ /* 0x000fc800078e0a07 */
[----:B------:R-:W-:Y:S01]  /*17350*/  IMAD R0, R2, R7, R0 ;  /* 0x0000000702007224 */ /* 0x000fe200078e0200 */
[----:B------:R-:W-:-:S04]  /*17360*/  LOP3.LUT R2, RZ, R2, RZ, 0x33, !PT ;  /* 0x00000002ff027212 */ /* 0x000fc800078e33ff */
[----:B------:R-:W-:Y:S01]  /*17370*/  R2UR UR36, R0 ;  /* 0x00000000002472ca */ /* 0x000fe200000e0000 */
[----:B------:R-:W-:-:S05]  /*17380*/  IMAD.IADD R0, R5, 0x1, R2 ;  /* 0x0000000105007824 */ /* 0x000fca00078e0202 */
[----:B------:R0:W-:Y:S01]  /*17390*/  STL [R1+0x14], R0 ;  /* 0x0000140001007387 */ /* 0x0001e20000100800 */
[----:B------:R-:W-:Y:S08]  /*173a0*/  BRA `(.L_x_1365) ;  /* 0x0000000000107947 */ /* 0x000ff00003800000 */
.L_x_1360:
[----:B------:R1:W-:Y:S01]  /*173b0*/  STL [R1+0x10], R0 ;  /* 0x0000100001007387 */ /* 0x0003e20000100800 */
[----:B------:R-:W-:Y:S01]  /*173c0*/  ULDC UR46, c[0x0][0xc3c] ;  /* 0x00030f00002e7ab9 */ /* 0x000fe20000000800 */
[----:B------:R-:W-:Y:S02]  /*173d0*/  UMOV UR36, URZ ;  /* 0x0000003f00247c82 */ /* 0x000fe40008000000 */
[----:B------:R1:W-:Y:S03]  /*173e0*/  STL [R1+0x14], RZ ;  /* 0x000014ff01007387 */ /* 0x0003e60000100800 */
.L_x_1365:
[----:B------:R-:W2:Y:S04]  /*173f0*/  LDL R3, [R1+0x10] ;  /* 0x0000100001037983 */ /* 0x000ea80000100800 */
[----:B------:R-:W3:Y:S01]  /*17400*/  LDL R2, [R1+0x14] ;  /* 0x0000140001027983 */ /* 0x000ee20000100800 */
[----:B------:R-:W-:Y:S02]  /*17410*/  IMAD.U32 R6, RZ, RZ, UR36 ;  /* 0x00000024ff067e24 */ /* 0x000fe4000f8e00ff */
[----:B------:R-:W-:Y:S01]  /*17420*/  IMAD.U32 R7, RZ, RZ, UR46 ;  /* 0x0000002eff077e24 */ /* 0x000fe2000f8e00ff */
[----:B01----:R-:W0:Y:S02]  /*17430*/  S2R R0, SR_TID.X ;  /* 0x0000000000007919 */ /* 0x003e240000002100 */
[----:B0-----:R-:W-:Y:S01]  /*17440*/  LOP3.LUT R0, R0, 0x1f, RZ, 0xc0, !PT ;  /* 0x0000001f00007812 */ /* 0x001fe200078ec0ff */
[----:B------:R-:W-:Y:S03]  /*17450*/  BAR.SYNC.DEFER_BLOCKING 0x4, 0x180 ;  /* 0x0106000000007b1d */ /* 0x000fe60000010000 */
[----:B------:R-:W-:-:S13]  /*17460*/  ISETP.NE.AND P0, PT, R0, RZ, PT ;  /* 0x000000ff0000720c */ /* 0x000fda0003f05270 */
[----:B------:R-:W0:Y:S01]  /*17470*/  @!P0 S2R R0, SR_CgaCtaId ;  /* 0x0000000000008919 */ /* 0x000e220000008800 */
[----:B--2---:R-:W-:Y:S02]  /*17480*/  IMAD.MOV.U32 R4, RZ, RZ, R3 ;  /* 0x000000ffff047224 */ /* 0x004fe400078e0003 */
[----:B---3--:R-:W-:Y:S01]  /*17490*/  IMAD.MOV.U32 R3, RZ, RZ, R2 ;  /* 0x000000ffff037224 */ /* 0x008fe200078e0002 */
[----:B------:R-:W-:-:S03]  /*174a0*/  @!P0 MOV R2, 0x400 ;  /* 0x0000040000028802 */ /* 0x000fc60000000f00 */
[----:B------:R-:W-:Y:S01]  /*174b0*/  IMAD.MOV.U32 R5, RZ, RZ, R3 ;  /* 0x000000ffff057224 */ /* 0x000fe200078e0003 */
[----:B0-----:R-:W-:-:S05]  /*174c0*/  @!P0 LEA R17, R0, R2, 0x18 ;  /* 0x0000000200118211 */ /* 0x001fca00078ec0ff */
[----:B------:R0:W-:Y:S01]  /*174d0*/  @!P0 STS.128 [R17+0x228d0], R4 ;  /* 0x0228d00411008388 */ /* 0x0001e20000000c00 */
[----:B------:R-:W-:Y:S06]  /*174e0*/  BAR.ARV 0x5, 0x180 ;  /* 0x0146000000007b1d */ /* 0x000fec0000002000 */
.L_x_1358:
[----:B------:R-:W-:Y:S02]  /*174f0*/  ULDC UR4, c[0x0][0xc3c] ;  /* 0x00030f0000047ab9 */ /* 0x000fe40000000800 */
[----:B------:R-:W-:-:S06]  /*17500*/  UISETP.GE.AND UP0, UPT, UR46, UR4, UPT ;  /* 0x000000042e00728c */ /* 0x000fcc000bf06270 */
[----:B------:R-:W-:-:S13]  /*17510*/  PLOP3.LUT P0, PT, PT, PT, UP0, 0x80, 0x0 ;  /* 0x000000000000781c */ /* 0x000fda0003f0f008 */
[----:B------:R-:W-:Y:S05]  /*17520*/  @!P0 BRA `(.L_x_1366) ;  /* 0xffffffb400e48947 */ /* 0x000fea000383ffff */
.L_x_1289:
[----:B------:R-:W2:Y:S01]  /*17530*/  LDL.LU R0, [R1+0x30] ;  /* 0x0000300001007983 */ /* 0x000ea20000300800 */
[----:B------:R-:W-:Y:S01]  /*17540*/  BSSY B0, `(.L_x_1367) ;  /* 0x000000b000007945 */ /* 0x000fe20003800000 */
[----:B01----:R-:W0:Y:S01]  /*17550*/  S2R R5, SR_CgaCtaId ;  /* 0x0000000000057919 */ /* 0x003e220000008800 */
        /* <DEDUP_REMOVED lines=9> */
.L_x_1407:
[----:B------:R-:W-:Y:S05]  /*175f0*/  BSYNC B0 ;  /* 0x0000000000007941 */ /* 0x000fea0003800000 */
.L_x_1367:
[----:B------:R-:W-:-:S03]  /*17600*/  UMOV UR4, 0xffffffff ;  /* 0xffffffff00047882 */ /* 0x000fc60000000000 */
[----:B------:R-:W-:Y:S05]  /*17610*/  BRA.DIV UR4, `(.L_x_1369) ;  /* 0x00000012040c7947 */ /* 0x000fea000b800000 */
[----:B------:R-:W1:Y:S02]  /*17620*/  S2R R2, SR_TID.X ;  /* 0x0000000000027919 */ /* 0x000e640000002100 */
[----:B-1----:R-:W-:-:S04]  /*17630*/  SHF.R.U32.HI R2, RZ, 0x5, R2 ;  /* 0x00000005ff027819 */ /* 0x002fc80000011602 */
[----:B------:R-:W-:-:S05]  /*17640*/  LOP3.LUT R2, R2, 0x3, RZ, 0xc0, !PT ;  /* 0x0000000302027812 */ /* 0x000fca00078ec0ff */
[----:B------:R1:W2:Y:S02]  /*17650*/  SHFL.IDX PT, R14, R2, RZ, 0x1f ;  /* 0x00001fff020e7589 */ /* 0x0002a400000e0000 */
.L_x_1410:
[----:B--2---:R-:W-:Y:S01]  /*17660*/  ISETP.NE.AND P0, PT, R14, RZ, PT ;  /* 0x000000ff0e00720c */ /* 0x004fe20003f05270 */
[----:B------:R-:W-:-:S12]  /*17670*/  BSSY B0, `(.L_x_1370) ;  /* 0x000002c000007945 */ /* 0x000fd80003800000 */
[----:B------:R-:W-:Y:S05]  /*17680*/  @P0 BRA `(.L_x_1371) ;  /* 0x0000000000a80947 */ /* 0x000fea0003800000 */
[----:B------:R-:W-:-:S03]  /*17690*/  UMOV UR4, 0xffffffff ;  /* 0xffffffff00047882 */ /* 0x000fc60000000000 */
[----:B------:R-:W-:Y:S05]  /*176a0*/  BRA.DIV UR4, `(.L_x_1372) ;  /* 0x00000012041c7947 */ /* 0x000fea000b800000 */
[----:B------:R-:W-:-:S13]  /*176b0*/  ELECT P6, URZ, PT ;  /* 0x00000000003f782f */ /* 0x000fda00038c0000 */
.L_x_1413:
[----:B------:R-:W-:Y:S05]  /*176c0*/  @!P6 BRA `(.L_x_1371) ;  /* 0x000000000098e947 */ /* 0x000fea0003800000 */
[----:B------:R-:W-:-:S06]  /*176d0*/  ULOP3.LUT UR4, UR38, 0x2, URZ, 0xfc, !UPT ;  /* 0x0000000226047892 */ /* 0x000fcc000f8efc3f */
[----:B-1----:R-:W-:-:S05]  /*176e0*/  IMAD.U32 R2, RZ, RZ, UR4 ;  /* 0x00000004ff027e24 */ /* 0x002fca000f8e00ff */
[----:B------:R-:W-:-:S13]  /*176f0*/  ISETP.NE.AND P0, PT, R2, 0x3, PT ;  /* 0x000000030200780c */ /* 0x000fda0003f05270 */
[----:B------:R-:W-:Y:S05]  /*17700*/  @!P0 BRA `(.L_x_1373) ;  /* 0x0000000000048947 */ /* 0x000fea0003800000 */
[----:B------:R-:W-:Y:S01]  /*17710*/  BPT.TRAP 0x1 ;  /* 0x000000040000795c */ /* 0x000fe20000300000 */
.L_x_1373:
        /* <DEDUP_REMOVED lines=13> */
.L_x_1414:
[----:B------:R-:W1:Y:S02]  /*177f0*/  SYNCS.PHASECHK.TRANS64.TRYWAIT P1, [R7+URZ], R2 ;  /* 0x00000002070075a7 */ /* 0x000e64000802017f */
[----:B-1----:R-:W-:Y:S05]  /*17800*/  @!P1 BRA `(.L_x_1375) ;  /* 0x0000000c00f89947 */ /* 0x002fea0003800000 */
.L_x_1415:
[----:B------:R-:W-:Y:S05]  /*17810*/  @!P0 BRA `(.L_x_1376) ;  /* 0x0000000000048947 */ /* 0x000fea0003800000 */
[----:B------:R-:W-:Y:S01]  /*17820*/  BPT.TRAP 0x1 ;  /* 0x000000040000795c */ /* 0x000fe20000300000 */
.L_x_1376:
[----:B------:R-:W-:-:S04]  /*17830*/  IMAD R4, R19, 0x8, R0 ;  /* 0x0000000813047824 */ /* 0x000fc800078e0200 */
[----:B------:R-:W2:Y:S02]  /*17840*/  SYNCS.PHASECHK.TRANS64.TRYWAIT P1, [R4+URZ+0x22860], R5 ;  /* 0x02286005040075a7 */ /* 0x000ea4000802017f */
[----:B--2---:R-:W-:Y:S05]  /*17850*/  @!P1 BRA `(.L_x_1377) ;  /* 0x0000000c00f89947 */ /* 0x004fea0003800000 */
.L_x_1416:
[----:B------:R-:W-:Y:S05]  /*17860*/  @!P0 BRA `(.L_x_1378) ;  /* 0x0000000000048947 */ /* 0x000fea0003800000 */
[----:B------:R-:W-:Y:S01]  /*17870*/  BPT.TRAP 0x1 ;  /* 0x000000040000795c */ /* 0x000fe20000300000 */
.L_x_1378:
[----:B------:R-:W-:-:S04]  /*17880*/  IMAD R3, R3, 0x8, R0 ;  /* 0x0000000803037824 */ /* 0x000fc800078e0200 */
[----:B------:R-:W3:Y:S02]  /*17890*/  SYNCS.PHASECHK.TRANS64.TRYWAIT P1, [R3+URZ+0x22860], R2 ;  /* 0x02286002030075a7 */ /* 0x000ee4000802017f */
[----:B---3--:R-:W-:Y:S05]  /*178a0*/  @!P1 BRA `(.L_x_1379) ;  /* 0x0000000c00f89947 */ /* 0x008fea0003800000 */
.L_x_1417:
[----:B------:R-:W-:Y:S05]  /*178b0*/  @!P0 BRA `(.L_x_1380) ;  /* 0x0000000000048947 */ /* 0x000fea0003800000 */
[----:B------:R-:W-:Y:S01]  /*178c0*/  BPT.TRAP 0x1 ;  /* 0x000000040000795c */ /* 0x000fe20000300000 */
.L_x_1380:
[----:B------:R-:W4:Y:S02]  /*178d0*/  SYNCS.PHASECHK.TRANS64.TRYWAIT P0, [R4+URZ+0x22880], R5 ;  /* 0x02288005040075a7 */ /* 0x000f24000800017f */
[----:B----4-:R-:W-:Y:S05]  /*178e0*/  @!P0 BRA `(.L_x_1381) ;  /* 0x0000000c00fc8947 */ /* 0x010fea0003800000 */
.L_x_1382:
[----:B------:R0:W0:Y:S02]  /*178f0*/  SYNCS.PHASECHK.TRANS64.TRYWAIT P0, [R3+URZ+0x22880], R2 ;  /* 0x02288002030075a7 */ /* 0x000024000800017f */
[----:B0-----:R-:W-:Y:S05]  /*17900*/  @!P0 NANOSLEEP.SYNCS 0x989680 ;  /* 0x009896800000895d */ /* 0x001fea0003900000 */
[----:B------:R-:W0:Y:S02]  /*17910*/  @!P0 SYNCS.PHASECHK.TRANS64 P0, [R3+URZ+0x22880], R2 ;  /* 0x02288002030085a7 */ /* 0x000e24000800007f */
[----:B0-----:R-:W-:Y:S05]  /*17920*/  @!P0 BRA `(.L_x_1382) ;  /* 0xfffffffc00f08947 */ /* 0x001fea000383ffff */
.L_x_1371:
[----:B------:R-:W-:Y:S05]  /*17930*/  BSYNC B0 ;  /* 0x0000000000007941 */ /* 0x000fea0003800000 */
.L_x_1370:
[----:B------:R-:W-:Y:S05]  /*17940*/  EXIT ;  /* 0x000000000000794d */ /* 0x000fea0003800000 */
.L_x_1187:
[----:B0-----:R-:W-:-:S04]  /*17950*/  IMAD.U32 R3, RZ, RZ, UR43 ;  /* 0x0000002bff037e24 */ /* 0x001fc8000f8e00ff */
[----:B------:R0:W1:Y:S03]  /*17960*/  SYNCS.PHASECHK.TRANS64.TRYWAIT P1, [R3+URZ+0x22800], R2 ;  /* 0x02280002030075a7 */ /* 0x000066000802017f */
[----:B-1----:R-:W-:Y:S05]  /*17970*/  @!P1 NANOSLEEP.SYNCS 0x989680 ;  /* 0x009896800000995d */ /* 0x002fea0003900000 */
[----:B------:R-:W1:Y:S02]  /*17980*/  @!P1 SYNCS.PHASECHK.TRANS64 P1, [R3+URZ+0x22800], R2 ;  /* 0x02280002030095a7 */ /* 0x000e64000802007f */
[----:B-1----:R-:W-:Y:S05]  /*17990*/  @!P1 BRA `(.L_x_1187) ;  /* 0xfffffffc00ec9947 */ /* 0x002fea000383ffff */
[----:B------:R-:W-:Y:S05]  /*179a0*/  BRA `(.L_x_1383) ;  /* 0xfffffea000c47947 */ /* 0x000fea000383ffff */
.L_x_1191:
[----:B-1----:R1:W2:Y:S02]  /*179b0*/  SYNCS.PHASECHK.TRANS64.TRYWAIT P2, [R11+URZ+0x22830], R2 ;  /* 0x022830020b0075a7 */ /* 0x0022a4000804017f */
[----:B--2---:R-:W-:Y:S05]  /*179c0*/  @!P2 NANOSLEEP.SYNCS 0x989680 ;  /* 0x009896800000a95d */ /* 0x004fea0003900000 */
[----:B------:R-:W2:Y:S02]  /*179d0*/  @!P2 SYNCS.PHASECHK.TRANS64 P2, [R11+URZ+0x22830], R2 ;  /* 0x022830020b00a5a7 */ /* 0x000ea4000804007f */
[----:B--2---:R-:W-:Y:S05]  /*179e0*/  @!P2 BRA `(.L_x_1191) ;  /* 0xfffffffc00f0a947 */ /* 0x004fea000383ffff */
[----:B------:R-:W-:Y:S05]  /*179f0*/  BRA `(.L_x_1190) ;  /* 0xfffffea000e87947 */ /* 0x000fea000383ffff */
.L_x_1207:
[----:B-1----:R-:W-:-:S04]  /*17a00*/  IMAD.U32 R10, RZ, RZ, UR10 ;  /* 0x0000000aff0a7e24 */ /* 0x002fc8000f8e00ff */
[----:B------:R1:W2:Y:S03]  /*17a10*/  SYNCS.PHASECHK.TRANS64.TRYWAIT P5, [R10+URZ+0x22830], R7 ;  /* 0x022830070a0075a7 */ /* 0x0002a600080a017f */
[----:B--2---:R-:W-:Y:S05]  /*17a20*/  @!P5 NANOSLEEP.SYNCS 0x989680 ;  /* 0x009896800000d95d */ /* 0x004fea0003900000 */
[----:B------:R-:W2:Y:S02]  /*17a30*/  @!P5 SYNCS.PHASECHK.TRANS64 P5, [R10+URZ+0x22830], R7 ;  /* 0x022830070a00d5a7 */ /* 0x000ea400080a007f */
[----:B--2---:R-:W-:Y:S05]  /*17a40*/  @!P5 BRA `(.L_x_1207) ;  /* 0xfffffffc00ecd947 */ /* 0x004fea000383ffff */
[----:B------:R-:W-:Y:S05]  /*17a50*/  BRA `(.L_x_1204) ;  /* 0xfffffedc00207947 */ /* 0x000fea000383ffff */
.L_x_1211:
[----:B-1----:R-:W-:-:S04]  /*17a60*/  IMAD.U32 R10, RZ, RZ, UR10 ;  /* 0x0000000aff0a7e24 */ /* 0x002fc8000f8e00ff */
[----:B------:R1:W2:Y:S03]  /*17a70*/  SYNCS.PHASECHK.TRANS64.TRYWAIT P4, [R10+URZ+0x22850], R7 ;  /* 0x022850070a0075a7 */ /* 0x0002a6000808017f */
[----:B--2---:R-:W-:Y:S05]  /*17a80*/  @!P4 NANOSLEEP.SYNCS 0x989680 ;  /* 0x009896800000c95d */ /* 0x004fea0003900000 */
[----:B------:R-:W2:Y:S02]  /*17a90*/  @!P4 SYNCS.PHASECHK.TRANS64 P4, [R10+URZ+0x22850], R7 ;  /* 0x022850070a00c5a7 */ /* 0x000ea4000808007f */
[----:B--2---:R-:W-:Y:S05]  /*17aa0*/  @!P4 BRA `(.L_x_1211) ;  /* 0xfffffffc00ecc947 */ /* 0x004fea000383ffff */
[----:B------:R-:W-:Y:S05]  /*17ab0*/  BRA `(.L_x_1208) ;  /* 0xfffffedc00c07947 */ /* 0x000fea000383ffff */
.L_x_1229:
[----:B-1----:R-:W-:-:S04]  /*17ac0*/  IMAD.U32 R7, RZ, RZ, UR7 ;  /* 0x00000007ff077e24 */ /* 0x002fc8000f8e00ff */
[----:B------:R1:W2:Y:S03]  /*17ad0*/  SYNCS.PHASECHK.TRANS64.TRYWAIT P3, [R7+URZ+0x22830], R4 ;  /* 0x02283004070075a7 */ /* 0x0002a6000806017f */
[----:B--2---:R-:W-:Y:S05]  /*17ae0*/  @!P3 NANOSLEEP.SYNCS 0x989680 ;  /* 0x009896800000b95d */ /* 0x004fea0003900000 */
[----:B------:R-:W2:Y:S02]  /*17af0*/  @!P3 SYNCS.PHASECHK.TRANS64 P3, [R7+URZ+0x22830], R4 ;  /* 0x022830040700b5a7 */ /* 0x000ea4000806007f */
[----:B--2---:R-:W-:Y:S05]  /*17b00*/  @!P3 BRA `(.L_x_1229) ;  /* 0xfffffffc00ecb947 */ /* 0x004fea000383ffff */
[----:B------:R-:W-:Y:S05]  /*17b10*/  BRA `(.L_x_1226) ;  /* 0xffffff1400387947 */ /* 0x000fea000383ffff */
.L_x_1233:
[----:B-1----:R-:W-:-:S04]  /*17b20*/  IMAD.U32 R7, RZ, RZ, UR10 ;  /* 0x0000000aff077e24 */ /* 0x002fc8000f8e00ff */
[----:B------:R1:W2:Y:S03]  /*17b30*/  SYNCS.PHASECHK.TRANS64.TRYWAIT P2, [R7+URZ+0x22850], R4 ;  /* 0x02285004070075a7 */ /* 0x0002a6000804017f */
[----:B--2---:R-:W-:Y:S05]  /*17b40*/  @!P2 NANOSLEEP.SYNCS 0x989680 ;  /* 0x009896800000a95d */ /* 0x004fea0003900000 */
[----:B------:R-:W2:Y:S02]  /*17b50*/  @!P2 SYNCS.PHASECHK.TRANS64 P2, [R7+URZ+0x22850], R4 ;  /* 0x022850040700a5a7 */ /* 0x000ea4000804007f */
[----:B--2---:R-:W-:Y:S05]  /*17b60*/  @!P2 BRA `(.L_x_1233) ;  /* 0xfffffffc00eca947 */ /* 0x004fea000383ffff */
[----:B------:R-:W-:Y:S05]  /*17b70*/  BRA `(.L_x_1230) ;  /* 0xffffff1400e47947 */ /* 0x000fea000383ffff */
.L_x_1240:
[----:B-1----:R-:W-:-:S04]  /*17b80*/  IMAD.U32 R7, RZ, RZ, UR7 ;  /* 0x00000007ff077e24 */ /* 0x002fc8000f8e00ff */
[----:B------:R1:W2:Y:S03]  /*17b90*/  SYNCS.PHASECHK.TRANS64.TRYWAIT P3, [R7+URZ+0x22830], R4 ;  /* 0x02283004070075a7 */ /* 0x0002a6000806017f */
[----:B--2---:R-:W-:Y:S05]  /*17ba0*/  @!P3 NANOSLEEP.SYNCS 0x989680 ;  /* 0x009896800000b95d */ /* 0x004fea0003900000 */
[----:B------:R-:W2:Y:S02]  /*17bb0*/  @!P3 SYNCS.PHASECHK.TRANS64 P3, [R7+URZ+0x22830], R4 ;  /* 0x022830040700b5a7 */ /* 0x000ea4000806007f */
[----:B--2---:R-:W-:Y:S05]  /*17bc0*/  @!P3 BRA `(.L_x_1240) ;  /* 0xfffffffc00ecb947 */ /* 0x004fea000383ffff */
[----:B------:R-:W-:Y:S05]  /*17bd0*/  BRA `(.L_x_1237) ;  /* 0xffffff3800c47947 */ /* 0x000fea000383ffff */
.L_x_1244:
[----:B-1----:R-:W-:-:S04]  /*17be0*/  IMAD.U32 R7, RZ, RZ, UR10 ;  /* 0x0000000aff077e24 */ /* 0x002fc8000f8e00ff */
[----:B------:R1:W2:Y:S03]  /*17bf0*/  SYNCS.PHASECHK.TRANS64.TRYWAIT P2, [R7+URZ+0x22850], R4 ;  /* 0x02285004070075a7 */ /* 0x0002a6000804017f */
[----:B--2---:R-:W-:Y:S05]  /*17c00*/  @!P2 NANOSLEEP.SYNCS 0x989680 ;  /* 0x009896800000a95d */ /* 0x004fea0003900000 */
[----:B------:R-:W2:Y:S02]  /*17c10*/  @!P2 SYNCS.PHASECHK.TRANS64 P2, [R7+URZ+0x22850], R4 ;  /* 0x022850040700a5a7 */ /* 0x000ea4000804007f */
[----:B--2---:R-:W-:Y:S05]  /*17c20*/  @!P2 BRA `(.L_x_1244) ;  /* 0xfffffffc00eca947 */ /* 0x004fea000383ffff */
[----:B------:R-:W-:Y:S05]  /*17c30*/  BRA `(.L_x_1241) ;  /* 0xffffff3c00707947 */ /* 0x000fea000383ffff */
.L_x_1258:
[----:B-1----:R-:W-:-:S04]  /*17c40*/  IMAD.U32 R5, RZ, RZ, UR5 ;  /* 0x00000005ff057e24 */ /* 0x002fc8000f8e00ff */
[----:B------:R1:W2:Y:S03]  /*17c50*/  SYNCS.PHASECHK.TRANS64.TRYWAIT P1, [R5+URZ+0x22850], R0 ;  /* 0x02285000050075a7 */ /* 0x0002a6000802017f */
[----:B--2---:R-:W-:Y:S05]  /*17c60*/  @!P1 NANOSLEEP.SYNCS 0x989680 ;  /* 0x009896800000995d */ /* 0x004fea0003900000 */
[----:B------:R-:W2:Y:S02]  /*17c70*/  @!P1 SYNCS.PHASECHK.TRANS64 P1, [R5+URZ+0x22850], R0 ;  /* 0x02285000050095a7 */ /* 0x000ea4000802007f */
[----:B--2---:R-:W-:Y:S05]  /*17c80*/  @!P1 BRA `(.L_x_1258) ;  /* 0xfffffffc00ec9947 */ /* 0x004fea000383ffff */
[----:B------:R-:W-:Y:S05]  /*17c90*/  BRA `(.L_x_1257) ;  /* 0xffffff7000287947 */ /* 0x000fea000383ffff */
.L_x_1310:
[----:B------:R-:W-:Y:S02]  /*17ca0*/  IMAD.MOV.U32 R13, RZ, RZ, R0 ;  /* 0x000000ffff0d7224 */ /* 0x000fe400078e0000 */
[----:B------:R-:W-:Y:S02]  /*17cb0*/  IMAD.MOV.U32 R12, RZ, RZ, RZ ;  /* 0x000000ffff0c7224 */ /* 0x000fe400078e00ff */
[----:B------:R-:W-:Y:S02]  /*17cc0*/  IMAD.MOV.U32 R11, RZ, RZ, 0x1f ;  /* 0x0000001fff0b7424 */ /* 0x000fe400078e00ff */
[----:B------:R-:W-:-:S07]  /*17cd0*/  IMAD.MOV.U32 R15, RZ, RZ, -0x1 ;  /* 0xffffffffff0f7424 */ /* 0x000fce00078e00ff */
[----:B-1----:R-:W-:Y:S05]  /*17ce0*/  WARPSYNC.COLLECTIVE R15, `(.L_x_1384) ;  /* 0x000000000f087348 */ /* 0x002fea0003c00000 */
[----:B------:R0:W2:Y:S02]  /*17cf0*/  SHFL.IDX P6, R14, R13, R12, R11 ;  /* 0x0000000c0d0e7389 */ /* 0x0000a400000c000b */
[----:B012---:R-:W-:Y:S01]  /*17d00*/  ENDCOLLECTIVE ;  /* 0x000000000000791b */ /* 0x007fe20003800000 */
.L_x_1384:
[----:B------:R-:W-:Y:S05]  /*17d10*/  BRA `(.L_x_1385) ;  /* 0xffffffc000787947 */ /* 0x000fea000383ffff */
.L_x_1312:
[----:B------:R-:W-:Y:S01]  /*17d20*/  BSSY B0, `(.L_x_1386) ;  /* 0x0000006000007945 */ /* 0x000fe20003800000 */
[----:B------:R-:W-:-:S07]  /*17d30*/  IMAD.MOV.U32 R15, RZ, RZ, -0x1 ;  /* 0xffffffffff0f7424 */ /* 0x000fce00078e00ff */
[----:B-1----:R-:W-:Y:S05]  /*17d40*/  WARPSYNC.COLLECTIVE R15, `(.L_x_1387) ;  /* 0x000000000f0c7348 */ /* 0x002fea0003c00000 */
[----:B------:R-:W-:Y:S02]  /*17d50*/  ELECT P6, UR62, PT ;  /* 0x00000000003e782f */ /* 0x000fe400038c0000 */
[----:B------:R-:W-:Y:S01]  /*17d60*/  MOV R14, UR62 ;  /* 0x0000003e000e7c02 */ /* 0x000fe20008000f00 */
[----:B-1----:R-:W-:Y:S10]  /*17d70*/  ENDCOLLECTIVE ;  /* 0x000000000000791b */ /* 0x002ff40003800000 */
.L_x_1387:
[----:B------:R-:W-:Y:S05]  /*17d80*/  BSYNC B0 ;  /* 0x0000000000007941 */ /* 0x000fea0003800000 */
.L_x_1386:
[----:B------:R-:W-:Y:S05]  /*17d90*/  BRA `(.L_x_1388) ;  /* 0xffffffc000887947 */ /* 0x000fea000383ffff */
.L_x_1314:
[----:B0-----:R0:W1:Y:S02]  /*17da0*/  SYNCS.PHASECHK.TRANS64.TRYWAIT P0, [R2+URZ+0x22880], R3 ;  /* 0x02288003020075a7 */ /* 0x001064000800017f */
[----:B-1----:R-:W-:Y:S05]  /*17db0*/  @!P0 NANOSLEEP.SYNCS 0x989680 ;  /* 0x009896800000895d */ /* 0x002fea0003900000 */
[----:B------:R-:W1:Y:S02]  /*17dc0*/  @!P0 SYNCS.PHASECHK.TRANS64 P0, [R2+URZ+0x22880], R3 ;  /* 0x02288003020085a7 */ /* 0x000e64000800007f */
[----:B-1----:R-:W-:Y:S05]  /*17dd0*/  @!P0 BRA `(.L_x_1314) ;  /* 0xfffffffc00f08947 */ /* 0x002fea000383ffff */
[----:B------:R-:W-:Y:S05]  /*17de0*/  BRA `(.L_x_1389) ;  /* 0xffffffc000e87947 */ /* 0x000fea000383ffff */
.L_x_1316:
[----:B-1----:R1:W2:Y:S02]  /*17df0*/  SYNCS.PHASECHK.TRANS64.TRYWAIT P0, [R2+URZ+0x22840], R3 ;  /* 0x02284003020075a7 */ /* 0x0022a4000800017f */
[----:B--2---:R-:W-:Y:S05]  /*17e00*/  @!P0 NANOSLEEP.SYNCS 0x989680 ;  /* 0x009896800000895d */ /* 0x004fea0003900000 */
[----:B------:R-:W2:Y:S02]  /*17e10*/  @!P0 SYNCS.PHASECHK.TRANS64 P0, [R2+URZ+0x22840], R3 ;  /* 0x02284003020085a7 */ /* 0x000ea4000800007f */
[----:B--2---:R-:W-:Y:S05]  /*17e20*/  @!P0 BRA `(.L_x_1316) ;  /* 0xfffffffc00f08947 */ /* 0x004fea000383ffff */
[----:B------:R-:W-:Y:S05]  /*17e30*/  BRA `(.L_x_1390) ;  /* 0xffffffc400387947 */ /* 0x000fea000383ffff */
.L_x_1320:
[----:B------:R-:W-:Y:S01]  /*17e40*/  IMAD.MOV.U32 R13, RZ, RZ, R3 ;  /* 0x000000ffff0d7224 */ /* 0x000fe200078e0003 */
[----:B------:R-:W-:Y:S01]  /*17e50*/  LOP3.LUT R7, R7, 0x7f, RZ, 0xc0, !PT ;  /* 0x0000007f07077812 */ /* 0x000fe200078ec0ff */
[----:B------:R-:W-:Y:S02]  /*17e60*/  IMAD.MOV.U32 R12, RZ, RZ, RZ ;  /* 0x000000ffff0c7224 */ /* 0x000fe400078e00ff */
[----:B------:R-:W-:Y:S01]  /*17e70*/  IMAD.MOV.U32 R11, RZ, RZ, 0x1c1f ;  /* 0x00001c1fff0b7424 */ /* 0x000fe200078e00ff */
[----:B------:R-:W-:Y:S01]  /*17e80*/  SHF.R.U32.HI R0, RZ, 0x2, R7 ;  /* 0x00000002ff007819 */ /* 0x000fe20000011607 */
[----:B------:R-:W-:Y:S02]  /*17e90*/  IMAD.MOV.U32 R15, RZ, RZ, -0x1 ;  /* 0xffffffffff0f7424 */ /* 0x000fe400078e00ff */
[----:B------:R-:W-:Y:S02]  /*17ea0*/  IMAD R2, R8, UR44, RZ ;  /* 0x0000002c08027c24 */ /* 0x000fe4000f8e02ff */
[----:B------:R-:W-:-:S07]  /*17eb0*/  IMAD.IADD R0, R0, 0x1, R18 ;  /* 0x0000000100007824 */ /* 0x000fce00078e0212 */
[----:B-----5:R-:W-:Y:S05]  /*17ec0*/  WARPSYNC.COLLECTIVE R15, `(.L_x_1391) ;  /* 0x000000000f087348 */ /* 0x020fea0003c00000 */
[----:B------:R0:W1:Y:S02]  /*17ed0*/  SHFL.IDX P6, R14, R13, R12, R11 ;  /* 0x0000000c0d0e7389 */ /* 0x00006400000c000b */
[----:B01---5:R-:W-:Y:S01]  /*17ee0*/  ENDCOLLECTIVE ;  /* 0x000000000000791b */ /* 0x023fe20003800000 */
.L_x_1391:
[C---:B------:R-:W-:Y:S01]  /*17ef0*/  VIADD R5, R0.reuse, 0x20 ;  /* 0x0000002000057836 */ /* 0x040fe20000000000 */
[----:B------:R-:W-:Y:S01]  /*17f00*/  ISETP.GE.AND P4, PT, R0, R2, PT ;  /* 0x000000020000720c */ /* 0x000fe20003f86270 */
[----:B------:R-:W-:Y:S02]  /*17f10*/  IMAD.MOV.U32 R13, RZ, RZ, R4 ;  /* 0x000000ffff0d7224 */ /* 0x000fe400078e0004 */
[----:B------:R-:W-:-:S10]  /*17f20*/  IMAD.MOV.U32 R6, RZ, RZ, R14 ;  /* 0x000000ffff067224 */ /* 0x000fd400078e000e */
[----:B------:R-:W-:Y:S05]  /*17f30*/  WARPSYNC.COLLECTIVE R15, `(.L_x_1392) ;  /* 0x000000000f087348 */ /* 0x000fea0003c00000 */
[----:B------:R0:W1:Y:S02]  /*17f40*/  SHFL.IDX P6, R14, R13, R12, R11 ;  /* 0x0000000c0d0e7389 */ /* 0x00006400000c000b */
[----:B01----:R-:W-:Y:S01]  /*17f50*/  ENDCOLLECTIVE ;  /* 0x000000000000791b */ /* 0x003fe20003800000 */
.L_x_1392:
[----:B------:R-:W-:Y:S02]  /*17f60*/  IMAD.MOV.U32 R13, RZ, RZ, R3 ;  /* 0x000000ffff0d7224 */ /* 0x000fe400078e0003 */
[----:B------:R-:W-:Y:S02]  /*17f70*/  IMAD.MOV.U32 R12, RZ, RZ, 0x1 ;  /* 0x00000001ff0c7424 */ /* 0x000fe400078e00ff */
[----:B------:R-:W-:-:S07]  /*17f80*/  IMAD.MOV.U32 R7, RZ, RZ, R14 ;  /* 0x000000ffff077224 */ /* 0x000fce00078e000e */
[----:B------:R-:W-:Y:S05]  /*17f90*/  WARPSYNC.COLLECTIVE R15, `(.L_x_1393) ;  /* 0x000000000f087348 */ /* 0x000fea0003c00000 */
[----:B------:R0:W1:Y:S02]  /*17fa0*/  SHFL.IDX P6, R14, R13, R12, R11 ;  /* 0x0000000c0d0e7389 */ /* 0x00006400000c000b */
[----:B01----:R-:W-:Y:S01]  /*17fb0*/  ENDCOLLECTIVE ;  /* 0x000000000000791b */ /* 0x003fe20003800000 */
.L_x_1393:
[----:B------:R-:W-:-:S05]  /*17fc0*/  @!P4 IADD3 R7, P3, R10, R7, RZ ;  /* 0x000000070a07c210 */ /* 0x000fca0007f7e0ff */
[----:B------:R-:W-:Y:S01]  /*17fd0*/  @!P4 IMAD.X R6, RZ, RZ, R6, P3 ;  /* 0x000000ffff06c224 */ /* 0x000fe200018e0606 */
[----:B------:R-:W-:Y:S01]  /*17fe0*/  ISETP.GE.AND P3, PT, R5, R2, PT ;  /* 0x000000020500720c */ /* 0x000fe20003f66270 */
[----:B------:R-:W-:-:S03]  /*17ff0*/  VIADD R5, R0, 0x40 ;  /* 0x0000004000057836 */ /* 0x000fc60000000000 */
        /* <DEDUP_REMOVED lines=14> */
.L_x_1394:
[----:B------:R-:W-:Y:S02]  /*180e0*/  IMAD.MOV.U32 R13, RZ, RZ, R3 ;  /* 0x000000ffff0d7224 */ /* 0x000fe400078e0003 */
[----:B------:R-:W-:Y:S02]  /*180f0*/  IMAD.MOV.U32 R12, RZ, RZ, 0x2 ;  /* 0x00000002ff0c7424 */ /* 0x000fe400078e00ff */
[----:B------:R-:W-:-:S07]  /*18100*/  IMAD.MOV.U32 R7, RZ, RZ, R14 ;  /* 0x000000ffff077224 */ /* 0x000fce00078e000e */
[----:B------:R-:W-:Y:S05]  /*18110*/  WARPSYNC.COLLECTIVE R15, `(.L_x_1395) ;  /* 0x000000000f087348 */ /* 0x000fea0003c00000 */
[----:B------:R0:W1:Y:S02]  /*18120*/  SHFL.IDX P6, R14, R13, R12, R11 ;  /* 0x0000000c0d0e7389 */ /* 0x00006400000c000b */
[----:B01----:R-:W-:Y:S01]  /*18130*/  ENDCOLLECTIVE ;  /* 0x000000000000791b */ /* 0x003fe20003800000 */
.L_x_1395:
        /* <DEDUP_REMOVED lines=11> */
[----:B------:R0:W-:Y:S01]  /*181f0*/  @!P3 LDGSTS.E.BYPASS.LTC128B.128 [R9+0x14c00], desc[UR40][R6.64+0x80], !P2 ;  /* 0x14c000800609bfae */ /* 0x0001e2000d101d68 */
[----:B------:R-:W-:Y:S01]  /*18200*/  ISETP.GE.AND P3, PT, R5, R2, PT ;  /* 0x000000020500720c */ /* 0x000fe20003f66270 */
[----:B0-----:R-:W-:-:S12]  /*18210*/  IMAD.MOV.U32 R6, RZ, RZ, R14 ;  /* 0x000000ffff067224 */ /* 0x001fd800078e000e */
[----:B------:R-:W-:Y:S05]  /*18220*/  WARPSYNC.COLLECTIVE R15, `(.L_x_1396) ;  /* 0x000000000f087348 */ /* 0x000fea0003c00000 */
[----:B------:R0:W1:Y:S02]  /*18230*/  SHFL.IDX P6, R14, R13, R12, R11 ;  /* 0x0000000c0d0e7389 */ /* 0x00006400000c000b */
[----:B01----:R-:W-:Y:S01]  /*18240*/  ENDCOLLECTIVE ;  /* 0x000000000000791b */ /* 0x003fe20003800000 */
.L_x_1396:
[----:B------:R-:W-:Y:S02]  /*18250*/  IMAD.MOV.U32 R13, RZ, RZ, R3 ;  /* 0x000000ffff0d7224 */ /* 0x000fe400078e0003 */
[----:B------:R-:W-:Y:S02]  /*18260*/  IMAD.MOV.U32 R12, RZ, RZ, 0x3 ;  /* 0x00000003ff0c7424 */ /* 0x000fe400078e00ff */
[----:B------:R-:W-:-:S07]  /*18270*/  IMAD.MOV.U32 R7, RZ, RZ, R14 ;  /* 0x000000ffff077224 */ /* 0x000fce00078e000e */
[----:B------:R-:W-:Y:S05]  /*18280*/  WARPSYNC.COLLECTIVE R15, `(.L_x_1397) ;  /* 0x000000000f087348 */ /* 0x000fea0003c00000 */
[----:B------:R0:W1:Y:S02]  /*18290*/  SHFL.IDX P6, R14, R13, R12, R11 ;  /* 0x0000000c0d0e7389 */ /* 0x00006400000c000b */
[----:B01----:R-:W-:Y:S01]  /*182a0*/  ENDCOLLECTIVE ;  /* 0x000000000000791b */ /* 0x003fe20003800000 */
.L_x_1397:
        /* <DEDUP_REMOVED lines=10> */
.L_x_1398:
[----:B------:R-:W-:Y:S01]  /*18350*/  @!PT LDS RZ, [RZ] ;  /* 0x00000000fffff984 */ /* 0x000fe20000000800 */
[----:B------:R-:W-:Y:S01]  /*18360*/  @!PT LDS RZ, [RZ] ;  /* 0x00000000fffff984 */ /* 0x000fe20000000800 */
[----:B------:R-:W-:Y:S01]  /*18370*/  @!PT LDS RZ, [RZ] ;  /* 0x00000000fffff984 */ /* 0x000fe20000000800 */
[----:B------:R0:W-:Y:S04]  /*18380*/  @!P3 LDGSTS.E.BYPASS.LTC128B.128 [R9+0x11400], desc[UR40][R6.64], !P0 ;  /* 0x114000000609bfae */ /* 0x0001e8000c101d68 */
[----:B------:R0:W-:Y:S04]  /*18390*/  @!P3 LDGSTS.E.BYPASS.LTC128B.128 [R9+0x13400], desc[UR40][R6.64+0x40], !P1 ;  /* 0x134000400609bfae */ /* 0x0001e8000c901d68 */
[----:B------:R0:W-:Y:S01]  /*183a0*/  @!P3 LDGSTS.E.BYPASS.LTC128B.128 [R9+0x15400], desc[UR40][R6.64+0x80], !P2 ;  /* 0x154000800609bfae */ /* 0x0001e2000d101d68 */
[----:B------:R-:W-:Y:S01]  /*183b0*/  IMAD.MOV.U32 R4, RZ, RZ, R14 ;  /* 0x000000ffff047224 */ /* 0x000fe200078e000e */
[----:B------:R-:W-:Y:S06]  /*183c0*/  BRA `(.L_x_1399) ;  /* 0xffffffc800ac7947 */ /* 0x000fec000383ffff */
.L_x_1325:
[----:B--2---:R2:W3:Y:S02]  /*183d0*/  SYNCS.PHASECHK.TRANS64.TRYWAIT P0, [R17+URZ+0x22820], R0 ;  /* 0x02282000110075a7 */ /* 0x0044e4000800017f */
[----:B---3--:R-:W-:Y:S05]  /*183e0*/  @!P0 NANOSLEEP.SYNCS 0x989680 ;  /* 0x009896800000895d */ /* 0x008fea0003900000 */
[----:B------:R-:W3:Y:S02]  /*183f0*/  @!P0 SYNCS.PHASECHK.TRANS64 P0, [R17+URZ+0x22820], R0 ;  /* 0x02282000110085a7 */ /* 0x000ee4000800007f */
[----:B---3--:R-:W-:Y:S05]  /*18400*/  @!P0 BRA `(.L_x_1325) ;  /* 0xfffffffc00f08947 */ /* 0x008fea000383ffff */
[----:B------:R-:W-:Y:S05]  /*18410*/  BRA `(.L_x_1400) ;  /* 0xffffffcc001c7947 */ /* 0x000fea000383ffff */
.L_x_1331:
[----:B--2---:R2:W3:Y:S02]  /*18420*/  SYNCS.PHASECHK.TRANS64.TRYWAIT P0, [R3+URZ+0x22880], R2 ;  /* 0x02288002030075a7 */ /* 0x0044e4000800017f */
[----:B---3--:R-:W-:Y:S05]  /*18430*/  @!P0 NANOSLEEP.SYNCS 0x989680 ;  /* 0x009896800000895d */ /* 0x008fea0003900000 */
[----:B------:R-:W3:Y:S02]  /*18440*/  @!P0 SYNCS.PHASECHK.TRANS64 P0, [R3+URZ+0x22880], R2 ;  /* 0x02288002030085a7 */ /* 0x000ee4000800007f */
[----:B---3--:R-:W-:Y:S05]  /*18450*/  @!P0 BRA `(.L_x_1331) ;  /* 0xfffffffc00f08947 */ /* 0x008fea000383ffff */
[----:B------:R-:W-:Y:S05]  /*18460*/  BRA `(.L_x_1401) ;  /* 0xffffffcc00d47947 */ /* 0x000fea000383ffff */
.L_x_1336:
[----:B---3--:R3:W4:Y:S02]  /*18470*/  SYNCS.PHASECHK.TRANS64.TRYWAIT P0, [R3+URZ+0x22840], R2 ;  /* 0x02284002030075a7 */ /* 0x008724000800017f */
[----:B----4-:R-:W-:Y:S05]  /*18480*/  @!P0 NANOSLEEP.SYNCS 0x989680 ;  /* 0x009896800000895d */ /* 0x010fea0003900000 */
[----:B------:R-:W4:Y:S02]  /*18490*/  @!P0 SYNCS.PHASECHK.TRANS64 P0, [R3+URZ+0x22840], R2 ;  /* 0x02284002030085a7 */ /* 0x000f24000800007f */
[----:B----4-:R-:W-:Y:S05]  /*184a0*/  @!P0 BRA `(.L_x_1336) ;  /* 0xfffffffc00f08947 */ /* 0x010fea000383ffff */
[----:B------:R-:W-:Y:S05]  /*184b0*/  BRA `(.L_x_1402) ;  /* 0xffffffd000507947 */ /* 0x000fea000383ffff */
.L_x_1344:
[----:B--2---:R2:W3:Y:S02]  /*184c0*/  SYNCS.PHASECHK.TRANS64.TRYWAIT P0, [R20+URZ+0x22870], R2 ;  /* 0x02287002140075a7 */ /* 0x0044e4000800017f */
[----:B---3--:R-:W-:Y:S05]  /*184d0*/  @!P0 NANOSLEEP.SYNCS 0x989680 ;  /* 0x009896800000895d */ /* 0x008fea0003900000 */
[----:B------:R-:W3:Y:S02]  /*184e0*/  @!P0 SYNCS.PHASECHK.TRANS64 P0, [R20+URZ+0x22870], R2 ;  /* 0x02287002140085a7 */ /* 0x000ee4000800007f */
[----:B---3--:R-:W-:Y:S05]  /*184f0*/  @!P0 BRA `(.L_x_1344) ;  /* 0xfffffffc00f08947 */ /* 0x008fea000383ffff */
[----:B------:R-:W-:Y:S05]  /*18500*/  BRA `(.L_x_1403) ;  /* 0xffffffd400687947 */ /* 0x000fea000383ffff */
.L_x_1346:
[----:B--2---:R2:W3:Y:S02]  /*18510*/  SYNCS.PHASECHK.TRANS64.TRYWAIT P0, [R20+URZ+0x22860], R2 ;  /* 0x02286002140075a7 */ /* 0x0044e4000800017f */
[----:B---3--:R-:W-:Y:S05]  /*18520*/  @!P0 NANOSLEEP.SYNCS 0x989680 ;  /* 0x009896800000895d */ /* 0x008fea0003900000 */
[----:B------:R-:W3:Y:S02]  /*18530*/  @!P0 SYNCS.PHASECHK.TRANS64 P0, [R20+URZ+0x22860], R2 ;  /* 0x02286002140085a7 */ /* 0x000ee4000800007f */
[----:B---3--:R-:W-:Y:S05]  /*18540*/  @!P0 BRA `(.L_x_1346) ;  /* 0xfffffffc00f08947 */ /* 0x008fea000383ffff */
[----:B------:R-:W-:Y:S05]  /*18550*/  BRA `(.L_x_1404) ;  /* 0xffffffd400707947 */ /* 0x000fea000383ffff */
.L_x_1353:
[----:B--2---:R2:W3:Y:S02]  /*18560*/  SYNCS.PHASECHK.TRANS64.TRYWAIT P1, [R16+URZ+0x22870], R3 ;  /* 0x02287003100075a7 */ /* 0x0044e4000802017f */
[----:B---3--:R-:W-:Y:S05]  /*18570*/  @!P1 NANOSLEEP.SYNCS 0x989680 ;  /* 0x009896800000995d */ /* 0x008fea0003900000 */
[----:B------:R-:W3:Y:S02]  /*18580*/  @!P1 SYNCS.PHASECHK.TRANS64 P1, [R16+URZ+0x22870], R3 ;  /* 0x02287003100095a7 */ /* 0x000ee4000802007f */
[----:B---3--:R-:W-:Y:S05]  /*18590*/  @!P1 BRA `(.L_x_1353) ;  /* 0xfffffffc00f09947 */ /* 0x008fea000383ffff */
[----:B------:R-:W-:Y:S05]  /*185a0*/  BRA `(.L_x_1405) ;  /* 0xffffffdc00447947 */ /* 0x000fea000383ffff */
.L_x_1355:
[----:B--2---:R2:W3:Y:S02]  /*185b0*/  SYNCS.PHASECHK.TRANS64.TRYWAIT P1, [R16+URZ+0x22860], R3 ;  /* 0x02286003100075a7 */ /* 0x0044e4000802017f */
[----:B---3--:R-:W-:Y:S05]  /*185c0*/  @!P1 NANOSLEEP.SYNCS 0x989680 ;  /* 0x009896800000995d */ /* 0x008fea0003900000 */
[----:B------:R-:W3:Y:S02]  /*185d0*/  @!P1 SYNCS.PHASECHK.TRANS64 P1, [R16+URZ+0x22860], R3 ;  /* 0x02286003100095a7 */ /* 0x000ee4000802007f */
[----:B---3--:R-:W-:Y:S05]  /*185e0*/  @!P1 BRA `(.L_x_1355) ;  /* 0xfffffffc00f09947 */ /* 0x008fea000383ffff */
[----:B------:R-:W-:Y:S05]  /*185f0*/  BRA `(.L_x_1406) ;  /* 0xffffffdc004c7947 */ /* 0x000fea000383ffff */
.L_x_1368:
[----:B0-----:R0:W1:Y:S02]  /*18600*/  SYNCS.PHASECHK.TRANS64.TRYWAIT P0, [R0+URZ+0x22820], R3 ;  /* 0x02282003000075a7 */ /* 0x001064000800017f */
[----:B-1----:R-:W-:Y:S05]  /*18610*/  @!P0 NANOSLEEP.SYNCS 0x989680 ;  /* 0x009896800000895d */ /* 0x002fea0003900000 */
[----:B------:R-:W1:Y:S02]  /*18620*/  @!P0 SYNCS.PHASECHK.TRANS64 P0, [R0+URZ+0x22820], R3 ;  /* 0x02282003000085a7 */ /* 0x000e64000800007f */
[----:B-1----:R-:W-:Y:S05]  /*18630*/  @!P0 BRA `(.L_x_1368) ;  /* 0xfffffffc00f08947 */ /* 0x002fea000383ffff */
[----:B------:R-:W-:Y:S05]  /*18640*/  BRA `(.L_x_1407) ;  /* 0xffffffec00e87947 */ /* 0x000fea000383ffff */
.L_x_1369:
        /* <DEDUP_REMOVED lines=11> */
.L_x_1409:
[----:B------:R-:W-:Y:S05]  /*18700*/  BSYNC B0 ;  /* 0x0000000000007941 */ /* 0x000fea0003800000 */
.L_x_1408:
[----:B------:R-:W-:Y:S05]  /*18710*/  BRA `(.L_x_1410) ;  /* 0xffffffec00d07947 */ /* 0x000fea000383ffff */
.L_x_1372:
[----:B------:R-:W-:Y:S01]  /*18720*/  BSSY B1, `(.L_x_1411) ;  /* 0x0000006000017945 */ /* 0x000fe20003800000 */
[----:B------:R-:W-:-:S07]  /*18730*/  IMAD.MOV.U32 R15, RZ, RZ, -0x1 ;  /* 0xffffffffff0f7424 */ /* 0x000fce00078e00ff */
[----:B01----:R-:W-:Y:S05]  /*18740*/  WARPSYNC.COLLECTIVE R15, `(.L_x_1412) ;  /* 0x000000000f0c7348 */ /* 0x003fea0003c00000 */
[----:B------:R-:W-:Y:S02]  /*18750*/  ELECT P6, UR62, PT ;  /* 0x00000000003e782f */ /* 0x000fe400038c0000 */
[----:B------:R-:W-:Y:S01]  /*18760*/  MOV R14, UR62 ;  /* 0x0000003e000e7c02 */ /* 0x000fe20008000f00 */
[----:B01----:R-:W-:Y:S10]  /*18770*/  ENDCOLLECTIVE ;  /* 0x000000000000791b */ /* 0x003ff40003800000 */
.L_x_1412:
[----:B------:R-:W-:Y:S05]  /*18780*/  BSYNC B1 ;  /* 0x0000000000017941 */ /* 0x000fea0003800000 */
.L_x_1411:
[----:B------:R-:W-:Y:S05]  /*18790*/  BRA `(.L_x_1413) ;  /* 0xffffffec00c87947 */ /* 0x000fea000383ffff */
.L_x_1374:
[----:B0-----:R0:W1:Y:S02]  /*187a0*/  SYNCS.PHASECHK.TRANS64.TRYWAIT P1, [R6+URZ], R5 ;  /* 0x00000005060075a7 */ /* 0x001064000802017f */
[----:B-1----:R-:W-:Y:S05]  /*187b0*/  @!P1 NANOSLEEP.SYNCS 0x989680 ;  /* 0x009896800000995d */ /* 0x002fea0003900000 */
[----:B------:R-:W1:Y:S02]  /*187c0*/  @!P1 SYNCS.PHASECHK.TRANS64 P1, [R6+URZ], R5 ;  /* 0x00000005060095a7 */ /* 0x000e64000802007f */
[----:B-1----:R-:W-:Y:S05]  /*187d0*/  @!P1 BRA `(.L_x_1374) ;  /* 0xfffffffc00f09947 */ /* 0x002fea000383ffff */
[----:B------:R-:W-:Y:S05]  /*187e0*/  BRA `(.L_x_1414) ;  /* 0xfffffff000007947 */ /* 0x000fea000383ffff */
.L_x_1375:
[----:B-1----:R1:W2:Y:S02]  /*187f0*/  SYNCS.PHASECHK.TRANS64.TRYWAIT P1, [R7+URZ], R2 ;  /* 0x00000002070075a7 */ /* 0x0022a4000802017f */
[----:B--2---:R-:W-:Y:S05]  /*18800*/  @!P1 NANOSLEEP.SYNCS 0x989680 ;  /* 0x009896800000995d */ /* 0x004fea0003900000 */
[----:B------:R-:W2:Y:S02]  /*18810*/  @!P1 SYNCS.PHASECHK.TRANS64 P1, [R7+URZ], R2 ;  /* 0x00000002070095a7 */ /* 0x000ea4000802007f */
[----:B--2---:R-:W-:Y:S05]  /*18820*/  @!P1 BRA `(.L_x_1375) ;  /* 0xfffffffc00f09947 */ /* 0x004fea000383ffff */
[----:B------:R-:W-:Y:S05]  /*18830*/  BRA `(.L_x_1415) ;  /* 0xffffffec00f47947 */ /* 0x000fea000383ffff */
.L_x_1377:
[----:B--2---:R2:W3:Y:S02]  /*18840*/  SYNCS.PHASECHK.TRANS64.TRYWAIT P1, [R4+URZ+0x22860], R5 ;  /* 0x02286005040075a7 */ /* 0x0044e4000802017f */
[----:B---3--:R-:W-:Y:S05]  /*18850*/  @!P1 NANOSLEEP.SYNCS 0x989680 ;  /* 0x009896800000995d */ /* 0x008fea0003900000 */
[----:B------:R-:W3:Y:S02]  /*18860*/  @!P1 SYNCS.PHASECHK.TRANS64 P1, [R4+URZ+0x22860], R5 ;  /* 0x02286005040095a7 */ /* 0x000ee4000802007f */
[----:B---3--:R-:W-:Y:S05]  /*18870*/  @!P1 BRA `(.L_x_1377) ;  /* 0xfffffffc00f09947 */ /* 0x008fea000383ffff */
[----:B------:R-:W-:Y:S05]  /*18880*/  BRA `(.L_x_1416) ;  /* 0xffffffec00f47947 */ /* 0x000fea000383ffff */
.L_x_1379:
[----:B---3--:R3:W4:Y:S02]  /*18890*/  SYNCS.PHASECHK.TRANS64.TRYWAIT P1, [R3+URZ+0x22860], R2 ;  /* 0x02286002030075a7 */ /* 0x008724000802017f */
[----:B----4-:R-:W-:Y:S05]  /*188a0*/  @!P1 NANOSLEEP.SYNCS 0x989680 ;  /* 0x009896800000995d */ /* 0x010fea0003900000 */
[----:B------:R-:W4:Y:S02]  /*188b0*/  @!P1 SYNCS.PHASECHK.TRANS64 P1, [R3+URZ+0x22860], R2 ;  /* 0x02286002030095a7 */ /* 0x000f24000802007f */
[----:B----4-:R-:W-:Y:S05]  /*188c0*/  @!P1 BRA `(.L_x_1379) ;  /* 0xfffffffc00f09947 */ /* 0x010fea000383ffff */
[----:B------:R-:W-:Y:S05]  /*188d0*/  BRA `(.L_x_1417) ;  /* 0xffffffec00f47947 */ /* 0x000fea000383ffff */
.L_x_1381:
[----:B----4-:R4:W0:Y:S02]  /*188e0*/  SYNCS.PHASECHK.TRANS64.TRYWAIT P0, [R4+URZ+0x22880], R5 ;  /* 0x02288005040075a7 */ /* 0x010824000800017f */
[----:B0-----:R-:W-:Y:S05]  /*188f0*/  @!P0 NANOSLEEP.SYNCS 0x989680 ;  /* 0x009896800000895d */ /* 0x001fea0003900000 */
[----:B------:R-:W0:Y:S02]  /*18900*/  @!P0 SYNCS.PHASECHK.TRANS64 P0, [R4+URZ+0x22880], R5 ;  /* 0x02288005040085a7 */ /* 0x000e24000800007f */
[----:B0-----:R-:W-:Y:S05]  /*18910*/  @!P0 BRA `(.L_x_1381) ;  /* 0xfffffffc00f08947 */ /* 0x001fea000383ffff */
[----:B------:R-:W-:Y:S05]  /*18920*/  BRA `(.L_x_1382) ;  /* 0xffffffec00f07947 */ /* 0x000fea000383ffff */
.L_x_1418:
        /* <DEDUP_REMOVED lines=13> */
.L_x_2810:


//--------------------- .text._ZN7cutlass13device_kernelIN5flash11enable_sm90INS1_16FlashAttnFwdSm90INS1_25CollectiveMainloopFwdSm90ILi2EN4cute5tupleIJNS5_1CILi1EEES8_S8_EEENS6_IJNS7_ILi128EEESA_NS7_ILi192EEEEEELi128ENS_12float_e4m3_tEfNS_4arch4Sm90ELb0ELb1ELb1ELb1ELb0ELb1ELb0ELb1ELb1ELb1ELb0ELb0EEENS1_21CollectiveEpilogueFwdINS6_IJSA_SA_SA_EEES9_NS_10bfloat16_tESF_Li256ELb1ELb1ELb0ELb1EEENS1_36VarlenDynamicPersistentTileSchedulerILi128ELi128ELi256ELi128ELb0ELb1ELb1ELb1ELb0ELb1EEEEEEEEEvNT_6ParamsE --------------------------
	.section	.text._ZN7cutlass13device_kernelIN5flash11enable_sm90INS1_16FlashAttnFwdSm90INS1_25CollectiveMainloopFwdSm90ILi2EN4cute5tupleIJNS5_1CILi1EEES8_S8_EEENS6_IJNS7_ILi128EEESA_NS7_ILi192EEEEEELi128ENS_12float_e4m3_tEfNS_4arch4Sm90ELb0ELb1ELb1ELb1ELb0ELb1ELb0ELb1ELb1ELb1ELb0ELb0EEENS1_21CollectiveEpilogueFwdINS6_IJSA_SA_SA_EEES9_NS_10bfloat16_tESF_Li256ELb1ELb1ELb0ELb1EEENS1_36VarlenDynamicPersistentTileSchedulerILi128ELi128ELi256ELi128ELb0ELb1ELb1ELb1ELb0ELb1EEEEEEEEEvNT_6ParamsE,"ax",@progbits
	.align	128
.text._ZN7cutlass13device_kernelIN5flash11enable_sm90INS1_16FlashAttnFwdSm90INS1_25CollectiveMainloopFwdSm90ILi2EN4cute5tupleIJNS5_1CILi1EEES8_S8_EEENS6_IJNS7_ILi128EEESA_NS7_ILi192EEEEEELi128ENS_12float_e4m3_tEfNS_4arch4Sm90ELb0ELb1ELb1ELb1ELb0ELb1ELb0ELb1ELb1ELb1ELb0ELb0EEENS1_21CollectiveEpilogueFwdINS6_IJSA_SA_SA_EEES9_NS_10bfloat16_tESF_Li256ELb1ELb1ELb0ELb1EEENS1_36VarlenDynamicPersistentTileSchedulerILi128ELi128ELi256ELi128ELb0ELb1ELb1ELb1ELb0ELb1EEEEEEEEEvNT_6ParamsE:
        .type           _ZN7cutlass13device_kernelIN5flash11enable_sm90INS1_16FlashAttnFwdSm90INS1_25CollectiveMainloopFwdSm90ILi2EN4cute5tupleIJNS5_1CILi1EEES8_S8_EEENS6_IJNS7_ILi128EEESA_NS7_ILi192EEEEEELi128ENS_12float_e4m3_tEfNS_4arch4Sm90ELb0ELb1ELb1ELb1ELb0ELb1ELb0ELb1ELb1ELb1ELb0ELb0EEENS1_21CollectiveEpilogueFwdINS6_IJSA_SA_SA_EEES9_NS_10bfloat16_tESF_Li256ELb1ELb1ELb0ELb1EEENS1_36VarlenDynamicPersistentTileSchedulerILi128ELi128ELi256ELi128ELb0ELb1ELb1ELb1ELb0ELb1EEEEEEEEEvNT_6ParamsE,@function
        .size           _ZN7cutlass13device_kernelIN5flash11enable_sm90INS1_16FlashAttnFwdSm90INS1_25CollectiveMainloopFwdSm90ILi2EN4cute5tupleIJNS5_1CILi1EEES8_S8_EEENS6_IJNS7_ILi128EEESA_NS7_ILi192EEEEEELi128ENS_12float_e4m3_tEfNS_4arch4Sm90ELb0ELb1ELb1ELb1ELb0ELb1ELb0ELb1ELb1ELb1ELb0ELb0EEENS1_21CollectiveEpilogueFwdINS6_IJSA_SA_SA_EEES9_NS_10bfloat16_tESF_Li256ELb1ELb1ELb0ELb1EEENS1_36VarlenDynamicPersistentTileSchedulerILi128ELi128ELi256ELi128ELb0ELb1ELb1ELb1ELb0ELb1EEEEEEEEEvNT_6ParamsE,(.L_x_2811 - _ZN7cutlass13device_kernelIN5flash11enable_sm90INS1_16FlashAttnFwdSm90INS1_25CollectiveMainloopFwdSm90ILi2EN4cute5tupleIJNS5_1CILi1EEES8_S8_EEENS6_IJNS7_ILi128EEESA_NS7_ILi192EEEEEELi128ENS_12float_e4m3_tEfNS_4arch4Sm90ELb0ELb1ELb1ELb1ELb0ELb1ELb0ELb1ELb1ELb1ELb0ELb0EEENS1_21CollectiveEpilogueFwdINS6_IJSA_SA_SA_EEES9_NS_10bfloat16_tESF_Li256ELb1ELb1ELb0ELb1EEENS1_36VarlenDynamicPersistentTileSchedulerILi128ELi128ELi256ELi128ELb0ELb1ELb1ELb1ELb0ELb1EEEEEEEEEvNT_6ParamsE)
        .other          _ZN7cutlass13device_kernelIN5flash11enable_sm90INS1_16FlashAttnFwdSm90INS1_25CollectiveMainloopFwdSm90ILi2EN4cute5tupleIJNS5_1CILi1EEES8_S8_EEENS6_IJNS7_ILi128EEESA_NS7_ILi192EEEEEELi128ENS_12float_e4m3_tEfNS_4arch4Sm90ELb0ELb1ELb1ELb1ELb0ELb1ELb0ELb1ELb1ELb1ELb0ELb0EEENS1_21CollectiveEpilogueFwdINS6_IJSA_SA_SA_EEES9_NS_10bfloat16_tESF_Li256ELb1ELb1ELb0ELb1EEENS1_36VarlenDynamicPersistentTileSchedulerILi128ELi128ELi256ELi128ELb0ELb1ELb1ELb1ELb0ELb1EEEEEEEEEvNT_6ParamsE,@"STO_CUDA_ENTRY STV_DEFAULT"
_ZN7cutlass13device_kernelIN5flash11enable_sm90INS1_16FlashAttnFwdSm90INS1_25CollectiveMainloopFwdSm90ILi2EN4cute5tupleIJNS5_1CILi1EEES8_S8_EEENS6_IJNS7_ILi128EEESA_NS7_ILi192EEEEEELi128ENS_12float_e4m3_tEfNS_4arch4Sm90ELb0ELb1ELb1ELb1ELb0ELb1ELb0ELb1ELb1ELb1ELb0ELb0EEENS1_21CollectiveEpilogueFwdINS6_IJSA_SA_SA_EEES9_NS_10bfloat16_tESF_Li256ELb1ELb1ELb0ELb1EEENS1_36VarlenDynamicPersistentTileSchedulerILi128ELi128ELi256ELi128ELb0ELb1ELb1ELb1ELb0ELb1EEEEEEEEEvNT_6ParamsE:
        /* <DEDUP_REMOVED lines=24> */
.L_x_1420:
[----:B------:R-:W-:Y:S05]  /*0180*/  BSYNC B0 ;  /* 0x0000000000007941 */ /* 0x000fea0003800000 */
.L_x_1419:
        /* <DEDUP_REMOVED lines=41> */
.L_x_1421:
        /* <DEDUP_REMOVED lines=22> */
.L_x_1422:
        /* <DEDUP_REMOVED lines=18> */
.L_x_1423:
        /* <DEDUP_REMOVED lines=22> */
.L_x_1424:
        /* <DEDUP_REMOVED lines=22> */
.L_x_1425:
        /* <DEDUP_REMOVED lines=8> */
.L_x_1428:
        /* <DEDUP_REMOVED lines=8> */
[----:B-1----:R-:W-:-:S06]  /*0a60*/  ULEA UR4, UR40, UR4, 0x18 ;  /* 0x0000000428047291 */ /* 0x002fcc000f8ec03f */
[----:B------:R-:W-:Y:S01]  /*0a70*/  IMAD.U32 R16, RZ, RZ, UR4 ;  /* 0x00000004ff107e24 */ /* 0x000fe2000f8e00ff */
[----:B0-----:R-:W-:Y:S01]  /*0a80*/  SHF.R.U32.HI R0, RZ, 0x7, R0 ;  /* 0x00000007ff007819 */ /* 0x001fe20000011600 */
[----:B------:R-:W-:-:S03]  /*0a90*/  ULDC UR4, c[0x0][0xc3c] ;  /* 0x00030f0000047ab9 */ /* 0x000fc60000000800 */
[----:B------:R-:W-:-:S13]  /*0aa0*/  ISETP.NE.AND P0, PT, R0, 0x1, PT ;  /* 0x000000010000780c */ /* 0x000fda0003f05270 */
[----:B------:R-:W-:Y:S08]  /*0ab0*/  @!P0 BAR.ARV 0x9, 0x100 ;  /* 0x0244000000008b1d */ /* 0x000ff00000002000 */
[----:B------:R-:W-:Y:S06]  /*0ac0*/  BAR.SYNC.DEFER_BLOCKING 0x5, 0x180 ;  /* 0x0146000000007b1d */ /* 0x000fec0000010000 */
[----:B------:R-:W0:Y:S02]  /*0ad0*/  LDS.128 R176, [R16+0x228d0] ;  /* 0x0228d00010b07984 */ /* 0x000e240000000c00 */
[----:B------:R-:W-:Y:S06]  /*0ae0*/  BAR.ARV 0x4, 0x180 ;  /* 0x0106000000007b1d */ /* 0x000fec0000002000 */
[----:B0-----:R-:W-:-:S13]  /*0af0*/  ISETP.GE.AND P0, PT, R179, UR4, PT ;  /* 0x00000004b3007c0c */ /* 0x001fda000bf06270 */
[----:B------:R-:W-:Y:S05]  /*0b00*/  @P0 BRA `(.L_x_1429) ;  /* 0x0000027c00f00947 */ /* 0x000fea0003800000 */
[----:B------:R-:W0:Y:S01]  /*0b10*/  S2R R0, SR_TID.X ;  /* 0x0000000000007919 */ /* 0x000e220000002100 */
[----:B------:R-:W-:Y:S01]  /*0b20*/  R2UR UR42, R16 ;  /* 0x00000000102a72ca */ /* 0x000fe200000e0000 */
[----:B------:R-:W-:Y:S01]  /*0b30*/  IMAD.MOV.U32 R198, RZ, RZ, 0x20 ;  /* 0x00000020ffc67424 */ /* 0x000fe200078e00ff */
[----:B------:R-:W-:Y:S01]  /*0b40*/  ULOP3.LUT UR41, UR36, 0x1, URZ, 0xfc, !UPT ;  /* 0x0000000124297892 */ /* 0x000fe2000f8efc3f */
[----:B------:R-:W-:Y:S01]  /*0b50*/  IMAD.MOV.U32 R17, RZ, RZ, RZ ;  /* 0x000000ffff117224 */ /* 0x000fe200078e00ff */
[----:B------:R-:W-:Y:S01]  /*0b60*/  UMOV UR37, URZ ;  /* 0x0000003f00257c82 */ /* 0x000fe20008000000 */
[----:B------:R-:W-:Y:S02]  /*0b70*/  IMAD.MOV.U32 R174, RZ, RZ, RZ ;  /* 0x000000ffffae7224 */ /* 0x000fe400078e00ff */
        /* <DEDUP_REMOVED lines=8> */
[----:B------:R-:W-:Y:S02]  /*0c00*/  SHF.R.S32.HI R193, RZ, 0x4, R6 ;  /* 0x00000004ffc17819 */ /* 0x000fe40000011406 */
[----:B------:R-:W-:Y:S01]  /*0c10*/  LOP3.LUT R7, R6, 0x3fffff0, RZ, 0xc0, !PT ;  /* 0x03fffff006077812 */ /* 0x000fe200078ec0ff */
[----:B------:R-:W-:Y:S01]  /*0c20*/  IMAD.SHL.U32 R8, R4, 0x20, RZ ;  /* 0x0000002004087824 */ /* 0x000fe200078e00ff */
[----:B------:R-:W-:-:S02]  /*0c30*/  LEA.HI R0, R3, R218, RZ, 0x2 ;  /* 0x000000da03007211 */ /* 0x000fc400078f10ff */
[----:B------:R-:W-:Y:S01]  /*0c40*/  LEA.HI R6, R6, R193, RZ, 0x1 ;  /* 0x000000c106067211 */ /* 0x000fe200078f08ff */
[----:B------:R-:W-:Y:S01]  /*0c50*/  IMAD.IADD R7, R218, 0x1, -R7 ;  /* 0x00000001da077824 */ /* 0x000fe200078e0a07 */
[----:B------:R-:W-:Y:S02]  /*0c60*/  LOP3.LUT R201, R2, 0xfffffffe, RZ, 0xc0, !PT ;  /* 0xfffffffe02c97812 */ /* 0x000fe400078ec0ff */
[----:B------:R-:W-:Y:S02]  /*0c70*/  LOP3.LUT R8, R8, 0xfffffc00, RZ, 0xc0, !PT ;  /* 0xfffffc0008087812 */ /* 0x000fe400078ec0ff */
[----:B------:R-:W-:Y:S01]  /*0c80*/  LOP3.LUT R6, R6, 0x1ffffffe, RZ, 0xc0, !PT ;  /* 0x1ffffffe06067812 */ /* 0x000fe200078ec0ff */
[----:B------:R-:W-:Y:S01]  /*0c90*/  IMAD.IADD R201, R218, 0x1, -R201 ;  /* 0x00000001dac97824 */ /* 0x000fe200078e0ac9 */
[----:B------:R-:W-:Y:S01]  /*0ca0*/  LOP3.LUT R9, R0, 0xfffffffc, RZ, 0xc0, !PT ;  /* 0xfffffffc00097812 */ /* 0x000fe200078ec0ff */
[----:B------:R-:W-:Y:S01]  /*0cb0*/  IMAD R7, R7, 0x40, R8 ;  /* 0x0000004007077824 */ /* 0x000fe200078e0208 */
[----:B------:R-:W-:Y:S01]  /*0cc0*/  SHF.R.S32.HI R4, RZ, 0x2, R0 ;  /* 0x00000002ff047819 */ /* 0x000fe20000011400 */
[----:B------:R-:W-:Y:S01]  /*0cd0*/  IMAD.IADD R6, R193, 0x1, -R6 ;  /* 0x00000001c1067824 */ /* 0x000fe200078e0a06 */
[----:B------:R-:W-:Y:S01]  /*0ce0*/  SHF.R.S32.HI R5, RZ, 0x1f, R0 ;  /* 0x0000001fff057819 */ /* 0x000fe20000011400 */
[----:B------:R-:W-:Y:S01]  /*0cf0*/  IMAD.IADD R9, R218, 0x1, -R9 ;  /* 0x00000001da097824 */ /* 0x000fe200078e0a09 */
[----:B------:R-:W-:Y:S01]  /*0d00*/  LEA.HI R0, R3, R218, RZ, 0x7 ;  /* 0x000000da03007211 */ /* 0x000fe200078f38ff */
[----:B------:R-:W-:Y:S01]  /*0d10*/  IMAD.SHL.U32 R172, R201, 0x8, RZ ;  /* 0x00000008c9ac7824 */ /* 0x000fe200078e00ff */
[----:B------:R-:W-:Y:S01]  /*0d20*/  LEA.HI R5, R5, R4, RZ, 0x2 ;  /* 0x0000000405057211 */ /* 0x000fe200078f10ff */
[----:B------:R-:W-:Y:S01]  /*0d30*/  IMAD R215, R6, 0x8, R7 ;  /* 0x0000000806d77824 */ /* 0x000fe200078e0207 */
[----:B------:R-:W-:Y:S01]  /*0d40*/  LEA.HI R6, R9, R9, RZ, 0x1 ;  /* 0x0000000909067211 */ /* 0x000fe200078f08ff */
[----:B------:R-:W-:Y:S01]  /*0d50*/  VIADD R184, R172, 0x20 ;  /* 0x00000020acb87836 */ /* 0x000fe20000000000 */
[----:B------:R-:W-:Y:S01]  /*0d60*/  LOP3.LUT R203, R0, 0xffffff80, RZ, 0xc0, !PT ;  /* 0xffffff8000cb7812 */ /* 0x000fe200078ec0ff */
[----:B------:R-:W-:Y:S01]  /*0d70*/  VIADD R186, R172, 0x40 ;  /* 0x00000040acba7836 */ /* 0x000fe20000000000 */
[----:B------:R-:W-:Y:S01]  /*0d80*/  LOP3.LUT R6, R6, 0x1ffffffe, RZ, 0xc0, !PT ;  /* 0x1ffffffe06067812 */ /* 0x000fe200078ec0ff */
[----:B------:R-:W-:Y:S01]  /*0d90*/  IMAD.IADD R7, R172, 0x1, R184 ;  /* 0x00000001ac077824 */ /* 0x000fe200078e02b8 */
[----:B------:R-:W-:Y:S01]  /*0da0*/  LOP3.LUT R5, R5, 0xfffffffc, RZ, 0xc0, !PT ;  /* 0xfffffffc05057812 */ /* 0x000fe200078ec0ff */
[----:B------:R-:W-:Y:S01]  /*0db0*/  IMAD.IADD R203, R218, 0x1, -R203 ;  /* 0x00000001dacb7824 */ /* 0x000fe200078e0acb */
[----:B------:R-:W-:Y:S01]  /*0dc0*/  SHF.R.S32.HI R19, RZ, 0x1, R2 ;  /* 0x00000001ff137819 */ /* 0x000fe20000011402 */
[----:B------:R-:W-:Y:S01]  /*0dd0*/  IMAD.IADD R189, R9, 0x1, -R6 ;  /* 0x0000000109bd7824 */ /* 0x000fe200078e0a06 */
[----:B------:R-:W-:Y:S01]  /*0de0*/  SHF.R.S32.HI R8, RZ, 0x1f, R7 ;  /* 0x0000001fff087819 */ /* 0x000fe20000011407 */
[----:B------:R-:W-:Y:S01]  /*0df0*/  IMAD.IADD R5, R4, 0x1, -R5 ;  /* 0x0000000104057824 */ /* 0x000fe200078e0a05 */
[----:B------:R-:W-:Y:S01]  /*0e00*/  SHF.R.S32.HI R6, RZ, 0x1f, R203 ;  /* 0x0000001fff067819 */ /* 0x000fe200000114cb */
[----:B------:R-:W-:Y:S01]  /*0e10*/  IMAD.SHL.U32 R22, R201, 0x10, RZ ;  /* 0x00000010c9167824 */ /* 0x000fe200078e00ff */
[CC--:B------:R-:W-:Y:S01]  /*0e20*/  LEA.HI R13, R8.reuse, R7.reuse, RZ, 0x4 ;  /* 0x00000007080d7211 */ /* 0x0c0fe200078f20ff */
[----:B------:R-:W-:Y:S01]  /*0e30*/  IMAD.SHL.U32 R180, R5, 0x80, RZ ;  /* 0x0000008005b47824 */ /* 0x000fe200078e00ff */
[----:B------:R-:W-:Y:S01]  /*0e40*/  LEA.HI R14, R8, R7, RZ, 0x6 ;  /* 0x00000007080e7211 */ /* 0x000fe200078f30ff */
[----:B------:R-:W-:Y:S01]  /*0e50*/  VIADD R187, R172, 0x30 ;  /* 0x00000030acbb7836 */ /* 0x000fe20000000000 */
[----:B------:R-:W-:Y:S01]  /*0e60*/  LEA.HI R8, R6, R203, RZ, 0x2 ;  /* 0x000000cb06087211 */ /* 0x000fe200078f10ff */
[----:B------:R-:W-:Y:S01]  /*0e70*/  VIADD R188, R172, 0x50 ;  /* 0x00000050acbc7836 */ /* 0x000fe20000000000 */
[----:B------:R-:W-:Y:S01]  /*0e80*/  SHF.R.S32.HI R4, RZ, 0x1f, R2 ;  /* 0x0000001fff047819 */ /* 0x000fe20000011402 */
[----:B------:R-:W-:Y:S01]  /*0e90*/  IMAD.SHL.U32 R14, R14, 0x80, RZ ;  /* 0x000000800e0e7824 */ /* 0x000fe200078e00ff */
[----:B------:R-:W-:-:S02]  /*0ea0*/  SHF.R.S32.HI R9, RZ, 0x2, R8 ;  /* 0x00000002ff097819 */ /* 0x000fc40000011408 */
[----:B------:R-:W-:Y:S02]  /*0eb0*/  SHF.R.S32.HI R10, RZ, 0x1f, R8 ;  /* 0x0000001fff0a7819 */ /* 0x000fe40000011408 */
[-C--:B------:R-:W-:Y:S02]  /*0ec0*/  LEA.HI R2, R2, R19.reuse, RZ, 0x1 ;  /* 0x0000001302027211 */ /* 0x080fe400078f08ff */
[----:B------:R-:W-:Y:S02]  /*0ed0*/  LEA.HI R4, R4, R19, RZ, 0x3 ;  /* 0x0000001304047211 */ /* 0x000fe400078f18ff */
[----:B------:R-:W-:Y:S02]  /*0ee0*/  LEA.HI R10, R10, R9, RZ, 0x3 ;  /* 0x000000090a0a7211 */ /* 0x000fe400078f18ff */
[----:B------:R-:W-:Y:S02]  /*0ef0*/  SHF.R.S32.HI R213, RZ, 0x7, R0 ;  /* 0x00000007ffd57819 */ /* 0x000fe40000011400 */
[----:B------:R-:W-:-:S02]  /*0f00*/  LOP3.LUT R2, R2, 0x3fffffe, RZ, 0xc0, !PT ;  /* 0x03fffffe02027812 */ /* 0x000fc400078ec0ff */
[----:B------:R-:W-:Y:S02]  /*0f10*/  LOP3.LUT R4, R4, 0xfffffff8, RZ, 0xc0, !PT ;  /* 0xfffffff804047812 */ /* 0x000fe400078ec0ff */
[----:B------:R-:W-:Y:S01]  /*0f20*/  IADD3 R11, R172, R186, RZ ;  /* 0x000000baac0b7210 */ /* 0x000fe20007ffe0ff */
[C---:B------:R-:W-:Y:S01]  /*0f30*/  IMAD.IADD R2, R19.reuse, 0x1, -R2 ;  /* 0x0000000113027824 */ /* 0x040fe200078e0a02 */
[----:B------:R-:W-:Y:S01]  /*0f40*/  LOP3.LUT R10, R10, 0xfffffff8, RZ, 0xc0, !PT ;  /* 0xfffffff80a0a7812 */ /* 0x000fe200078ec0ff */
[----:B------:R-:W-:Y:S01]  /*0f50*/  IMAD.IADD R183, R19, 0x1, -R4 ;  /* 0x0000000113b77824 */ /* 0x000fe200078e0a04 */
[----:B------:R-:W-:Y:S01]  /*0f60*/  LEA.HI R6, R6, R203, RZ, 0x5 ;  /* 0x000000cb06067211 */ /* 0x000fe200078f28ff */
[----:B------:R-:W-:Y:S01]  /*0f70*/  IMAD R2, R193, 0x8, R2 ;  /* 0x00000008c1027824 */ /* 0x000fe200078e0202 */
[----:B------:R-:W-:Y:S01]  /*0f80*/  LEA.HI R0, R0, R213, RZ, 0x1 ;  /* 0x000000d500007211 */ /* 0x000fe200078f08ff */
[----:B------:R-:W-:Y:S01]  /*0f90*/  IMAD.IADD R9, R9, 0x1, -R10 ;  /* 0x0000000109097824 */ /* 0x000fe200078e0a0a */
[----:B------:R-:W-:Y:S01]  /*0fa0*/  SHF.R.S32.HI R12, RZ, 0x1f, R11 ;  /* 0x0000001fff0c7819 */ /* 0x000fe2000001140b */
[----:B------:R-:W-:Y:S01]  /*0fb0*/  IMAD.SHL.U32 R4, R183, 0x80, RZ ;  /* 0x00000080b7047824 */ /* 0x000fe200078e00ff */
[----:B------:R-:W-:Y:S01]  /*0fc0*/  SHF.R.S32.HI R6, RZ, 0x5, R6 ;  /* 0x00000005ff067819 */ /* 0x000fe20000011406 */
[----:B------:R-:W-:Y:S01]  /*0fd0*/  IMAD.SHL.U32 R182, R2, 0x40, RZ ;  /* 0x0000004002b67824 */ /* 0x000fe200078e00ff */
[----:B------:R-:W-:-:S02]  /*0fe0*/  LOP3.LUT R0, R0, 0x3fffffe, RZ, 0xc0, !PT ;  /* 0x03fffffe00007812 */ /* 0x000fc400078ec0ff */
[----:B------:R-:W-:Y:S01]  /*0ff0*/  LEA.HI R3, R3, R218, RZ, 0x3 ;  /* 0x000000da03037211 */ /* 0x000fe200078f18ff */
[----:B------:R-:W-:Y:S01]  /*1000*/  IMAD R9, R6, 0x10, R9 ;  /* 0x0000001006097824 */ /* 0x000fe200078e0209 */
[----:B------:R-:W-:Y:S01]  /*1010*/  LOP3.LUT R180, R180, 0x180, RZ, 0xc0, !PT ;  /* 0x00000180b4b47812 */ /* 0x000fe200078ec0ff */
[----:B------:R-:W-:Y:S01]  /*1020*/  IMAD.IADD R0, R213, 0x1, -R0 ;  /* 0x00000001d5007824 */ /* 0x000fe200078e0a00 */
[CC--:B------:R-:W-:Y:S02]  /*1030*/  LEA.HI R15, R12.reuse, R11.reuse, RZ, 0x4 ;  /* 0x0000000b0c0f7211 */ /* 0x0c0fe400078f20ff */
[----:B------:R-:W-:Y:S01]  /*1040*/  LEA.HI R11, R12, R11, RZ, 0x6 ;  /* 0x0000000b0c0b7211 */ /* 0x000fe200078f30ff */
[----:B------:R-:W-:Y:S01]  /*1050*/  IMAD R214, R0, 0x40, R9 ;  /* 0x0000004000d67824 */ /* 0x000fe200078e0209 */
[----:B------:R-:W-:Y:S02]  /*1060*/  LOP3.LUT R195, R3, 0xfffffff8, RZ, 0xc0, !PT ;  /* 0xfffffff803c37812 */ /* 0x000fe400078ec0ff */
[----:B------:R-:W-:Y:S01]  /*1070*/  LOP3.LUT R2, R180, 0x30, R13, 0xf8, !PT ;  /* 0x00000030b4027812 */ /* 0x000fe200078ef80d */
[----:B------:R-:W-:Y:S01]  /*1080*/  IMAD.SHL.U32 R11, R11, 0x80, RZ ;  /* 0x000000800b0b7824 */ /* 0x000fe200078e00ff */
[----:B------:R-:W-:Y:S01]  /*1090*/  SHF.R.U32.HI R181, RZ, 0x3, R180 ;  /* 0x00000003ffb57819 */ /* 0x000fe200000116b4 */
[----:B------:R-:W-:Y:S01]  /*10a0*/  IMAD.IADD R195, R218, 0x1, -R195 ;  /* 0x00000001dac37824 */ /* 0x000fe200078e0ac3 */
[----:B------:R-:W-:Y:S01]  /*10b0*/  LOP3.LUT R7, R4, 0x380, RZ, 0xc0, !PT ;  /* 0x0000038004077812 */ /* 0x000fe200078ec0ff */
[----:B------:R-:W-:Y:S01]  /*10c0*/  IMAD R189, R189, 0x8, R214 ;  /* 0x00000008bdbd7824 */ /* 0x000fe200078e02d6 */
[----:B------:R-:W-:Y:S01]  /*10d0*/  LOP3.LUT P0, RZ, R5, 0x2, RZ, 0xc0, !PT ;  /* 0x0000000205ff7812 */ /* 0x000fe2000780c0ff */
[----:B------:R-:W-:Y:S01]  /*10e0*/  IMAD.SHL.U32 R190, R195, 0x8, RZ ;  /* 0x00000008c3be7824 */ /* 0x000fe200078e00ff */
[----:B------:R-:W-:-:S02]  /*10f0*/  LOP3.LUT R0, R180, 0x10, R22, 0xf8, !PT ;  /* 0x00000010b4007812 */ /* 0x000fc400078ef816 */
[----:B------:R-:W-:Y:S01]  /*1100*/  LOP3.LUT R6, R180, 0x30, R15, 0xf8, !PT ;  /* 0x00000030b4067812 */ /* 0x000fe200078ef80f */
[----:B------:R-:W-:Y:S01]  /*1110*/  VIADD R194, R190, 0x40 ;  /* 0x00000040bec27836 */ /* 0x000fe20000000000 */
[----:B------:R-:W-:Y:S02]  /*1120*/  LOP3.LUT R5, R14, 0xffffe000, RZ, 0xc0, !PT ;  /* 0xffffe0000e057812 */ /* 0x000fe400078ec0ff */
[-C--:B------:R-:W-:Y:S02]  /*1130*/  LOP3.LUT R2, R2, R181.reuse, RZ, 0x3c, !PT ;  /* 0x000000b502027212 */ /* 0x080fe400078e3cff */
[----:B------:R-:W-:Y:S02]  /*1140*/  SHF.R.U32.HI R4, RZ, 0x3, R7 ;  /* 0x00000003ff047819 */ /* 0x000fe40000011607 */
[----:B------:R-:W-:Y:S02]  /*1150*/  LOP3.LUT R191, R0, R181, RZ, 0x3c, !PT ;  /* 0x000000b500bf7212 */ /* 0x000fe400078e3cff */
[----:B------:R-:W-:-:S02]  /*1160*/  LOP3.LUT R7, R7, 0x10, R22, 0xf8, !PT ;  /* 0x0000001007077812 */ /* 0x000fc400078ef816 */
[----:B------:R-:W-:Y:S01]  /*1170*/  LOP3.LUT R11, R11, 0xffffe000, RZ, 0xc0, !PT ;  /* 0xffffe0000b0b7812 */ /* 0x000fe200078ec0ff */
[----:B------:R-:W-:Y:S01]  /*1180*/  IMAD.IADD R191, R182, 0x1, R191 ;  /* 0x00000001b6bf7824 */ /* 0x000fe200078e02bf */
[----:B------:R-:W-:Y:S02]  /*1190*/  LOP3.LUT R6, R6, R181, RZ, 0x3c, !PT ;  /* 0x000000b506067212 */ /* 0x000fe400078e3cff */
[----:B------:R-:W-:Y:S02]  /*11a0*/  IADD3 R5, R2, R182, R5 ;  /* 0x000000b602057210 */ /* 0x000fe40007ffe005 */
[----:B------:R-:W-:Y:S02]  /*11b0*/  LOP3.LUT R2, R180, 0x30, R22, 0xf8, !PT ;  /* 0x00000030b4027812 */ /* 0x000fe400078ef816 */
[----:B------:R-:W-:Y:S01]  /*11c0*/  SEL R198, R198, 0xffffffe0, !P0 ;  /* 0xffffffe0c6c67807 */ /* 0x000fe20004000000 */
[----:B------:R-:W-:Y:S01]  /*11d0*/  IMAD.IADD R210, R16, 0x1, R5 ;  /* 0x0000000110d27824 */ /* 0x000fe200078e0205 */
[----:B------:R-:W-:-:S02]  /*11e0*/  LOP3.LUT R4, R7, R4, RZ, 0x3c, !PT ;  /* 0x0000000407047212 */ /* 0x000fc400078e3cff */
[----:B------:R-:W-:Y:S01]  /*11f0*/  IADD3 R11, R6, R182, R11 ;  /* 0x000000b6060b7210 */ /* 0x000fe20007ffe00b */
[----:B------:R-:W-:Y:S01]  /*1200*/  IMAD.IADD R192, R198, 0x1, R191 ;  /* 0x00000001c6c07824 */ /* 0x000fe200078e02bf */
[----:B------:R-:W-:Y:S01]  /*1210*/  LOP3.LUT R8, R8, 0x7ffffffc, RZ, 0xc0, !PT ;  /* 0x7ffffffc08087812 */ /* 0x000fe200078ec0ff */
[----:B------:R-:W-:Y:S01]  /*1220*/  IMAD R193, R193, 0x400, R4 ;  /* 0x00000400c1c17824 */ /* 0x000fe200078e0204 */
[----:B------:R-:W-:Y:S01]  /*1230*/  IADD3 R185, R172, 0x10, RZ ;  /* 0x00000010acb97810 */ /* 0x000fe20007ffe0ff */
[----:B------:R-:W-:Y:S01]  /*1240*/  IMAD.IADD R209, R16, 0x1, R11 ;  /* 0x0000000110d17824 */ /* 0x000fe200078e020b */
[----:B------:R-:W-:Y:S01]  /*1250*/  LOP3.LUT R211, R2, R181, RZ, 0x3c, !PT ;  /* 0x000000b502d37212 */ /* 0x000fe200078e3cff */
[----:B------:R-:W-:Y:S01]  /*1260*/  IMAD.IADD R171, R203, 0x1, -R8 ;  /* 0x00000001cbab7824 */ /* 0x000fe200078e0a08 */
[----:B------:R-:W-:Y:S02]  /*1270*/  SHF.R.S32.HI R199, RZ, 0x3, R3 ;  /* 0x00000003ffc77819 */ /* 0x000fe40000011403 */
[----:B------:R-:W-:-:S02]  /*1280*/  SHF.R.S32.HI R212, RZ, 0x1f, R19 ;  /* 0x0000001fffd47819 */ /* 0x000fc40000011413 */
[----:B------:R-:W-:Y:S02]  /*1290*/  SHF.R.S32.HI R217, RZ, 0x1f, R190 ;  /* 0x0000001fffd97819 */ /* 0x000fe400000114be */
[----:B------:R-:W-:Y:S02]  /*12a0*/  SHF.R.S32.HI R208, RZ, 0x1f, R185 ;  /* 0x0000001fffd07819 */ /* 0x000fe400000114b9 */
[----:B------:R-:W-:Y:S02]  /*12b0*/  SHF.R.S32.HI R207, RZ, 0x1f, R184 ;  /* 0x0000001fffcf7819 */ /* 0x000fe400000114b8 */
[----:B------:R-:W-:Y:S02]  /*12c0*/  SHF.R.S32.HI R206, RZ, 0x1f, R187 ;  /* 0x0000001fffce7819 */ /* 0x000fe400000114bb */
[----:B------:R-:W-:Y:S02]  /*12d0*/  SHF.R.S32.HI R205, RZ, 0x1f, R186 ;  /* 0x0000001fffcd7819 */ /* 0x000fe400000114ba */
[----:B------:R-:W-:-:S02]  /*12e0*/  SHF.R.S32.HI R204, RZ, 0x1f, R188 ;  /* 0x0000001fffcc7819 */ /* 0x000fc400000114bc */
[----:B------:R-:W-:Y:S02]  /*12f0*/  SHF.R.S32.HI R216, RZ, 0x1f, R194 ;  /* 0x0000001fffd87819 */ /* 0x000fe400000114c2 */
[----:B------:R-:W-:Y:S02]  /*1300*/  SHF.R.S32.HI R200, RZ, 0x4, R13 ;  /* 0x00000004ffc87819 */ /* 0x000fe4000001140d */
[----:B------:R-:W-:Y:S02]  /*1310*/  SHF.R.S32.HI R202, RZ, 0x4, R15 ;  /* 0x00000004ffca7819 */ /* 0x000fe4000001140f */
[----:B------:R-:W-:Y:S02]  /*1320*/  IADD3 R211, R16, R182, R211 ;  /* 0x000000b610d37210 */ /* 0x000fe40007ffe0d3 */
[----:B------:R-:W-:-:S07]  /*1330*/  IADD3 R198, R198, UR42, R191 ;  /* 0x0000002ac6c67c10 */ /* 0x000fce000fffe0bf */
.L_x_1648:
[----:B------:R-:W-:Y:S05]  /*1340*/  YIELD ;  /* 0x0000000000007946 */ /* 0x000fea0003800000 */
[----:B------:R-:W-:Y:S01]  /*1350*/  ULDC.64 UR4, c[0x0][0xa28] ;  /* 0x00028a0000047ab9 */ /* 0x000fe20000000a00 */
[----:B0-----:R-:W0:Y:S01]  /*1360*/  LDC.64 R4, c[0x0][0xa08] ;  /* 0x00028200ff047b82 */ /* 0x001e220000000a00 */
[----:B------:R-:W-:Y:S01]  /*1370*/  ISETP.NE.U32.AND P1, PT, RZ, UR4, PT ;  /* 0x00000004ff007c0c */ /* 0x000fe2000bf25070 */
[----:B------:R-:W-:Y:S02]  /*1380*/  IMAD.MOV.U32 R29, RZ, RZ, RZ ;  /* 0x000000ffff1d7224 */ /* 0x000fe400078e00ff */
[----:B------:R-:W-:Y:S01]  /*1390*/  IMAD.MOV.U32 R11, RZ, RZ, RZ ;  /* 0x000000ffff0b7224 */ /* 0x000fe200078e00ff */
[----:B------:R-:W-:Y:S01]  /*13a0*/  ISETP.NE.AND.EX P1, PT, RZ, UR5, PT, P1 ;  /* 0x00000005ff007c0c */ /* 0x000fe2000bf25310 */
[----:B------:R-:W-:-:S02]  /*13b0*/  ULDC.64 UR4, c[0x0][0xa18] ;  /* 0x0002860000047ab9 */ /* 0x000fc40000000a00 */
[----:B------:R-:W-:-:S04]  /*13c0*/  ISETP.NE.U32.AND P2, PT, RZ, UR4, PT ;  /* 0x00000004ff007c0c */ /* 0x000fc8000bf45070 */
[----:B------:R-:W-:Y:S01]  /*13d0*/  ISETP.NE.AND.EX P2, PT, RZ, UR5, PT, P2 ;  /* 0x00000005ff007c0c */ /* 0x000fe2000bf45320 */
[----:B------:R-:W-:Y:S02]  /*13e0*/  ULDC.64 UR4, c[0x0][0xa08] ;  /* 0x0002820000047ab9 */ /* 0x000fe40000000a00 */
[----:B------:R-:W-:-:S03]  /*13f0*/  ISETP.NE.U32.AND P0, PT, RZ, UR4, PT ;  /* 0x00000004ff007c0c */ /* 0x000fc6000bf05070 */
[----:B----4-:R-:W1:Y:S01]  /*1400*/  @P1 LDC.64 R2, c[0x0][0xa28] ;  /* 0x00028a00ff021b82 */ /* 0x010e620000000a00 */
[----:B------:R-:W-:Y:S01]  /*1410*/  ISETP.NE.AND.EX P0, PT, RZ, UR5, PT, P0 ;  /* 0x00000005ff007c0c */ /* 0x000fe2000bf05300 */
[----:B0-----:R-:W-:-:S06]  /*1420*/  IMAD.WIDE R8, R179, 0x4, R4 ;  /* 0x00000004b3087825 */ /* 0x001fcc00078e0204 */
[----:B------:R-:W0:Y:S01]  /*1430*/  @P2 LDC.64 R6, c[0x0][0xa18] ;  /* 0x00028600ff062b82 */ /* 0x000e220000000a00 */
[----:B------:R-:W-:Y:S02]  /*1440*/  ULDC UR4, c[0x0][0x288] ;  /* 0x0000a20000047ab9 */ /* 0x000fe40000000800 */
[----:B------:R-:W-:Y:S01]  /*1450*/  IMAD.U32 R168, RZ, RZ, UR4 ;  /* 0x00000004ffa87e24 */ /* 0x000fe2000f8e00ff */
[----:B------:R-:W-:Y:S02]  /*1460*/  ULDC.64 UR4, c[0x0][0x418] ;  /* 0x0001060000047ab9 */ /* 0x000fe40000000a00 */
[----:B------:R-:W5:Y:S01]  /*1470*/  @P0 LDG.E R29, desc[UR38][R8.64] ;  /* 0x00000026081d0981 */ /* 0x000f62000c1e1900 */
[----:B-1----:R-:W-:-:S04]  /*1480*/  @P1 IMAD.WIDE R2, R179, 0x4, R2 ;  /* 0x00000004b3021825 */ /* 0x002fc800078e0202 */
[----:B0-----:R-:W-:Y:S01]  /*1490*/  @P2 IMAD.WIDE R4, R179, 0x4, R6 ;  /* 0x00000004b3042825 */ /* 0x001fe200078e0206 */
[----:B------:R-:W-:Y:S01]  /*14a0*/  UISETP.NE.U32.AND UP0, UPT, UR4, URZ, UPT ;  /* 0x0000003f0400728c */ /* 0x000fe2000bf05070 */
[----:B------:R0:W5:Y:S02]  /*14b0*/  @P1 LDG.E R11, desc[UR38][R2.64] ;  /* 0x00000026020b1981 */ /* 0x000164000c1e1900 */
[----:B------:R-:W-:Y:S02]  /*14c0*/  ULDC UR4, c[0x0][0x424] ;  /* 0x0001090000047ab9 */ /* 0x000fe40000000800 */
[----:B------:R1:W5:Y:S01]  /*14d0*/  @P2 LDG.E R168, desc[UR38][R4.64] ;  /* 0x0000002604a82981 */ /* 0x000362000c1e1900 */
[----:B------:R-:W-:-:S03]  /*14e0*/  UISETP.NE.AND.EX UP0, UPT, UR5, URZ, UPT, UP0 ;  /* 0x0000003f0500728c */ /* 0x000fc6000bf05300 */
[----:B------:R-:W-:Y:S01]  /*14f0*/  ULDC UR5, c[0x0][0x2f0] ;  /* 0x0000bc0000057ab9 */ /* 0x000fe20000000800 */
[----:B------:R-:W-:-:S04]  /*1500*/  USEL UR4, UR4, 0x1, UP0 ;  /* 0x0000000104047887 */ /* 0x000fc80008000000 */
[----:B------:R-:W-:-:S03]  /*1510*/  UIMAD UR4, UR4, UR5, URZ ;  /* 0x00000005040472a4 */ /* 0x000fc6000f8e023f */
[----:B------:R-:W-:Y:S02]  /*1520*/  ULDC UR5, c[0x0][0x348] ;  /* 0x0000d20000057ab9 */ /* 0x000fe40000000800 */
[----:B0-----:R-:W-:Y:S02]  /*1530*/  IMAD.U32 R2, RZ, RZ, UR5 ;  /* 0x00000005ff027e24 */ /* 0x001fe4000f8e00ff */
[----:B------:R-:W-:Y:S01]  /*1540*/  IMAD.U32 R28, RZ, RZ, UR4 ;  /* 0x00000004ff1c7e24 */ /* 0x000fe2000f8e00ff */
[----:B-123--:R-:W-:Y:S06]  /*1550*/  @P2 BRA `(.L_x_1430) ;  /* 0x0000000000242947 */ /* 0x00efec0003800000 */
        /* <DEDUP_REMOVED lines=9> */
.L_x_1430:
[----:B------:R-:W-:Y:S01]  /*15f0*/  ULDC.64 UR4, c[0x0][0xa20] ;  /* 0x0002880000047ab9 */ /* 0x000fe20000000a00 */
[----:B------:R-:W-:Y:S01]  /*1600*/  IMAD.MOV.U32 R196, RZ, RZ, R178 ;  /* 0x000000ffffc47224 */ /* 0x000fe200078e00b2 */
[----:B------:R-:W-:Y:S01]  /*1610*/  ISETP.NE.U32.AND P1, PT, RZ, UR4, PT ;  /* 0x00000004ff007c0c */ /* 0x000fe2000bf25070 */
[----:B------:R-:W-:-:S03]  /*1620*/  IMAD.MOV.U32 R197, RZ, RZ, R179 ;  /* 0x000000ffffc57224 */ /* 0x000fc600078e00b3 */
[----:B------:R-:W-:-:S13]  /*1630*/  ISETP.NE.AND.EX P1, PT, RZ, UR5, PT, P1 ;  /* 0x00000005ff007c0c */ /* 0x000fda000bf25310 */
[----:B------:R-:W-:Y:S05]  /*1640*/  @!P1 BRA `(.L_x_1431) ;  /* 0x0000000000109947 */ /* 0x000fea0003800000 */
[----:B------:R-:W0:Y:S02]  /*1650*/  LDC.64 R4, c[0x0][0xa20] ;  /* 0x00028800ff047b82 */ /* 0x000e240000000a00 */
[----:B0-----:R-:W-:-:S05]  /*1660*/  IMAD.WIDE R4, R179, 0x4, R4 ;  /* 0x00000004b3047825 */ /* 0x001fca00078e0204 */
[----:B------:R0:W5:Y:S01]  /*1670*/  LDG.E R28, desc[UR38][R4.64] ;  /* 0x00000026041c7981 */ /* 0x000162000c1e1900 */
[----:B------:R-:W-:Y:S05]  /*1680*/  BRA `(.L_x_1432) ;  /* 0x0000000000107947 */ /* 0x000fea0003800000 */
.L_x_1431:
[----:B------:R-:W-:Y:S05]  /*1690*/  @!P0 BRA `(.L_x_1432) ;  /* 0x00000000000c8947 */ /* 0x000fea0003800000 */
[----:B------:R-:W2:Y:S04]  /*16a0*/  LDG.E R3, desc[UR38][R8.64] ;  /* 0x0000002608037981 */ /* 0x000ea8000c1e1900 */
[----:B------:R-:W2:Y:S02]  /*16b0*/  LDG.E R28, desc[UR38][R8.64+0x4] ;  /* 0x00000426081c7981 */ /* 0x000ea4000c1e1900 */
[----:B--2---:R-:W-:-:S07]  /*16c0*/  IMAD.IADD R28, R28, 0x1, -R3 ;  /* 0x000000011c1c7824 */ /* 0x004fce00078e0a03 */
.L_x_1432:
[----:B------:R-:W-:Y:S01]  /*16d0*/  ULDC.64 UR4, c[0x0][0xa10] ;  /* 0x0002840000047ab9 */ /* 0x000fe20000000a00 */
[----:B------:R-:W1:Y:S01]  /*16e0*/  LDC R8, c[0x0][0x448] ;  /* 0x00011200ff087b82 */ /* 0x000e620000000800 */
[----:B------:R-:W-:-:S04]  /*16f0*/  ISETP.NE.U32.AND P0, PT, RZ, UR4, PT ;  /* 0x00000004ff007c0c */ /* 0x000fc8000bf05070 */
[----:B------:R-:W-:Y:S01]  /*1700*/  ISETP.NE.AND.EX P0, PT, RZ, UR5, PT, P0 ;  /* 0x00000005ff007c0c */ /* 0x000fe2000bf05300 */
[----:B------:R-:W-:Y:S02]  /*1710*/  ULDC.64 UR4, c[0x0][0xa30] ;  /* 0x00028c0000047ab9 */ /* 0x000fe40000000a00 */
[----:B------:R-:W-:Y:S01]  /*1720*/  ISETP.NE.U32.AND P1, PT, RZ, UR4, PT ;  /* 0x00000004ff007c0c */ /* 0x000fe2000bf25070 */
[----:B-----5:R-:W-:Y:S01]  /*1730*/  IMAD.MOV.U32 R24, RZ, RZ, R28 ;  /* 0x000000ffff187224 */ /* 0x020fe200078e001c */
[----:B------:R-:W2:Y:S02]  /*1740*/  LDC.64 R12, c[0x0][0x9e0] ;  /* 0x00027800ff0c7b82 */ /* 0x000ea40000000a00 */
[----:B------:R-:W-:-:S06]  /*1750*/  ISETP.NE.AND.EX P1, PT, RZ, UR5, PT, P1 ;  /* 0x00000005ff007c0c */ /* 0x000fcc000bf25310 */
[----:B0-----:R-:W0:Y:S08]  /*1760*/  @P0 LDC.64 R4, c[0x0][0xa10] ;  /* 0x00028400ff040b82 */ /* 0x001e300000000a00 */
[----:B------:R-:W3:Y:S01]  /*1770*/  @P1 LDC.64 R6, c[0x0][0xa30] ;  /* 0x00028c00ff061b82 */ /* 0x000ee20000000a00 */
[----:B0-----:R-:W-:-:S05]  /*1780*/  @P0 IMAD.WIDE R4, R179, 0x4, R4 ;  /* 0x00000004b3040825 */ /* 0x001fca00078e0204 */
[----:B------:R-:W4:Y:S04]  /*1790*/  @P0 LDG.E R0, desc[UR38][R4.64] ;  /* 0x0000002604000981 */ /* 0x000f28000c1e1900 */
[----:B------:R-:W4:Y:S01]  /*17a0*/  @P0 LDG.E R3, desc[UR38][R4.64+0x4] ;  /* 0x0000042604030981 */ /* 0x000f22000c1e1900 */
[----:B---3--:R-:W-:-:S05]  /*17b0*/  @P1 IMAD.WIDE R6, R179, 0x4, R6 ;  /* 0x00000004b3061825 */ /* 0x008fca00078e0206 */
[----:B------:R0:W5:Y:S01]  /*17c0*/  @P1 LDG.E R24, desc[UR38][R6.64] ;  /* 0x0000002606181981 */ /* 0x000162000c1e1900 */
[----:B-1----:R-:W-:Y:S01]  /*17d0*/  ISETP.NE.AND P1, PT, R8, 0x1, PT ;  /* 0x000000010800780c */ /* 0x002fe20003f25270 */
[----:B------:R-:W-:Y:S01]  /*17e0*/  IMAD.IADD R11, R28, 0x1, -R11 ;  /* 0x000000011c0b7824 */ /* 0x000fe200078e0a0b */
[----:B------:R-:W-:Y:S02]  /*17f0*/  SHF.L.U32 R175, R177, 0x7, RZ ;  /* 0x00000007b1af7819 */ /* 0x000fe400000006ff */
[----:B--2---:R-:W-:-:S09]  /*1800*/  ISETP.GE.AND P2, PT, R13, 0x1, PT ;  /* 0x000000010d00780c */ /* 0x004fd20003f46270 */
[----:B------:R-:W1:Y:S08]  /*1810*/  @P1 LDC R9, c[0x0][0x44c] ;  /* 0x00011300ff091b82 */ /* 0x000e700000000800 */
[----:B------:R-:W2:Y:S01]  /*1820*/  @P1 LDC R8, c[0x0][0x450] ;  /* 0x00011400ff081b82 */ /* 0x000ea20000000800 */
[----:B----4-:R-:W-:Y:S02]  /*1830*/  @P0 IMAD.IADD R2, R3, 0x1, -R0 ;  /* 0x0000000103020824 */ /* 0x010fe400078e0a00 */
[----:B------:R-:W-:-:S02]  /*1840*/  VIADD R0, R175, 0x7f ;  /* 0x0000007faf007836 */ /* 0x000fc40000000000 */
[----:B------:R-:W-:Y:S02]  /*1850*/  IMAD.IADD R170, R11, 0x1, R2 ;  /* 0x000000010baa7824 */ /* 0x000fe400078e0202 */
[----:B-1----:R-:W-:-:S03]  /*1860*/  @P1 IMAD.HI.U32 R3, R0, R9, RZ ;  /* 0x0000000900031227 */ /* 0x002fc600078e00ff */
[C---:B------:R-:W-:Y:S01]  /*1870*/  IADD3 R48, R170.reuse, 0x1, -R168 ;  /* 0x00000001aa307810 */ /* 0x040fe20007ffe8a8 */
[----:B------:R-:W-:Y:S01]  /*1880*/  IMAD.MOV.U32 R5, RZ, RZ, R0 ;  /* 0x000000ffff057224 */ /* 0x000fe200078e0000 */
[----:B--2---:R-:W-:Y:S01]  /*1890*/  @P1 SHF.R.U32.HI R5, RZ, R8, R3 ;  /* 0x00000008ff051219 */ /* 0x004fe20000011603 */
[----:B------:R-:W-:-:S04]  /*18a0*/  VIADD R0, R170, 0x7f ;  /* 0x0000007faa007836 */ /* 0x000fc80000000000 */
[----:B0-----:R-:W-:Y:S01]  /*18b0*/  IMAD.IADD R7, R48, 0x1, R5 ;  /* 0x0000000130077824 */ /* 0x001fe200078e0205 */
[----:B------:R-:W-:-:S04]  /*18c0*/  SHF.R.S32.HI R3, RZ, 0x1f, R0 ;  /* 0x0000001fff037819 */ /* 0x000fc80000011400 */
[----:B------:R-:W-:Y:S01]  /*18d0*/  LEA.HI R3, R3, R0, RZ, 0x7 ;  /* 0x0000000003037211 */ /* 0x000fe200078f38ff */
[----:B------:R-:W-:-:S03]  /*18e0*/  IMAD.IADD R0, R7, 0x1, R12 ;  /* 0x0000000107007824 */ /* 0x000fc600078e020c */
[----:B------:R-:W-:Y:S01]  /*18f0*/  SHF.R.S32.HI R27, RZ, 0x7, R3 ;  /* 0x00000007ff1b7819 */ /* 0x000fe20000011403 */
[----:B------:R-:W-:Y:S06]  /*1900*/  @!P2 BRA `(.L_x_1433) ;  /* 0x000000000048a947 */ /* 0x000fec0003800000 */
[C---:B------:R-:W-:Y:S01]  /*1910*/  ISETP.GT.AND P0, PT, R7.reuse, RZ, PT ;  /* 0x000000ff0700720c */ /* 0x040fe20003f04270 */
[----:B------:R-:W-:Y:S01]  /*1920*/  BSSY B0, `(.L_x_1434) ;  /* 0x000000e000007945 */ /* 0x000fe20003800000 */
[----:B------:R-:W-:-:S11]  /*1930*/  VIADD R3, R7, 0xffffffff ;  /* 0xffffffff07037836 */ /* 0x000fd60000000000 */
        /* <DEDUP_REMOVED lines=8> */
.L_x_1435:
[----:B------:R-:W-:-:S13]  /*19c0*/  ISETP.NE.AND P0, PT, R13, 0x1, PT ;  /* 0x000000010d00780c */ /* 0x000fda0003f05270 */
[----:B------:R-:W0:Y:S02]  /*19d0*/  @P0 LDC.64 R4, c[0x0][0x9e8] ;  /* 0x00027a00ff040b82 */ /* 0x000e240000000a00 */
[----:B0-----:R-:W-:-:S05]  /*19e0*/  @P0 IMAD.HI.U32 R4, R3, R4, RZ ;  /* 0x0000000403040227 */ /* 0x001fca00078e00ff */
[----:B------:R-:W-:-:S07]  /*19f0*/  @P0 SHF.R.U32.HI R3, RZ, R5, R4 ;  /* 0x00000005ff030219 */ /* 0x000fce0000011604 */
.L_x_1436:
[----:B------:R-:W-:Y:S05]  /*1a00*/  BSYNC B0 ;  /* 0x0000000000007941 */ /* 0x000fea0003800000 */
.L_x_1434:
[----:B------:R-:W-:-:S05]  /*1a10*/  IMAD R3, R3, R13, R13 ;  /* 0x0000000d03037224 */ /* 0x000fca00078e020d */
[----:B------:R-:W-:-:S07]  /*1a20*/  VIMNMX R0, R0, R3, PT ;  /* 0x0000000300007248 */ /* 0x000fce0003fe0100 */
.L_x_1433:
[----:B------:R-:W0:Y:S01]  /*1a30*/  @P1 LDC R4, c[0x0][0x44c] ;  /* 0x00011300ff041b82 */ /* 0x000e220000000800 */
[----:B------:R-:W-:Y:S01]  /*1a40*/  IMAD.MOV.U32 R3, RZ, RZ, R175 ;  /* 0x000000ffff037224 */ /* 0x000fe200078e00af */
[----:B------:R-:W-:Y:S01]  /*1a50*/  ULDC UR4, c[0x0][0x9dc] ;  /* 0x0002770000047ab9 */ /* 0x000fe20000000800 */
[----:B------:R-:W-:-:S05]  /*1a60*/  IMAD.IADD R88, R170, 0x1, -R168 ;  /* 0x00000001aa587824 */ /* 0x000fca00078e0aa8 */
[----:B------:R-:W1:Y:S01]  /*1a70*/  @P1 LDC R5, c[0x0][0x450] ;  /* 0x00011400ff051b82 */ /* 0x000e620000000800 */
[----:B0-----:R-:W-:-:S05]  /*1a80*/  @P1 IMAD.HI.U32 R4, R175, R4, RZ ;  /* 0x00000004af041227 */ /* 0x001fca00078e00ff */
[----:B-1----:R-:W-:-:S05]  /*1a90*/  @P1 SHF.R.U32.HI R3, RZ, R5, R4 ;  /* 0x00000005ff031219 */ /* 0x002fca0000011604 */
[----:B------:R-:W-:-:S04]  /*1aa0*/  IMAD.IADD R3, R88, 0x1, R3 ;  /* 0x0000000158037824 */ /* 0x000fc800078e0203 */
[----:B------:R-:W-:Y:S01]  /*1ab0*/  VIADD R4, R3, -UR4 ;  /* 0x8000000403047c36 */ /* 0x000fe20008000000 */
[----:B------:R-:W-:Y:S06]  /*1ac0*/  @!P2 BRA `(.L_x_1437) ;  /* 0x000000000044a947 */ /* 0x000fec0003800000 */
[----:B------:R-:W-:Y:S01]  /*1ad0*/  ISETP.GT.AND P0, PT, R3, -0x1, PT ;  /* 0xffffffff0300780c */ /* 0x000fe20003f04270 */
[----:B------:R-:W-:-:S12]  /*1ae0*/  BSSY B0, `(.L_x_1438) ;  /* 0x000000d000007945 */ /* 0x000fd80003800000 */
        /* <DEDUP_REMOVED lines=8> */
.L_x_1439:
[----:B------:R-:W-:-:S13]  /*1b70*/  ISETP.NE.AND P0, PT, R13, 0x1, PT ;  /* 0x000000010d00780c */ /* 0x000fda0003f05270 */
[----:B------:R-:W0:Y:S02]  /*1b80*/  @P0 LDC.64 R6, c[0x0][0x9e8] ;  /* 0x00027a00ff060b82 */ /* 0x000e240000000a00 */
[----:B0-----:R-:W-:-:S05]  /*1b90*/  @P0 IMAD.HI.U32 R6, R3, R6, RZ ;  /* 0x0000000603060227 */ /* 0x001fca00078e00ff */
[----:B------:R-:W-:-:S07]  /*1ba0*/  @P0 SHF.R.U32.HI R3, RZ, R7, R6 ;  /* 0x00000007ff030219 */ /* 0x000fce0000011606 */
.L_x_1440:
[----:B------:R-:W-:Y:S05]  /*1bb0*/  BSYNC B0 ;  /* 0x0000000000007941 */ /* 0x000fea0003800000 */
.L_x_1438:
[----:B------:R-:W-:-:S05]  /*1bc0*/  IMAD R3, R3, R13, RZ ;  /* 0x0000000d03037224 */ /* 0x000fca00078e02ff */
[----:B------:R-:W-:-:S07]  /*1bd0*/  VIMNMX R4, R4, R3, !PT ;  /* 0x0000000304047248 */ /* 0x000fce0007fe0100 */
.L_x_1437:
[----:B------:R-:W-:Y:S01]  /*1be0*/  VIADD R0, R0, 0x7f ;  /* 0x0000007f00007836 */ /* 0x000fe20000000000 */
[----:B------:R-:W-:-:S04]  /*1bf0*/  SHF.R.S32.HI R5, RZ, 0x1f, R4 ;  /* 0x0000001fff057819 */ /* 0x000fc80000011404 */
[----:B------:R-:W-:Y:S02]  /*1c00*/  SHF.R.S32.HI R3, RZ, 0x1f, R0 ;  /* 0x0000001fff037819 */ /* 0x000fe40000011400 */
[----:B------:R-:W-:Y:S02]  /*1c10*/  LEA.HI R5, R5, R4, RZ, 0x7 ;  /* 0x0000000405057211 */ /* 0x000fe400078f38ff */
[----:B------:R-:W-:Y:S02]  /*1c20*/  LEA.HI R3, R3, R0, RZ, 0x7 ;  /* 0x0000000003037211 */ /* 0x000fe400078f38ff */
[----:B------:R-:W-:Y:S02]  /*1c30*/  SHF.R.S32.HI R5, RZ, 0x7, R5 ;  /* 0x00000007ff057819 */ /* 0x000fe40000011405 */
[----:B------:R-:W-:Y:S02]  /*1c40*/  SHF.R.S32.HI R0, RZ, 0x7, R3 ;  /* 0x00000007ff007819 */ /* 0x000fe40000011403 */
[----:B------:R-:W-:-:S02]  /*1c50*/  VIMNMX R5, RZ, R5, !PT ;  /* 0x00000005ff057248 */ /* 0x000fc40007fe0100 */
[----:B------:R-:W-:-:S03]  /*1c60*/  VIMNMX R0, R27, R0, PT ;  /* 0x000000001b007248 */ /* 0x000fc60003fe0100 */
[--C-:B------:R-:W-:Y:S02]  /*1c70*/  IMAD R5, R5, 0x80, -R11.reuse ;  /* 0x0000008005057824 */ /* 0x100fe400078e0a0b */
[----:B------:R-:W-:-:S03]  /*1c80*/  IMAD R3, R0, 0x80, -R11 ;  /* 0x0000008000037824 */ /* 0x000fc600078e0a0b */
[----:B------:R-:W-:Y:S02]  /*1c90*/  VIMNMX R5, RZ, R5, !PT ;  /* 0x00000005ff057248 */ /* 0x000fe40007fe0100 */
[----:B------:R-:W-:Y:S02]  /*1ca0*/  VIMNMX R0, R3, R2, PT ;  /* 0x0000000203007248 */ /* 0x000fe40003fe0100 */
[----:B------:R-:W-:Y:S02]  /*1cb0*/  SHF.R.U32.HI R26, RZ, 0x7, R5 ;  /* 0x00000007ff1a7819 */ /* 0x000fe40000011605 */
[----:B------:R-:W-:-:S03]  /*1cc0*/  ISETP.GT.AND P0, PT, R0, R5, PT ;  /* 0x000000050000720c */ /* 0x000fc60003f04270 */
[----:B------:R-:W-:-:S10]  /*1cd0*/  IMAD.MOV.U32 R25, RZ, RZ, R26 ;  /* 0x000000ffff197224 */ /* 0x000fd400078e001a */
[----:B------:R-:W-:-:S05]  /*1ce0*/  @P0 VIADD R0, R0, 0x7f ;  /* 0x0000007f00000836 */ /* 0x000fca0000000000 */
[----:B------:R-:W-:-:S04]  /*1cf0*/  @P0 SHF.R.S32.HI R3, RZ, 0x1f, R0 ;  /* 0x0000001fff030819 */ /* 0x000fc80000011400 */
[----:B------:R-:W-:-:S04]  /*1d00*/  @P0 LEA.HI R3, R3, R0, RZ, 0x7 ;  /* 0x0000000003030211 */ /* 0x000fc800078f38ff */
[----:B------:R-:W-:Y:S02]  /*1d10*/  @P0 SHF.R.S32.HI R25, RZ, 0x7, R3 ;  /* 0x00000007ff190819 */ /* 0x000fe40000011403 */
[----:B------:R-:W-:Y:S02]  /*1d20*/  PLOP3.LUT P0, PT, PT, PT, PT, 0x80, 0x0 ;  /* 0x000000000000781c */ /* 0x000fe40003f0f070 */
[----:B------:R-:W-:-:S13]  /*1d30*/  ISETP.GT.AND P1, PT, R25, R26, PT ;  /* 0x0000001a1900720c */ /* 0x000fda0003f24270 */
[----:B------:R-:W-:Y:S05]  /*1d40*/  @!P1 BRA `(.L_x_1441) ;  /* 0x0000007800449947 */ /* 0x000fea0003800000 */
[----:B------:R-:W-:Y:S01]  /*1d50*/  IADD3 R0, R16, 0x16400, RZ ;  /* 0x0001640010007810 */ /* 0x000fe20007ffe0ff */
[----:B------:R-:W-:Y:S03]  /*1d60*/  BSSY B6, `(.L_x_1442) ;  /* 0x0000013000067945 */ /* 0x000fe60003800000 */
        /* <DEDUP_REMOVED lines=17> */
[----:B-1---5:R-:W-:Y:S05]  /*1e80*/  CALL.ABS.NOINC R14 ;  /* 0x000000000e007343 */ /* 0x022fea0003c00000 */
.L_x_1443:
[----:B------:R-:W-:Y:S05]  /*1e90*/  BSYNC B6 ;  /* 0x0000000000067941 */ /* 0x000fea0003800000 */
.L_x_1442:
        /* <DEDUP_REMOVED lines=20> */
.L_x_1445:
[----:B------:R-:W-:Y:S05]  /*1fe0*/  BSYNC B6 ;  /* 0x0000000000067941 */ /* 0x000fea0003800000 */
.L_x_1444:
[----:B------:R-:W-:Y:S01]  /*1ff0*/  ULDC.64 UR4, c[0x0][0x9f8] ;  /* 0x00027e0000047ab9 */ /* 0x000fe20000000a00 */
[----:B------:R-:W-:Y:S01]  /*2000*/  MOV R0, R179 ;  /* 0x000000b300007202 */ /* 0x000fe20000000f00 */
[----:B------:R-:W0:Y:S01]  /*2010*/  LDC.64 R82, c[0x0][0x300] ;  /* 0x0000c000ff527b82 */ /* 0x000e220000000a00 */
[----:B------:R-:W-:Y:S01]  /*2020*/  ISETP.NE.U32.AND P0, PT, RZ, UR4, PT ;  /* 0x00000004ff007c0c */ /* 0x000fe2000bf05070 */
[----:B------:R-:W-:Y:S01]  /*2030*/  IMAD.IADD R29, R29, 0x1, R28 ;  /* 0x000000011d1d7824 */ /* 0x000fe200078e021c */
[----:B------:R-:W-:Y:S02]  /*2040*/  ULDC.64 UR6, c[0x0][0xa08] ;  /* 0x0002820000067ab9 */ /* 0x000fe40000000a00 */
[----:B------:R-:W-:Y:S01]  /*2050*/  ISETP.NE.AND.EX P0, PT, RZ, UR5, PT, P0 ;  /* 0x00000005ff007c0c */ /* 0x000fe2000bf05300 */
[----:B------:R-:W1:Y:S01]  /*2060*/  S2R R20, SR_TID.X ;  /* 0x0000000000147919 */ /* 0x000e620000002100 */
[----:B------:R-:W-:Y:S01]  /*2070*/  SHF.R.S32.HI R15, RZ, 0x1f, R29 ;  /* 0x0000001fff0f7819 */ /* 0x000fe2000001141d */
[----:B------:R-:W-:Y:S01]  /*2080*/  ULDC.64 UR4, c[0x0][0x308] ;  /* 0x0000c20000047ab9 */ /* 0x000fe20000000a00 */
[----:B------:R-:W2:Y:S01]  /*2090*/  LDC.64 R80, c[0x0][0x408] ;  /* 0x00010200ff507b82 */ /* 0x000ea20000000a00 */
[----:B------:R-:W-:Y:S01]  /*20a0*/  SHF.R.S32.HI R23, RZ, 0x1f, R22 ;  /* 0x0000001fff177819 */ /* 0x000fe20000011416 */
[----:B------:R-:W-:-:S06]  /*20b0*/  VIADD R98, R22, 0x20 ;  /* 0x0000002016627836 */ /* 0x000fcc0000000000 */
[----:B------:R-:W3:Y:S08]  /*20c0*/  LDC R13, c[0x0][0x3f4] ;  /* 0x0000fd00ff0d7b82 */ /* 0x000ef00000000800 */
[----:B------:R-:W4:Y:S01]  /*20d0*/  @P0 LDC.64 R4, c[0x0][0x9f8] ;  /* 0x00027e00ff040b82 */ /* 0x000f220000000a00 */
[----:B------:R-:W-:-:S07]  /*20e0*/  VIADD R92, R22, 0x40 ;  /* 0x00000040165c7836 */ /* 0x000fce0000000000 */
[----:B------:R-:W2:Y:S01]  /*20f0*/  LDC.64 R78, c[0x0][0x3f8] ;  /* 0x0000fe00ff4e7b82 */ /* 0x000ea20000000a00 */
[----:B----4-:R-:W-:-:S05]  /*2100*/  @P0 IMAD.WIDE R4, R179, 0x4, R4 ;  /* 0x00000004b3040825 */ /* 0x010fca00078e0204 */
[----:B------:R4:W2:Y:S01]  /*2110*/  @P0 LDG.E R0, desc[UR38][R4.64] ;  /* 0x0000002604000981 */ /* 0x0008a2000c1e1900 */
[-C--:B0-----:R-:W-:Y:S01]  /*2120*/  IMAD R8, R15, R82.reuse, RZ ;  /* 0x000000520f087224 */ /* 0x081fe200078e02ff */
[----:B------:R-:W-:Y:S01]  /*2130*/  ISETP.NE.U32.AND P0, PT, RZ, UR6, PT ;  /* 0x00000006ff007c0c */ /* 0x000fe2000bf05070 */
[C---:B------:R-:W-:Y:S01]  /*2140*/  IMAD.WIDE.U32 R6, R29.reuse, R82, RZ ;  /* 0x000000521d067225 */ /* 0x040fe200078e00ff */
[----:B-1----:R-:W-:Y:S02]  /*2150*/  SHF.R.U32.HI R20, RZ, 0x7, R20 ;  /* 0x00000007ff147819 */ /* 0x002fe40000011614 */
[----:B------:R-:W-:Y:S01]  /*2160*/  ISETP.NE.AND.EX P0, PT, RZ, UR7, PT, P0 ;  /* 0x00000007ff007c0c */ /* 0x000fe2000bf05300 */
[----:B------:R-:W-:Y:S01]  /*2170*/  IMAD R3, R29, R83, R8 ;  /* 0x000000531d037224 */ /* 0x000fe200078e0208 */
[----:B------:R-:W-:Y:S01]  /*2180*/  SHF.R.S32.HI R8, RZ, 0x1f, R178 ;  /* 0x0000001fff087819 */ /* 0x000fe200000114b2 */
[----:B------:R-:W-:Y:S01]  /*2190*/  VIADD R91, R22, 0x60 ;  /* 0x00000060165b7836 */ /* 0x000fe20000000000 */
[----:B------:R-:W-:Y:S01]  /*21a0*/  ISETP.NE.AND P6, PT, R20, 0x1, PT ;  /* 0x000000011400780c */ /* 0x000fe20003fc5270 */
[----:B------:R-:W-:Y:S01]  /*21b0*/  IMAD.IADD R7, R7, 0x1, R3 ;  /* 0x0000000107077824 */ /* 0x000fe200078e0203 */
[----:B------:R-:W-:Y:S01]  /*21c0*/  SHF.R.S32.HI R173, RZ, 0x1f, R172 ;  /* 0x0000001fffad7819 */ /* 0x000fe200000114ac */
[----:B------:R-:W-:Y:S01]  /*21d0*/  IMAD R3, R8, UR4, RZ ;  /* 0x0000000408037c24 */ /* 0x000fe2000f8e02ff */
[-C--:B---3--:R-:W-:Y:S01]  /*21e0*/  ISETP.GE.AND P5, PT, R98, R13.reuse, PT ;  /* 0x0000000d6200720c */ /* 0x088fe20003fa6270 */
[----:B----4-:R-:W-:Y:S01]  /*21f0*/  IMAD.WIDE.U32 R4, R178, UR4, R6 ;  /* 0x00000004b2047c25 */ /* 0x010fe2000f8e0006 */
[----:B------:R-:W-:-:S02]  /*2200*/  ISETP.GE.AND P4, PT, R92, R13, PT ;  /* 0x0000000d5c00720c */ /* 0x000fc40003f86270 */
[----:B------:R-:W-:Y:S01]  /*2210*/  P2R R102, PR, RZ, 0x20 ;  /* 0x00000020ff667803 */ /* 0x000fe20000000000 */
[----:B------:R-:W-:Y:S01]  /*2220*/  IMAD R9, R178, UR5, R3 ;  /* 0x00000005b2097c24 */ /* 0x000fe2000f8e0203 */
[----:B------:R-:W-:Y:S01]  /*2230*/  ULDC.64 UR4, c[0x0][0x310] ;  /* 0x0000c40000047ab9 */ /* 0x000fe20000000a00 */
[C---:B------:R-:W-:Y:S01]  /*2240*/  VIADD R6, R22.reuse, 0x80 ;  /* 0x0000008016067836 */ /* 0x040fe20000000000 */
[----:B------:R-:W-:Y:S01]  /*2250*/  P2R R103, PR, RZ, 0x10 ;  /* 0x00000010ff677803 */ /* 0x000fe20000000000 */
[----:B------:R-:W-:Y:S02]  /*2260*/  IMAD.IADD R5, R5, 0x1, R9 ;  /* 0x0000000105057824 */ /* 0x000fe400078e0209 */
[----:B------:R-:W-:Y:S02]  /*2270*/  VIADD R9, R22, 0xa0 ;  /* 0x000000a016097836 */ /* 0x000fe40000000000 */
[----:B--2---:R-:W-:-:S04]  /*2280*/  IMAD.WIDE.U32 R58, R19, R80, R22 ;  /* 0x00000050133a7225 */ /* 0x004fc800078e0016 */
[----:B------:R-:W-:-:S04]  /*2290*/  IMAD.WIDE.U32 R56, R19, R80, R172 ;  /* 0x0000005013387225 */ /* 0x000fc800078e00ac */
[----:B------:R-:W-:-:S04]  /*22a0*/  IMAD.WIDE.U32 R52, R19, R78, R22 ;  /* 0x0000004e13347225 */ /* 0x000fc800078e0016 */
[----:B------:R-:W-:-:S04]  /*22b0*/  IMAD.WIDE.U32 R50, R19, R78, R172 ;  /* 0x0000004e13327225 */ /* 0x000fc800078e00ac */
[----:B------:R-:W-:Y:S02]  /*22c0*/  VIADD R77, R20, 0x8 ;  /* 0x00000008144d7836 */ /* 0x000fe40000000000 */
[----:B------:R-:W-:Y:S01]  /*22d0*/  IMAD.SHL.U32 R76, R13, 0x2, RZ ;  /* 0x000000020d4c7824 */ /* 0x000fe200078e00ff */
[----:B------:R-:W-:Y:S02]  /*22e0*/  SHF.R.S32.HI R3, RZ, 0x1f, R0 ;  /* 0x0000001fff037819 */ /* 0x000fe40000011400 */
[----:B------:R-:W-:Y:S02]  /*22f0*/  SEL R61, R0, RZ, !P0 ;  /* 0x000000ff003d7207 */ /* 0x000fe40004000000 */
[----:B------:R-:W-:-:S03]  /*2300*/  SEL R10, R3, RZ, !P0 ;  /* 0x000000ff030a7207 */ /* 0x000fc60004000000 */
[----:B------:R-:W-:-:S04]  /*2310*/  IMAD.WIDE.U32 R62, R61, UR4, R4 ;  /* 0x000000043d3e7c25 */ /* 0x000fc8000f8e0004 */
[----:B------:R-:W-:Y:S02]  /*2320*/  IMAD R0, R10, UR4, RZ ;  /* 0x000000040a007c24 */ /* 0x000fe4000f8e02ff */
[----:B------:R-:W-:-:S04]  /*2330*/  IMAD.WIDE.U32 R4, R19, R82, R22 ;  /* 0x0000005213047225 */ /* 0x000fc800078e0016 */
[----:B------:R-:W-:Y:S01]  /*2340*/  IMAD R3, R61, UR5, R0 ;  /* 0x000000053d037c24 */ /* 0x000fe2000f8e0200 */
[----:B------:R-:W-:Y:S05]  /*2350*/  @!P6 WARPSYNC.ALL ;  /* 0x000000000000e948 */ /* 0x000fea0003800000 */
[----:B------:R-:W-:Y:S01]  /*2360*/  IMAD R0, R212, R82, RZ ;  /* 0x00000052d4007224 */ /* 0x000fe200078e02ff */
[----:B------:R-:W-:Y:S01]  /*2370*/  ULDC UR4, c[0x0][0x2f4] ;  /* 0x0000bd0000047ab9 */ /* 0x000fe20000000800 */
[----:B------:R-:W-:Y:S01]  /*2380*/  IMAD.IADD R100, R63, 0x1, R3 ;  /* 0x000000013f647824 */ /* 0x000fe200078e0203 */
[----:B------:R-:W-:Y:S01]  /*2390*/  @!P6 BAR.SYNC.DEFER_BLOCKING 0x9, 0x100 ;  /* 0x024400000000eb1d */ /* 0x000fe20000010000 */
[----:B------:R-:W-:Y:S01]  /*23a0*/  IMAD R93, R19, R83, R0 ;  /* 0x00000053135d7224 */ /* 0x000fe200078e0200 */
[----:B------:R-:W-:-:S02]  /*23b0*/  ISETP.GE.AND P1, PT, R98, UR4, PT ;  /* 0x0000000462007c0c */ /* 0x000fc4000bf26270 */
[----:B------:R-:W-:Y:S02]  /*23c0*/  IADD3 R99, P0, R62, R4, RZ ;  /* 0x000000043e637210 */ /* 0x000fe40007f1e0ff */
[----:B------:R-:W-:Y:S01]  /*23d0*/  ULDC.64 UR6, c[0x0][0x330] ;  /* 0x0000cc0000067ab9 */ /* 0x000fe20000000a00 */
[----:B------:R-:W-:Y:S01]  /*23e0*/  SEL R3, RZ, 0xffffffff, P1 ;  /* 0xffffffffff037807 */ /* 0x000fe20000800000 */
[----:B------:R-:W-:Y:S01]  /*23f0*/  IMAD R7, R8, UR6, RZ ;  /* 0x0000000608077c24 */ /* 0x000fe2000f8e02ff */
[----:B------:R-:W-:Y:S01]  /*2400*/  IADD3.X R93, R100, R5, R93, P0, !PT ;  /* 0x00000005645d7210 */ /* 0x000fe200007fe45d */
[----:B------:R-:W-:Y:S01]  /*2410*/  IMAD.WIDE.U32 R4, R178, UR6, R22 ;  /* 0x00000006b2047c25 */ /* 0x000fe2000f8e0016 */
[----:B------:R-:W-:Y:S02]  /*2420*/  ISETP.GE.AND P0, PT, R22, UR4, PT ;  /* 0x0000000416007c0c */ /* 0x000fe4000bf06270 */
[----:B------:R-:W-:Y:S01]  /*2430*/  ISETP.GE.AND P3, PT, R6, UR4, PT ;  /* 0x0000000406007c0c */ /* 0x000fe2000bf66270 */
[----:B------:R-:W-:Y:S01]  /*2440*/  IMAD.SHL.U32 R3, R3, 0x2, RZ ;  /* 0x0000000203037824 */ /* 0x000fe200078e00ff */
[----:B------:R-:W-:Y:S01]  /*2450*/  SEL R0, RZ, 0x1, P0 ;  /* 0x00000001ff007807 */ /* 0x000fe20000000000 */
[----:B------:R-:W-:Y:S01]  /*2460*/  IMAD R7, R178, UR7, R7 ;  /* 0x00000007b2077c24 */ /* 0x000fe2000f8e0207 */
[----:B------:R-:W-:Y:S01]  /*2470*/  ISETP.GE.AND P1, PT, R92, UR4, PT ;  /* 0x000000045c007c0c */ /* 0x000fe2000bf26270 */
[----:B------:R-:W-:Y:S01]  /*2480*/  IMAD R6, R212, R80, RZ ;  /* 0x00000050d4067224 */ /* 0x000fe200078e02ff */
[----:B------:R-:W-:Y:S01]  /*2490*/  ISETP.GE.AND P2, PT, R91, UR4, PT ;  /* 0x000000045b007c0c */ /* 0x000fe2000bf46270 */
[----:B------:R-:W-:Y:S01]  /*24a0*/  IMAD.IADD R5, R5, 0x1, R7 ;  /* 0x0000000105057824 */ /* 0x000fe200078e0207 */
[----:B------:R-:W-:Y:S01]  /*24b0*/  LOP3.LUT R0, R3, 0x2, R0, 0xe2, !PT ;  /* 0x0000000203007812 */ /* 0x000fe200078ee200 */
[----:B------:R-:W-:Y:S01]  /*24c0*/  IMAD R7, R19, R81, R6 ;  /* 0x0000005113077224 */ /* 0x000fe200078e0206 */
[----:B------:R-:W-:-:S02]  /*24d0*/  SEL R3, RZ, 0x4, P1 ;  /* 0x00000004ff037807 */ /* 0x000fc40000800000 */
[----:B------:R-:W-:Y:S01]  /*24e0*/  SEL R6, RZ, 0x8, P2 ;  /* 0x00000008ff067807 */ /* 0x000fe20001000000 */
[----:B------:R-:W-:Y:S01]  /*24f0*/  IMAD.IADD R59, R59, 0x1, R7 ;  /* 0x000000013b3b7824 */ /* 0x000fe200078e0207 */
[----:B------:R-:W-:Y:S01]  /*2500*/  ISETP.GE.AND P0, PT, R9, UR4, PT ;  /* 0x0000000409007c0c */ /* 0x000fe2000bf06270 */
[----:B------:R-:W-:Y:S01]  /*2510*/  ULDC.64 UR4, c[0x0][0x338] ;  /* 0x0000ce0000047ab9 */ /* 0x000fe20000000a00 */
[----:B------:R-:W-:Y:S01]  /*2520*/  LOP3.LUT R0, R6, R0, R3, 0xfe, !PT ;  /* 0x0000000006007212 */ /* 0x000fe200078efe03 */
[----:B------:R-:W-:Y:S01]  /*2530*/  IMAD R6, R10, UR4, RZ ;  /* 0x000000040a067c24 */ /* 0x000fe2000f8e02ff */
[----:B------:R-:W-:Y:S01]  /*2540*/  ISETP.GE.AND P1, PT, R22, R13, PT ;  /* 0x0000000d1600720c */ /* 0x000fe20003f26270 */
[----:B------:R-:W-:Y:S01]  /*2550*/  IMAD.IADD R57, R7, 0x1, R57 ;  /* 0x0000000107397824 */ /* 0x000fe200078e0239 */
[----:B------:R-:W-:Y:S01]  /*2560*/  SEL R3, RZ, 0x10, P3 ;  /* 0x00000010ff037807 */ /* 0x000fe20001800000 */
[----:B------:R-:W-:Y:S01]  /*2570*/  IMAD R65, R61, UR5, R6 ;  /* 0x000000053d417c24 */ /* 0x000fe2000f8e0206 */
[----:B------:R-:W-:Y:S01]  /*2580*/  SEL R7, R13, RZ, P5 ;  /* 0x000000ff0d077207 */ /* 0x000fe20002800000 */
[----:B------:R-:W-:Y:S01]  /*2590*/  IMAD.WIDE.U32 R60, R61, UR4, R4 ;  /* 0x000000043d3c7c25 */ /* 0x000fe2000f8e0004 */
[----:B------:R-:W-:-:S02]  /*25a0*/  SEL R5, R13, RZ, P1 ;  /* 0x000000ff0d057207 */ /* 0x000fc40000800000 */
[----:B------:R-:W-:Y:S01]  /*25b0*/  LOP3.LUT R3, R0, R3, RZ, 0xfc, !PT ;  /* 0x0000000300037212 */ /* 0x000fe200078efcff */
[----:B------:R-:W-:Y:S01]  /*25c0*/  IMAD R0, R212, R78, RZ ;  /* 0x0000004ed4007224 */ /* 0x000fe200078e02ff */
[----:B------:R-:W-:Y:S01]  /*25d0*/  SEL R9, R13, RZ, P4 ;  /* 0x000000ff0d097207 */ /* 0x000fe20002000000 */
[----:B------:R-:W-:Y:S01]  /*25e0*/  IMAD.IADD R5, R22, 0x1, R5 ;  /* 0x0000000116057824 */ /* 0x000fe200078e0205 */
[----:B------:R-:W-:Y:S01]  /*25f0*/  P2R R101, PR, RZ, 0x2 ;  /* 0x00000002ff657803 */ /* 0x000fe20000000000 */
[C---:B------:R-:W-:Y:S01]  /*2600*/  IMAD R11, R19.reuse, R79, R0 ;  /* 0x0000004f130b7224 */ /* 0x040fe200078e0200 */
[----:B------:R-:W-:Y:S01]  /*2610*/  IADD3 R54, P1, R19, R29, RZ ;  /* 0x0000001d13367210 */ /* 0x000fe20007f3e0ff */
[----:B------:R-:W-:Y:S01]  /*2620*/  IMAD.IADD R7, R98, 0x1, R7 ;  /* 0x0000000162077824 */ /* 0x000fe200078e0207 */
[----:B------:R-:W-:Y:S01]  /*2630*/  SHF.R.S32.HI R0, RZ, 0x1f, R5 ;  /* 0x0000001fff007819 */ /* 0x000fe20000011405 */
[----:B------:R-:W-:Y:S01]  /*2640*/  IMAD.IADD R9, R92, 0x1, R9 ;  /* 0x000000015c097824 */ /* 0x000fe200078e0209 */
[----:B------:R-:W-:Y:S01]  /*2650*/  LOP3.LUT R64, R3, 0x1, RZ, 0xc0, !PT ;  /* 0x0000000103407812 */ /* 0x000fe200078ec0ff */
[----:B------:R-:W-:Y:S01]  /*2660*/  IMAD.IADD R53, R53, 0x1, R11 ;  /* 0x0000000135357824 */ /* 0x000fe200078e020b */
[----:B------:R-:W-:Y:S01]  /*2670*/  SHF.R.S32.HI R4, RZ, 0x1f, R7 ;  /* 0x0000001fff047819 */ /* 0x000fe20000011407 */
[----:B------:R-:W-:Y:S01]  /*2680*/  IMAD.IADD R51, R11, 0x1, R51 ;  /* 0x000000010b337824 */ /* 0x000fe200078e0233 */
[-C--:B------:R-:W-:Y:S01]  /*2690*/  LEA.HI R90, R0, R5.reuse, RZ, 0x4 ;  /* 0x00000005005a7211 */ /* 0x080fe200078f20ff */
[----:B-----5:R-:W-:Y:S01]  /*26a0*/  IMAD.WIDE.U32 R58, R24, R80, R58 ;  /* 0x00000050183a7225 */ /* 0x020fe200078e003a */
[----:B------:R-:W-:-:S02]  /*26b0*/  LEA.HI R0, R0, R5, RZ, 0x6 ;  /* 0x0000000500007211 */ /* 0x000fc400078f30ff */
[-C--:B------:R-:W-:Y:S01]  /*26c0*/  LEA.HI R89, R4, R7.reuse, RZ, 0x4 ;  /* 0x0000000704597211 */ /* 0x080fe200078f20ff */
[----:B------:R-:W-:Y:S01]  /*26d0*/  IMAD.WIDE.U32 R56, R24, R80, R56 ;  /* 0x0000005018387225 */ /* 0x000fe200078e0038 */
[----:B------:R-:W-:Y:S02]  /*26e0*/  LEA.HI R7, R4, R7, RZ, 0x6 ;  /* 0x0000000704077211 */ /* 0x000fe400078f30ff */
[----:B------:R-:W-:Y:S01]  /*26f0*/  SHF.R.S32.HI R6, RZ, 0x1f, R9 ;  /* 0x0000001fff067819 */ /* 0x000fe20000011409 */
[----:B------:R-:W-:Y:S01]  /*2700*/  IMAD.SHL.U32 R4, R0, 0x80, RZ ;  /* 0x0000008000047824 */ /* 0x000fe200078e00ff */
[----:B------:R-:W-:Y:S01]  /*2710*/  LOP3.LUT R0, R180, 0x30, R90, 0xf8, !PT ;  /* 0x00000030b4007812 */ /* 0x000fe200078ef85a */
[-C--:B------:R-:W-:Y:S01]  /*2720*/  IMAD.WIDE.U32 R52, R24, R78.reuse, R52 ;  /* 0x0000004e18347225 */ /* 0x080fe200078e0034 */
[----:B------:R-:W-:Y:S02]  /*2730*/  SHF.R.S32.HI R11, RZ, 0x1f, R24 ;  /* 0x0000001fff0b7819 */ /* 0x000fe40000011418 */
[----:B------:R-:W-:Y:S01]  /*2740*/  LOP3.LUT R5, R4, 0xffffe000, RZ, 0xc0, !PT ;  /* 0xffffe00004057812 */ /* 0x000fe200078ec0ff */
[----:B------:R-:W-:Y:S01]  /*2750*/  IMAD.WIDE.U32 R50, R24, R78, R50 ;  /* 0x0000004e18327225 */ /* 0x000fe200078e0032 */
[----:B------:R-:W-:-:S02]  /*2760*/  LOP3.LUT R0, R0, R181, RZ, 0x3c, !PT ;  /* 0x000000b500007212 */ /* 0x000fc400078e3cff */
[----:B------:R-:W-:Y:S01]  /*2770*/  LEA.HI R87, R6, R9, RZ, 0x4 ;  /* 0x0000000906577211 */ /* 0x000fe200078f20ff */
[----:B------:R-:W-:Y:S01]  /*2780*/  IMAD.X R55, R212, 0x1, R15, P1 ;  /* 0x00000001d4377824 */ /* 0x000fe200008e060f */
[----:B------:R-:W-:Y:S01]  /*2790*/  IADD3 R86, R0, R5, R182 ;  /* 0x0000000500567210 */ /* 0x000fe20007ffe0b6 */
[C---:B------:R-:W-:Y:S01]  /*27a0*/  IMAD R0, R11.reuse, R80, RZ ;  /* 0x000000500b007224 */ /* 0x040fe200078e02ff */
[----:B------:R-:W-:Y:S01]  /*27b0*/  LEA.HI R6, R6, R9, RZ, 0x6 ;  /* 0x0000000906067211 */ /* 0x000fe200078f30ff */
[----:B------:R-:W-:Y:S01]  /*27c0*/  IMAD R11, R11, R78, RZ ;  /* 0x0000004e0b0b7224 */ /* 0x000fe200078e02ff */
[----:B------:R-:W-:Y:S01]  /*27d0*/  SHF.L.U32 R7, R7, 0x7, RZ ;  /* 0x0000000707077819 */ /* 0x000fe200000006ff */
[----:B------:R-:W-:Y:S01]  /*27e0*/  IMAD R5, R24, R81, R0 ;  /* 0x0000005118057224 */ /* 0x000fe200078e0200 */
[----:B------:R-:W-:Y:S01]  /*27f0*/  SEL R0, RZ, 0x20, P0 ;  /* 0x00000020ff007807 */ /* 0x000fe20000000000 */
[----:B------:R-:W-:Y:S01]  /*2800*/  IMAD.SHL.U32 R9, R6, 0x80, RZ ;  /* 0x0000008006097824 */ /* 0x000fe200078e00ff */
[----:B------:R-:W-:Y:S01]  /*2810*/  LOP3.LUT R6, R180, 0x30, R89, 0xf8, !PT ;  /* 0x00000030b4067812 */ /* 0x000fe200078ef859 */
[----:B------:R-:W-:Y:S01]  /*2820*/  IMAD R11, R24, R79, R11 ;  /* 0x0000004f180b7224 */ /* 0x000fe200078e020b */
[----:B------:R-:W-:Y:S01]  /*2830*/  LOP3.LUT R8, R180, 0x30, R87, 0xf8, !PT ;  /* 0x00000030b4087812 */ /* 0x000fe200078ef857 */
[----:B------:R-:W-:Y:S01]  /*2840*/  IMAD.IADD R75, R59, 0x1, R5 ;  /* 0x000000013b4b7824 */ /* 0x000fe200078e0205 */
[----:B------:R-:W-:Y:S01]  /*2850*/  LOP3.LUT R0, R3, R0, RZ, 0xfc, !PT ;  /* 0x0000000003007212 */ /* 0x000fe200078efcff */
[----:B------:R-:W-:Y:S01]  /*2860*/  IMAD.IADD R74, R5, 0x1, R57 ;  /* 0x00000001054a7824 */ /* 0x000fe200078e0239 */
[----:B------:R-:W-:Y:S01]  /*2870*/  LOP3.LUT R7, R7, 0xffffe000, RZ, 0xc0, !PT ;  /* 0xffffe00007077812 */ /* 0x000fe200078ec0ff */
[----:B------:R-:W-:Y:S01]  /*2880*/  IMAD.IADD R73, R53, 0x1, R11 ;  /* 0x0000000135497824 */ /* 0x000fe200078e020b */
[-C--:B------:R-:W-:Y:S01]  /*2890*/  LOP3.LUT R6, R6, R181.reuse, RZ, 0x3c, !PT ;  /* 0x000000b506067212 */ /* 0x080fe200078e3cff */
[----:B------:R-:W-:Y:S01]  /*28a0*/  IMAD.IADD R72, R11, 0x1, R51 ;  /* 0x000000010b487824 */ /* 0x000fe200078e0233 */
[----:B------:R-:W-:Y:S01]  /*28b0*/  LOP3.LUT R9, R9, 0xffffe000, RZ, 0xc0, !PT ;  /* 0xffffe00009097812 */ /* 0x000fe200078ec0ff */
[----:B------:R-:W-:Y:S01]  /*28c0*/  IMAD.IADD R65, R61, 0x1, R65 ;  /* 0x000000013d417824 */ /* 0x000fe200078e0241 */
[----:B------:R-:W-:-:S02]  /*28d0*/  LOP3.LUT R8, R8, R181, RZ, 0x3c, !PT ;  /* 0x000000b508087212 */ /* 0x000fc400078e3cff */
[----:B------:R-:W-:Y:S02]  /*28e0*/  LOP3.LUT R71, R90, 0xfffffff0, RZ, 0xc0, !PT ;  /* 0xfffffff05a477812 */ /* 0x000fe400078ec0ff */
[----:B------:R-:W-:Y:S02]  /*28f0*/  LOP3.LUT R70, R89, 0xfffffff0, RZ, 0xc0, !PT ;  /* 0xfffffff059467812 */ /* 0x000fe400078ec0ff */
[----:B------:R-:W-:Y:S02]  /*2900*/  LOP3.LUT R69, R87, 0xfffffff0, RZ, 0xc0, !PT ;  /* 0xfffffff057457812 */ /* 0x000fe400078ec0ff */
[C---:B------:R-:W-:Y:S01]  /*2910*/  SHF.L.U64.HI R83, R82.reuse, 0x7, R83 ;  /* 0x0000000752537819 */ /* 0x040fe20000010253 */
[----:B------:R-:W-:Y:S01]  /*2920*/  IMAD.SHL.U32 R82, R82, 0x80, RZ ;  /* 0x0000008052527824 */ /* 0x000fe200078e00ff */
[C---:B------:R-:W-:Y:S01]  /*2930*/  SHF.L.U64.HI R81, R80.reuse, 0x7, R81 ;  /* 0x0000000750517819 */ /* 0x040fe20000010251 */
[----:B------:R-:W-:Y:S01]  /*2940*/  IMAD.SHL.U32 R80, R80, 0x80, RZ ;  /* 0x0000008050507824 */ /* 0x000fe200078e00ff */
[C---:B------:R-:W-:Y:S01]  /*2950*/  SHF.L.U64.HI R79, R78.reuse, 0x7, R79 ;  /* 0x000000074e4f7819 */ /* 0x040fe2000001024f */
[----:B------:R-:W-:Y:S01]  /*2960*/  IMAD.SHL.U32 R78, R78, 0x80, RZ ;  /* 0x000000804e4e7824 */ /* 0x000fe200078e00ff */
[----:B------:R-:W-:-:S02]  /*2970*/  LOP3.LUT R49, R0, 0x2, RZ, 0xc0, !PT ;  /* 0x0000000200317812 */ /* 0x000fc400078ec0ff */
[C---:B------:R-:W-:Y:S02]  /*2980*/  LOP3.LUT R21, R0.reuse, 0x4, RZ, 0xc0, !PT ;  /* 0x0000000400157812 */ /* 0x040fe400078ec0ff */
[C---:B------:R-:W-:Y:S02]  /*2990*/  LOP3.LUT R20, R0.reuse, 0x8, RZ, 0xc0, !PT ;  /* 0x0000000800147812 */ /* 0x040fe400078ec0ff */
[----:B------:R-:W-:Y:S02]  /*29a0*/  LOP3.LUT R3, R0, 0x10, RZ, 0xc0, !PT ;  /* 0x0000001000037812 */ /* 0x000fe400078ec0ff */
[--C-:B------:R-:W-:Y:S02]  /*29b0*/  IADD3 R85, R6, R7, R182.reuse ;  /* 0x0000000706557210 */ /* 0x100fe40007ffe0b6 */
[----:B------:R-:W-:Y:S02]  /*29c0*/  IADD3 R84, R8, R9, R182 ;  /* 0x0000000908547210 */ /* 0x000fe40007ffe0b6 */
[----:B------:R-:W-:-:S02]  /*29d0*/  SHF.R.S32.HI R68, RZ, 0x1f, R71 ;  /* 0x0000001fff447819 */ /* 0x000fc40000011447 */
[----:B------:R-:W-:Y:S02]  /*29e0*/  SHF.R.S32.HI R67, RZ, 0x1f, R70 ;  /* 0x0000001fff437819 */ /* 0x000fe40000011446 */
[----:B------:R-:W-:Y:S02]  /*29f0*/  SHF.R.S32.HI R66, RZ, 0x1f, R69 ;  /* 0x0000001fff427819 */ /* 0x000fe40000011445 */
[----:B------:R-:W-:-:S07]  /*2a00*/  LOP3.LUT R0, R0, 0x20, RZ, 0xc0, !PT ;  /* 0x0000002000007812 */ /* 0x000fce00078ec0ff */
.L_x_1501:
[----:B0-----:R-:W0:Y:S01]  /*2a10*/  LDC.64 R94, c[0x0][0x2e8] ;  /* 0x0000ba00ff5e7b82 */ /* 0x001e220000000a00 */
[----:B------:R-:W-:Y:S01]  /*2a20*/  VIADD R25, R25, 0xffffffff ;  /* 0xffffffff19197836 */ /* 0x000fe20000000000 */
[----:B------:R-:W-:Y:S05]  /*2a30*/  YIELD ;  /* 0x0000000000007946 */ /* 0x000fea0003800000 */
[----:B-1----:R-:W-:Y:S01]  /*2a40*/  SHF.R.S32.HI R4, RZ, 0x1f, R25 ;  /* 0x0000001fff047819 */ /* 0x002fe20000011419 */
[----:B------:R-:W1:Y:S01]  /*2a50*/  LDC R111, c[0x0][0x3f4] ;  /* 0x0000fd00ff6f7b82 */ /* 0x000e620000000800 */
[-C--:B------:R-:W-:Y:S01]  /*2a60*/  IMAD R5, R83, R25.reuse, RZ ;  /* 0x0000001953057224 */ /* 0x080fe200078e02ff */
[----:B------:R-:W-:Y:S01]  /*2a70*/  BSSY B0, `(.L_x_1446) ;  /* 0x0000661000007945 */ /* 0x000fe20003800000 */
[----:B------:R-:W-:Y:S01]  /*2a80*/  IMAD.WIDE.U32 R44, R82, R25, RZ ;  /* 0x00000019522c7225 */ /* 0x000fe200078e00ff */
[----:B------:R-:W-:-:S03]  /*2a90*/  ISETP.GT.AND P0, PT, R25, R26, PT ;  /* 0x0000001a1900720c */ /* 0x000fc60003f04270 */
[----:B------:R-:W-:Y:S02]  /*2aa0*/  IMAD R5, R4, R82, R5 ;  /* 0x0000005204057224 */ /* 0x000fe400078e0205 */
[----:B------:R-:W-:Y:S02]  /*2ab0*/  IMAD R97, R17, 0x6000, R191 ;  /* 0x0000600011617824 */ /* 0x000fe400078e02bf */
[----:B------:R-:W-:Y:S02]  /*2ac0*/  IMAD.IADD R46, R45, 0x1, R5 ;  /* 0x000000012d2e7824 */ /* 0x000fe400078e0205 */
[----:B------:R-:W-:Y:S02]  /*2ad0*/  IMAD R5, R17, 0x6000, R192 ;  /* 0x0000600011057824 */ /* 0x000fe400078e02c0 */
[----:B------:R-:W-:Y:S01]  /*2ae0*/  IMAD.IADD R97, R16, 0x1, R97 ;  /* 0x0000000110617824 */ /* 0x000fe200078e0261 */
[----:B0-----:R-:W-:Y:S01]  /*2af0*/  IADD3 R8, P1, P2, R44, R94, R99 ;  /* 0x0000005e2c087210 */ /* 0x001fe20007a3e063 */
[----:B------:R-:W-:-:S03]  /*2b00*/  IMAD.IADD R96, R16, 0x1, R5 ;  /* 0x0000000110607824 */ /* 0x000fc600078e0205 */
[----:B------:R-:W-:Y:S02]  /*2b10*/  IADD3.X R9, R46, R95, R93, P1, P2 ;  /* 0x0000005f2e097210 */ /* 0x000fe40000fe445d */
[----:B-1----:R-:W-:-:S13]  /*2b20*/  ISETP.GE.AND P1, PT, R111, 0x1, PT ;  /* 0x000000016f00780c */ /* 0x002fda0003f26270 */
[----:B------:R-:W-:Y:S05]  /*2b30*/  @!P1 BRA `(.L_x_1447) ;  /* 0x0000006000d09947 */ /* 0x000fea0003800000 */
[----:B------:R-:W-:Y:S01]  /*2b40*/  ULDC.U8 UR4, c[0x0][0x410] ;  /* 0x0001040000047ab9 */ /* 0x000fe20000000000 */
[-C--:B------:R-:W-:Y:S01]  /*2b50*/  IMAD R5, R79, R25.reuse, RZ ;  /* 0x000000194f057224 */ /* 0x080fe200078e02ff */
[----:B------:R-:W-:Y:S01]  /*2b60*/  ISETP.NE.AND P1, PT, RZ, UR4, PT ;  /* 0x00000004ff007c0c */ /* 0x000fe2000bf25270 */
[-C--:B------:R-:W-:Y:S02]  /*2b70*/  IMAD R7, R81, R25.reuse, RZ ;  /* 0x0000001951077224 */ /* 0x080fe400078e02ff */
[----:B------:R-:W-:Y:S02]  /*2b80*/  IMAD R109, R25, -0x80, R2 ;  /* 0xffffff80196d7824 */ /* 0x000fe400078e0202 */
[C---:B------:R-:W-:Y:S02]  /*2b90*/  IMAD R5, R4.reuse, R78, R5 ;  /* 0x0000004e04057224 */ /* 0x040fe400078e0205 */
[----:B------:R-:W-:Y:S01]  /*2ba0*/  IMAD R7, R4, R80, R7 ;  /* 0x0000005004077224 */ /* 0x000fe200078e0207 */
[----:B------:R-:W-:Y:S01]  /*2bb0*/  VIMNMX R109, R109, 0x80, PT ;  /* 0x000000806d6d7848 */ /* 0x000fe20003fe0100 */
[----:B------:R-:W-:-:S04]  /*2bc0*/  IMAD.WIDE.U32 R42, R78, R25, RZ ;  /* 0x000000194e2a7225 */ /* 0x000fc800078e00ff */
[----:B------:R-:W-:-:S04]  /*2bd0*/  IMAD.WIDE.U32 R40, R80, R25, RZ ;  /* 0x0000001950287225 */ /* 0x000fc800078e00ff */
[----:B------:R-:W-:Y:S02]  /*2be0*/  IMAD.IADD R104, R43, 0x1, R5 ;  /* 0x000000012b687824 */ /* 0x000fe400078e0205 */
        /* <DEDUP_REMOVED lines=23> */
[----:B------:R-:W-:-:S04]  /*2d60*/  IADD3 R40, P1, P3, R56, UR4, R40 ;  /* 0x0000000438287c10 */ /* 0x000fc8000fb3e028 */
        /* <DEDUP_REMOVED lines=29> */
.L_x_1450:
[----:B------:R-:W-:Y:S05]  /*2f40*/  BSYNC B1 ;  /* 0x0000000000017941 */ /* 0x000fea0003800000 */
.L_x_1449:
[----:B------:R-:W-:Y:S01]  /*2f50*/  UISETP.NE.AND UP0, UPT, UR41, 0x3, UPT ;  /* 0x000000032900788c */ /* 0x000fe2000bf05270 */
[----:B0----5:R-:W-:Y:S01]  /*2f60*/  IMAD.MOV.U32 R40, RZ, RZ, R10 ;  /* 0x000000ffff287224 */ /* 0x021fe200078e000a */
[----:B------:R-:W-:Y:S01]  /*2f70*/  MOV R42, R14 ;  /* 0x0000000e002a7202 */ /* 0x000fe20000000f00 */
[----:B------:R-:W-:Y:S02]  /*2f80*/  IMAD.MOV.U32 R104, RZ, RZ, R30 ;  /* 0x000000ffff687224 */ /* 0x000fe400078e001e */
[----:B------:R-:W-:Y:S01]  /*2f90*/  IMAD.MOV.U32 R106, RZ, RZ, R34 ;  /* 0x000000ffff6a7224 */ /* 0x000fe200078e0022 */
[----:B------:R-:W-:Y:S01]  /*2fa0*/  PLOP3.LUT P1, PT, PT, PT, UP0, 0x80, 0x0 ;  /* 0x000000000000781c */ /* 0x000fe20003f2f008 */
[----:B------:R-:W-:Y:S02]  /*2fb0*/  IMAD.MOV.U32 R112, RZ, RZ, R38 ;  /* 0x000000ffff707224 */ /* 0x000fe400078e0026 */
[----:B------:R-:W-:Y:S02]  /*2fc0*/  IMAD.MOV.U32 R121, RZ, RZ, R46 ;  /* 0x000000ffff797224 */ /* 0x000fe400078e002e */
[----:B------:R-:W-:-:S02]  /*2fd0*/  IMAD.MOV.U32 R41, RZ, RZ, R12 ;  /* 0x000000ffff297224 */ /* 0x000fc400078e000c */
[----:B------:R-:W-:Y:S02]  /*2fe0*/  IMAD.MOV.U32 R43, RZ, RZ, R28 ;  /* 0x000000ffff2b7224 */ /* 0x000fe400078e001c */
[----:B------:R-:W-:Y:S02]  /*2ff0*/  IMAD.MOV.U32 R105, RZ, RZ, R32 ;  /* 0x000000ffff697224 */ /* 0x000fe400078e0020 */
[----:B------:R-:W-:Y:S02]  /*3000*/  IMAD.MOV.U32 R107, RZ, RZ, R36 ;  /* 0x000000ffff6b7224 */ /* 0x000fe400078e0024 */
[----:B------:R-:W-:Y:S02]  /*3010*/  IMAD.MOV.U32 R113, RZ, RZ, R44 ;  /* 0x000000ffff717224 */ /* 0x000fe400078e002c */
[----:B------:R-:W-:Y:S01]  /*3020*/  IMAD.MOV.U32 R123, RZ, RZ, R94 ;  /* 0x000000ffff7b7224 */ /* 0x000fe200078e005e */
[----:B------:R-:W-:Y:S06]  /*3030*/  @!P1 BRA `(.L_x_1451) ;  /* 0x0000000000049947 */ /* 0x000fec0003800000 */
[----:B------:R-:W-:Y:S01]  /*3040*/  BPT.TRAP 0x1 ;  /* 0x000000040000795c */ /* 0x000fe20000300000 */
.L_x_1451:
[----:B------:R-:W-:Y:S01]  /*3050*/  IMAD R108, R17, 0x8, R16 ;  /* 0x00000008116c7824 */ /* 0x000fe200078e0210 */
[----:B------:R-:W-:Y:S01]  /*3060*/  SHF.L.U32 R110, R174, 0x1f, RZ ;  /* 0x0000001fae6e7819 */ /* 0x000fe200000006ff */
[----:B------:R-:W-:Y:S03]  /*3070*/  BSSY B1, `(.L_x_1452) ;  /* 0x0000003000017945 */ /* 0x000fe60003800000 */
[----:B------:R-:W0:Y:S02]  /*3080*/  SYNCS.PHASECHK.TRANS64.TRYWAIT P3, [R108+URZ+0x22890], R110 ;  /* 0x0228906e6c0075a7 */ /* 0x000e24000806017f */
[----:B0-----:R-:W-:Y:S05]  /*3090*/  @!P3 BRA `(.L_x_1453) ;  /* 0x000002580094b947 */ /* 0x001fea0003800000 */
.L_x_1799:
[----:B------:R-:W-:Y:S05]  /*30a0*/  BSYNC B1 ;  /* 0x0000000000017941 */ /* 0x000fea0003800000 */
.L_x_1452:
[----:B------:R-:W-:Y:S05]  /*30b0*/  @P2 BRA `(.L_x_1454) ;  /* 0x0000005c00f02947 */ /* 0x000fea0003800000 */
[----:B------:R-:W-:Y:S01]  /*30c0*/  ISETP.NE.AND P2, PT, R64, RZ, PT ;  /* 0x000000ff4000720c */ /* 0x000fe20003f45270 */
[----:B------:R-:W-:-:S12]  /*30d0*/  BSSY B1, `(.L_x_1455) ;  /* 0x000006f000017945 */ /* 0x000fd80003800000 */
[----:B------:R-:W-:Y:S05]  /*30e0*/  @!P2 BRA `(.L_x_1456) ;  /* 0x0000000400b4a947 */ /* 0x000fea0003800000 */
[----:B------:R1:W2:Y:S01]  /*30f0*/  LDS.128 R4, [R97+0x16400] ;  /* 0x0164000061047984 */ /* 0x0002a20000000c00 */
[----:B------:R-:W-:Y:S01]  /*3100*/  ISETP.GE.AND P2, PT, R172, R111, PT ;  /* 0x0000006fac00720c */ /* 0x000fe20003f46270 */
[----:B------:R-:W-:-:S12]  /*3110*/  BSSY B2, `(.L_x_1457) ;  /* 0x0000069000027945 */ /* 0x000fd80003800000 */
[----:B-1----:R-:W-:Y:S05]  /*3120*/  @P2 BRA `(.L_x_1458) ;  /* 0x00000004009c2947 */ /* 0x002fea0003800000 */
[----:B------:R-:W-:Y:S02]  /*3130*/  SHF.R.U32.HI R46, RZ, 0x8, R95 ;  /* 0x00000008ff2e7819 */ /* 0x000fe4000001165f */
[----:B------:R-:W-:Y:S02]  /*3140*/  SHF.R.U32.HI R116, RZ, 0x8, R47 ;  /* 0x00000008ff747819 */ /* 0x000fe4000001162f */
[----:B------:R-:W-:Y:S02]  /*3150*/  SHF.R.U32.HI R115, RZ, 0x10, R95 ;  /* 0x00000010ff737819 */ /* 0x000fe4000001165f */
[----:B------:R-:W-:Y:S01]  /*3160*/  LOP3.LUT R114, R95, 0xff0000ff, RZ, 0xc0, !PT ;  /* 0xff0000ff5f727812 */ /* 0x000fe200078ec0ff */
[----:B------:R-:W-:Y:S01]  /*3170*/  IMAD.SHL.U32 R95, R46, 0x100, RZ ;  /* 0x000001002e5f7824 */ /* 0x000fe200078e00ff */
[----:B------:R-:W-:Y:S01]  /*3180*/  SHF.R.U32.HI R117, RZ, 0x10, R47 ;  /* 0x00000010ff757819 */ /* 0x000fe2000001162f */
[----:B--2---:R-:W-:Y:S01]  /*3190*/  IMAD.MOV.U32 R46, RZ, RZ, R4 ;  /* 0x000000ffff2e7224 */ /* 0x004fe200078e0004 */
[----:B------:R-:W-:Y:S01]  /*31a0*/  LOP3.LUT R94, R47, 0xff0000ff, RZ, 0xc0, !PT ;  /* 0xff0000ff2f5e7812 */ /* 0x000fe200078ec0ff */
[----:B------:R-:W-:Y:S01]  /*31b0*/  IMAD.SHL.U32 R47, R116, 0x100, RZ ;  /* 0x00000100742f7824 */ /* 0x000fe200078e00ff */
[----:B------:R-:W-:Y:S01]  /*31c0*/  LOP3.LUT R116, R114, 0xff00, R95, 0xf8, !PT ;  /* 0x0000ff0072747812 */ /* 0x000fe200078ef85f */
[----:B------:R-:W-:Y:S01]  /*31d0*/  IMAD.U32 R95, R115, 0x10000, RZ ;  /* 0x00010000735f7824 */ /* 0x000fe200078e00ff */
[----:B------:R-:W-:-:S02]  /*31e0*/  F2FP.F16.E4M3.UNPACK_B R4, R5 ;  /* 0x00000005ff04723e */ /* 0x000fc400020006ff */
[----:B------:R-:W-:Y:S01]  /*31f0*/  LOP3.LUT R94, R94, 0xff00, R47, 0xf8, !PT ;  /* 0x0000ff005e5e7812 */ /* 0x000fe200078ef82f */
[----:B------:R-:W-:Y:S01]  /*3200*/  IMAD.U32 R47, R117, 0x10000, RZ ;  /* 0x00010000752f7824 */ /* 0x000fe200078e00ff */
[----:B------:R-:W-:Y:S02]  /*3210*/  F2FP.F16.E4M3.UNPACK_B R114, R123.H1 ;  /* 0x0000007bff72723e */ /* 0x000fe400030006ff */
[----:B------:R-:W-:Y:S02]  /*3220*/  F2FP.F16.E4M3.UNPACK_B R5, R5.H1 ;  /* 0x00000005ff05723e */ /* 0x000fe400030006ff */
[----:B------:R-:W-:Y:S01]  /*3230*/  LOP3.LUT R118, R116, 0xff0000, R95, 0xf8, !PT ;  /* 0x00ff000074767812 */ /* 0x000fe200078ef85f */
[--C-:B------:R-:W-:Y:S01]  /*3240*/  HADD2.F32 R117, -RZ, R114.reuse.H1_H1 ;  /* 0x30000072ff757230 */ /* 0x100fe20000004100 */
[----:B------:R-:W-:Y:S01]  /*3250*/  F2FP.F16.E4M3.UNPACK_B R95, R121.H1 ;  /* 0x00000079ff5f723e */ /* 0x000fe200030006ff */
[----:B------:R-:W-:Y:S01]  /*3260*/  HADD2.F32 R116, -RZ, R114.H0_H0 ;  /* 0x20000072ff747230 */ /* 0x000fe20000004100 */
[----:B------:R-:W-:Y:S01]  /*3270*/  LOP3.LUT R115, R94, 0xff0000, R47, 0xf8, !PT ;  /* 0x00ff00005e737812 */ /* 0x000fe200078ef82f */
[----:B------:R-:W-:-:S02]  /*3280*/  HADD2.F32 R94, -RZ, R5.H1_H1 ;  /* 0x30000005ff5e7230 */ /* 0x000fc40000004100 */
[--C-:B------:R-:W-:Y:S02]  /*3290*/  HADD2.F32 R47, -RZ, R4.reuse.H1_H1 ;  /* 0x30000004ff2f7230 */ /* 0x100fe40000004100 */
[----:B------:R-:W-:Y:S02]  /*32a0*/  HADD2.F32 R114, -RZ, R95.H0_H0 ;  /* 0x2000005fff727230 */ /* 0x000fe40000004100 */
[----:B------:R-:W-:Y:S01]  /*32b0*/  FMUL.FTZ R122, R94, R117 ;  /* 0x000000755e7a7220 */ /* 0x000fe20000410000 */
[----:B------:R-:W-:Y:S02]  /*32c0*/  HADD2.F32 R4, -RZ, R4.H0_H0 ;  /* 0x20000004ff047230 */ /* 0x000fe40000004100 */
[----:B------:R-:W-:Y:S01]  /*32d0*/  FMUL.FTZ R119, R47, R116 ;  /* 0x000000742f777220 */ /* 0x000fe20000410000 */
[----:B------:R-:W-:Y:S02]  /*32e0*/  HADD2.F32 R5, -RZ, R5.H0_H0 ;  /* 0x20000005ff057230 */ /* 0x000fe40000004100 */
[----:B------:R-:W-:-:S02]  /*32f0*/  HADD2.F32 R95, -RZ, R95.H1_H1 ;  /* 0x3000005fff5f7230 */ /* 0x000fc40000004100 */
[C---:B------:R-:W-:Y:S01]  /*3300*/  FMUL.FTZ R120, R4.reuse, R116 ;  /* 0x0000007404787220 */ /* 0x040fe20000410000 */
[----:B------:R-:W-:Y:S01]  /*3310*/  F2FP.F16.E4M3.UNPACK_B R116, R123 ;  /* 0x0000007bff74723e */ /* 0x000fe200020006ff */
[C---:B------:R-:W-:Y:S01]  /*3320*/  FMUL.FTZ R117, R5.reuse, R117 ;  /* 0x0000007505757220 */ /* 0x040fe20000410000 */
[----:B------:R-:W-:Y:S01]  /*3330*/  FFMA.FTZ R4, R4, R114, -R119 ;  /* 0x0000007204047223 */ /* 0x000fe20000010877 */
[-C--:B------:R-:W-:Y:S01]  /*3340*/  FFMA.FTZ R124, R5, R95.reuse, -R122 ;  /* 0x0000005f057c7223 */ /* 0x080fe2000001087a */
[-C--:B------:R-:W-:Y:S01]  /*3350*/  F2FP.F16.E4M3.UNPACK_B R5, R46.reuse.H1 ;  /* 0x0000002eff05723e */ /* 0x080fe200030006ff */
[----:B------:R-:W-:Y:S01]  /*3360*/  FFMA.FTZ R125, R94, R95, R117 ;  /* 0x0000005f5e7d7223 */ /* 0x000fe20000010075 */
[----:B------:R-:W-:Y:S01]  /*3370*/  F2FP.F16.E4M3.UNPACK_B R46, R46 ;  /* 0x0000002eff2e723e */ /* 0x000fe200020006ff */
[----:B------:R-:W-:Y:S01]  /*3380*/  FFMA.FTZ R123, R47, R114, R120 ;  /* 0x000000722f7b7223 */ /* 0x000fe20000010078 */
[----:B------:R-:W-:Y:S01]  /*3390*/  F2FP.F16.E4M3.UNPACK_B R95, R121 ;  /* 0x00000079ff5f723e */ /* 0x000fe200020006ff */
[----:B------:R-:W-:Y:S01]  /*33a0*/  HADD2.F32 R117, -RZ, R116.H1_H1 ;  /* 0x30000074ff757230 */ /* 0x000fe20000004100 */
[----:B------:R-:W-:Y:S01]  /*33b0*/  F2FP.SATFINITE.E4M3.F32.PACK_AB_MERGE_C R127, R125, R124, RZ ;  /* 0x0000007c7d7f723e */ /* 0x000fe200048070ff */
[----:B------:R-:W-:-:S02]  /*33c0*/  HADD2.F32 R47, -RZ, R5.H0_H0 ;  /* 0x20000005ff2f7230 */ /* 0x000fc40000004100 */
[----:B------:R-:W-:Y:S02]  /*33d0*/  HADD2.F32 R94, -RZ, R5.H1_H1 ;  /* 0x30000005ff5e7230 */ /* 0x000fe40000004100 */
[----:B------:R-:W-:Y:S02]  /*33e0*/  HADD2.F32 R116, -RZ, R116.H0_H0 ;  /* 0x20000074ff747230 */ /* 0x000fe40000004100 */
[-C--:B------:R-:W-:Y:S01]  /*33f0*/  FMUL.FTZ R119, R47, R117.reuse ;  /* 0x000000752f777220 */ /* 0x080fe20000410000 */
[--C-:B------:R-:W-:Y:S02]  /*3400*/  HADD2.F32 R5, -RZ, R46.reuse.H0_H0 ;  /* 0x2000002eff057230 */ /* 0x100fe40000004100 */
[----:B------:R-:W-:Y:S01]  /*3410*/  FMUL.FTZ R122, R94, R117 ;  /* 0x000000755e7a7220 */ /* 0x000fe20000410000 */
[----:B------:R-:W-:Y:S02]  /*3420*/  HADD2.F32 R114, -RZ, R95.H1_H1 ;  /* 0x3000005fff727230 */ /* 0x000fe40000004100 */
[----:B------:R-:W-:-:S02]  /*3430*/  HADD2.F32 R46, -RZ, R46.H1_H1 ;  /* 0x3000002eff2e7230 */ /* 0x000fc40000004100 */
[----:B------:R-:W-:Y:S01]  /*3440*/  FMUL.FTZ R117, R5, R116 ;  /* 0x0000007405757220 */ /* 0x000fe20000410000 */
[----:B------:R-:W-:Y:S02]  /*3450*/  HADD2.F32 R95, -RZ, R95.H0_H0 ;  /* 0x2000005fff5f7230 */ /* 0x000fe40000004100 */
[-C--:B------:R-:W-:Y:S01]  /*3460*/  FFMA.FTZ R122, R47, R114.reuse, -R122 ;  /* 0x000000722f7a7223 */ /* 0x080fe2000001087a */
[----:B------:R-:W-:Y:S01]  /*3470*/  FFMA.FTZ R119, R94, R114, R119 ;  /* 0x000000725e777223 */ /* 0x000fe20000010077 */
[C---:B------:R-:W-:Y:S01]  /*3480*/  FMUL.FTZ R120, R46.reuse, R116 ;  /* 0x000000742e787220 */ /* 0x040fe20000410000 */
[----:B------:R-:W-:Y:S01]  /*3490*/  F2FP.F16.E4M3.UNPACK_B R116, R118.H1 ;  /* 0x00000076ff74723e */ /* 0x000fe200030006ff */
[----:B------:R-:W-:Y:S01]  /*34a0*/  FFMA.FTZ R121, R46, R95, R117 ;  /* 0x0000005f2e797223 */ /* 0x000fe20000010075 */
[----:B------:R-:W-:Y:S01]  /*34b0*/  F2FP.F16.E4M3.UNPACK_B R46, R7.H1 ;  /* 0x00000007ff2e723e */ /* 0x000fe200030006ff */
[----:B------:R-:W-:Y:S01]  /*34c0*/  FFMA.FTZ R120, R5, R95, -R120 ;  /* 0x0000005f05787223 */ /* 0x000fe20000010878 */
[----:B------:R-:W-:Y:S01]  /*34d0*/  F2FP.SATFINITE.E4M3.F32.PACK_AB_MERGE_C R126, R119, R122, RZ ;  /* 0x0000007a777e723e */ /* 0x000fe200048070ff */
[----:B------:R-:W-:Y:S01]  /*34e0*/  HADD2.F32 R119, -RZ, R116.H1_H1 ;  /* 0x30000074ff777230 */ /* 0x000fe20000004100 */
[-C--:B------:R-:W-:Y:S01]  /*34f0*/  F2FP.F16.E4M3.UNPACK_B R95, R115.reuse.H1 ;  /* 0x00000073ff5f723e */ /* 0x080fe200030006ff */
[--C-:B------:R-:W-:Y:S01]  /*3500*/  HADD2.F32 R94, -RZ, R46.reuse.H1_H1 ;  /* 0x3000002eff5e7230 */ /* 0x100fe20000004100 */
[----:B------:R-:W-:Y:S01]  /*3510*/  F2FP.F16.E4M3.UNPACK_B R5, R6.H1 ;  /* 0x00000006ff05723e */ /* 0x000fe200030006ff */
[----:B------:R-:W-:Y:S01]  /*3520*/  HADD2.F32 R47, -RZ, R46.H0_H0 ;  /* 0x2000002eff2f7230 */ /* 0x000fe20000004100 */
        /* <DEDUP_REMOVED lines=39> */
.L_x_1458:
[----:B------:R-:W-:Y:S05]  /*37a0*/  BSYNC B2 ;  /* 0x0000000000027941 */ /* 0x000fea0003800000 */
.L_x_1457:
[----:B--2---:R1:W-:Y:S02]  /*37b0*/  STG.E.128 desc[UR38][R8.64], R4 ;  /* 0x0000000408007986 */ /* 0x0043e4000c101d26 */
.L_x_1456:
[----:B------:R-:W-:Y:S05]  /*37c0*/  BSYNC B1 ;  /* 0x0000000000017941 */ /* 0x000fea0003800000 */
.L_x_1455:
[----:B------:R-:W-:Y:S01]  /*37d0*/  ISETP.NE.AND P2, PT, R49, RZ, PT ;  /* 0x000000ff3100720c */ /* 0x000fe20003f45270 */
[----:B------:R-:W-:-:S12]  /*37e0*/  BSSY B1, `(.L_x_1459) ;  /* 0x0000071000017945 */ /* 0x000fd80003800000 */
[----:B------:R-:W-:Y:S05]  /*37f0*/  @!P2 BRA `(.L_x_1460) ;  /* 0x0000000400bca947 */ /* 0x000fea0003800000 */
[----:B-1----:R1:W2:Y:S01]  /*3800*/  LDS.128 R4, [R96+0x16400] ;  /* 0x0164000060047984 */ /* 0x0022a20000000c00 */
[----:B------:R-:W-:Y:S01]  /*3810*/  ISETP.GE.AND P2, PT, R185, R111, PT ;  /* 0x0000006fb900720c */ /* 0x000fe20003f46270 */
[----:B------:R-:W-:-:S12]  /*3820*/  BSSY B2, `(.L_x_1461) ;  /* 0x000006b000027945 */ /* 0x000fd80003800000 */
[----:B-1----:R-:W-:Y:S05]  /*3830*/  @P2 BRA `(.L_x_1462) ;  /* 0x0000000400a42947 */ /* 0x002fea0003800000 */
[----:B------:R-:W-:Y:S01]  /*3840*/  SHF.R.U32.HI R114, RZ, 0x8, R39 ;  /* 0x00000008ff727819 */ /* 0x000fe20000011627 */
[----:B--2---:R-:W-:Y:S01]  /*3850*/  IMAD.MOV.U32 R44, RZ, RZ, R7 ;  /* 0x000000ffff2c7224 */ /* 0x004fe200078e0007 */
[--C-:B------:R-:W-:Y:S02]  /*3860*/  SHF.R.U32.HI R47, RZ, 0x8, R45.reuse ;  /* 0x00000008ff2f7819 */ /* 0x100fe4000001162d */
[----:B------:R-:W-:Y:S01]  /*3870*/  SHF.R.U32.HI R94, RZ, 0x10, R45 ;  /* 0x00000010ff5e7819 */ /* 0x000fe2000001162d */
[----:B------:R-:W-:Y:S01]  /*3880*/  IMAD.SHL.U32 R7, R114, 0x100, RZ ;  /* 0x0000010072077824 */ /* 0x000fe200078e00ff */
[----:B------:R-:W-:Y:S02]  /*3890*/  LOP3.LUT R38, R39, 0xff0000ff, RZ, 0xc0, !PT ;  /* 0xff0000ff27267812 */ /* 0x000fe400078ec0ff */
[----:B------:R-:W-:Y:S01]  /*38a0*/  SHF.R.U32.HI R95, RZ, 0x10, R39 ;  /* 0x00000010ff5f7819 */ /* 0x000fe20000011627 */
[----:B------:R-:W-:Y:S01]  /*38b0*/  IMAD.U32 R94, R94, 0x10000, RZ ;  /* 0x000100005e5e7824 */ /* 0x000fe200078e00ff */
[----:B------:R-:W-:Y:S01]  /*38c0*/  LOP3.LUT R46, R45, 0xff0000ff, RZ, 0xc0, !PT ;  /* 0xff0000ff2d2e7812 */ /* 0x000fe200078ec0ff */
[----:B------:R-:W-:Y:S01]  /*38d0*/  IMAD.MOV.U32 R39, RZ, RZ, R6 ;  /* 0x000000ffff277224 */ /* 0x000fe200078e0006 */
[----:B------:R-:W-:-:S02]  /*38e0*/  SHF.L.U32 R45, R47, 0x8, RZ ;  /* 0x000000082f2d7819 */ /* 0x000fc400000006ff */
[----:B------:R-:W-:Y:S01]  /*38f0*/  LOP3.LUT R7, R38, 0xff00, R7, 0xf8, !PT ;  /* 0x0000ff0026077812 */ /* 0x000fe200078ef807 */
[----:B------:R-:W-:Y:S01]  /*3900*/  IMAD.U32 R38, R95, 0x10000, RZ ;  /* 0x000100005f267824 */ /* 0x000fe200078e00ff */
[----:B------:R-:W-:Y:S02]  /*3910*/  LOP3.LUT R45, R46, 0xff00, R45, 0xf8, !PT ;  /* 0x0000ff002e2d7812 */ /* 0x000fe400078ef82d */
        /* <DEDUP_REMOVED lines=36> */
[-C--:B------:R-:W-:Y:S01]  /*3b60*/  FMUL.FTZ R45, R5, R113.reuse ;  /* 0x00000071052d7220 */ /* 0x080fe20000410000 */
[----:B------:R-:W-:Y:S02]  /*3b70*/  HADD2.F32 R112, -RZ, R112.H0_H0 ;  /* 0x20000070ff707230 */ /* 0x000fe40000004100 */
[----:B------:R-:W-:Y:S01]  /*3b80*/  FMUL.FTZ R46, R4, R113 ;  /* 0x00000071042e7220 */ /* 0x000fe20000410000 */
[-C--:B------:R-:W-:Y:S01]  /*3b90*/  FFMA.FTZ R95, R6, R38.reuse, -R95 ;  /* 0x00000026065f7223 */ /* 0x080fe2000001085f */
[----:B------:R-:W-:Y:S02]  /*3ba0*/  FFMA.FTZ R94, R7, R38, R94 ;  /* 0x00000026075e7223 */ /* 0x000fe4000001005e */
        /* <DEDUP_REMOVED lines=47> */
[----:B------:R-:W-:Y:S01]  /*3ea0*/  F2FP.SATFINITE.E4M3.F32.PACK_AB_MERGE_C R5, R116, R115, R120 ;  /* 0x000000737405723e */ /* 0x000fe20004807078 */
[----:B------:R-:W-:Y:S01]  /*3eb0*/  IMAD.MOV.U32 R6, RZ, RZ, R94 ;  /* 0x000000ffff067224 */ /* 0x000fe200078e005e */
[----:B------:R-:W-:-:S07]  /*3ec0*/  F2FP.SATFINITE.E4M3.F32.PACK_AB_MERGE_C R4, R112, R113, R119 ;  /* 0x000000717004723e */ /* 0x000fce0004807077 */
.L_x_1462:
[----:B------:R-:W-:Y:S05]  /*3ed0*/  BSYNC B2 ;  /* 0x0000000000027941 */ /* 0x000fea0003800000 */
.L_x_1461:
[----:B--2---:R2:W-:Y:S02]  /*3ee0*/  STG.E.128 desc[UR38][R8.64+0x20], R4 ;  /* 0x0000200408007986 */ /* 0x0045e4000c101d26 */
.L_x_1460:
[----:B------:R-:W-:Y:S05]  /*3ef0*/  BSYNC B1 ;  /* 0x0000000000017941 */ /* 0x000fea0003800000 */
.L_x_1459:
[----:B------:R-:W-:Y:S01]  /*3f00*/  ISETP.NE.AND P2, PT, R21, RZ, PT ;  /* 0x000000ff1500720c */ /* 0x000fe20003f45270 */
[----:B------:R-:W-:-:S12]  /*3f10*/  BSSY B1, `(.L_x_1463) ;  /* 0x0000071000017945 */ /* 0x000fd80003800000 */
[----:B------:R-:W-:Y:S05]  /*3f20*/  @!P2 BRA `(.L_x_1464) ;  /* 0x0000000400bca947 */ /* 0x000fea0003800000 */
[----:B-12---:R1:W2:Y:S01]  /*3f30*/  LDS.128 R4, [R97+0x18400] ;  /* 0x0184000061047984 */ /* 0x0062a20000000c00 */
        /* <DEDUP_REMOVED lines=8> */
[----:B------:R-:W-:Y:S01]  /*3fc0*/  LOP3.LUT R39, R35, 0xff0000ff, RZ, 0xc0, !PT ;  /* 0xff0000ff23277812 */ /* 0x000fe200078ec0ff */
[----:B------:R-:W-:Y:S01]  /*3fd0*/  IMAD.MOV.U32 R35, RZ, RZ, R6 ;  /* 0x000000ffff237224 */ /* 0x000fe200078e0006 */
[----:B------:R-:W-:Y:S01]  /*3fe0*/  SHF.R.U32.HI R45, RZ, 0x10, R37 ;  /* 0x00000010ff2d7819 */ /* 0x000fe20000011625 */
[----:B------:R-:W-:Y:S01]  /*3ff0*/  IMAD.SHL.U32 R6, R44, 0x100, RZ ;  /* 0x000001002c067824 */ /* 0x000fe200078e00ff */
[----:B------:R-:W-:-:S03]  /*4000*/  LOP3.LUT R38, R37, 0xff0000ff, RZ, 0xc0, !PT ;  /* 0xff0000ff25267812 */ /* 0x000fc600078ec0ff */
[----:B------:R-:W-:Y:S01]  /*4010*/  IMAD.U32 R37, R45, 0x10000, RZ ;  /* 0x000100002d257824 */ /* 0x000fe200078e00ff */
        /* <DEDUP_REMOVED lines=94> */
.L_x_1466:
[----:B------:R-:W-:Y:S05]  /*4600*/  BSYNC B2 ;  /* 0x0000000000027941 */ /* 0x000fea0003800000 */
.L_x_1465:
[----:B--2---:R3:W-:Y:S02]  /*4610*/  STG.E.128 desc[UR38][R8.64+0x40], R4 ;  /* 0x0000400408007986 */ /* 0x0047e4000c101d26 */
.L_x_1464:
[----:B------:R-:W-:Y:S05]  /*4620*/  BSYNC B1 ;  /* 0x0000000000017941 */ /* 0x000fea0003800000 */
.L_x_1463:
[----:B------:R-:W-:Y:S01]  /*4630*/  ISETP.NE.AND P2, PT, R20, RZ, PT ;  /* 0x000000ff1400720c */ /* 0x000fe20003f45270 */
[----:B------:R-:W-:-:S12]  /*4640*/  BSSY B1, `(.L_x_1467) ;  /* 0x0000071000017945 */ /* 0x000fd80003800000 */
[----:B------:R-:W-:Y:S05]  /*4650*/  @!P2 BRA `(.L_x_1468) ;  /* 0x0000000400bca947 */ /* 0x000fea0003800000 */
[----:B-123--:R1:W2:Y:S01]  /*4660*/  LDS.128 R4, [R96+0x18400] ;  /* 0x0184000060047984 */ /* 0x00e2a20000000c00 */
[----:B------:R-:W-:Y:S01]  /*4670*/  ISETP.GE.AND P2, PT, R187, R111, PT ;  /* 0x0000006fbb00720c */ /* 0x000fe20003f46270 */
[----:B------:R-:W-:-:S12]  /*4680*/  BSSY B2, `(.L_x_1469) ;  /* 0x000006b000027945 */ /* 0x000fd80003800000 */
[----:B-1----:R-:W-:Y:S05]  /*4690*/  @P2 BRA `(.L_x_1470) ;  /* 0x0000000400a42947 */ /* 0x002fea0003800000 */
[----:B------:R-:W-:Y:S01]  /*46a0*/  SHF.R.U32.HI R38, RZ, 0x8, R31 ;  /* 0x00000008ff267819 */ /* 0x000fe2000001161f */
[----:B--2---:R-:W-:Y:S01]  /*46b0*/  IMAD.MOV.U32 R32, RZ, RZ, R7 ;  /* 0x000000ffff207224 */ /* 0x004fe200078e0007 */
[--C-:B------:R-:W-:Y:S02]  /*46c0*/  SHF.R.U32.HI R35, RZ, 0x8, R33.reuse ;  /* 0x00000008ff237819 */ /* 0x100fe40000011621 */
[----:B------:R-:W-:Y:S01]  /*46d0*/  LOP3.LUT R34, R33, 0xff0000ff, RZ, 0xc0, !PT ;  /* 0xff0000ff21227812 */ /* 0x000fe200078ec0ff */
[----:B------:R-:W-:Y:S01]  /*46e0*/  IMAD.SHL.U32 R7, R38, 0x100, RZ ;  /* 0x0000010026077824 */ /* 0x000fe200078e00ff */
[----:B------:R-:W-:Y:S01]  /*46f0*/  SHF.R.U32.HI R36, RZ, 0x10, R33 ;  /* 0x00000010ff247819 */ /* 0x000fe20000011621 */
[----:B------:R-:W-:Y:S01]  /*4700*/  IMAD.SHL.U32 R33, R35, 0x100, RZ ;  /* 0x0000010023217824 */ /* 0x000fe200078e00ff */
[----:B------:R-:W-:Y:S02]  /*4710*/  LOP3.LUT R30, R31, 0xff0000ff, RZ, 0xc0, !PT ;  /* 0xff0000ff1f1e7812 */ /* 0x000fe400078ec0ff */
[----:B------:R-:W-:Y:S01]  /*4720*/  SHF.R.U32.HI R37, RZ, 0x10, R31 ;  /* 0x00000010ff257819 */ /* 0x000fe2000001161f */
[----:B------:R-:W-:Y:S01]  /*4730*/  IMAD.U32 R36, R36, 0x10000, RZ ;  /* 0x0001000024247824 */ /* 0x000fe200078e00ff */
[----:B------:R-:W-:Y:S01]  /*4740*/  LOP3.LUT R7, R30, 0xff00, R7, 0xf8, !PT ;  /* 0x0000ff001e077812 */ /* 0x000fe200078ef807 */
[----:B------:R-:W-:Y:S01]  /*4750*/  IMAD.MOV.U32 R31, RZ, RZ, R6 ;  /* 0x000000ffff1f7224 */ /* 0x000fe200078e0006 */
[----:B------:R-:W-:Y:S01]  /*4760*/  LOP3.LUT R33, R34, 0xff00, R33, 0xf8, !PT ;  /* 0x0000ff0022217812 */ /* 0x000fe200078ef821 */
[----:B------:R-:W-:Y:S01]  /*4770*/  IMAD.U32 R30, R37, 0x10000, RZ ;  /* 0x00010000251e7824 */ /* 0x000fe200078e00ff */
[----:B------:R-:W-:-:S02]  /*4780*/  F2FP.F16.E4M3.UNPACK_B R34, R105.H1 ;  /* 0x00000069ff22723e */ /* 0x000fc400030006ff */
        /* <DEDUP_REMOVED lines=8> */
[----:B------:R-:W-:Y:S02]  /*4810*/  HADD2.F32 R6, -RZ, R6.H0_H0 ;  /* 0x20000006ff067230 */ /* 0x000fe40000004100 */
[----:B------:R-:W-:Y:S01]  /*4820*/  FMUL.FTZ R39, R7, R36 ;  /* 0x0000002407277220 */ /* 0x000fe20000410000 */
[----:B------:R-:W-:Y:S01]  /*4830*/  HADD2.F32 R34, -RZ, R33.H0_H0 ;  /* 0x20000021ff227230 */ /* 0x000fe20000004100 */
[----:B------:R-:W-:Y:S01]  /*4840*/  F2FP.F16.E4M3.UNPACK_B R105, R105 ;  /* 0x00000069ff69723e */ /* 0x000fe200020006ff */
[----:B------:R-:W-:-:S02]  /*4850*/  HADD2.F32 R30, -RZ, R5.H1_H1 ;  /* 0x30000005ff1e7230 */ /* 0x000fc40000004100 */
        /* <DEDUP_REMOVED lines=77> */
.L_x_1470:
[----:B------:R-:W-:Y:S05]  /*4d30*/  BSYNC B2 ;  /* 0x0000000000027941 */ /* 0x000fea0003800000 */
.L_x_1469:
[----:B--2---:R4:W-:Y:S02]  /*4d40*/  STG.E.128 desc[UR38][R8.64+0x60], R4 ;  /* 0x0000600408007986 */ /* 0x0049e4000c101d26 */
.L_x_1468:
[----:B------:R-:W-:Y:S05]  /*4d50*/  BSYNC B1 ;  /* 0x0000000000017941 */ /* 0x000fea0003800000 */
.L_x_1467:
[----:B------:R-:W-:Y:S01]  /*4d60*/  ISETP.NE.AND P2, PT, R3, RZ, PT ;  /* 0x000000ff0300720c */ /* 0x000fe20003f45270 */
[----:B------:R-:W-:-:S12]  /*4d70*/  BSSY B1, `(.L_x_1471) ;  /* 0x0000071000017945 */ /* 0x000fd80003800000 */
[----:B------:R-:W-:Y:S05]  /*4d80*/  @!P2 BRA `(.L_x_1472) ;  /* 0x0000000400bca947 */ /* 0x000fea0003800000 */
[----:B-1234-:R1:W2:Y:S01]  /*4d90*/  LDS.128 R4, [R97+0x1a400] ;  /* 0x01a4000061047984 */ /* 0x01e2a20000000c00 */
        /* <DEDUP_REMOVED lines=10> */
[----:B------:R-:W-:Y:S02]  /*4e40*/  SHF.R.U32.HI R33, RZ, 0x10, R29 ;  /* 0x00000010ff217819 */ /* 0x000fe4000001161d */
[----:B------:R-:W-:-:S02]  /*4e50*/  LOP3.LUT R30, R29, 0xff0000ff, RZ, 0xc0, !PT ;  /* 0xff0000ff1d1e7812 */ /* 0x000fc400078ec0ff */
[----:B------:R-:W-:Y:S01]  /*4e60*/  SHF.L.U32 R6, R32, 0x8, RZ ;  /* 0x0000000820067819 */ /* 0x000fe200000006ff */
        /* <DEDUP_REMOVED lines=95> */
.L_x_1474:
[----:B------:R-:W-:Y:S05]  /*5460*/  BSYNC B2 ;  /* 0x0000000000027941 */ /* 0x000fea0003800000 */
.L_x_1473:
[----:B--2---:R1:W-:Y:S02]  /*5470*/  STG.E.128 desc[UR38][R8.64+0x80], R4 ;  /* 0x0000800408007986 */ /* 0x0043e4000c101d26 */
.L_x_1472:
[----:B------:R-:W-:Y:S05]  /*5480*/  BSYNC B1 ;  /* 0x0000000000017941 */ /* 0x000fea0003800000 */
.L_x_1471:
[----:B------:R-:W-:-:S13]  /*5490*/  ISETP.NE.AND P2, PT, R0, RZ, PT ;  /* 0x000000ff0000720c */ /* 0x000fda0003f45270 */
        /* <DEDUP_REMOVED lines=110> */
.L_x_1476:
[----:B------:R-:W-:Y:S05]  /*5b80*/  BSYNC B1 ;  /* 0x0000000000017941 */ /* 0x000fea0003800000 */
.L_x_1475:
[----:B--2---:R1:W-:Y:S01]  /*5b90*/  STG.E.128 desc[UR38][R8.64+0xa0], R4 ;  /* 0x0000a00408007986 */ /* 0x0043e2000c101d26 */
[----:B------:R-:W-:Y:S05]  /*5ba0*/  BRA `(.L_x_1454) ;  /* 0x0000003400347947 */ /* 0x000fea0003800000 */
.L_x_1448:
        /* <DEDUP_REMOVED lines=42> */
.L_x_1478:
[----:B------:R-:W-:Y:S05]  /*5e50*/  BSYNC B1 ;  /* 0x0000000000017941 */ /* 0x000fea0003800000 */
.L_x_1477:
[----:B------:R-:W-:Y:S01]  /*5e60*/  UISETP.NE.AND UP0, UPT, UR41, 0x3, UPT ;  /* 0x000000032900788c */ /* 0x000fe2000bf05270 */
[----:B-----5:R-:W-:Y:S01]  /*5e70*/  IMAD.MOV.U32 R112, RZ, RZ, R6 ;  /* 0x000000ffff707224 */ /* 0x020fe200078e0006 */
        /* <DEDUP_REMOVED lines=14> */
.L_x_1479:
[----:B------:R-:W-:Y:S01]  /*5f60*/  IMAD R108, R17, 0x8, R16 ;  /* 0x00000008116c7824 */ /* 0x000fe200078e0210 */
[----:B------:R-:W-:Y:S01]  /*5f70*/  SHF.L.U32 R110, R174, 0x1f, RZ ;  /* 0x0000001fae6e7819 */ /* 0x000fe200000006ff */
[----:B------:R-:W-:Y:S03]  /*5f80*/  BSSY B1, `(.L_x_1480) ;  /* 0x0000003000017945 */ /* 0x000fe60003800000 */
[----:B------:R-:W1:Y:S02]  /*5f90*/  SYNCS.PHASECHK.TRANS64.TRYWAIT P3, [R108+URZ+0x22890], R110 ;  /* 0x0228906e6c0075a7 */ /* 0x000e64000806017f */
[----:B-1----:R-:W-:Y:S05]  /*5fa0*/  @!P3 BRA `(.L_x_1481) ;  /* 0x0000022800e4b947 */ /* 0x002fea0003800000 */
.L_x_1800:
[----:B------:R-:W-:Y:S05]  /*5fb0*/  BSYNC B1 ;  /* 0x0000000000017941 */ /* 0x000fea0003800000 */
.L_x_1480:
[----:B------:R-:W-:Y:S05]  /*5fc0*/  @P2 BRA `(.L_x_1454) ;  /* 0x00000030002c2947 */ /* 0x000fea0003800000 */
[----:B------:R-:W2:Y:S01]  /*5fd0*/  LDC R117, c[0x0][0x2f4] ;  /* 0x0000bd00ff757b82 */ /* 0x000ea20000000800 */
[----:B------:R-:W-:Y:S01]  /*5fe0*/  ISETP.NE.AND P2, PT, R64, RZ, PT ;  /* 0x000000ff4000720c */ /* 0x000fe20003f45270 */
[----:B------:R-:W-:Y:S01]  /*5ff0*/  ULDC.64 UR4, c[0x0][0x300] ;  /* 0x0000c00000047ab9 */ /* 0x000fe20000000a00 */
[----:B------:R-:W-:Y:S01]  /*6000*/  IMAD.MOV.U32 R96, RZ, RZ, R44 ;  /* 0x000000ffff607224 */ /* 0x000fe200078e002c */
[----:B------:R-:W-:Y:S01]  /*6010*/  BSSY B1, `(.L_x_1482) ;  /* 0x00000f8000017945 */ /* 0x000fe20003800000 */
[----:B0-----:R-:W-:Y:S02]  /*6020*/  IMAD R40, R212, UR4, RZ ;  /* 0x00000004d4287c24 */ /* 0x001fe4000f8e02ff */
[----:B------:R-:W-:Y:S02]  /*6030*/  IMAD.MOV.U32 R97, RZ, RZ, R46 ;  /* 0x000000ffff617224 */ /* 0x000fe400078e002e */
[C---:B------:R-:W-:Y:S02]  /*6040*/  IMAD R119, R19.reuse, UR5, R40 ;  /* 0x0000000513777c24 */ /* 0x040fe4000f8e0228 */
[----:B------:R-:W-:-:S04]  /*6050*/  IMAD.WIDE.U32 R96, R19, UR4, R96 ;  /* 0x0000000413607c25 */ /* 0x000fc8000f8e0060 */
[----:B------:R-:W-:Y:S02]  /*6060*/  IMAD.IADD R119, R119, 0x1, R97 ;  /* 0x0000000177777824 */ /* 0x000fe400078e0261 */
[----:B--2---:R-:W-:Y:S01]  /*6070*/  IMAD.IADD R123, R117, 0x1, -R76 ;  /* 0x00000001757b7824 */ /* 0x004fe200078e0a4c */
[----:B------:R-:W-:Y:S06]  /*6080*/  @!P2 BRA `(.L_x_1483) ;  /* 0x0000000c00c0a947 */ /* 0x000fec0003800000 */
[----:B------:R-:W-:Y:S01]  /*6090*/  ISETP.NE.AND P4, PT, R101, RZ, PT ;  /* 0x000000ff6500720c */ /* 0x000fe20003f85270 */
[----:B------:R-:W-:Y:S01]  /*60a0*/  BSSY B2, `(.L_x_1484) ;  /* 0x00000ec000027945 */ /* 0x000fe20003800000 */
[----:B------:R-:W-:Y:S02]  /*60b0*/  IADD3 R105, P2, P3, R62, R96, R71 ;  /* 0x000000603e697210 */ /* 0x000fe40007b5e047 */
[----:B------:R-:W-:Y:S02]  /*60c0*/  SEL R40, R76, R123, !P4 ;  /* 0x0000007b4c287207 */ /* 0x000fe40006000000 */
[----:B------:R-:W-:Y:S02]  /*60d0*/  IADD3.X R42, R100, R119, R68, P2, P3 ;  /* 0x00000077642a7210 */ /* 0x000fe400017e6444 */
[----:B------:R-:W-:-:S04]  /*60e0*/  SHF.R.S32.HI R41, RZ, 0x1f, R40 ;  /* 0x0000001fff297819 */ /* 0x000fc80000011428 */
[----:B------:R-:W-:-:S04]  /*60f0*/  LEA.HI R41, R41, R40, RZ, 0x5 ;  /* 0x0000002829297211 */ /* 0x000fc800078f28ff */
[----:B------:R-:W-:-:S04]  /*6100*/  SHF.R.S32.HI R41, RZ, 0x5, R41 ;  /* 0x00000005ff297819 */ /* 0x000fc80000011429 */
        /* <DEDUP_REMOVED lines=8> */
[----:B------:R-:W-:-:S05]  /*6190*/  @!P2 IADD3 R106, P3, R107, R94, RZ ;  /* 0x0000005e6b6aa210 */ /* 0x000fca0007f7e0ff */
[----:B------:R-:W-:Y:S01]  /*61a0*/  @!P2 IMAD.X R107, R40, 0x1, R95, P3 ;  /* 0x00000001286ba824 */ /* 0x000fe200018e065f */
[----:B------:R-:W-:Y:S02]  /*61b0*/  SHF.R.S32.HI R40, RZ, 0x1f, R41 ;  /* 0x0000001fff287819 */ /* 0x000fe40000011429 */
[----:B------:R-:W-:Y:S02]  /*61c0*/  ISETP.GE.AND P3, PT, R22, R111, PT ;  /* 0x0000006f1600720c */ /* 0x000fe40003f66270 */
[----:B------:R-:W-:Y:S02]  /*61d0*/  LEA.HI R41, R40, R41, RZ, 0x2 ;  /* 0x0000002928297211 */ /* 0x000fe400078f10ff */
[----:B------:R-:W-:-:S03]  /*61e0*/  LOP3.LUT R40, R180, 0x30, R43, 0xf8, !PT ;  /* 0x00000030b4287812 */ /* 0x000fc600078ef82b */
[----:B------:R-:W-:Y:S01]  /*61f0*/  IMAD.SHL.U32 R41, R41, 0x800, RZ ;  /* 0x0000080029297824 */ /* 0x000fe200078e00ff */
[----:B------:R-:W-:-:S04]  /*6200*/  LOP3.LUT R40, R40, R181, RZ, 0x3c, !PT ;  /* 0x000000b528287212 */ /* 0x000fc800078e3cff */
[----:B------:R-:W-:-:S04]  /*6210*/  LOP3.LUT R41, R41, 0xffffe000, RZ, 0xc0, !PT ;  /* 0xffffe00029297812 */ /* 0x000fc800078ec0ff */
[----:B------:R-:W-:Y:S01]  /*6220*/  IADD3 R40, R40, R41, R182 ;  /* 0x0000002928287210 */ /* 0x000fe20007ffe0b6 */
[----:B------:R-:W-:-:S04]  /*6230*/  IMAD R41, R17, 0x6000, R86 ;  /* 0x0000600011297824 */ /* 0x000fc800078e0256 */
[----:B------:R-:W-:Y:S02]  /*6240*/  IMAD R43, R17, 0x6000, R40 ;  /* 0x00006000112b7824 */ /* 0x000fe400078e0228 */
[C---:B------:R-:W-:Y:S02]  /*6250*/  IMAD.IADD R41, R16.reuse, 0x1, R41 ;  /* 0x0000000110297824 */ /* 0x040fe400078e0229 */
[----:B------:R-:W-:-:S04]  /*6260*/  IMAD.IADD R44, R16, 0x1, R43 ;  /* 0x00000001102c7824 */ /* 0x000fc800078e022b */
[----:B------:R-:W0:Y:S04]  /*6270*/  LDS.128 R40, [R41+0x16400] ;  /* 0x0164000029287984 */ /* 0x000e280000000c00 */
[----:B------:R-:W2:Y:S01]  /*6280*/  LDS.128 R44, [R44+0x16400] ;  /* 0x016400002c2c7984 */ /* 0x000ea20000000c00 */
[----:B------:R-:W-:Y:S05]  /*6290*/  @P3 BRA `(.L_x_1485) ;  /* 0x0000000c00303947 */ /* 0x000fea0003800000 */
[--C-:B------:R-:W-:Y:S02]  /*62a0*/  SHF.R.U32.HI R12, RZ, 0x8, R13.reuse ;  /* 0x00000008ff0c7819 */ /* 0x100fe4000001160d */
[----:B------:R-:W-:Y:S02]  /*62b0*/  SHF.R.U32.HI R129, RZ, 0x10, R13 ;  /* 0x00000010ff817819 */ /* 0x000fe4000001160d */
[----:B------:R-:W-:Y:S01]  /*62c0*/  LOP3.LUT R13, R13, 0xff0000ff, RZ, 0xc0, !PT ;  /* 0xff0000ff0d0d7812 */ /* 0x000fe200078ec0ff */
[----:B------:R-:W-:Y:S01]  /*62d0*/  IMAD.SHL.U32 R12, R12, 0x100, RZ ;  /* 0x000001000c0c7824 */ /* 0x000fe200078e00ff */
[----:B------:R-:W-:Y:S02]  /*62e0*/  SHF.R.U32.HI R14, RZ, 0x8, R15 ;  /* 0x00000008ff0e7819 */ /* 0x000fe4000001160f */
[----:B------:R-:W-:Y:S02]  /*62f0*/  SHF.R.U32.HI R38, RZ, 0x8, R39 ;  /* 0x00000008ff267819 */ /* 0x000fe40000011627 */
[----:B------:R-:W-:Y:S01]  /*6300*/  LOP3.LUT R13, R13, 0xff00, R12, 0xf8, !PT ;  /* 0x0000ff000d0d7812 */ /* 0x000fe200078ef80c */
[----:B------:R-:W-:Y:S01]  /*6310*/  IMAD.SHL.U32 R12, R14, 0x100, RZ ;  /* 0x000001000e0c7824 */ /* 0x000fe200078e00ff */
[----:B------:R-:W-:Y:S01]  /*6320*/  SHF.R.U32.HI R127, RZ, 0x10, R15 ;  /* 0x00000010ff7f7819 */ /* 0x000fe2000001160f */
[----:B------:R-:W-:Y:S01]  /*6330*/  IMAD.SHL.U32 R38, R38, 0x100, RZ ;  /* 0x0000010026267824 */ /* 0x000fe200078e00ff */
[----:B------:R-:W-:Y:S01]  /*6340*/  LOP3.LUT R15, R15, 0xff0000ff, RZ, 0xc0, !PT ;  /* 0xff0000ff0f0f7812 */ /* 0x000fe200078ec0ff */
[----:B------:R-:W-:Y:S01]  /*6350*/  IMAD.U32 R14, R129, 0x10000, RZ ;  /* 0x00010000810e7824 */ /* 0x000fe200078e00ff */
[----:B------:R-:W-:-:S02]  /*6360*/  SHF.R.U32.HI R36, RZ, 0x8, R37 ;  /* 0x00000008ff247819 */ /* 0x000fc40000011625 */
[----:B------:R-:W-:Y:S02]  /*6370*/  SHF.R.U32.HI R131, RZ, 0x10, R39 ;  /* 0x00000010ff837819 */ /* 0x000fe40000011627 */
[----:B------:R-:W-:Y:S01]  /*6380*/  LOP3.LUT R39, R39, 0xff0000ff, RZ, 0xc0, !PT ;  /* 0xff0000ff27277812 */ /* 0x000fe200078ec0ff */
[----:B------:R-:W-:Y:S01]  /*6390*/  IMAD.SHL.U32 R36, R36, 0x100, RZ ;  /* 0x0000010024247824 */ /* 0x000fe200078e00ff */
[----:B------:R-:W-:Y:S01]  /*63a0*/  LOP3.LUT R15, R15, 0xff00, R12, 0xf8, !PT ;  /* 0x0000ff000f0f7812 */ /* 0x000fe200078ef80c */
[----:B------:R-:W-:Y:S01]  /*63b0*/  IMAD.U32 R131, R131, 0x10000, RZ ;  /* 0x0001000083837824 */ /* 0x000fe200078e00ff */
[----:B------:R-:W-:Y:S02]  /*63c0*/  SHF.R.U32.HI R128, RZ, 0x10, R37 ;  /* 0x00000010ff807819 */ /* 0x000fe40000011625 */
[----:B------:R-:W-:Y:S02]  /*63d0*/  LOP3.LUT R132, R39, 0xff00, R38, 0xf8, !PT ;  /* 0x0000ff0027847812 */ /* 0x000fe400078ef826 */
[----:B------:R-:W-:-:S02]  /*63e0*/  SHF.L.U32 R12, R127, 0x10, RZ ;  /* 0x000000107f0c7819 */ /* 0x000fc400000006ff */
[----:B------:R-:W-:Y:S02]  /*63f0*/  LOP3.LUT R37, R37, 0xff0000ff, RZ, 0xc0, !PT ;  /* 0xff0000ff25257812 */ /* 0x000fe400078ec0ff */
[----:B------:R-:W-:Y:S02]  /*6400*/  F2FP.F16.E4M3.UNPACK_B R129, R126.H1 ;  /* 0x0000007eff81723e */ /* 0x000fe400030006ff */
[----:B--2---:R-:W-:Y:S02]  /*6410*/  F2FP.F16.E4M3.UNPACK_B R127, R44.H1 ;  /* 0x0000002cff7f723e */ /* 0x004fe400030006ff */
[----:B0-----:R-:W-:Y:S02]  /*6420*/  F2FP.F16.E4M3.UNPACK_B R38, R40.H1 ;  /* 0x00000028ff26723e */ /* 0x001fe400030006ff */
[----:B------:R-:W-:Y:S01]  /*6430*/  LOP3.LUT R130, R37, 0xff00, R36, 0xf8, !PT ;  /* 0x0000ff0025827812 */ /* 0x000fe200078ef824 */
[----:B------:R-:W-:Y:S01]  /*6440*/  HADD2.F32 R37, -RZ, R127.H0_H0 ;  /* 0x2000007fff257230 */ /* 0x000fe20000004100 */
[----:B------:R-:W-:Y:S01]  /*6450*/  LOP3.LUT R14, R13, 0xff0000, R14, 0xf8, !PT ;  /* 0x00ff00000d0e7812 */ /* 0x000fe200078ef80e */
[----:B------:R-:W-:Y:S01]  /*6460*/  HADD2.F32 R13, -RZ, R129.H0_H0 ;  /* 0x20000081ff0d7230 */ /* 0x000fe20000004100 */
[----:B------:R-:W-:Y:S01]  /*6470*/  F2FP.F16.E4M3.UNPACK_B R39, R125.H1 ;  /* 0x0000007dff27723e */ /* 0x000fe200030006ff */
[----:B------:R-:W-:Y:S01]  /*6480*/  HADD2.F32 R36, -RZ, R38.H0_H0 ;  /* 0x20000026ff247230 */ /* 0x000fe20000004100 */
[----:B------:R-:W-:Y:S01]  /*6490*/  LOP3.LUT R12, R15, 0xff0000, R12, 0xf8, !PT ;  /* 0x00ff00000f0c7812 */ /* 0x000fe200078ef80c */
[----:B------:R-:W-:-:S02]  /*64a0*/  IMAD.U32 R15, R128, 0x10000, RZ ;  /* 0x00010000800f7824 */ /* 0x000fc400078e00ff */
[CC--:B------:R-:W-:Y:S01]  /*64b0*/  FMUL.FTZ R133, R37.reuse, R13.reuse ;  /* 0x0000000d25857220 */ /* 0x0c0fe20000410000 */
[----:B------:R-:W-:Y:S02]  /*64c0*/  HADD2.F32 R128, -RZ, R39.H0_H0 ;  /* 0x20000027ff807230 */ /* 0x000fe40000004100 */
[----:B------:R-:W-:Y:S01]  /*64d0*/  FMUL.FTZ R134, R36, R13 ;  /* 0x0000000d24867220 */ /* 0x000fe20000410000 */
[----:B------:R-:W-:Y:S01]  /*64e0*/  LOP3.LUT R13, R132, 0xff0000, R131, 0xf8, !PT ;  /* 0x00ff0000840d7812 */ /* 0x000fe200078ef883 */
[----:B------:R-:W-:Y:S01]  /*64f0*/  HADD2.F32 R132, -RZ, R129.H1_H1 ;  /* 0x30000081ff847230 */ /* 0x000fe20000004100 */
[----:B------:R-:W-:Y:S01]  /*6500*/  F2FP.F16.E4M3.UNPACK_B R129, R126 ;  /* 0x0000007eff81723e */ /* 0x000fe200020006ff */
[-C--:B------:R-:W-:Y:S01]  /*6510*/  FFMA.FTZ R36, R36, R128.reuse, -R133 ;  /* 0x0000008024247223 */ /* 0x080fe20000010885 */
[----:B------:R-:W-:Y:S01]  /*6520*/  FFMA.FTZ R37, R37, R128, R134 ;  /* 0x0000008025257223 */ /* 0x000fe20000010086 */
[----:B------:R-:W-:Y:S01]  /*6530*/  HADD2.F32 R128, -RZ, R39.H1_H1 ;  /* 0x30000027ff807230 */ /* 0x000fe20000004100 */
[----:B------:R-:W-:Y:S01]  /*6540*/  F2FP.F16.E4M3.UNPACK_B R44, R44 ;  /* 0x0000002cff2c723e */ /* 0x000fe200020006ff */
[----:B------:R-:W-:Y:S01]  /*6550*/  HADD2.F32 R127, -RZ, R127.H1_H1 ;  /* 0x3000007fff7f7230 */ /* 0x000fe20000004100 */
[----:B------:R-:W-:Y:S01]  /*6560*/  F2FP.F16.E4M3.UNPACK_B R40, R40 ;  /* 0x00000028ff28723e */ /* 0x000fe200020006ff */
[----:B------:R-:W-:Y:S01]  /*6570*/  HADD2.F32 R39, -RZ, R38.H1_H1 ;  /* 0x30000026ff277230 */ /* 0x000fe20000004100 */
[----:B------:R-:W-:Y:S01]  /*6580*/  LOP3.LUT R15, R130, 0xff0000, R15, 0xf8, !PT ;  /* 0x00ff0000820f7812 */ /* 0x000fe200078ef80f */
[----:B------:R-:W-:Y:S01]  /*6590*/  HADD2.F32 R130, -RZ, R129.H0_H0 ;  /* 0x20000081ff827230 */ /* 0x000fe20000004100 */
[----:B------:R-:W-:Y:S01]  /*65a0*/  F2FP.F16.E4M3.UNPACK_B R126, R125 ;  /* 0x0000007dff7e723e */ /* 0x000fe200020006ff */
[-C--:B------:R-:W-:Y:S01]  /*65b0*/  FMUL.FTZ R134, R127, R132.reuse ;  /* 0x000000847f867220 */ /* 0x080fe20000410000 */
[----:B------:R-:W-:Y:S01]  /*65c0*/  FMUL.FTZ R132, R39, R132 ;  /* 0x0000008427847220 */ /* 0x000fe20000410000 */
[----:B------:R-:W-:-:S02]  /*65d0*/  HADD2.F32 R125, -RZ, R44.H0_H0 ;  /* 0x2000002cff7d7230 */ /* 0x000fc40000004100 */
[----:B------:R-:W-:Y:S02]  /*65e0*/  HADD2.F32 R38, -RZ, R40.H0_H0 ;  /* 0x20000028ff267230 */ /* 0x000fe40000004100 */
[-C--:B------:R-:W-:Y:S01]  /*65f0*/  FFMA.FTZ R135, R39, R128.reuse, -R134 ;  /* 0x0000008027877223 */ /* 0x080fe20000010886 */
[----:B------:R-:W-:Y:S01]  /*6600*/  FFMA.FTZ R134, R127, R128, R132 ;  /* 0x000000807f867223 */ /* 0x000fe20000010084 */
[----:B------:R-:W-:Y:S02]  /*6610*/  HADD2.F32 R39, -RZ, R126.H0_H0 ;  /* 0x2000007eff277230 */ /* 0x000fe40000004100 */
[-C--:B------:R-:W-:Y:S01]  /*6620*/  FMUL.FTZ R127, R125, R130.reuse ;  /* 0x000000827d7f7220 */ /* 0x080fe20000410000 */
[----:B------:R-:W-:Y:S01]  /*6630*/  FMUL.FTZ R128, R38, R130 ;  /* 0x0000008226807220 */ /* 0x000fe20000410000 */
[----:B------:R-:W-:Y:S01]  /*6640*/  HADD2.F32 R129, -RZ, R129.H1_H1 ;  /* 0x30000081ff817230 */ /* 0x000fe20000004100 */
[----:B------:R-:W-:Y:S01]  /*6650*/  F2FP.SATFINITE.E4M3.F32.PACK_AB_MERGE_C R37, R134, R37, RZ ;  /* 0x000000258625723e */ /* 0x000fe200048070ff */
[----:B------:R-:W-:-:S02]  /*6660*/  HADD2.F32 R44, -RZ, R44.H1_H1 ;  /* 0x3000002cff2c7230 */ /* 0x000fc40000004100 */
[-C--:B------:R-:W-:Y:S01]  /*6670*/  FFMA.FTZ R130, R38, R39.reuse, -R127 ;  /* 0x0000002726827223 */ /* 0x080fe2000001087f */
[----:B------:R-:W-:Y:S01]  /*6680*/  FFMA.FTZ R131, R125, R39, R128 ;  /* 0x000000277d837223 */ /* 0x000fe20000010080 */
[----:B------:R-:W-:Y:S01]  /*6690*/  HADD2.F32 R40, -RZ, R40.H1_H1 ;  /* 0x30000028ff287230 */ /* 0x000fe20000004100 */
[----:B------:R-:W-:Y:S01]  /*66a0*/  F2FP.F16.E4M3.UNPACK_B R127, R124.H1 ;  /* 0x0000007cff7f723e */ /* 0x000fe200030006ff */
[----:B------:R-:W-:Y:S02]  /*66b0*/  HADD2.F32 R39, -RZ, R126.H1_H1 ;  /* 0x3000007eff277230 */ /* 0x000fe40000004100 */
[-C--:B------:R-:W-:Y:S01]  /*66c0*/  FMUL.FTZ R133, R44, R129.reuse ;  /* 0x000000812c857220 */ /* 0x080fe20000410000 */
        /* <DEDUP_REMOVED lines=16> */
[----:B------:R-:W-:Y:S01]  /*67d0*/  FFMA.FTZ R136, R39, R44, -R136 ;  /* 0x0000002c27887223 */ /* 0x000fe20000010888 */
[----:B------:R-:W-:Y:S01]  /*67e0*/  HADD2.F32 R38, -RZ, R38.H1_H1 ;  /* 0x30000026ff267230 */ /* 0x000fe20000004100 */
[----:B------:R-:W-:Y:S01]  /*67f0*/  F2FP.F16.E4M3.UNPACK_B R42, R42 ;  /* 0x0000002aff2a723e */ /* 0x000fe200020006ff */
[----:B------:R-:W-:Y:S02]  /*6800*/  HADD2.F32 R126, -RZ, R126.H1_H1 ;  /* 0x3000007eff7e7230 */ /* 0x000fe40000004100 */
[-C--:B------:R-:W-:Y:S01]  /*6810*/  FMUL.FTZ R39, R125, R127.reuse ;  /* 0x0000007f7d277220 */ /* 0x080fe20000410000 */
[----:B------:R-:W-:Y:S01]  /*6820*/  FFMA.FTZ R128, R40, R44, R129 ;  /* 0x0000002c28807223 */ /* 0x000fe20000010081 */
[C---:B------:R-:W-:Y:S01]  /*6830*/  FMUL.FTZ R138, R38.reuse, R127 ;  /* 0x0000007f268a7220 */ /* 0x040fe20000410000 */
[----:B------:R-:W-:Y:S02]  /*6840*/  HADD2.F32 R44, -RZ, R124.H0_H0 ;  /* 0x2000007cff2c7230 */ /* 0x000fe40000004100 */
[----:B------:R-:W-:Y:S01]  /*6850*/  FFMA.FTZ R139, R38, R126, -R39 ;  /* 0x0000007e268b7223 */ /* 0x000fe20000010827 */
[----:B------:R-:W-:Y:S01]  /*6860*/  F2FP.F16.E4M3.UNPACK_B R122, R122 ;  /* 0x0000007aff7a723e */ /* 0x000fe200020006ff */
[----:B------:R-:W-:-:S02]  /*6870*/  HADD2.F32 R39, -RZ, R46.H0_H0 ;  /* 0x2000002eff277230 */ /* 0x000fc40000004100 */
[----:B------:R-:W-:Y:S01]  /*6880*/  FFMA.FTZ R141, R125, R126, R138 ;  /* 0x0000007e7d8d7223 */ /* 0x000fe2000001008a */
[----:B------:R-:W-:Y:S01]  /*6890*/  HADD2.F32 R38, -RZ, R42.H0_H0 ;  /* 0x2000002aff267230 */ /* 0x000fe20000004100 */
[----:B------:R-:W-:Y:S01]  /*68a0*/  F2FP.SATFINITE.E4M3.F32.PACK_AB_MERGE_C R36, R135, R36, RZ ;  /* 0x000000248724723e */ /* 0x000fe200048070ff */
[----:B------:R-:W-:Y:S02]  /*68b0*/  HADD2.F32 R127, -RZ, R124.H1_H1 ;  /* 0x3000007cff7f7230 */ /* 0x000fe40000004100 */
[-C--:B------:R-:W-:Y:S01]  /*68c0*/  FMUL.FTZ R129, R39, R44.reuse ;  /* 0x0000002c27817220 */ /* 0x080fe20000410000 */
[----:B------:R-:W-:Y:S02]  /*68d0*/  HADD2.F32 R46, -RZ, R46.H1_H1 ;  /* 0x3000002eff2e7230 */ /* 0x000fe40000004100 */
[----:B------:R-:W-:Y:S01]  /*68e0*/  FMUL.FTZ R44, R38, R44 ;  /* 0x0000002c262c7220 */ /* 0x000fe20000410000 */
[----:B------:R-:W-:Y:S01]  /*68f0*/  HADD2.F32 R40, -RZ, R122.H0_H0 ;  /* 0x2000007aff287230 */ /* 0x000fe20000004100 */
[----:B------:R-:W-:Y:S01]  /*6900*/  F2FP.SATFINITE.E4M3.F32.PACK_AB_MERGE_C R136, R139, R136, RZ ;  /* 0x000000888b88723e */ /* 0x000fe200048070ff */
[----:B------:R-:W-:-:S02]  /*6910*/  HADD2.F32 R42, -RZ, R42.H1_H1 ;  /* 0x3000002aff2a7230 */ /* 0x000fc40000004100 */
[-C--:B------:R-:W-:Y:S01]  /*6920*/  FMUL.FTZ R137, R46, R127.reuse ;  /* 0x0000007f2e897220 */ /* 0x080fe20000410000 */
[----:B------:R-:W-:Y:S02]  /*6930*/  HADD2.F32 R125, -RZ, R122.H1_H1 ;  /* 0x3000007aff7d7230 */ /* 0x000fe40000004100 */
[-C--:B------:R-:W-:Y:S01]  /*6940*/  FFMA.FTZ R129, R38, R40.reuse, -R129 ;  /* 0x0000002826817223 */ /* 0x080fe20000010881 */
[----:B------:R-:W-:Y:S01]  /*6950*/  FFMA.FTZ R126, R39, R40, R44 ;  /* 0x00000028277e7223 */ /* 0x000fe2000001002c */
[C---:B------:R-:W-:Y:S01]  /*6960*/  FMUL.FTZ R127, R42.reuse, R127 ;  /* 0x0000007f2a7f7220 */ /* 0x040fe20000410000 */
[----:B------:R-:W-:Y:S01]  /*6970*/  F2FP.F16.E4M3.UNPACK_B R38, R45 ;  /* 0x0000002dff26723e */ /* 0x000fe200020006ff */
[----:B------:R-:W-:Y:S01]  /*6980*/  FFMA.FTZ R42, R42, R125, -R137 ;  /* 0x0000007d2a2a7223 */ /* 0x000fe20000010889 */
[----:B------:R-:W-:Y:S01]  /*6990*/  F2FP.F16.E4M3.UNPACK_B R39, R15 ;  /* 0x0000000fff27723e */ /* 0x000fe200020006ff */
[----:B------:R-:W-:Y:S01]  /*69a0*/  FFMA.FTZ R125, R46, R125, R127 ;  /* 0x0000007d2e7d7223 */ /* 0x000fe2000001007f */
[----:B------:R-:W-:Y:S01]  /*69b0*/  F2FP.SATFINITE.E4M3.F32.PACK_AB_MERGE_C R44, R132, R131, R37 ;  /* 0x00000083842c723e */ /* 0x000fe20004807025 */
[--C-:B------:R-:W-:Y:S01]  /*69c0*/  HADD2.F32 R122, -RZ, R38.reuse.H0_H0 ;  /* 0x20000026ff7a7230 */ /* 0x100fe20000004100 */
[----:B------:R-:W-:Y:S01]  /*69d0*/  F2FP.F16.E4M3.UNPACK_B R37, R41 ;  /* 0x00000029ff25723e */ /* 0x000fe200020006ff */
[----:B------:R-:W-:Y:S01]  /*69e0*/  HADD2.F32 R127, -RZ, R39.H0_H0 ;  /* 0x20000027ff7f7230 */ /* 0x000fe20000004100 */
[----:B------:R-:W-:Y:S01]  /*69f0*/  F2FP.SATFINITE.E4M3.F32.PACK_AB_MERGE_C R46, R141, R128, RZ ;  /* 0x000000808d2e723e */ /* 0x000fe200048070ff */
[----:B------:R-:W-:Y:S01]  /*6a00*/  HADD2.F32 R38, -RZ, R38.H1_H1 ;  /* 0x30000026ff267230 */ /* 0x000fe20000004100 */
[----:B------:R-:W-:Y:S01]  /*6a10*/  F2FP.SATFINITE.E4M3.F32.PACK_AB_MERGE_C R40, R133, R130, R36 ;  /* 0x000000828528723e */ /* 0x000fe20004807024 */
[----:B------:R-:W-:Y:S01]  /*6a20*/  HADD2.F32 R36, -RZ, R37.H0_H0 ;  /* 0x20000025ff247230 */ /* 0x000fe20000004100 */
[----:B------:R-:W-:-:S02]  /*6a30*/  F2FP.F16.E4M3.UNPACK_B R124, R14 ;  /* 0x0000000eff7c723e */ /* 0x000fc400020006ff */
[----:B------:R-:W-:Y:S01]  /*6a40*/  F2FP.SATFINITE.E4M3.F32.PACK_AB_MERGE_C R42, R42, R129, R136 ;  /* 0x000000812a2a723e */ /* 0x000fe20004807088 */
[-C--:B------:R-:W-:Y:S01]  /*6a50*/  FMUL.FTZ R129, R122, R127.reuse ;  /* 0x0000007f7a817220 */ /* 0x080fe20000410000 */
[----:B------:R-:W-:Y:S01]  /*6a60*/  F2FP.SATFINITE.E4M3.F32.PACK_AB_MERGE_C R46, R125, R126, R46 ;  /* 0x0000007e7d2e723e */ /* 0x000fe2000480702e */
[--C-:B------:R-:W-:Y:S02]  /*6a70*/  HADD2.F32 R125, -RZ, R124.reuse.H0_H0 ;  /* 0x2000007cff7d7230 */ /* 0x100fe40000004100 */
[----:B------:R-:W-:Y:S01]  /*6a80*/  FMUL.FTZ R127, R36, R127 ;  /* 0x0000007f247f7220 */ /* 0x000fe20000410000 */
[----:B------:R-:W-:Y:S01]  /*6a90*/  HADD2.F32 R126, -RZ, R39.H1_H1 ;  /* 0x30000027ff7e7230 */ /* 0x000fe20000004100 */
[----:B------:R-:W-:Y:S01]  /*6aa0*/  F2FP.F16.E4M3.UNPACK_B R41, R41.H1 ;  /* 0x00000029ff29723e */ /* 0x000fe200030006ff */
[----:B------:R-:W-:Y:S02]  /*6ab0*/  HADD2.F32 R39, -RZ, R37.H1_H1 ;  /* 0x30000025ff277230 */ /* 0x000fe40000004100 */
[----:B------:R-:W-:Y:S01]  /*6ac0*/  FFMA.FTZ R37, R122, R125, R127 ;  /* 0x0000007d7a257223 */ /* 0x000fe2000001007f */
[----:B------:R-:W-:-:S02]  /*6ad0*/  HADD2.F32 R124, -RZ, R124.H1_H1 ;  /* 0x3000007cff7c7230 */ /* 0x000fc40000004100 */
[-C--:B------:R-:W-:Y:S01]  /*6ae0*/  FMUL.FTZ R122, R38, R126.reuse ;  /* 0x0000007e267a7220 */ /* 0x080fe20000410000 */
[----:B------:R-:W-:Y:S01]  /*6af0*/  FFMA.FTZ R36, R36, R125, -R129 ;  /* 0x0000007d24247223 */ /* 0x000fe20000010881 */
[C---:B------:R-:W-:Y:S01]  /*6b00*/  FMUL.FTZ R125, R39.reuse, R126 ;  /* 0x0000007e277d7220 */ /* 0x040fe20000410000 */
[----:B------:R-:W-:Y:S01]  /*6b10*/  F2FP.F16.E4M3.UNPACK_B R45, R45.H1 ;  /* 0x0000002dff2d723e */ /* 0x000fe200030006ff */
[-C--:B------:R-:W-:Y:S01]  /*6b20*/  FFMA.FTZ R39, R39, R124.reuse, -R122 ;  /* 0x0000007c27277223 */ /* 0x080fe2000001087a */
[----:B------:R-:W-:Y:S01]  /*6b30*/  F2FP.F16.E4M3.UNPACK_B R122, R15.H1 ;  /* 0x0000000fff7a723e */ /* 0x000fe200030006ff */
[----:B------:R-:W-:Y:S01]  /*6b40*/  FFMA.FTZ R130, R38, R124, R125 ;  /* 0x0000007c26827223 */ /* 0x000fe2000001007d */
[----:B------:R-:W-:Y:S01]  /*6b50*/  HADD2.F32 R15, -RZ, R41.H0_H0 ;  /* 0x20000029ff0f7230 */ /* 0x000fe20000004100 */
[----:B------:R-:W-:Y:S01]  /*6b60*/  F2FP.F16.E4M3.UNPACK_B R14, R14.H1 ;  /* 0x0000000eff0e723e */ /* 0x000fe200030006ff */
[----:B------:R-:W-:Y:S01]  /*6b70*/  HADD2.F32 R38, -RZ, R45.H0_H0 ;  /* 0x2000002dff267230 */ /* 0x000fe20000004100 */
[----:B------:R-:W-:Y:S01]  /*6b80*/  F2FP.F16.E4M3.UNPACK_B R127, R13.H1 ;  /* 0x0000000dff7f723e */ /* 0x000fe200030006ff */
[----:B------:R-:W-:-:S02]  /*6b90*/  HADD2.F32 R124, -RZ, R122.H0_H0 ;  /* 0x2000007aff7c7230 */ /* 0x000fc40000004100 */
[----:B------:R-:W-:Y:S02]  /*6ba0*/  HADD2.F32 R45, -RZ, R45.H1_H1 ;  /* 0x3000002dff2d7230 */ /* 0x000fe40000004100 */
[----:B------:R-:W-:Y:S02]  /*6bb0*/  HADD2.F32 R126, -RZ, R122.H1_H1 ;  /* 0x3000007aff7e7230 */ /* 0x000fe40000004100 */
[-C--:B------:R-:W-:Y:S01]  /*6bc0*/  FMUL.FTZ R128, R38, R124.reuse ;  /* 0x0000007c26807220 */ /* 0x080fe20000410000 */
[----:B------:R-:W-:Y:S01]  /*6bd0*/  FMUL.FTZ R125, R15, R124 ;  /* 0x0000007c0f7d7220 */ /* 0x000fe20000410000 */
[----:B------:R-:W-:Y:S02]  /*6be0*/  HADD2.F32 R41, -RZ, R41.H1_H1 ;  /* 0x30000029ff297230 */ /* 0x000fe40000004100 */
[--C-:B------:R-:W-:Y:S02]  /*6bf0*/  HADD2.F32 R122, -RZ, R14.reuse.H0_H0 ;  /* 0x2000000eff7a7230 */ /* 0x100fe40000004100 */
[----:B------:R-:W-:-:S02]  /*6c00*/  HADD2.F32 R124, -RZ, R14.H1_H1 ;  /* 0x3000000eff7c7230 */ /* 0x000fc40000004100 */
[-C--:B------:R-:W-:Y:S01]  /*6c10*/  FMUL.FTZ R14, R45, R126.reuse ;  /* 0x0000007e2d0e7220 */ /* 0x080fe20000410000 */
[----:B------:R-:W-:Y:S01]  /*6c20*/  FMUL.FTZ R126, R41, R126 ;  /* 0x0000007e297e7220 */ /* 0x000fe20000410000 */
[-C--:B------:R-:W-:Y:S01]  /*6c30*/  FFMA.FTZ R131, R15, R122.reuse, -R128 ;  /* 0x0000007a0f837223 */ /* 0x080fe20000010880 */
[----:B------:R-:W-:Y:S01]  /*6c40*/  FFMA.FTZ R132, R38, R122, R125 ;  /* 0x0000007a26847223 */ /* 0x000fe2000001007d */
[-C--:B------:R-:W-:Y:S01]  /*6c50*/  FFMA.FTZ R134, R41, R124.reuse, -R14 ;  /* 0x0000007c29867223 */ /* 0x080fe2000001080e */
[----:B------:R-:W-:Y:S01]  /*6c60*/  F2FP.F16.E4M3.UNPACK_B R41, R47 ;  /* 0x0000002fff29723e */ /* 0x000fe200020006ff */
[----:B------:R-:W-:Y:S01]  /*6c70*/  FFMA.FTZ R133, R45, R124, R126 ;  /* 0x0000007c2d857223 */ /* 0x000fe2000001007e */
[----:B------:R-:W-:Y:S01]  /*6c80*/  F2FP.F16.E4M3.UNPACK_B R14, R43 ;  /* 0x0000002bff0e723e */ /* 0x000fe200020006ff */
[----:B------:R-:W-:Y:S01]  /*6c90*/  HADD2.F32 R129, -RZ, R127.H0_H0 ;  /* 0x2000007fff817230 */ /* 0x000fe20000004100 */
[----:B------:R-:W-:Y:S01]  /*6ca0*/  F2FP.F16.E4M3.UNPACK_B R47, R47.H1 ;  /* 0x0000002fff2f723e */ /* 0x000fe200030006ff */
[--C-:B------:R-:W-:Y:S01]  /*6cb0*/  HADD2.F32 R45, -RZ, R41.reuse.H0_H0 ;  /* 0x20000029ff2d7230 */ /* 0x100fe20000004100 */
[----:B------:R-:W-:Y:S01]  /*6cc0*/  F2FP.F16.E4M3.UNPACK_B R43, R43.H1 ;  /* 0x0000002bff2b723e */ /* 0x000fe200030006ff */
[----:B------:R-:W-:Y:S01]  /*6cd0*/  HADD2.F32 R15, -RZ, R14.H0_H0 ;  /* 0x2000000eff0f7230 */ /* 0x000fe20000004100 */
[----:B------:R-:W-:Y:S01]  /*6ce0*/  F2FP.F16.E4M3.UNPACK_B R126, R13 ;  /* 0x0000000dff7e723e */ /* 0x000fe200020006ff */
[----:B------:R-:W-:Y:S01]  /*6cf0*/  HADD2.F32 R41, -RZ, R41.H1_H1 ;  /* 0x30000029ff297230 */ /* 0x000fe20000004100 */
[-C--:B------:R-:W-:Y:S01]  /*6d00*/  F2FP.F16.E4M3.UNPACK_B R13, R12.reuse ;  /* 0x0000000cff0d723e */ /* 0x080fe200020006ff */
[----:B------:R-:W-:Y:S01]  /*6d10*/  HADD2.F32 R38, -RZ, R43.H0_H0 ;  /* 0x2000002bff267230 */ /* 0x000fe20000004100 */
[----:B------:R-:W-:Y:S01]  /*6d20*/  F2FP.F16.E4M3.UNPACK_B R122, R12.H1 ;  /* 0x0000000cff7a723e */ /* 0x000fe200030006ff */
[----:B------:R-:W-:Y:S01]  /*6d30*/  HADD2.F32 R12, -RZ, R47.H0_H0 ;  /* 0x2000002fff0c7230 */ /* 0x000fe20000004100 */
[----:B------:R-:W-:Y:S01]  /*6d40*/  F2FP.SATFINITE.E4M3.F32.PACK_AB_MERGE_C R131, R134, R131, RZ ;  /* 0x000000838683723e */ /* 0x000fe200048070ff */
[----:B------:R-:W-:Y:S01]  /*6d50*/  HADD2.F32 R128, -RZ, R126.H0_H0 ;  /* 0x2000007eff807230 */ /* 0x000fe20000004100 */
[----:B------:R-:W-:Y:S01]  /*6d60*/  F2FP.SATFINITE.E4M3.F32.PACK_AB_MERGE_C R132, R133, R132, RZ ;  /* 0x000000848584723e */ /* 0x000fe200048070ff */
[----:B------:R-:W-:-:S02]  /*6d70*/  HADD2.F32 R125, -RZ, R122.H0_H0 ;  /* 0x2000007aff7d7230 */ /* 0x000fc40000004100 */
[-C--:B------:R-:W-:Y:S01]  /*6d80*/  FMUL.FTZ R135, R12, R129.reuse ;  /* 0x000000810c877220 */ /* 0x080fe20000410000 */
[----:B------:R-:W-:Y:S01]  /*6d90*/  FMUL.FTZ R129, R38, R129 ;  /* 0x0000008126817220 */ /* 0x000fe20000410000 */
[----:B------:R-:W-:Y:S02]  /*6da0*/  HADD2.F32 R47, -RZ, R47.H1_H1 ;  /* 0x3000002fff2f7230 */ /* 0x000fe40000004100 */
[----:B------:R-:W-:Y:S01]  /*6db0*/  FMUL.FTZ R136, R45, R128 ;  /* 0x000000802d887220 */ /* 0x000fe20000410000 */
[----:B------:R-:W-:Y:S02]  /*6dc0*/  HADD2.F32 R43, -RZ, R43.H1_H1 ;  /* 0x3000002bff2b7230 */ /* 0x000fe40000004100 */
[-C--:B------:R-:W-:Y:S01]  /*6dd0*/  FFMA.FTZ R129, R12, R125.reuse, R129 ;  /* 0x0000007d0c817223 */ /* 0x080fe20000010081 */
[----:B------:R-:W-:Y:S02]  /*6de0*/  HADD2.F32 R12, -RZ, R127.H1_H1 ;  /* 0x3000007fff0c7230 */ /* 0x000fe40000004100 */
[----:B------:R-:W-:Y:S01]  /*6df0*/  FFMA.FTZ R135, R38, R125, -R135 ;  /* 0x0000007d26877223 */ /* 0x000fe20000010887 */
[----:B------:R-:W-:-:S02]  /*6e00*/  HADD2.F32 R124, -RZ, R13.H0_H0 ;  /* 0x2000000dff7c7230 */ /* 0x000fc40000004100 */
[----:B------:R-:W-:Y:S01]  /*6e10*/  FMUL.FTZ R128, R15, R128 ;  /* 0x000000800f807220 */ /* 0x000fe20000410000 */
[----:B------:R-:W-:Y:S02]  /*6e20*/  HADD2.F32 R126, -RZ, R126.H1_H1 ;  /* 0x3000007eff7e7230 */ /* 0x000fe40000004100 */
[-C--:B------:R-:W-:Y:S01]  /*6e30*/  FMUL.FTZ R38, R47, R12.reuse ;  /* 0x0000000c2f267220 */ /* 0x080fe20000410000 */
[----:B------:R-:W-:Y:S02]  /*6e40*/  HADD2.F32 R14, -RZ, R14.H1_H1 ;  /* 0x3000000eff0e7230 */ /* 0x000fe40000004100 */
[----:B------:R-:W-:Y:S01]  /*6e50*/  FMUL.FTZ R12, R43, R12 ;  /* 0x0000000c2b0c7220 */ /* 0x000fe20000410000 */
[----:B------:R-:W-:Y:S02]  /*6e60*/  HADD2.F32 R122, -RZ, R122.H1_H1 ;  /* 0x3000007aff7a7230 */ /* 0x000fe40000004100 */
[----:B------:R-:W-:Y:S01]  /*6e70*/  FFMA.FTZ R136, R15, R124, -R136 ;  /* 0x0000007c0f887223 */ /* 0x000fe20000010888 */
[----:B------:R-:W-:-:S02]  /*6e80*/  HADD2.F32 R13, -RZ, R13.H1_H1 ;  /* 0x3000000dff0d7230 */ /* 0x000fc40000004100 */
[-C--:B------:R-:W-:Y:S01]  /*6e90*/  FMUL.FTZ R15, R41, R126.reuse ;  /* 0x0000007e290f7220 */ /* 0x080fe20000410000 */
[C---:B------:R-:W-:Y:S01]  /*6ea0*/  FMUL.FTZ R126, R14.reuse, R126 ;  /* 0x0000007e0e7e7220 */ /* 0x040fe20000410000 */
[-C--:B------:R-:W-:Y:S01]  /*6eb0*/  FFMA.FTZ R38, R43, R122.reuse, -R38 ;  /* 0x0000007a2b267223 */ /* 0x080fe20000010826 */
[----:B------:R-:W-:Y:S01]  /*6ec0*/  FFMA.FTZ R12, R47, R122, R12 ;  /* 0x0000007a2f0c7223 */ /* 0x000fe2000001000c */
[-C--:B------:R-:W-:Y:S01]  /*6ed0*/  FFMA.FTZ R15, R14, R13.reuse, -R15 ;  /* 0x0000000d0e0f7223 */ /* 0x080fe2000001080f */
[----:B------:R-:W-:Y:S01]  /*6ee0*/  FFMA.FTZ R128, R45, R124, R128 ;  /* 0x0000007c2d807223 */ /* 0x000fe20000010080 */
[----:B------:R-:W-:Y:S01]  /*6ef0*/  FFMA.FTZ R13, R41, R13, R126 ;  /* 0x0000000d290d7223 */ /* 0x000fe2000001007e */
[----:B------:R-:W-:Y:S02]  /*6f00*/  F2FP.SATFINITE.E4M3.F32.PACK_AB_MERGE_C R38, R38, R135, RZ ;  /* 0x000000872626723e */ /* 0x000fe400048070ff */
[----:B------:R-:W-:Y:S02]  /*6f10*/  F2FP.SATFINITE.E4M3.F32.PACK_AB_MERGE_C R12, R12, R129, RZ ;  /* 0x000000810c0c723e */ /* 0x000fe400048070ff */
[----:B------:R-:W-:-:S02]  /*6f20*/  F2FP.SATFINITE.E4M3.F32.PACK_AB_MERGE_C R41, R39, R36, R131 ;  /* 0x000000242729723e */ /* 0x000fc40004807083 */
[----:B------:R-:W-:Y:S02]  /*6f30*/  F2FP.SATFINITE.E4M3.F32.PACK_AB_MERGE_C R43, R15, R136, R38 ;  /* 0x000000880f2b723e */ /* 0x000fe40004807026 */
[----:B------:R-:W-:Y:S02]  /*6f40*/  F2FP.SATFINITE.E4M3.F32.PACK_AB_MERGE_C R45, R130, R37, R132 ;  /* 0x00000025822d723e */ /* 0x000fe40004807084 */
[----:B------:R-:W-:-:S07]  /*6f50*/  F2FP.SATFINITE.E4M3.F32.PACK_AB_MERGE_C R47, R13, R128, R12 ;  /* 0x000000800d2f723e */ /* 0x000fce000480700c */
.L_x_1485:
[----:B------:R-:W-:Y:S05]  /*6f60*/  BSYNC B2 ;  /* 0x0000000000027941 */ /* 0x000fea0003800000 */
.L_x_1484:
[----:B0-----:R0:W-:Y:S04]  /*6f70*/  STG.E.128 desc[UR38][R104.64], R40 ;  /* 0x0000002868007986 */ /* 0x0011e8000c101d26 */
[----:B--2---:R0:W-:Y:S02]  /*6f80*/  @!P2 STG.E.128 desc[UR38][R106.64], R44 ;  /* 0x0000002c6a00a986 */ /* 0x0041e4000c101d26 */
.L_x_1483:
[----:B------:R-:W-:Y:S05]  /*6f90*/  BSYNC B1 ;  /* 0x0000000000017941 */ /* 0x000fea0003800000 */
.L_x_1482:
[----:B------:R-:W-:Y:S01]  /*6fa0*/  ISETP.NE.AND P2, PT, R49, RZ, PT ;  /* 0x000000ff3100720c */ /* 0x000fe20003f45270 */
[----:B------:R-:W-:-:S12]  /*6fb0*/  BSSY B1, `(.L_x_1486) ;  /* 0x00000f4000017945 */ /* 0x000fd80003800000 */
[----:B------:R-:W-:Y:S05]  /*6fc0*/  @!P2 BRA `(.L_x_1487) ;  /* 0x0000000c00c8a947 */ /* 0x000fea0003800000 */
[----:B------:R-:W-:Y:S01]  /*6fd0*/  ISETP.NE.AND P4, PT, R102, RZ, PT ;  /* 0x000000ff6600720c */ /* 0x000fe20003f85270 */
[----:B------:R-:W-:Y:S01]  /*6fe0*/  BSSY B2, `(.L_x_1488) ;  /* 0x00000ee000027945 */ /* 0x000fe20003800000 */
[----:B0-----:R-:W-:Y:S02]  /*6ff0*/  IADD3 R41, P2, P3, R62, R96, R70 ;  /* 0x000000603e297210 */ /* 0x001fe40007b5e046 */
[----:B------:R-:W-:Y:S02]  /*7000*/  SEL R12, R76, R123, !P4 ;  /* 0x0000007b4c0c7207 */ /* 0x000fe40006000000 */
[----:B------:R-:W-:Y:S02]  /*7010*/  IADD3.X R36, R100, R119, R67, P2, P3 ;  /* 0x0000007764247210 */ /* 0x000fe400017e6443 */
[----:B------:R-:W-:-:S04]  /*7020*/  SHF.R.S32.HI R13, RZ, 0x1f, R12 ;  /* 0x0000001fff0d7819 */ /* 0x000fc8000001140c */
[----:B------:R-:W-:-:S04]  /*7030*/  LEA.HI R13, R13, R12, RZ, 0x5 ;  /* 0x0000000c0d0d7211 */ /* 0x000fc800078f28ff */
[----:B------:R-:W-:-:S04]  /*7040*/  SHF.R.S32.HI R12, RZ, 0x5, R13 ;  /* 0x00000005ff0c7819 */ /* 0x000fc8000001140d */
[----:B------:R-:W-:-:S04]  /*7050*/  LEA.HI.SX32 R12, R89, R12, 0x1c ;  /* 0x0000000c590c7211 */ /* 0x000fc800078fe2ff */
[----:B------:R-:W-:Y:S01]  /*7060*/  SHF.R.S32.HI R15, RZ, 0x1f, R12 ;  /* 0x0000001fff0f7819 */ /* 0x000fe2000001140c */
[----:B------:R-:W-:-:S03]  /*7070*/  IMAD.SHL.U32 R13, R12, 0x10, RZ ;  /* 0x000000100c0d7824 */ /* 0x000fc600078e00ff */
[----:B------:R-:W-:Y:S02]  /*7080*/  LEA.HI R15, R15, R12, RZ, 0x2 ;  /* 0x0000000c0f0f7211 */ /* 0x000fe400078f10ff */
[----:B------:R-:W-:Y:S02]  /*7090*/  ISETP.GE.AND P2, PT, R13, R117, PT ;  /* 0x000000750d00720c */ /* 0x000fe40003f46270 */
[----:B------:R-:W-:Y:S01]  /*70a0*/  LOP3.LUT R12, R180, 0x30, R13, 0xf8, !PT ;  /* 0x00000030b40c7812 */ /* 0x000fe200078ef80d */
[----:B------:R-:W-:-:S03]  /*70b0*/  IMAD.SHL.U32 R15, R15, 0x800, RZ ;  /* 0x000008000f0f7824 */ /* 0x000fc600078e00ff */
[----:B------:R-:W-:Y:S02]  /*70c0*/  LOP3.LUT R12, R12, R181, RZ, 0x3c, !PT ;  /* 0x000000b50c0c7212 */ /* 0x000fe400078e3cff */
[----:B------:R-:W-:-:S04]  /*70d0*/  LOP3.LUT R15, R15, 0xffffe000, RZ, 0xc0, !PT ;  /* 0xffffe0000f0f7812 */ /* 0x000fc800078ec0ff */
[----:B------:R-:W-:Y:S02]  /*70e0*/  IADD3 R12, R12, R15, R182 ;  /* 0x0000000f0c0c7210 */ /* 0x000fe40007ffe0b6 */
[--C-:B------:R-:W-:Y:S02]  /*70f0*/  @!P2 SHF.R.S32.HI R14, RZ, 0x1f, R13.reuse ;  /* 0x0000001fff0ea819 */ /* 0x100fe4000001140d */
[----:B------:R-:W-:Y:S01]  /*7100*/  @!P2 IADD3 R43, P3, P4, R62, R96, R13 ;  /* 0x000000603e2ba210 */ /* 0x000fe20007c7e00d */
[C---:B------:R-:W-:Y:S02]  /*7110*/  IMAD R13, R17.reuse, 0x6000, R85 ;  /* 0x00006000110d7824 */ /* 0x040fe400078e0255 */
[----:B------:R-:W-:Y:S01]  /*7120*/  IMAD R15, R17, 0x6000, R12 ;  /* 0x00006000110f7824 */ /* 0x000fe200078e020c */
[----:B------:R-:W-:Y:S01]  /*7130*/  @!P2 IADD3.X R14, R100, R119, R14, P3, P4 ;  /* 0x00000077640ea210 */ /* 0x000fe20001fe840e */
[----:B------:R-:W-:Y:S01]  /*7140*/  IMAD.IADD R13, R16, 0x1, R13 ;  /* 0x00000001100d7824 */ /* 0x000fe200078e020d */
[----:B------:R-:W-:-:S05]  /*7150*/  IADD3 R40, P3, R41, R94, RZ ;  /* 0x0000005e29287210 */ /* 0x000fca0007f7e0ff */
[----:B------:R-:W-:Y:S01]  /*7160*/  IMAD.X R41, R36, 0x1, R95, P3 ;  /* 0x0000000124297824 */ /* 0x000fe200018e065f */
[----:B------:R-:W-:Y:S01]  /*7170*/  @!P2 IADD3 R42, P3, R43, R94, RZ ;  /* 0x0000005e2b2aa210 */ /* 0x000fe20007f7e0ff */
[----:B------:R-:W-:-:S04]  /*7180*/  IMAD.IADD R36, R16, 0x1, R15 ;  /* 0x0000000110247824 */ /* 0x000fc800078e020f */
[----:B------:R-:W-:Y:S01]  /*7190*/  @!P2 IMAD.X R43, R14, 0x1, R95, P3 ;  /* 0x000000010e2ba824 */ /* 0x000fe200018e065f */
[----:B------:R-:W-:Y:S01]  /*71a0*/  ISETP.GE.AND P3, PT, R98, R111, PT ;  /* 0x0000006f6200720c */ /* 0x000fe20003f66270 */
[----:B------:R-:W0:Y:S04]  /*71b0*/  LDS.128 R12, [R13+0x16400] ;  /* 0x016400000d0c7984 */ /* 0x000e280000000c00 */
[----:B------:R-:W2:Y:S08]  /*71c0*/  LDS.128 R36, [R36+0x16400] ;  /* 0x0164000024247984 */ /* 0x000eb00000000c00 */
[----:B------:R-:W-:Y:S05]  /*71d0*/  @P3 BRA `(.L_x_1489) ;  /* 0x0000000c00383947 */ /* 0x000fea0003800000 */
[----:B------:R-:W-:Y:S01]  /*71e0*/  SHF.R.U32.HI R122, RZ, 0x8, R9 ;  /* 0x00000008ff7a7819 */ /* 0x000fe20000011609 */
[----:B0-----:R-:W-:Y:S01]  /*71f0*/  IMAD.MOV.U32 R32, RZ, RZ, R12 ;  /* 0x000000ffff207224 */ /* 0x001fe200078e000c */
[----:B------:R-:W-:Y:S02]  /*7200*/  SHF.R.U32.HI R46, RZ, 0x8, R33 ;  /* 0x00000008ff2e7819 */ /* 0x000fe40000011621 */
[----:B------:R-:W-:Y:S02]  /*7210*/  SHF.R.U32.HI R45, RZ, 0x8, R35 ;  /* 0x00000008ff2d7819 */ /* 0x000fe40000011623 */
[----:B------:R-:W-:Y:S02]  /*7220*/  LOP3.LUT R8, R9, 0xff0000ff, RZ, 0xc0, !PT ;  /* 0xff0000ff09087812 */ /* 0x000fe400078ec0ff */
[----:B------:R-:W-:Y:S01]  /*7230*/  SHF.R.U32.HI R105, RZ, 0x10, R9 ;  /* 0x00000010ff697819 */ /* 0x000fe20000011609 */
[----:B------:R-:W-:Y:S01]  /*7240*/  IMAD.SHL.U32 R9, R122, 0x100, RZ ;  /* 0x000001007a097824 */ /* 0x000fe200078e00ff */
[----:B------:R-:W-:-:S02]  /*7250*/  SHF.R.U32.HI R47, RZ, 0x8, R11 ;  /* 0x00000008ff2f7819 */ /* 0x000fc4000001160b */
[----:B------:R-:W-:Y:S02]  /*7260*/  LOP3.LUT R34, R33, 0xff0000ff, RZ, 0xc0, !PT ;  /* 0xff0000ff21227812 */ /* 0x000fe400078ec0ff */
[----:B------:R-:W-:Y:S01]  /*7270*/  SHF.R.U32.HI R104, RZ, 0x10, R33 ;  /* 0x00000010ff687819 */ /* 0x000fe20000011621 */
[----:B------:R-:W-:Y:S01]  /*7280*/  IMAD.SHL.U32 R33, R46, 0x100, RZ ;  /* 0x000001002e217824 */ /* 0x000fe200078e00ff */
[----:B------:R-:W-:Y:S02]  /*7290*/  LOP3.LUT R44, R35, 0xff0000ff, RZ, 0xc0, !PT ;  /* 0xff0000ff232c7812 */ /* 0x000fe400078ec0ff */
[----:B------:R-:W-:Y:S01]  /*72a0*/  SHF.R.U32.HI R106, RZ, 0x10, R35 ;  /* 0x00000010ff6a7819 */ /* 0x000fe20000011623 */
[----:B------:R-:W-:Y:S01]  /*72b0*/  IMAD.SHL.U32 R35, R45, 0x100, RZ ;  /* 0x000001002d237824 */ /* 0x000fe200078e00ff */
[----:B------:R-:W-:Y:S01]  /*72c0*/  LOP3.LUT R10, R11, 0xff0000ff, RZ, 0xc0, !PT ;  /* 0xff0000ff0b0a7812 */ /* 0x000fe200078ec0ff */
[----:B------:R-:W-:Y:S01]  /*72d0*/  IMAD.U32 R104, R104, 0x10000, RZ ;  /* 0x0001000068687824 */ /* 0x000fe200078e00ff */
[----:B------:R-:W-:Y:S01]  /*72e0*/  SHF.R.U32.HI R107, RZ, 0x10, R11 ;  /* 0x00000010ff6b7819 */ /* 0x000fe2000001160b */
[----:B------:R-:W-:Y:S01]  /*72f0*/  IMAD.SHL.U32 R11, R47, 0x100, RZ ;  /* 0x000001002f0b7824 */ /* 0x000fe200078e00ff */
[----:B------:R-:W-:Y:S01]  /*7300*/  LOP3.LUT R8, R8, 0xff00, R9, 0xf8, !PT ;  /* 0x0000ff0008087812 */ /* 0x000fe200078ef809 */
[----:B------:R-:W-:Y:S01]  /*7310*/  IMAD.U32 R9, R105, 0x10000, RZ ;  /* 0x0001000069097824 */ /* 0x000fe200078e00ff */
[----:B------:R-:W-:Y:S01]  /*7320*/  LOP3.LUT R47, R34, 0xff00, R33, 0xf8, !PT ;  /* 0x0000ff00222f7812 */ /* 0x000fe200078ef821 */
[----:B------:R-:W-:Y:S01]  /*7330*/  IMAD.U32 R106, R106, 0x10000, RZ ;  /* 0x000100006a6a7824 */ /* 0x000fe200078e00ff */
[----:B------:R-:W-:-:S02]  /*7340*/  LOP3.LUT R105, R44, 0xff00, R35, 0xf8, !PT ;  /* 0x0000ff002c697812 */ /* 0x000fc400078ef823 */
[-C--:B------:R-:W-:Y:S02]  /*7350*/  F2FP.F16.E4M3.UNPACK_B R46, R121.reuse.H1 ;  /* 0x00000079ff2e723e */ /* 0x080fe400030006ff */
[----:B--2---:R-:W-:Y:S02]  /*7360*/  F2FP.F16.E4M3.UNPACK_B R35, R36.H1 ;  /* 0x00000024ff23723e */ /* 0x004fe400030006ff */
[----:B------:R-:W-:Y:S02]  /*7370*/  F2FP.F16.E4M3.UNPACK_B R33, R32.H1 ;  /* 0x00000020ff21723e */ /* 0x000fe400030006ff */
[----:B------:R-:W-:Y:S01]  /*7380*/  LOP3.LUT R11, R10, 0xff00, R11, 0xf8, !PT ;  /* 0x0000ff000a0b7812 */ /* 0x000fe200078ef80b */
[----:B------:R-:W-:Y:S01]  /*7390*/  HADD2.F32 R34, -RZ, R35.H0_H0 ;  /* 0x20000023ff227230 */ /* 0x000fe20000004100 */
[----:B------:R-:W-:Y:S01]  /*73a0*/  LOP3.LUT R10, R8, 0xff0000, R9, 0xf8, !PT ;  /* 0x00ff0000080a7812 */ /* 0x000fe200078ef809 */
[----:B------:R-:W-:Y:S01]  /*73b0*/  HADD2.F32 R9, -RZ, R46.H0_H0 ;  /* 0x2000002eff097230 */ /* 0x000fe20000004100 */
[----:B------:R-:W-:Y:S01]  /*73c0*/  F2FP.F16.E4M3.UNPACK_B R44, R118.H1 ;  /* 0x00000076ff2c723e */ /* 0x000fe200030006ff */
[----:B------:R-:W-:Y:S01]  /*73d0*/  HADD2.F32 R12, -RZ, R33.H0_H0 ;  /* 0x20000021ff0c7230 */ /* 0x000fe20000004100 */
[----:B------:R-:W-:Y:S01]  /*73e0*/  F2FP.F16.E4M3.UNPACK_B R121, R121 ;  /* 0x00000079ff79723e */ /* 0x000fe200020006ff */
[----:B------:R-:W-:-:S02]  /*73f0*/  IMAD.U32 R8, R107, 0x10000, RZ ;  /* 0x000100006b087824 */ /* 0x000fc400078e00ff */
[-C--:B------:R-:W-:Y:S01]  /*7400*/  FMUL.FTZ R107, R34, R9.reuse ;  /* 0x00000009226b7220 */ /* 0x080fe20000410000 */
[--C-:B------:R-:W-:Y:S02]  /*7410*/  HADD2.F32 R45, -RZ, R44.reuse.H0_H0 ;  /* 0x2000002cff2d7230 */ /* 0x100fe40000004100 */
[C---:B------:R-:W-:Y:S01]  /*7420*/  FMUL.FTZ R125, R12.reuse, R9 ;  /* 0x000000090c7d7220 */ /* 0x040fe20000410000 */
[----:B------:R-:W-:Y:S02]  /*7430*/  F2FP.F16.E4M3.UNPACK_B R36, R36 ;  /* 0x00000024ff24723e */ /* 0x000fe400020006ff */
[----:B------:R-:W-:Y:S01]  /*7440*/  LOP3.LUT R8, R11, 0xff0000, R8, 0xf8, !PT ;  /* 0x00ff00000b087812 */ /* 0x000fe200078ef808 */
[-C--:B------:R-:W-:Y:S01]  /*7450*/  FFMA.FTZ R12, R12, R45.reuse, -R107 ;  /* 0x0000002d0c0c7223 */ /* 0x080fe2000001086b */
[----:B------:R-:W-:Y:S01]  /*7460*/  FFMA.FTZ R125, R34, R45, R125 ;  /* 0x0000002d227d7223 */ /* 0x000fe2000001007d */
[----:B------:R-:W-:Y:S01]  /*7470*/  LOP3.LUT R11, R47, 0xff0000, R104, 0xf8, !PT ;  /* 0x00ff00002f0b7812 */ /* 0x000fe200078ef868 */
[----:B------:R-:W-:Y:S01]  /*7480*/  HADD2.F32 R45, -RZ, R44.H1_H1 ;  /* 0x3000002cff2d7230 */ /* 0x000fe20000004100 */
[----:B------:R-:W-:Y:S01]  /*7490*/  F2FP.F16.E4M3.UNPACK_B R32, R32 ;  /* 0x00000020ff20723e */ /* 0x000fe200020006ff */
[----:B------:R-:W-:Y:S01]  /*74a0*/  HADD2.F32 R47, -RZ, R46.H1_H1 ;  /* 0x3000002eff2f7230 */ /* 0x000fe20000004100 */
[----:B------:R-:W-:Y:S01]  /*74b0*/  LOP3.LUT R9, R105, 0xff0000, R106, 0xf8, !PT ;  /* 0x00ff000069097812 */ /* 0x000fe200078ef86a */
[----:B------:R-:W-:Y:S01]  /*74c0*/  HADD2.F32 R44, -RZ, R35.H1_H1 ;  /* 0x30000023ff2c7230 */ /* 0x000fe20000004100 */
[----:B------:R-:W-:Y:S01]  /*74d0*/  F2FP.F16.E4M3.UNPACK_B R118, R118 ;  /* 0x00000076ff76723e */ /* 0x000fe200020006ff */
[----:B------:R-:W-:-:S02]  /*74e0*/  HADD2.F32 R34, -RZ, R33.H1_H1 ;  /* 0x30000021ff227230 */ /* 0x000fc40000004100 */
[--C-:B------:R-:W-:Y:S02]  /*74f0*/  HADD2.F32 R46, -RZ, R121.reuse.H0_H0 ;  /* 0x20000079ff2e7230 */ /* 0x100fe40000004100 */
[-C--:B------:R-:W-:Y:S01]  /*7500*/  FMUL.FTZ R105, R44, R47.reuse ;  /* 0x0000002f2c697220 */ /* 0x080fe20000410000 */
[----:B------:R-:W-:Y:S02]  /*7510*/  HADD2.F32 R35, -RZ, R36.H0_H0 ;  /* 0x20000024ff237230 */ /* 0x000fe40000004100 */
[C---:B------:R-:W-:Y:S01]  /*7520*/  FMUL.FTZ R47, R34.reuse, R47 ;  /* 0x0000002f222f7220 */ /* 0x040fe20000410000 */
[----:B------:R-:W-:Y:S02]  /*7530*/  HADD2.F32 R33, -RZ, R32.H0_H0 ;  /* 0x20000020ff217230 */ /* 0x000fe40000004100 */
[-C--:B------:R-:W-:Y:S01]  /*7540*/  FFMA.FTZ R105, R34, R45.reuse, -R105 ;  /* 0x0000002d22697223 */ /* 0x080fe20000010869 */
[----:B------:R-:W-:Y:S02]  /*7550*/  HADD2.F32 R34, -RZ, R118.H0_H0 ;  /* 0x20000076ff227230 */ /* 0x000fe40000004100 */
[----:B------:R-:W-:Y:S01]  /*7560*/  FFMA.FTZ R122, R44, R45, R47 ;  /* 0x0000002d2c7a7223 */ /* 0x000fe2000001002f */
[-C--:B------:R-:W-:Y:S01]  /*7570*/  FMUL.FTZ R44, R35, R46.reuse ;  /* 0x0000002e232c7220 */ /* 0x080fe20000410000 */
[----:B------:R-:W-:Y:S01]  /*7580*/  FMUL.FTZ R46, R33, R46 ;  /* 0x0000002e212e7220 */ /* 0x000fe20000410000 */
[----:B------:R-:W-:Y:S01]  /*7590*/  HADD2.F32 R121, -RZ, R121.H1_H1 ;  /* 0x30000079ff797230 */ /* 0x000fe20000004100 */
[----:B------:R-:W-:Y:S01]  /*75a0*/  F2FP.F16.E4M3.UNPACK_B R45, R120.H1 ;  /* 0x00000078ff2d723e */ /* 0x000fe200030006ff */
        /* <DEDUP_REMOVED lines=9> */
[----:B------:R-:W-:Y:S02]  /*7640*/  HADD2.F32 R46, -RZ, R45.H0_H0 ;  /* 0x2000002dff2e7230 */ /* 0x000fe40000004100 */
[----:B------:R-:W-:Y:S01]  /*7650*/  FFMA.FTZ R106, R32, R33, -R35 ;  /* 0x00000021206a7223 */ /* 0x000fe20000010823 */
[----:B------:R-:W-:Y:S01]  /*7660*/  F2FP.F16.E4M3.UNPACK_B R32, R14.H1 ;  /* 0x0000000eff20723e */ /* 0x000fe200030006ff */
[----:B------:R-:W-:-:S02]  /*7670*/  HADD2.F32 R35, -RZ, R34.H0_H0 ;  /* 0x20000022ff237230 */ /* 0x000fc40000004100 */
[----:B------:R-:W-:Y:S01]  /*7680*/  FFMA.FTZ R121, R36, R33, R121 ;  /* 0x0000002124797223 */ /* 0x000fe20000010079 */
[----:B------:R-:W-:Y:S01]  /*7690*/  HADD2.F32 R36, -RZ, R44.H0_H0 ;  /* 0x2000002cff247230 */ /* 0x000fe20000004100 */
[----:B------:R-:W-:Y:S01]  /*76a0*/  F2FP.F16.E4M3.UNPACK_B R38, R38 ;  /* 0x00000026ff26723e */ /* 0x000fe200020006ff */
[----:B------:R-:W-:Y:S02]  /*76b0*/  HADD2.F32 R33, -RZ, R32.H0_H0 ;  /* 0x20000020ff217230 */ /* 0x000fe40000004100 */
[----:B------:R-:W-:Y:S01]  /*76c0*/  FMUL.FTZ R118, R35, R46 ;  /* 0x0000002e23767220 */ /* 0x000fe20000410000 */
[----:B------:R-:W-:Y:S01]  /*76d0*/  HADD2.F32 R45, -RZ, R45.H1_H1 ;  /* 0x3000002dff2d7230 */ /* 0x000fe20000004100 */
[----:B------:R-:W-:Y:S01]  /*76e0*/  F2FP.F16.E4M3.UNPACK_B R120, R120 ;  /* 0x00000078ff78723e */ /* 0x000fe200020006ff */
[----:B------:R-:W-:Y:S02]  /*76f0*/  HADD2.F32 R34, -RZ, R34.H1_H1 ;  /* 0x30000022ff227230 */ /* 0x000fe40000004100 */
[----:B------:R-:W-:Y:S01]  /*7700*/  FMUL.FTZ R46, R33, R46 ;  /* 0x0000002e212e7220 */ /* 0x000fe20000410000 */
[----:B------:R-:W-:-:S02]  /*7710*/  HADD2.F32 R32, -RZ, R32.H1_H1 ;  /* 0x30000020ff207230 */ /* 0x000fc40000004100 */
[----:B------:R-:W-:Y:S01]  /*7720*/  FFMA.FTZ R118, R33, R36, -R118 ;  /* 0x0000002421767223 */ /* 0x000fe20000010876 */
[----:B------:R-:W-:Y:S02]  /*7730*/  HADD2.F32 R33, -RZ, R44.H1_H1 ;  /* 0x3000002cff217230 */ /* 0x000fe40000004100 */
[-C--:B------:R-:W-:Y:S01]  /*7740*/  FMUL.FTZ R107, R34, R45.reuse ;  /* 0x0000002d226b7220 */ /* 0x080fe20000410000 */
[----:B------:R-:W-:Y:S01]  /*7750*/  F2FP.F16.E4M3.UNPACK_B R14, R14 ;  /* 0x0000000eff0e723e */ /* 0x000fe200020006ff */
[C---:B------:R-:W-:Y:S01]  /*7760*/  FMUL.FTZ R45, R32.reuse, R45 ;  /* 0x0000002d202d7220 */ /* 0x040fe20000410000 */
[----:B------:R-:W-:Y:S01]  /*7770*/  FFMA.FTZ R44, R35, R36, R46 ;  /* 0x00000024232c7223 */ /* 0x000fe2000001002e */
[-C--:B------:R-:W-:Y:S01]  /*7780*/  FFMA.FTZ R129, R32, R33.reuse, -R107 ;  /* 0x0000002120817223 */ /* 0x080fe2000001086b */
[----:B------:R-:W-:Y:S01]  /*7790*/  F2FP.F16.E4M3.UNPACK_B R116, R116 ;  /* 0x00000074ff74723e */ /* 0x000fe200020006ff */
[----:B------:R-:W-:Y:S01]  /*77a0*/  FFMA.FTZ R131, R34, R33, R45 ;  /* 0x0000002122837223 */ /* 0x000fe2000001002d */
[----:B------:R-:W-:Y:S01]  /*77b0*/  HADD2.F32 R33, -RZ, R38.H0_H0 ;  /* 0x20000026ff217230 */ /* 0x000fe20000004100 */
[----:B------:R-:W-:Y:S01]  /*77c0*/  F2FP.SATFINITE.E4M3.F32.PACK_AB_MERGE_C R12, R105, R12, RZ ;  /* 0x0000000c690c723e */ /* 0x000fe200048070ff */
[--C-:B------:R-:W-:Y:S01]  /*77d0*/  HADD2.F32 R36, -RZ, R120.reuse.H0_H0 ;  /* 0x20000078ff247230 */ /* 0x100fe20000004100 */
[----:B------:R-:W-:Y:S01]  /*77e0*/  F2FP.SATFINITE.E4M3.F32.PACK_AB_MERGE_C R118, R129, R118, RZ ;  /* 0x000000768176723e */ /* 0x000fe200048070ff */
[----:B------:R-:W-:Y:S01]  /*77f0*/  HADD2.F32 R45, -RZ, R120.H1_H1 ;  /* 0x30000078ff2d7230 */ /* 0x000fe20000004100 */
[----:B------:R-:W-:Y:S01]  /*7800*/  F2FP.SATFINITE.E4M3.F32.PACK_AB_MERGE_C R12, R106, R47, R12 ;  /* 0x0000002f6a0c723e */ /* 0x000fe2000480700c */
[----:B------:R-:W-:-:S02]  /*7810*/  HADD2.F32 R32, -RZ, R14.H0_H0 ;  /* 0x2000000eff207230 */ /* 0x000fc40000004100 */
[-C--:B------:R-:W-:Y:S01]  /*7820*/  FMUL.FTZ R107, R33, R36.reuse ;  /* 0x00000024216b7220 */ /* 0x080fe20000410000 */
[----:B------:R-:W-:Y:S02]  /*7830*/  HADD2.F32 R38, -RZ, R38.H1_H1 ;  /* 0x30000026ff267230 */ /* 0x000fe40000004100 */
[----:B------:R-:W-:Y:S02]  /*7840*/  HADD2.F32 R14, -RZ, R14.H1_H1 ;  /* 0x3000000eff0e7230 */ /* 0x000fe40000004100 */
[----:B------:R-:W-:Y:S01]  /*7850*/  FMUL.FTZ R36, R32, R36 ;  /* 0x0000002420247220 */ /* 0x000fe20000410000 */
[--C-:B------:R-:W-:Y:S02]  /*7860*/  HADD2.F32 R35, -RZ, R116.reuse.H1_H1 ;  /* 0x30000074ff237230 */ /* 0x100fe40000004100 */
[-C--:B------:R-:W-:Y:S01]  /*7870*/  FMUL.FTZ R127, R38, R45.reuse ;  /* 0x0000002d267f7220 */ /* 0x080fe20000410000 */
[----:B------:R-:W-:Y:S02]  /*7880*/  HADD2.F32 R34, -RZ, R116.H0_H0 ;  /* 0x20000074ff227230 */ /* 0x000fe40000004100 */
[C---:B------:R-:W-:Y:S01]  /*7890*/  FMUL.FTZ R45, R14.reuse, R45 ;  /* 0x0000002d0e2d7220 */ /* 0x040fe20000410000 */
[----:B------:R-:W-:-:S02]  /*78a0*/  FFMA.FTZ R14, R14, R35, -R127 ;  /* 0x000000230e0e7223 */ /* 0x000fc4000001087f */
[-C--:B------:R-:W-:Y:S01]  /*78b0*/  FFMA.FTZ R107, R32, R34.reuse, -R107 ;  /* 0x00000022206b7223 */ /* 0x080fe2000001086b */
[----:B------:R-:W-:Y:S01]  /*78c0*/  FFMA.FTZ R46, R33, R34, R36 ;  /* 0x00000022212e7223 */ /* 0x000fe20000010024 */
[----:B------:R-:W-:Y:S01]  /*78d0*/  FFMA.FTZ R127, R38, R35, R45 ;  /* 0x00000023267f7223 */ /* 0x000fe2000001002d */
[----:B------:R-:W-:Y:S02]  /*78e0*/  F2FP.SATFINITE.E4M3.F32.PACK_AB_MERGE_C R36, R122, R125, RZ ;  /* 0x0000007d7a24723e */ /* 0x000fe400048070ff */
[----:B------:R-:W-:Y:S02]  /*78f0*/  F2FP.F16.E4M3.UNPACK_B R34, R37 ;  /* 0x00000025ff22723e */ /* 0x000fe400020006ff */
[----:B------:R-:W-:Y:S02]  /*7900*/  F2FP.F16.E4M3.UNPACK_B R45, R11 ;  /* 0x0000000bff2d723e */ /* 0x000fe400020006ff */
[----:B------:R-:W-:Y:S01]  /*7910*/  F2FP.F16.E4M3.UNPACK_B R32, R13 ;  /* 0x0000000dff20723e */ /* 0x000fe200020006ff */
[--C-:B------:R-:W-:Y:S01]  /*7920*/  HADD2.F32 R35, -RZ, R34.reuse.H0_H0 ;  /* 0x20000022ff237230 */ /* 0x100fe20000004100 */
[----:B------:R-:W-:Y:S01]  /*7930*/  F2FP.SATFINITE.E4M3.F32.PACK_AB_MERGE_C R38, R131, R44, RZ ;  /* 0x0000002c8326723e */ /* 0x000fe200048070ff */
[----:B------:R-:W-:Y:S01]  /*7940*/  HADD2.F32 R34, -RZ, R34.H1_H1 ;  /* 0x30000022ff227230 */ /* 0x000fe20000004100 */
[----:B------:R-:W-:Y:S01]  /*7950*/  F2FP.SATFINITE.E4M3.F32.PACK_AB_MERGE_C R36, R121, R104, R36 ;  /* 0x000000687924723e */ /* 0x000fe20004807024 */
[--C-:B------:R-:W-:Y:S01]  /*7960*/  HADD2.F32 R104, -RZ, R45.reuse.H0_H0 ;  /* 0x2000002dff687230 */ /* 0x100fe20000004100 */
[----:B------:R-:W-:Y:S01]  /*7970*/  F2FP.F16.E4M3.UNPACK_B R44, R10 ;  /* 0x0000000aff2c723e */ /* 0x000fe200020006ff */
[----:B------:R-:W-:Y:S01]  /*7980*/  HADD2.F32 R33, -RZ, R32.H0_H0 ;  /* 0x20000020ff217230 */ /* 0x000fe20000004100 */
[----:B------:R-:W-:Y:S01]  /*7990*/  F2FP.SATFINITE.E4M3.F32.PACK_AB_MERGE_C R38, R127, R46, R38 ;  /* 0x0000002e7f26723e */ /* 0x000fe20004807026 */
[----:B------:R-:W-:-:S02]  /*79a0*/  HADD2.F32 R45, -RZ, R45.H1_H1 ;  /* 0x3000002dff2d7230 */ /* 0x000fc40000004100 */
[-C--:B------:R-:W-:Y:S01]  /*79b0*/  FMUL.FTZ R106, R35, R104.reuse ;  /* 0x00000068236a7220 */ /* 0x080fe20000410000 */
[----:B------:R-:W-:Y:S02]  /*79c0*/  HADD2.F32 R46, -RZ, R44.H0_H0 ;  /* 0x2000002cff2e7230 */ /* 0x000fe40000004100 */
[C---:B------:R-:W-:Y:S01]  /*79d0*/  FMUL.FTZ R104, R33.reuse, R104 ;  /* 0x0000006821687220 */ /* 0x040fe20000410000 */
[----:B------:R-:W-:Y:S01]  /*79e0*/  HADD2.F32 R32, -RZ, R32.H1_H1 ;  /* 0x30000020ff207230 */ /* 0x000fe20000004100 */
[----:B------:R-:W-:Y:S01]  /*79f0*/  F2FP.F16.E4M3.UNPACK_B R13, R13.H1 ;  /* 0x0000000dff0d723e */ /* 0x000fe200030006ff */
[-C--:B------:R-:W-:Y:S01]  /*7a00*/  FFMA.FTZ R106, R33, R46.reuse, -R106 ;  /* 0x0000002e216a7223 */ /* 0x080fe2000001086a */
[----:B------:R-:W-:Y:S01]  /*7a10*/  FFMA.FTZ R104, R35, R46, R104 ;  /* 0x0000002e23687223 */ /* 0x000fe20000010068 */
[----:B------:R-:W-:Y:S02]  /*7a20*/  HADD2.F32 R33, -RZ, R44.H1_H1 ;  /* 0x3000002cff217230 */ /* 0x000fe40000004100 */
[-C--:B------:R-:W-:Y:S01]  /*7a30*/  FMUL.FTZ R35, R34, R45.reuse ;  /* 0x0000002d22237220 */ /* 0x080fe20000410000 */
[----:B------:R-:W-:Y:S01]  /*7a40*/  FMUL.FTZ R45, R32, R45 ;  /* 0x0000002d202d7220 */ /* 0x000fe20000410000 */
[----:B------:R-:W-:-:S02]  /*7a50*/  F2FP.F16.E4M3.UNPACK_B R37, R37.H1 ;  /* 0x00000025ff25723e */ /* 0x000fc400030006ff */
[----:B------:R-:W-:Y:S01]  /*7a60*/  FFMA.FTZ R105, R32, R33, -R35 ;  /* 0x0000002120697223 */ /* 0x000fe20000010823 */
[----:B------:R-:W-:Y:S01]  /*7a70*/  F2FP.F16.E4M3.UNPACK_B R35, R11.H1 ;  /* 0x0000000bff23723e */ /* 0x000fe200030006ff */
[----:B------:R-:W-:Y:S01]  /*7a80*/  HADD2.F32 R11, -RZ, R13.H0_H0 ;  /* 0x2000000dff0b7230 */ /* 0x000fe20000004100 */
[----:B------:R-:W-:Y:S01]  /*7a90*/  F2FP.SATFINITE.E4M3.F32.PACK_AB_MERGE_C R14, R14, R107, R118 ;  /* 0x0000006b0e0e723e */ /* 0x000fe20004807076 */
[----:B------:R-:W-:Y:S01]  /*7aa0*/  FFMA.FTZ R107, R34, R33, R45 ;  /* 0x00000021226b7223 */ /* 0x000fe2000001002d */
[----:B------:R-:W-:Y:S01]  /*7ab0*/  HADD2.F32 R32, -RZ, R37.H0_H0 ;  /* 0x20000025ff207230 */ /* 0x000fe20000004100 */
[----:B------:R-:W-:Y:S01]  /*7ac0*/  F2FP.F16.E4M3.UNPACK_B R10, R10.H1 ;  /* 0x0000000aff0a723e */ /* 0x000fe200030006ff */
[----:B------:R-:W-:Y:S01]  /*7ad0*/  HADD2.F32 R34, -RZ, R35.H0_H0 ;  /* 0x20000023ff227230 */ /* 0x000fe20000004100 */
[----:B------:R-:W-:Y:S01]  /*7ae0*/  F2FP.F16.E4M3.UNPACK_B R45, R9.H1 ;  /* 0x00000009ff2d723e */ /* 0x000fe200030006ff */
[----:B------:R-:W-:Y:S02]  /*7af0*/  HADD2.F32 R37, -RZ, R37.H1_H1 ;  /* 0x30000025ff257230 */ /* 0x000fe40000004100 */
[----:B------:R-:W-:-:S02]  /*7b00*/  HADD2.F32 R44, -RZ, R35.H1_H1 ;  /* 0x30000023ff2c7230 */ /* 0x000fc40000004100 */
[CC--:B------:R-:W-:Y:S01]  /*7b10*/  FMUL.FTZ R46, R32.reuse, R34.reuse ;  /* 0x00000022202e7220 */ /* 0x0c0fe20000410000 */
[----:B------:R-:W-:Y:S02]  /*7b20*/  HADD2.F32 R13, -RZ, R13.H1_H1 ;  /* 0x3000000dff0d7230 */ /* 0x000fe40000004100 */
[----:B------:R-:W-:Y:S01]  /*7b30*/  FMUL.FTZ R35, R11, R34 ;  /* 0x000000220b237220 */ /* 0x000fe20000410000 */
        /* <DEDUP_REMOVED lines=8> */
[----:B------:R-:W-:Y:S01]  /*7bc0*/  FFMA.FTZ R125, R37, R34, R44 ;  /* 0x00000022257d7223 */ /* 0x000fe2000001002c */
[----:B------:R-:W-:Y:S01]  /*7bd0*/  F2FP.F16.E4M3.UNPACK_B R39, R39.H1 ;  /* 0x00000027ff27723e */ /* 0x000fe200030006ff */
[----:B------:R-:W-:Y:S01]  /*7be0*/  HADD2.F32 R47, -RZ, R45.H0_H0 ;  /* 0x2000002dff2f7230 */ /* 0x000fe20000004100 */
[----:B------:R-:W-:Y:S01]  /*7bf0*/  F2FP.F16.E4M3.UNPACK_B R15, R15.H1 ;  /* 0x0000000fff0f723e */ /* 0x000fe200030006ff */
[----:B------:R-:W-:Y:S01]  /*7c00*/  FFMA.FTZ R116, R11, R33, -R46 ;  /* 0x000000210b747223 */ /* 0x000fe2000001082e */
[----:B------:R-:W-:Y:S01]  /*7c10*/  F2FP.F16.E4M3.UNPACK_B R37, R9 ;  /* 0x00000009ff25723e */ /* 0x000fe200020006ff */
[----:B------:R-:W-:Y:S01]  /*7c20*/  HADD2.F32 R33, -RZ, R32.H0_H0 ;  /* 0x20000020ff217230 */ /* 0x000fe20000004100 */
        /* <DEDUP_REMOVED lines=8> */
[CC--:B------:R-:W-:Y:S01]  /*7cb0*/  FMUL.FTZ R122, R8.reuse, R47.reuse ;  /* 0x0000002f087a7220 */ /* 0x0c0fe20000410000 */
[----:B------:R-:W-:Y:S02]  /*7cc0*/  HADD2.F32 R11, -RZ, R10.H0_H0 ;  /* 0x2000000aff0b7230 */ /* 0x000fe40000004100 */
[----:B------:R-:W-:Y:S01]  /*7cd0*/  FMUL.FTZ R47, R13, R47 ;  /* 0x0000002f0d2f7220 */ /* 0x000fe20000410000 */
[----:B------:R-:W-:Y:S02]  /*7ce0*/  HADD2.F32 R44, -RZ, R9.H0_H0 ;  /* 0x20000009ff2c7230 */ /* 0x000fe40000004100 */
[-C--:B------:R-:W-:Y:S01]  /*7cf0*/  FMUL.FTZ R120, R33, R46.reuse ;  /* 0x0000002e21787220 */ /* 0x080fe20000410000 */
[----:B------:R-:W-:Y:S02]  /*7d00*/  HADD2.F32 R39, -RZ, R39.H1_H1 ;  /* 0x30000027ff277230 */ /* 0x000fe40000004100 */
[----:B------:R-:W-:Y:S01]  /*7d10*/  FFMA.FTZ R47, R8, R35, R47 ;  /* 0x00000023082f7223 */ /* 0x000fe2000001002f */
        /* <DEDUP_REMOVED lines=9> */
[----:B------:R-:W-:-:S02]  /*7db0*/  HADD2.F32 R10, -RZ, R10.H1_H1 ;  /* 0x3000000aff0a7230 */ /* 0x000fc40000004100 */
[----:B------:R-:W-:Y:S01]  /*7dc0*/  FFMA.FTZ R122, R13, R35, -R122 ;  /* 0x000000230d7a7223 */ /* 0x000fe2000001087a */
[----:B------:R-:W-:Y:S02]  /*7dd0*/  HADD2.F32 R34, -RZ, R34.H1_H1 ;  /* 0x30000022ff227230 */ /* 0x000fe40000004100 */
[-C--:B------:R-:W-:Y:S01]  /*7de0*/  FMUL.FTZ R11, R32, R37.reuse ;  /* 0x00000025200b7220 */ /* 0x080fe20000410000 */
[----:B------:R-:W-:Y:S02]  /*7df0*/  HADD2.F32 R9, -RZ, R9.H1_H1 ;  /* 0x30000009ff097230 */ /* 0x000fe40000004100 */
[----:B------:R-:W-:Y:S01]  /*7e00*/  FMUL.FTZ R37, R10, R37 ;  /* 0x000000250a257220 */ /* 0x000fe20000410000 */
[----:B------:R-:W-:Y:S01]  /*7e10*/  F2FP.SATFINITE.E4M3.F32.PACK_AB_MERGE_C R107, R107, R104, R118 ;  /* 0x000000686b6b723e */ /* 0x000fe20004807076 */
[-C--:B------:R-:W-:Y:S01]  /*7e20*/  FFMA.FTZ R8, R39, R34.reuse, R8 ;  /* 0x0000002227087223 */ /* 0x080fe20000010008 */
[----:B------:R-:W-:Y:S01]  /*7e30*/  FFMA.FTZ R15, R15, R34, -R44 ;  /* 0x000000220f0f7223 */ /* 0x000fe2000001082c */
[-C--:B------:R-:W-:Y:S01]  /*7e40*/  FFMA.FTZ R37, R32, R9.reuse, R37 ;  /* 0x0000000920257223 */ /* 0x080fe20000010025 */
[----:B------:R-:W-:Y:S01]  /*7e50*/  FFMA.FTZ R11, R10, R9, -R11 ;  /* 0x000000090a0b7223 */ /* 0x000fe2000001080b */
[----:B------:R-:W-:-:S02]  /*7e60*/  F2FP.SATFINITE.E4M3.F32.PACK_AB_MERGE_C R13, R105, R106, R116 ;  /* 0x0000006a690d723e */ /* 0x000fc40004807074 */
[----:B------:R-:W-:Y:S02]  /*7e70*/  F2FP.SATFINITE.E4M3.F32.PACK_AB_MERGE_C R8, R8, R47, RZ ;  /* 0x0000002f0808723e */ /* 0x000fe400048070ff */
[----:B------:R-:W-:Y:S02]  /*7e80*/  F2FP.SATFINITE.E4M3.F32.PACK_AB_MERGE_C R15, R15, R122, RZ ;  /* 0x0000007a0f0f723e */ /* 0x000fe400048070ff */
[----:B------:R-:W-:Y:S01]  /*7e90*/  F2FP.SATFINITE.E4M3.F32.PACK_AB_MERGE_C R39, R37, R46, R8 ;  /* 0x0000002e2527723e */ /* 0x000fe20004807008 */
[----:B------:R-:W-:Y:S01]  /*7ea0*/  IMAD.MOV.U32 R37, RZ, RZ, R107 ;  /* 0x000000ffff257224 */ /* 0x000fe200078e006b */
[----:B------:R-:W-:-:S07]  /*7eb0*/  F2FP.SATFINITE.E4M3.F32.PACK_AB_MERGE_C R15, R11, R120, R15 ;  /* 0x000000780b0f723e */ /* 0x000fce000480700f */
.L_x_1489:
[----:B------:R-:W-:Y:S05]  /*7ec0*/  BSYNC B2 ;  /* 0x0000000000027941 */ /* 0x000fea0003800000 */
.L_x_1488:
[----:B0-----:R3:W-:Y:S04]  /*7ed0*/  STG.E.128 desc[UR38][R40.64], R12 ;  /* 0x0000000c28007986 */ /* 0x0017e8000c101d26 */
[----:B--2---:R3:W-:Y:S02]  /*7ee0*/  @!P2 STG.E.128 desc[UR38][R42.64], R36 ;  /* 0x000000242a00a986 */ /* 0x0047e4000c101d26 */
.L_x_1487:
[----:B------:R-:W-:Y:S05]  /*7ef0*/  BSYNC B1 ;  /* 0x0000000000017941 */ /* 0x000fea0003800000 */
.L_x_1486:
[----:B------:R-:W-:-:S13]  /*7f00*/  ISETP.NE.AND P2, PT, R21, RZ, PT ;  /* 0x000000ff1500720c */ /* 0x000fda0003f45270 */
[----:B------:R-:W-:Y:S05]  /*7f10*/  @!P2 BRA `(.L_x_1454) ;  /* 0x000000100058a947 */ /* 0x000fea0003800000 */
[----:B------:R-:W-:Y:S01]  /*7f20*/  ISETP.NE.AND P4, PT, R103, RZ, PT ;  /* 0x000000ff6700720c */ /* 0x000fe20003f85270 */
[----:B------:R-:W-:Y:S01]  /*7f30*/  BSSY B1, `(.L_x_1490) ;  /* 0x00000ea000017945 */ /* 0x000fe20003800000 */
[----:B------:R-:W-:Y:S02]  /*7f40*/  IADD3 R33, P2, P3, R62, R96, R69 ;  /* 0x000000603e217210 */ /* 0x000fe40007b5e045 */
[----:B------:R-:W-:Y:S02]  /*7f50*/  SEL R123, R76, R123, !P4 ;  /* 0x0000007b4c7b7207 */ /* 0x000fe40006000000 */
[----:B------:R-:W-:Y:S02]  /*7f60*/  IADD3.X R10, R100, R119, R66, P2, P3 ;  /* 0x00000077640a7210 */ /* 0x000fe400017e6442 */
[----:B------:R-:W-:Y:S02]  /*7f70*/  SHF.R.S32.HI R8, RZ, 0x1f, R123 ;  /* 0x0000001fff087819 */ /* 0x000fe4000001147b */
[----:B------:R-:W-:-:S02]  /*7f80*/  IADD3 R32, P2, R33, R94, RZ ;  /* 0x0000005e21207210 */ /* 0x000fc40007f5e0ff */
[----:B------:R-:W-:-:S03]  /*7f90*/  LEA.HI R8, R8, R123, RZ, 0x5 ;  /* 0x0000007b08087211 */ /* 0x000fc600078f28ff */
[----:B------:R-:W-:Y:S01]  /*7fa0*/  IMAD.X R33, R10, 0x1, R95, P2 ;  /* 0x000000010a217824 */ /* 0x000fe200010e065f */
[----:B------:R-:W-:Y:S02]  /*7fb0*/  SHF.R.S32.HI R8, RZ, 0x5, R8 ;  /* 0x00000005ff087819 */ /* 0x000fe40000011408 */
[----:B------:R-:W-:Y:S02]  /*7fc0*/  ISETP.GE.AND P2, PT, R92, R111, PT ;  /* 0x0000006f5c00720c */ /* 0x000fe40003f46270 */
[----:B------:R-:W-:-:S04]  /*7fd0*/  LEA.HI.SX32 R8, R87, R8, 0x1c ;  /* 0x0000000857087211 */ /* 0x000fc800078fe2ff */
[----:B------:R-:W-:Y:S01]  /*7fe0*/  SHF.R.S32.HI R9, RZ, 0x1f, R8 ;  /* 0x0000001fff097819 */ /* 0x000fe20000011408 */
[----:B------:R-:W-:-:S03]  /*7ff0*/  IMAD.SHL.U32 R35, R8, 0x10, RZ ;  /* 0x0000001008237824 */ /* 0x000fc600078e00ff */
[----:B------:R-:W-:Y:S02]  /*8000*/  LEA.HI R9, R9, R8, RZ, 0x2 ;  /* 0x0000000809097211 */ /* 0x000fe400078f10ff */
[----:B------:R-:W-:Y:S02]  /*8010*/  LOP3.LUT R8, R180, 0x30, R35, 0xf8, !PT ;  /* 0x00000030b4087812 */ /* 0x000fe400078ef823 */
[----:B------:R-:W-:Y:S02]  /*8020*/  SHF.L.U32 R9, R9, 0xb, RZ ;  /* 0x0000000b09097819 */ /* 0x000fe400000006ff */
[----:B------:R-:W-:Y:S02]  /*8030*/  LOP3.LUT R8, R8, R181, RZ, 0x3c, !PT ;  /* 0x000000b508087212 */ /* 0x000fe400078e3cff */
[----:B------:R-:W-:-:S04]  /*8040*/  LOP3.LUT R9, R9, 0xffffe000, RZ, 0xc0, !PT ;  /* 0xffffe00009097812 */ /* 0x000fc800078ec0ff */
[----:B------:R-:W-:Y:S01]  /*8050*/  IADD3 R8, R8, R9, R182 ;  /* 0x0000000908087210 */ /* 0x000fe20007ffe0b6 */
[----:B------:R-:W-:-:S04]  /*8060*/  IMAD R9, R17, 0x6000, R84 ;  /* 0x0000600011097824 */ /* 0x000fc800078e0254 */
[----:B------:R-:W-:Y:S02]  /*8070*/  IMAD R11, R17, 0x6000, R8 ;  /* 0x00006000110b7824 */ /* 0x000fe400078e0208 */
[C---:B------:R-:W-:Y:S02]  /*8080*/  IMAD.IADD R9, R16.reuse, 0x1, R9 ;  /* 0x0000000110097824 */ /* 0x040fe400078e0209 */
[----:B---3--:R-:W-:-:S04]  /*8090*/  IMAD.IADD R12, R16, 0x1, R11 ;  /* 0x00000001100c7824 */ /* 0x008fc800078e020b */
[----:B------:R-:W2:Y:S04]  /*80a0*/  LDS.128 R8, [R9+0x16400] ;  /* 0x0164000009087984 */ /* 0x000ea80000000c00 */
[----:B------:R-:W3:Y:S01]  /*80b0*/  LDS.128 R12, [R12+0x16400] ;  /* 0x016400000c0c7984 */ /* 0x000ee20000000c00 */
[----:B------:R-:W-:Y:S05]  /*80c0*/  @P2 BRA `(.L_x_1491) ;  /* 0x0000000c00402947 */ /* 0x000fea0003800000 */
[--C-:B------:R-:W-:Y:S01]  /*80d0*/  SHF.R.U32.HI R4, RZ, 0x8, R5.reuse ;  /* 0x00000008ff047819 */ /* 0x100fe20000011605 */
[----:B--2---:R-:W-:Y:S01]  /*80e0*/  IMAD.MOV.U32 R28, RZ, RZ, R10 ;  /* 0x000000ffff1c7224 */ /* 0x004fe200078e000a */
[----:B------:R-:W-:Y:S02]  /*80f0*/  SHF.R.U32.HI R38, RZ, 0x10, R5 ;  /* 0x00000010ff267819 */ /* 0x000fe40000011605 */
[----:B------:R-:W-:Y:S01]  /*8100*/  LOP3.LUT R5, R5, 0xff0000ff, RZ, 0xc0, !PT ;  /* 0xff0000ff05057812 */ /* 0x000fe200078ec0ff */
[----:B------:R-:W-:Y:S01]  /*8110*/  IMAD.SHL.U32 R4, R4, 0x100, RZ ;  /* 0x0000010004047824 */ /* 0x000fe200078e00ff */
[----:B------:R-:W-:Y:S02]  /*8120*/  SHF.R.U32.HI R34, RZ, 0x8, R7 ;  /* 0x00000008ff227819 */ /* 0x000fe40000011607 */
[----:B------:R-:W-:Y:S02]  /*8130*/  SHF.R.U32.HI R30, RZ, 0x8, R29 ;  /* 0x00000008ff1e7819 */ /* 0x000fe4000001161d */
[----:B------:R-:W-:-:S02]  /*8140*/  SHF.R.U32.HI R6, RZ, 0x8, R31 ;  /* 0x00000008ff067819 */ /* 0x000fc4000001161f */
[----:B------:R-:W-:Y:S01]  /*8150*/  LOP3.LUT R5, R5, 0xff00, R4, 0xf8, !PT ;  /* 0x0000ff0005057812 */ /* 0x000fe200078ef804 */
[----:B------:R-:W-:Y:S01]  /*8160*/  IMAD.SHL.U32 R4, R34, 0x100, RZ ;  /* 0x0000010022047824 */ /* 0x000fe200078e00ff */
[----:B------:R-:W-:Y:S01]  /*8170*/  SHF.R.U32.HI R36, RZ, 0x10, R7 ;  /* 0x00000010ff247819 */ /* 0x000fe20000011607 */
[----:B------:R-:W-:Y:S01]  /*8180*/  IMAD.SHL.U32 R10, R30, 0x100, RZ ;  /* 0x000001001e0a7824 */ /* 0x000fe200078e00ff */
[----:B------:R-:W-:Y:S02]  /*8190*/  LOP3.LUT R7, R7, 0xff0000ff, RZ, 0xc0, !PT ;  /* 0xff0000ff07077812 */ /* 0x000fe400078ec0ff */
[----:B0-----:R-:W-:Y:S02]  /*81a0*/  SHF.R.U32.HI R42, RZ, 0x10, R29 ;  /* 0x00000010ff2a7819 */ /* 0x001fe4000001161d */
[----:B------:R-:W-:Y:S01]  /*81b0*/  LOP3.LUT R37, R29, 0xff0000ff, RZ, 0xc0, !PT ;  /* 0xff0000ff1d257812 */ /* 0x000fe200078ec0ff */
[----:B---3--:R-:W-:Y:S01]  /*81c0*/  IMAD.MOV.U32 R29, RZ, RZ, R12 ;  /* 0x000000ffff1d7224 */ /* 0x008fe200078e000c */
[----:B------:R-:W-:Y:S01]  /*81d0*/  SHF.R.U32.HI R41, RZ, 0x10, R31 ;  /* 0x00000010ff297819 */ /* 0x000fe2000001161f */
[----:B------:R-:W-:Y:S01]  /*81e0*/  IMAD.SHL.U32 R12, R6, 0x100, RZ ;  /* 0x00000100060c7824 */ /* 0x000fe200078e00ff */
[----:B------:R-:W-:Y:S01]  /*81f0*/  LOP3.LUT R39, R31, 0xff0000ff, RZ, 0xc0, !PT ;  /* 0xff0000ff1f277812 */ /* 0x000fe200078ec0ff */
[----:B------:R-:W-:Y:S01]  /*8200*/  IMAD.U32 R6, R38, 0x10000, RZ ;  /* 0x0001000026067824 */ /* 0x000fe200078e00ff */
[----:B------:R-:W-:Y:S01]  /*8210*/  LOP3.LUT R7, R7, 0xff00, R4, 0xf8, !PT ;  /* 0x0000ff0007077812 */ /* 0x000fe200078ef804 */
[----:B------:R-:W-:Y:S01]  /*8220*/  IMAD.MOV.U32 R31, RZ, RZ, R14 ;  /* 0x000000ffff1f7224 */ /* 0x000fe200078e000e */
[----:B------:R-:W-:Y:S01]  /*8230*/  LOP3.LUT R38, R37, 0xff00, R10, 0xf8, !PT ;  /* 0x0000ff0025267812 */ /* 0x000fe200078ef80a */
[----:B------:R-:W-:Y:S01]  /*8240*/  IMAD.U32 R4, R36, 0x10000, RZ ;  /* 0x0001000024047824 */ /* 0x000fe200078e00ff */
[----:B------:R-:W-:-:S02]  /*8250*/  F2FP.F16.E4M3.UNPACK_B R36, R115.H1 ;  /* 0x00000073ff24723e */ /* 0x000fc400030006ff */
[----:B------:R-:W-:Y:S02]  /*8260*/  F2FP.F16.E4M3.UNPACK_B R14, R29.H1 ;  /* 0x0000001dff0e723e */ /* 0x000fe400030006ff */
        /* <DEDUP_REMOVED lines=10> */
[----:B------:R-:W-:Y:S02]  /*8310*/  HADD2.F32 R37, -RZ, R34.H0_H0 ;  /* 0x20000022ff257230 */ /* 0x000fe40000004100 */
[----:B------:R-:W-:Y:S01]  /*8320*/  FMUL.FTZ R43, R12, R5 ;  /* 0x000000050c2b7220 */ /* 0x000fe20000410000 */
[----:B------:R-:W-:Y:S02]  /*8330*/  F2FP.F16.E4M3.UNPACK_B R29, R29 ;  /* 0x0000001dff1d723e */ /* 0x000fe400020006ff */
[----:B------:R-:W-:Y:S01]  /*8340*/  LOP3.LUT R5, R40, 0xff0000, R39, 0xf8, !PT ;  /* 0x00ff000028057812 */ /* 0x000fe200078ef827 */
        /* <DEDUP_REMOVED lines=8> */
[----:B------:R-:W-:-:S02]  /*83d0*/  HADD2.F32 R37, -RZ, R34.H1_H1 ;  /* 0x30000022ff257230 */ /* 0x000fc40000004100 */
[-C--:B------:R-:W-:Y:S01]  /*83e0*/  FMUL.FTZ R45, R30, R41.reuse ;  /* 0x000000291e2d7220 */ /* 0x080fe20000410000 */
[----:B------:R-:W-:Y:S02]  /*83f0*/  HADD2.F32 R39, -RZ, R115.H0_H0 ;  /* 0x20000073ff277230 */ /* 0x000fe40000004100 */
[C---:B------:R-:W-:Y:S01]  /*8400*/  FMUL.FTZ R41, R12.reuse, R41 ;  /* 0x000000290c297220 */ /* 0x040fe20000410000 */
[----:B------:R-:W-:Y:S02]  /*8410*/  HADD2.F32 R14, -RZ, R29.H0_H0 ;  /* 0x2000001dff0e7230 */ /* 0x000fe40000004100 */
[----:B------:R-:W-:Y:S01]  /*8420*/  FFMA.FTZ R45, R12, R37, -R45 ;  /* 0x000000250c2d7223 */ /* 0x000fe2000001082d */
[----:B------:R-:W-:Y:S01]  /*8430*/  HADD2.F32 R10, -RZ, R8.H0_H0 ;  /* 0x20000008ff0a7230 */ /* 0x000fe20000004100 */
[----:B------:R-:W-:Y:S01]  /*8440*/  F2FP.F16.E4M3.UNPACK_B R12, R31.H1 ;  /* 0x0000001fff0c723e */ /* 0x000fe200030006ff */
[----:B------:R-:W-:Y:S02]  /*8450*/  IMAD.U32 R7, R42, 0x10000, RZ ;  /* 0x000100002a077824 */ /* 0x000fe400078e00ff */
[----:B------:R-:W-:Y:S01]  /*8460*/  FFMA.FTZ R42, R30, R37, R41 ;  /* 0x000000251e2a7223 */ /* 0x000fe20000010029 */
[----:B------:R-:W-:-:S02]  /*8470*/  HADD2.F32 R37, -RZ, R113.H0_H0 ;  /* 0x20000071ff257230 */ /* 0x000fc40000004100 */
[-C--:B------:R-:W-:Y:S01]  /*8480*/  FMUL.FTZ R41, R14, R39.reuse ;  /* 0x000000270e297220 */ /* 0x080fe20000410000 */
[----:B------:R-:W-:Y:S01]  /*8490*/  FMUL.FTZ R39, R10, R39 ;  /* 0x000000270a277220 */ /* 0x000fe20000410000 */
[----:B------:R-:W-:Y:S01]  /*84a0*/  HADD2.F32 R115, -RZ, R115.H1_H1 ;  /* 0x30000073ff737230 */ /* 0x000fe20000004100 */
[----:B------:R-:W-:Y:S01]  /*84b0*/  LOP3.LUT R7, R38, 0xff0000, R7, 0xf8, !PT ;  /* 0x00ff000026077812 */ /* 0x000fe200078ef807 */
[----:B------:R-:W-:Y:S02]  /*84c0*/  HADD2.F32 R29, -RZ, R29.H1_H1 ;  /* 0x3000001dff1d7230 */ /* 0x000fe40000004100 */
[-C--:B------:R-:W-:Y:S01]  /*84d0*/  FFMA.FTZ R41, R10, R37.reuse, -R41 ;  /* 0x000000250a297223 */ /* 0x080fe20000010829 */
[----:B------:R-:W-:Y:S01]  /*84e0*/  FFMA.FTZ R36, R14, R37, R39 ;  /* 0x000000250e247223 */ /* 0x000fe20000010027 */
[----:B------:R-:W-:Y:S01]  /*84f0*/  HADD2.F32 R8, -RZ, R8.H1_H1 ;  /* 0x30000008ff087230 */ /* 0x000fe20000004100 */
[----:B------:R-:W-:Y:S01]  /*8500*/  F2FP.F16.E4M3.UNPACK_B R10, R114.H1 ;  /* 0x00000072ff0a723e */ /* 0x000fe200030006ff */
[----:B------:R-:W-:-:S02]  /*8510*/  HADD2.F32 R113, -RZ, R113.H1_H1 ;  /* 0x30000071ff717230 */ /* 0x000fc40000004100 */
[CC--:B------:R-:W-:Y:S01]  /*8520*/  FMUL.FTZ R37, R29.reuse, R115.reuse ;  /* 0x000000731d257220 */ /* 0x0c0fe20000410000 */
[----:B------:R-:W-:Y:S01]  /*8530*/  F2FP.F16.E4M3.UNPACK_B R30, R112.H1 ;  /* 0x00000070ff1e723e */ /* 0x000fe200030006ff */
[C---:B------:R-:W-:Y:S01]  /*8540*/  FMUL.FTZ R38, R8.reuse, R115 ;  /* 0x0000007308267220 */ /* 0x040fe20000410000 */
[----:B------:R-:W-:Y:S02]  /*8550*/  HADD2.F32 R14, -RZ, R12.H0_H0 ;  /* 0x2000000cff0e7230 */ /* 0x000fe40000004100 */
[-C--:B------:R-:W-:Y:S01]  /*8560*/  FFMA.FTZ R34, R8, R113.reuse, -R37 ;  /* 0x0000007108227223 */ /* 0x080fe20000010825 */
[----:B------:R-:W-:Y:S01]  /*8570*/  F2FP.F16.E4M3.UNPACK_B R8, R28.H1 ;  /* 0x0000001cff08723e */ /* 0x000fe200030006ff */
[--C-:B------:R-:W-:Y:S02]  /*8580*/  HADD2.F32 R37, -RZ, R10.reuse.H0_H0 ;  /* 0x2000000aff257230 */ /* 0x100fe40000004100 */
[----:B------:R-:W-:Y:S01]  /*8590*/  FFMA.FTZ R113, R29, R113, R38 ;  /* 0x000000711d717223 */ /* 0x000fe20000010026 */
[----:B------:R-:W-:Y:S01]  /*85a0*/  HADD2.F32 R39, -RZ, R10.H1_H1 ;  /* 0x3000000aff277230 */ /* 0x000fe20000004100 */
[----:B------:R-:W-:Y:S01]  /*85b0*/  F2FP.F16.E4M3.UNPACK_B R114, R114 ;  /* 0x00000072ff72723e */ /* 0x000fe200020006ff */
[----:B------:R-:W-:-:S02]  /*85c0*/  HADD2.F32 R10, -RZ, R8.H0_H0 ;  /* 0x20000008ff0a7230 */ /* 0x000fc40000004100 */
[----:B------:R-:W-:Y:S01]  /*85d0*/  FMUL.FTZ R47, R14, R37 ;  /* 0x000000250e2f7220 */ /* 0x000fe20000410000 */
[----:B------:R-:W-:Y:S01]  /*85e0*/  HADD2.F32 R29, -RZ, R30.H0_H0 ;  /* 0x2000001eff1d7230 */ /* 0x000fe20000004100 */
[----:B------:R-:W-:Y:S01]  /*85f0*/  F2FP.F16.E4M3.UNPACK_B R31, R31 ;  /* 0x0000001fff1f723e */ /* 0x000fe200020006ff */
[----:B------:R-:W-:Y:S02]  /*8600*/  HADD2.F32 R12, -RZ, R12.H1_H1 ;  /* 0x3000000cff0c7230 */ /* 0x000fe40000004100 */
[C---:B------:R-:W-:Y:S01]  /*8610*/  FMUL.FTZ R105, R10.reuse, R37 ;  /* 0x000000250a697220 */ /* 0x040fe20000410000 */
[----:B------:R-:W-:Y:S02]  /*8620*/  HADD2.F32 R8, -RZ, R8.H1_H1 ;  /* 0x30000008ff087230 */ /* 0x000fe40000004100 */
[----:B------:R-:W-:Y:S01]  /*8630*/  FFMA.FTZ R38, R10, R29, -R47 ;  /* 0x0000001d0a267223 */ /* 0x000fe2000001082f */
[----:B------:R-:W-:Y:S02]  /*8640*/  HADD2.F32 R37, -RZ, R30.H1_H1 ;  /* 0x3000001eff257230 */ /* 0x000fe40000004100 */
[-C--:B------:R-:W-:Y:S01]  /*8650*/  FMUL.FTZ R47, R12, R39.reuse ;  /* 0x000000270c2f7220 */ /* 0x080fe20000410000 */
[----:B------:R-:W-:Y:S01]  /*8660*/  F2FP.F16.E4M3.UNPACK_B R28, R28 ;  /* 0x0000001cff1c723e */ /* 0x000fe200020006ff */
[C---:B------:R-:W-:Y:S01]  /*8670*/  FMUL.FTZ R39, R8.reuse, R39 ;  /* 0x0000002708277220 */ /* 0x040fe20000410000 */
[----:B------:R-:W-:Y:S01]  /*8680*/  F2FP.F16.E4M3.UNPACK_B R112, R112 ;  /* 0x00000070ff70723e */ /* 0x000fe200020006ff */
[----:B------:R-:W-:Y:S01]  /*8690*/  FFMA.FTZ R107, R8, R37, -R47 ;  /* 0x00000025086b7223 */ /* 0x000fe2000001082f */
[----:B------:R-:W-:-:S02]  /*86a0*/  HADD2.F32 R10, -RZ, R31.H0_H0 ;  /* 0x2000001fff0a7230 */ /* 0x000fc40000004100 */
[----:B------:R-:W-:Y:S01]  /*86b0*/  FFMA.FTZ R111, R12, R37, R39 ;  /* 0x000000250c6f7223 */ /* 0x000fe20000010027 */
[----:B------:R-:W-:Y:S02]  /*86c0*/  HADD2.F32 R37, -RZ, R114.H0_H0 ;  /* 0x20000072ff257230 */ /* 0x000fe40000004100 */
[----:B------:R-:W-:Y:S01]  /*86d0*/  FFMA.FTZ R14, R14, R29, R105 ;  /* 0x0000001d0e0e7223 */ /* 0x000fe20000010069 */
        /* <DEDUP_REMOVED lines=8> */
[----:B------:R-:W-:Y:S01]  /*8760*/  HADD2.F32 R28, -RZ, R28.H1_H1 ;  /* 0x3000001cff1c7230 */ /* 0x000fe20000004100 */
[----:B------:R-:W-:Y:S01]  /*8770*/  F2FP.SATFINITE.E4M3.F32.PACK_AB_MERGE_C R8, R45, R40, RZ ;  /* 0x000000282d08723e */ /* 0x000fe200048070ff */
[----:B------:R-:W-:Y:S02]  /*8780*/  HADD2.F32 R112, -RZ, R112.H1_H1 ;  /* 0x30000070ff707230 */ /* 0x000fe40000004100 */
[-C--:B------:R-:W-:Y:S01]  /*8790*/  FMUL.FTZ R105, R31, R114.reuse ;  /* 0x000000721f697220 */ /* 0x080fe20000410000 */
[----:B------:R-:W-:Y:S01]  /*87a0*/  FFMA.FTZ R47, R10, R29, R47 ;  /* 0x0000001d0a2f7223 */ /* 0x000fe2000001002f */
[----:B------:R-:W-:Y:S01]  /*87b0*/  F2FP.SATFINITE.E4M3.F32.PACK_AB_MERGE_C R8, R34, R41, R8 ;  /* 0x000000292208723e */ /* 0x000fe20004807008 */
[C---:B------:R-:W-:Y:S01]  /*87c0*/  FMUL.FTZ R114, R28.reuse, R114 ;  /* 0x000000721c727220 */ /* 0x040fe20000410000 */
[----:B------:R-:W-:Y:S01]  /*87d0*/  F2FP.SATFINITE.E4M3.F32.PACK_AB_MERGE_C R111, R111, R14, RZ ;  /* 0x0000000e6f6f723e */ /* 0x000fe200048070ff */
[-C--:B------:R-:W-:Y:S01]  /*87e0*/  FFMA.FTZ R10, R28, R112.reuse, -R105 ;  /* 0x000000701c0a7223 */ /* 0x080fe20000010869 */
[----:B------:R-:W-:Y:S01]  /*87f0*/  F2FP.F16.E4M3.UNPACK_B R29, R13 ;  /* 0x0000000dff1d723e */ /* 0x000fe200020006ff */
[----:B------:R-:W-:Y:S01]  /*8800*/  FFMA.FTZ R114, R31, R112, R114 ;  /* 0x000000701f727223 */ /* 0x000fe20000010072 */
[----:B------:R-:W-:-:S02]  /*8810*/  F2FP.F16.E4M3.UNPACK_B R34, R7 ;  /* 0x00000007ff22723e */ /* 0x000fc400020006ff */
[----:B------:R-:W-:Y:S01]  /*8820*/  F2FP.F16.E4M3.UNPACK_B R14, R9 ;  /* 0x00000009ff0e723e */ /* 0x000fe200020006ff */
[----:B------:R-:W-:Y:S01]  /*8830*/  HADD2.F32 R30, -RZ, R29.H0_H0 ;  /* 0x2000001dff1e7230 */ /* 0x000fe20000004100 */
[----:B------:R-:W-:Y:S01]  /*8840*/  F2FP.F16.E4M3.UNPACK_B R31, R6 ;  /* 0x00000006ff1f723e */ /* 0x000fe200020006ff */
[----:B------:R-:W-:Y:S01]  /*8850*/  HADD2.F32 R39, -RZ, R34.H0_H0 ;  /* 0x20000022ff277230 */ /* 0x000fe20000004100 */
[----:B------:R-:W-:Y:S01]  /*8860*/  F2FP.SATFINITE.E4M3.F32.PACK_AB_MERGE_C R10, R10, R37, R38 ;  /* 0x000000250a0a723e */ /* 0x000fe20004807026 */
[----:B------:R-:W-:Y:S01]  /*8870*/  HADD2.F32 R28, -RZ, R14.H0_H0 ;  /* 0x2000000eff1c7230 */ /* 0x000fe20000004100 */
[----:B------:R-:W-:Y:S01]  /*8880*/  F2FP.F16.E4M3.UNPACK_B R13, R13.H1 ;  /* 0x0000000dff0d723e */ /* 0x000fe200030006ff */
        /* <DEDUP_REMOVED lines=9> */
[CC--:B------:R-:W-:Y:S01]  /*8920*/  FMUL.FTZ R37, R29.reuse, R34.reuse ;  /* 0x000000221d257220 */ /* 0x0c0fe20000410000 */
[----:B------:R-:W-:Y:S01]  /*8930*/  F2FP.F16.E4M3.UNPACK_B R28, R7.H1 ;  /* 0x00000007ff1c723e */ /* 0x000fe200030006ff */
[C---:B------:R-:W-:Y:S01]  /*8940*/  FMUL.FTZ R34, R14.reuse, R34 ;  /* 0x000000220e227220 */ /* 0x040fe20000410000 */
[----:B------:R-:W-:Y:S01]  /*8950*/  F2FP.F16.E4M3.UNPACK_B R9, R9.H1 ;  /* 0x00000009ff09723e */ /* 0x000fe200030006ff */
[----:B------:R-:W-:Y:S01]  /*8960*/  FFMA.FTZ R38, R14, R31, -R37 ;  /* 0x0000001f0e267223 */ /* 0x000fe20000010825 */
[----:B------:R-:W-:Y:S01]  /*8970*/  F2FP.SATFINITE.E4M3.F32.PACK_AB_MERGE_C R12, R42, R43, RZ ;  /* 0x0000002b2a0c723e */ /* 0x000fe200048070ff */
[----:B------:R-:W-:Y:S01]  /*8980*/  FFMA.FTZ R40, R29, R31, R34 ;  /* 0x0000001f1d287223 */ /* 0x000fe20000010022 */
[----:B------:R-:W-:Y:S01]  /*8990*/  HADD2.F32 R14, -RZ, R13.H0_H0 ;  /* 0x2000000dff0e7230 */ /* 0x000fe20000004100 */
[----:B------:R-:W-:Y:S01]  /*89a0*/  F2FP.F16.E4M3.UNPACK_B R6, R6.H1 ;  /* 0x00000006ff06723e */ /* 0x000fe200030006ff */
[----:B------:R-:W-:Y:S01]  /*89b0*/  HADD2.F32 R29, -RZ, R28.H0_H0 ;  /* 0x2000001cff1d7230 */ /* 0x000fe20000004100 */
[----:B------:R-:W-:Y:S01]  /*89c0*/  F2FP.SATFINITE.E4M3.F32.PACK_AB_MERGE_C R12, R113, R36, R12 ;  /* 0x00000024710c723e */ /* 0x000fe2000480700c */
[----:B------:R-:W-:Y:S01]  /*89d0*/  HADD2.F32 R7, -RZ, R9.H0_H0 ;  /* 0x20000009ff077230 */ /* 0x000fe20000004100 */
[----:B------:R-:W-:Y:S01]  /*89e0*/  F2FP.F16.E4M3.UNPACK_B R31, R5 ;  /* 0x00000005ff1f723e */ /* 0x000fe200020006ff */
[----:B------:R-:W-:-:S02]  /*89f0*/  HADD2.F32 R13, -RZ, R13.H1_H1 ;  /* 0x3000000dff0d7230 */ /* 0x000fc40000004100 */
[-C--:B------:R-:W-:Y:S01]  /*8a00*/  FMUL.FTZ R36, R14, R29.reuse ;  /* 0x0000001d0e247220 */ /* 0x080fe20000410000 */
[----:B------:R-:W-:Y:S02]  /*8a10*/  HADD2.F32 R34, -RZ, R28.H1_H1 ;  /* 0x3000001cff227230 */ /* 0x000fe40000004100 */
        /* <DEDUP_REMOVED lines=10> */
[----:B------:R-:W-:Y:S01]  /*8ac0*/  FFMA.FTZ R44, R13, R30, R34 ;  /* 0x0000001e0d2c7223 */ /* 0x000fe20000010022 */
[----:B------:R-:W-:Y:S01]  /*8ad0*/  F2FP.F16.E4M3.UNPACK_B R6, R11 ;  /* 0x0000000bff06723e */ /* 0x000fe200020006ff */
[----:B------:R-:W-:Y:S01]  /*8ae0*/  FFMA.FTZ R42, R7, R28, -R36 ;  /* 0x0000001c072a7223 */ /* 0x000fe20000010824 */
[----:B------:R-:W-:Y:S01]  /*8af0*/  F2FP.F16.E4M3.UNPACK_B R15, R15.H1 ;  /* 0x0000000fff0f723e */ /* 0x000fe200030006ff */
[----:B------:R-:W-:Y:S01]  /*8b00*/  HADD2.F32 R13, -RZ, R14.H0_H0 ;  /* 0x2000000eff0d7230 */ /* 0x000fe20000004100 */
[----:B------:R-:W-:Y:S01]  /*8b10*/  F2FP.F16.E4M3.UNPACK_B R34, R5.H1 ;  /* 0x00000005ff22723e */ /* 0x000fe200030006ff */
[----:B------:R-:W-:Y:S01]  /*8b20*/  HADD2.F32 R36, -RZ, R31.H0_H0 ;  /* 0x2000001fff247230 */ /* 0x000fe20000004100 */
[----:B------:R-:W-:Y:S01]  /*8b30*/  F2FP.F16.E4M3.UNPACK_B R11, R11.H1 ;  /* 0x0000000bff0b723e */ /* 0x000fe200030006ff */
[----:B------:R-:W-:Y:S01]  /*8b40*/  HADD2.F32 R7, -RZ, R6.H0_H0 ;  /* 0x20000006ff077230 */ /* 0x000fe20000004100 */
[-C--:B------:R-:W-:Y:S01]  /*8b50*/  F2FP.F16.E4M3.UNPACK_B R5, R4.reuse ;  /* 0x00000004ff05723e */ /* 0x080fe200020006ff */
[----:B------:R-:W-:Y:S01]  /*8b60*/  HADD2.F32 R37, -RZ, R34.H0_H0 ;  /* 0x20000022ff257230 */ /* 0x000fe20000004100 */
[----:B------:R-:W-:Y:S01]  /*8b70*/  F2FP.F16.E4M3.UNPACK_B R28, R4.H1 ;  /* 0x00000004ff1c723e */ /* 0x000fe200030006ff */
        /* <DEDUP_REMOVED lines=23> */
[C---:B------:R-:W-:Y:S01]  /*8cf0*/  FMUL.FTZ R31, R6.reuse, R31 ;  /* 0x0000001f061f7220 */ /* 0x040fe20000410000 */
[----:B------:R-:W-:Y:S01]  /*8d00*/  F2FP.SATFINITE.E4M3.F32.PACK_AB_MERGE_C R42, R45, R42, RZ ;  /* 0x0000002a2d2a723e */ /* 0x000fe200048070ff */
[-C--:B------:R-:W-:Y:S01]  /*8d10*/  FFMA.FTZ R11, R11, R28.reuse, -R4 ;  /* 0x0000001c0b0b7223 */ /* 0x080fe20000010804 */
[----:B------:R-:W-:Y:S01]  /*8d20*/  FFMA.FTZ R34, R15, R28, R34 ;  /* 0x0000001c0f227223 */ /* 0x000fe20000010022 */
[-C--:B------:R-:W-:Y:S01]  /*8d30*/  FFMA.FTZ R7, R6, R5.reuse, -R7 ;  /* 0x0000000506077223 */ /* 0x080fe20000010807 */
[----:B------:R-:W-:Y:S01]  /*8d40*/  FFMA.FTZ R31, R14, R5, R31 ;  /* 0x000000050e1f7223 */ /* 0x000fe2000001001f */
[----:B------:R-:W-:Y:S01]  /*8d50*/  F2FP.SATFINITE.E4M3.F32.PACK_AB_MERGE_C R43, R44, R43, RZ ;  /* 0x0000002b2c2b723e */ /* 0x000fe200048070ff */
[----:B------:R-:W-:Y:S01]  /*8d60*/  IMAD.MOV.U32 R14, RZ, RZ, R47 ;  /* 0x000000ffff0e7224 */ /* 0x000fe200078e002f */
[----:B------:R-:W-:-:S02]  /*8d70*/  F2FP.SATFINITE.E4M3.F32.PACK_AB_MERGE_C R11, R11, R104, RZ ;  /* 0x000000680b0b723e */ /* 0x000fc400048070ff */
[----:B------:R-:W-:Y:S02]  /*8d80*/  F2FP.SATFINITE.E4M3.F32.PACK_AB_MERGE_C R34, R34, R37, RZ ;  /* 0x000000252222723e */ /* 0x000fe400048070ff */
[----:B------:R-:W-:Y:S02]  /*8d90*/  F2FP.SATFINITE.E4M3.F32.PACK_AB_MERGE_C R9, R38, R41, R42 ;  /* 0x000000292609723e */ /* 0x000fe4000480702a */
[----:B------:R-:W-:Y:S02]  /*8da0*/  F2FP.SATFINITE.E4M3.F32.PACK_AB_MERGE_C R11, R7, R46, R11 ;  /* 0x0000002e070b723e */ /* 0x000fe4000480700b */
[----:B------:R-:W-:Y:S02]  /*8db0*/  F2FP.SATFINITE.E4M3.F32.PACK_AB_MERGE_C R13, R40, R39, R43 ;  /* 0x00000027280d723e */ /* 0x000fe4000480702b */
[----:B------:R-:W-:-:S07]  /*8dc0*/  F2FP.SATFINITE.E4M3.F32.PACK_AB_MERGE_C R15, R31, R36, R34 ;  /* 0x000000241f0f723e */ /* 0x000fce0004807022 */
.L_x_1491:
[----:B------:R-:W-:Y:S05]  /*8dd0*/  BSYNC B1 ;  /* 0x0000000000017941 */ /* 0x000fea0003800000 */
.L_x_1490:
[----:B--2---:R2:W-:Y:S01]  /*8de0*/  STG.E.128 desc[UR38][R32.64], R8 ;  /* 0x0000000820007986 */ /* 0x0045e2000c101d26 */
[----:B------:R-:W-:-:S13]  /*8df0*/  ISETP.GE.AND P2, PT, R35, R117, PT ;  /* 0x000000752300720c */ /* 0x000fda0003f46270 */
[----:B------:R-:W-:Y:S05]  /*8e00*/  @P2 BRA `(.L_x_1454) ;  /* 0x00000000009c2947 */ /* 0x000fea0003800000 */
[--C-:B------:R-:W-:Y:S02]  /*8e10*/  SHF.R.S32.HI R4, RZ, 0x1f, R35.reuse ;  /* 0x0000001fff047819 */ /* 0x100fe40000011423 */
[----:B------:R-:W-:-:S04]  /*8e20*/  IADD3 R35, P2, P3, R62, R96, R35 ;  /* 0x000000603e237210 */ /* 0x000fc80007b5e023 */
[----:B------:R-:W-:Y:S02]  /*8e30*/  IADD3.X R4, R100, R119, R4, P2, P3 ;  /* 0x0000007764047210 */ /* 0x000fe400017e6404 */
[----:B------:R-:W-:-:S05]  /*8e40*/  IADD3 R94, P2, R35, R94, RZ ;  /* 0x0000005e235e7210 */ /* 0x000fca0007f5e0ff */
[----:B------:R-:W-:-:S05]  /*8e50*/  IMAD.X R95, R4, 0x1, R95, P2 ;  /* 0x00000001045f7824 */ /* 0x000fca00010e065f */
[----:B---3--:R3:W-:Y:S01]  /*8e60*/  STG.E.128 desc[UR38][R94.64], R12 ;  /* 0x0000000c5e007986 */ /* 0x0087e2000c101d26 */
[----:B------:R-:W-:Y:S05]  /*8e70*/  BRA `(.L_x_1454) ;  /* 0x0000000000807947 */ /* 0x000fea0003800000 */
.L_x_1447:
[----:B------:R-:W-:-:S06]  /*8e80*/  UISETP.NE.AND UP0, UPT, UR41, 0x3, UPT ;  /* 0x000000032900788c */ /* 0x000fcc000bf05270 */
[----:B------:R-:W-:-:S13]  /*8e90*/  PLOP3.LUT P1, PT, PT, PT, UP0, 0x80, 0x0 ;  /* 0x000000000000781c */ /* 0x000fda0003f2f008 */
[----:B------:R-:W-:Y:S05]  /*8ea0*/  @!P1 BRA `(.L_x_1492) ;  /* 0x0000000000049947 */ /* 0x000fea0003800000 */
[----:B------:R-:W-:Y:S01]  /*8eb0*/  BPT.TRAP 0x1 ;  /* 0x000000040000795c */ /* 0x000fe20000300000 */
.L_x_1492:
[----:B------:R-:W-:Y:S01]  /*8ec0*/  IMAD R108, R17, 0x8, R16 ;  /* 0x00000008116c7824 */ /* 0x000fe200078e0210 */
[----:B------:R-:W-:Y:S01]  /*8ed0*/  SHF.L.U32 R110, R174, 0x1f, RZ ;  /* 0x0000001fae6e7819 */ /* 0x000fe200000006ff */
[----:B------:R-:W-:Y:S01]  /*8ee0*/  IMAD R109, R25, -0x80, R2 ;  /* 0xffffff80196d7824 */ /* 0x000fe200078e0202 */
[----:B------:R-:W-:Y:S02]  /*8ef0*/  BSSY B1, `(.L_x_1493) ;  /* 0x0000004000017945 */ /* 0x000fe40003800000 */
[----:B------:R-:W0:Y:S02]  /*8f00*/  SYNCS.PHASECHK.TRANS64.TRYWAIT P2, [R108+URZ+0x22890], R110 ;  /* 0x0228906e6c0075a7 */ /* 0x000e24000804017f */
[----:B------:R-:W-:Y:S01]  /*8f10*/  VIMNMX R109, R109, 0x80, PT ;  /* 0x000000806d6d7848 */ /* 0x000fe20003fe0100 */
[----:B0-----:R-:W-:Y:S06]  /*8f20*/  @!P2 BRA `(.L_x_1494) ;  /* 0x000001fc0018a947 */ /* 0x001fec0003800000 */
.L_x_1801:
[----:B------:R-:W-:Y:S05]  /*8f30*/  BSYNC B1 ;  /* 0x0000000000017941 */ /* 0x000fea0003800000 */
.L_x_1493:
[----:B------:R-:W-:-:S13]  /*8f40*/  ISETP.GE.AND P2, PT, R19, R109, PT ;  /* 0x0000006d1300720c */ /* 0x000fda0003f46270 */
[----:B------:R-:W-:Y:S05]  /*8f50*/  @P2 BRA `(.L_x_1454) ;  /* 0x0000000000482947 */ /* 0x000fea0003800000 */
[----:B------:R-:W-:-:S13]  /*8f60*/  ISETP.NE.AND P2, PT, R64, RZ, PT ;  /* 0x000000ff4000720c */ /* 0x000fda0003f45270 */
[----:B------:R-:W1:Y:S04]  /*8f70*/  @P2 LDS.128 R4, [R97+0x16400] ;  /* 0x0164000061042984 */ /* 0x000e680000000c00 */
[----:B-1----:R-:W-:Y:S01]  /*8f80*/  @P2 STG.E.128 desc[UR38][R8.64], R4 ;  /* 0x0000000408002986 */ /* 0x002fe2000c101d26 */
        /* <DEDUP_REMOVED lines=14> */
[----:B-1----:R1:W-:Y:S02]  /*9070*/  @P2 STG.E.128 desc[UR38][R8.64+0xa0], R4 ;  /* 0x0000a00408002986 */ /* 0x0023e4000c101d26 */
.L_x_1454:
[----:B------:R-:W-:Y:S05]  /*9080*/  BSYNC B0 ;  /* 0x0000000000007941 */ /* 0x000fea0003800000 */
.L_x_1446:
[----:B-1234-:R-:W1:Y:S01]  /*9090*/  S2R R4, SR_TID.X ;  /* 0x0000000000047919 */ /* 0x01ee620000002100 */
[----:B------:R-:W-:Y:S01]  /*90a0*/  @!PT LDS RZ, [RZ] ;  /* 0x00000000fffff984 */ /* 0x000fe20000000800 */
[----:B------:R-:W-:Y:S01]  /*90b0*/  @!PT LDS RZ, [RZ] ;  /* 0x00000000fffff984 */ /* 0x000fe20000000800 */
[----:B------:R-:W-:Y:S01]  /*90c0*/  @!PT LDS RZ, [RZ] ;  /* 0x00000000fffff984 */ /* 0x000fe20000000800 */
[----:B------:R-:W-:Y:S01]  /*90d0*/  @!PT LDS RZ, [RZ] ;  /* 0x00000000fffff984 */ /* 0x000fe20000000800 */
[----:B------:R2:W-:Y:S06]  /*90e0*/  MEMBAR.ALL.CTA ;  /* 0x0000000000007992 */ /* 0x0005ec0000008000 */
[----:B--2---:R-:W2:Y:S01]  /*90f0*/  FENCE.VIEW.ASYNC.S ;  /* 0x00000000000073c6 */ /* 0x004ea20000000000 */
[----:B------:R-:W-:Y:S05]  /*9100*/  WARPSYNC.ALL ;  /* 0x0000000000007948 */ /* 0x000fea0003800000 */
[----:B------:R-:W-:Y:S01]  /*9110*/  BSSY B0, `(.L_x_1495) ;  /* 0x0000009000007945 */ /* 0x000fe20003800000 */
[----:B-1----:R-:W-:Y:S01]  /*9120*/  LOP3.LUT R4, R4, 0x7f, RZ, 0xc0, !PT ;  /* 0x0000007f04047812 */ /* 0x002fe200078ec0ff */
[----:B--2---:R1:W-:Y:S03]  /*9130*/  BAR.SYNC.DEFER_BLOCKING R77, 0x80 ;  /* 0x0002004d0000751d */ /* 0x0043e60000010000 */
[----:B------:R-:W-:-:S13]  /*9140*/  ISETP.NE.AND P3, PT, R4, RZ, PT ;  /* 0x000000ff0400720c */ /* 0x000fda0003f65270 */
[----:B------:R-:W-:-:S05]  /*9150*/  @!P3 VIADD R4, R108, 0x228a0 ;  /* 0x000228a06c04b836 */ /* 0x000fca0000000000 */
[----:B------:R-:W-:-:S04]  /*9160*/  @!P3 PRMT R4, RZ, 0x654, R4 ;  /* 0x00000654ff04b816 */ /* 0x000fc80000000004 */
[----:B------:R1:W-:Y:S01]  /*9170*/  @!P3 SYNCS.ARRIVE.TRANS64.RED.A1T0 RZ, [R4+URZ], RZ ;  /* 0x000000ff04ffb9a7 */ /* 0x0003e2000810043f */
[----:B------:R-:W-:Y:S05]  /*9180*/  @!P1 BRA `(.L_x_1496) ;  /* 0x0000000000049947 */ /* 0x000fea0003800000 */
[----:B------:R-:W-:Y:S01]  /*9190*/  BPT.TRAP 0x1 ;  /* 0x000000040000795c */ /* 0x000fe20000300000 */
.L_x_1496:
[----:B------:R-:W-:Y:S05]  /*91a0*/  BSYNC B0 ;  /* 0x0000000000007941 */ /* 0x000fea0003800000 */
.L_x_1495:
[----:B------:R-:W2:Y:S01]  /*91b0*/  SYNCS.PHASECHK.TRANS64.TRYWAIT P1, [R108+URZ+0x228b0], R110 ;  /* 0x0228b06e6c0075a7 */ /* 0x000ea2000802017f */
[----:B------:R-:W-:Y:S04]  /*91c0*/  BSSY B0, `(.L_x_1497) ;  /* 0x0000002000007945 */ /* 0x000fe80003800000 */
[----:B--2---:R-:W-:Y:S05]  /*91d0*/  @!P1 BRA `(.L_x_1498) ;  /* 0x000001f800809947 */ /* 0x004fea0003800000 */
.L_x_1802:
[----:B------:R-:W-:Y:S05]  /*91e0*/  BSYNC B0 ;  /* 0x0000000000007941 */ /* 0x000fea0003800000 */
.L_x_1497:
[----:B------:R-:W-:Y:S01]  /*91f0*/  ISETP.GE.AND P1, PT, R19, R109, PT ;  /* 0x0000006d1300720c */ /* 0x000fe20003f26270 */
[----:B------:R-:W-:-:S12]  /*9200*/  BSSY B0, `(.L_x_1499) ;  /* 0x0000030000007945 */ /* 0x000fd80003800000 */
[----:B------:R-:W-:Y:S05]  /*9210*/  @P1 BRA `(.L_x_1500) ;  /* 0x0000000000b81947 */ /* 0x000fea0003800000 */
[----:B------:R-:W-:Y:S01]  /*9220*/  ULDC UR4, c[0x0][0x320] ;  /* 0x0000c80000047ab9 */ /* 0x000fe20000000800 */
[----:B------:R-:W-:Y:S01]  /*9230*/  PLOP3.LUT P5, PT, PT, PT, PT, 0x8, 0x0 ;  /* 0x000000000000781c */ /* 0x000fe20003fae170 */
[----:B-1----:R-:W-:Y:S01]  /*9240*/  IMAD.WIDE R4, R25, 0x80, R54 ;  /* 0x0000008019047825 */ /* 0x002fe200078e0236 */
[----:B------:R-:W-:Y:S01]  /*9250*/  ISETP.GE.AND P2, PT, R98, UR4, PT ;  /* 0x0000000462007c0c */ /* 0x000fe2000bf46270 */
[----:B------:R-:W-:Y:S01]  /*9260*/  ULDC.64 UR6, c[0x0][0x328] ;  /* 0x0000ca0000067ab9 */ /* 0x000fe20000000a00 */
[----:B------:R-:W-:Y:S01]  /*9270*/  MOV R7, R65 ;  /* 0x0000004100077202 */ /* 0x000fe20000000f00 */
[----:B------:R-:W-:Y:S01]  /*9280*/  IMAD.MOV.U32 R6, RZ, RZ, R60 ;  /* 0x000000ffff067224 */ /* 0x000fe200078e003c */
[----:B------:R-:W-:Y:S01]  /*9290*/  PLOP3.LUT P4, PT, PT, PT, PT, 0x8, 0x0 ;  /* 0x000000000000781c */ /* 0x000fe20003f8e170 */
[----:B------:R-:W-:Y:S01]  /*92a0*/  IMAD R5, R5, UR6, RZ ;  /* 0x0000000605057c24 */ /* 0x000fe2000f8e02ff */
[----:B------:R-:W-:Y:S01]  /*92b0*/  ULDC.64 UR8, c[0x0][0x318] ;  /* 0x0000c60000087ab9 */ /* 0x000fe20000000a00 */
[----:B------:R-:W-:-:S02]  /*92c0*/  IMAD R13, R17, 0x4000, R193 ;  /* 0x00004000110d7824 */ /* 0x000fc400078e02c1 */
[----:B------:R-:W-:-:S04]  /*92d0*/  IMAD.WIDE.U32 R6, R4, UR6, R6 ;  /* 0x0000000604067c25 */ /* 0x000fc8000f8e0006 */
[----:B------:R-:W-:Y:S01]  /*92e0*/  @!P2 LOP3.LUT P1, RZ, R183, 0x2, RZ, 0xc0, !PT ;  /* 0x00000002b7ffa812 */ /* 0x000fe2000782c0ff */
[----:B------:R-:W-:Y:S02]  /*92f0*/  IMAD R5, R4, UR7, R5 ;  /* 0x0000000704057c24 */ /* 0x000fe4000f8e0205 */
[----:B------:R-:W-:Y:S01]  /*9300*/  @!P2 VIADD R4, R13, 0x20 ;  /* 0x000000200d04a836 */ /* 0x000fe20000000000 */
[----:B------:R-:W-:Y:S02]  /*9310*/  @!P2 PLOP3.LUT P5, PT, P1, PT, PT, 0x80, 0x0 ;  /* 0x000000000000a81c */ /* 0x000fe40000faf070 */
[----:B------:R-:W-:-:S11]  /*9320*/  ISETP.GE.AND P1, PT, R92, UR4, PT ;  /* 0x000000045c007c0c */ /* 0x000fd6000bf26270 */
[----:B------:R-:W-:Y:S02]  /*9330*/  @P5 VIADD R4, R13, 0xffffffe0 ;  /* 0xffffffe00d045836 */ /* 0x000fe40000000000 */
[----:B------:R-:W-:Y:S01]  /*9340*/  @!P1 LOP3.LUT P6, RZ, R183, 0x4, RZ, 0xc0, !PT ;  /* 0x00000004b7ff9812 */ /* 0x000fe200078cc0ff */
[----:B------:R-:W-:Y:S02]  /*9350*/  @!P1 VIADD R10, R13, 0x40 ;  /* 0x000000400d0a9836 */ /* 0x000fe40000000000 */
[----:B------:R-:W-:Y:S01]  /*9360*/  @!P2 IMAD.IADD R11, R16, 0x1, R4 ;  /* 0x00000001100ba824 */ /* 0x000fe200078e0204 */
[----:B------:R-:W-:Y:S02]  /*9370*/  @!P1 PLOP3.LUT P4, PT, P6, PT, PT, 0x80, 0x0 ;  /* 0x000000000000981c */ /* 0x000fe4000378f070 */
[----:B------:R-:W-:-:S04]  /*9380*/  IADD3 R8, P6, R6, UR8, RZ ;  /* 0x0000000806087c10 */ /* 0x000fc8000ffde0ff */
[----:B------:R-:W-:Y:S02]  /*9390*/  IADD3.X R9, R7, UR9, R5, P6, !PT ;  /* 0x0000000907097c10 */ /* 0x000fe4000b7fe405 */
[----:B------:R-:W1:Y:S05]  /*93a0*/  @!P2 LDS.128 R4, [R11+0x8400] ;  /* 0x008400000b04a984 */ /* 0x000e6a0000000c00 */
[----:B------:R-:W-:-:S04]  /*93b0*/  @P4 VIADD R10, R13, 0xffffffc0 ;  /* 0xffffffc00d0a4836 */ /* 0x000fc80000000000 */
[----:B------:R-:W-:Y:S01]  /*93c0*/  @!P1 IMAD.IADD R12, R16, 0x1, R10 ;  /* 0x00000001100c9824 */ /* 0x000fe200078e020a */
[----:B-1----:R-:W-:Y:S04]  /*93d0*/  @!P2 STG.E.128 desc[UR38][R8.64+0x20], R4 ;  /* 0x000020040800a986 */ /* 0x002fe8000c101d26 */
[----:B------:R-:W1:Y:S04]  /*93e0*/  @!P1 LDS.128 R4, [R12+0x8400] ;  /* 0x008400000c049984 */ /* 0x000e680000000c00 */
[----:B-1----:R-:W-:Y:S01]  /*93f0*/  @!P1 STG.E.128 desc[UR38][R8.64+0x40], R4 ;  /* 0x0000400408009986 */ /* 0x002fe2000c101d26 */
[----:B------:R-:W-:-:S13]  /*9400*/  ISETP.GE.AND P1, PT, R22, UR4, PT ;  /* 0x0000000416007c0c */ /* 0x000fda000bf26270 */
[----:B------:R-:W-:-:S05]  /*9410*/  @!P1 IMAD.IADD R10, R16, 0x1, R13 ;  /* 0x00000001100a9824 */ /* 0x000fca00078e020d */
[----:B------:R-:W1:Y:S04]  /*9420*/  @!P1 LDS.128 R4, [R10+0x8400] ;  /* 0x008400000a049984 */ /* 0x000e680000000c00 */
[----:B-1----:R3:W-:Y:S01]  /*9430*/  @!P1 STG.E.128 desc[UR38][R8.64], R4 ;  /* 0x0000000408009986 */ /* 0x0027e2000c101d26 */
[----:B------:R-:W-:-:S13]  /*9440*/  ISETP.GE.AND P1, PT, R91, UR4, PT ;  /* 0x000000045b007c0c */ /* 0x000fda000bf26270 */
[----:B------:R-:W-:Y:S05]  /*9450*/  @P1 BRA `(.L_x_1500) ;  /* 0x0000000000281947 */ /* 0x000fea0003800000 */
[----:B------:R-:W-:Y:S01]  /*9460*/  R2P PR, R183, 0x6 ;  /* 0x00000006b7007804 */ /* 0x000fe20000000000 */
[----:B---3--:R-:W-:Y:S02]  /*9470*/  IMAD.MOV.U32 R4, RZ, RZ, -0x40 ;  /* 0xffffffc0ff047424 */ /* 0x008fe400078e00ff */
[----:B------:R-:W-:Y:S02]  /*9480*/  IMAD.MOV.U32 R6, RZ, RZ, 0x40 ;  /* 0x00000040ff067424 */ /* 0x000fe400078e00ff */
[----:B------:R-:W-:Y:S01]  /*9490*/  IMAD.MOV.U32 R5, RZ, RZ, 0x60 ;  /* 0x00000060ff057424 */ /* 0x000fe200078e00ff */
[----:B------:R-:W-:-:S07]  /*94a0*/  SEL R4, R4, 0x40, P2 ;  /* 0x0000004004047807 */ /* 0x000fce0001000000 */
[----:B------:R-:W-:Y:S01]  /*94b0*/  @P2 IADD3 R5, -R6, 0x20, RZ ;  /* 0x0000002006052810 */ /* 0x000fe20007ffe1ff */
[----:B------:R-:W-:-:S05]  /*94c0*/  @P1 VIADD R5, R4, 0xffffffe0 ;  /* 0xffffffe004051836 */ /* 0x000fca0000000000 */
[----:B------:R-:W-:-:S06]  /*94d0*/  IADD3 R5, R16, R13, R5 ;  /* 0x0000000d10057210 */ /* 0x000fcc0007ffe005 */
[----:B------:R-:W1:Y:S04]  /*94e0*/  LDS.128 R4, [R5+0x8400] ;  /* 0x0084000005047984 */ /* 0x000e680000000c00 */
[----:B-1----:R4:W-:Y:S02]  /*94f0*/  STG.E.128 desc[UR38][R8.64+0x60], R4 ;  /* 0x0000600408007986 */ /* 0x0029e4000c101d26 */
.L_x_1500:
[----:B------:R-:W-:Y:S05]  /*9500*/  BSYNC B0 ;  /* 0x0000000000007941 */ /* 0x000fea0003800000 */
.L_x_1499:
[----:B------:R-:W-:Y:S01]  /*9510*/  @!PT LDS RZ, [RZ] ;  /* 0x00000000fffff984 */ /* 0x000fe20000000800 */
[----:B------:R-:W-:Y:S01]  /*9520*/  @!PT LDS RZ, [RZ] ;  /* 0x00000000fffff984 */ /* 0x000fe20000000800 */
[----:B------:R-:W-:Y:S01]  /*9530*/  @!PT LDS RZ, [RZ] ;  /* 0x00000000fffff984 */ /* 0x000fe20000000800 */
[----:B------:R-:W-:Y:S01]  /*9540*/  @!PT LDS RZ, [RZ] ;  /* 0x00000000fffff984 */ /* 0x000fe20000000800 */
[----:B------:R5:W-:Y:S06]  /*9550*/  MEMBAR.ALL.CTA ;  /* 0x0000000000007992 */ /* 0x000bec0000008000 */
[----:B-----5:R-:W5:Y:S01]  /*9560*/  FENCE.VIEW.ASYNC.S ;  /* 0x00000000000073c6 */ /* 0x020f620000000000 */
[----:B------:R-:W-:Y:S02]  /*9570*/  VIADD R17, R17, 0x1 ;  /* 0x0000000111117836 */ /* 0x000fe40000000000 */
[----:B0-2---:R-:W-:Y:S01]  /*9580*/  @!P3 VIADD R108, R108, 0x228c0 ;  /* 0x000228c06c6cb836 */ /* 0x005fe20000000000 */
[----:B-----5:R0:W-:Y:S02]  /*9590*/  BAR.SYNC.DEFER_BLOCKING R77, 0x80 ;  /* 0x0002004d0000751d */ /* 0x0201e40000010000 */
[----:B------:R-:W-:-:S02]  /*95a0*/  ISETP.NE.AND P1, PT, R17, 0x2, PT ;  /* 0x000000021100780c */ /* 0x000fc40003f25270 */
[----:B------:R-:W-:Y:S02]  /*95b0*/  @!P3 PRMT R108, RZ, 0x654, R108 ;  /* 0x00000654ff6cb816 */ /* 0x000fe4000000006c */
[----:B---34-:R-:W-:Y:S02]  /*95c0*/  SEL R5, RZ, 0x1, P1 ;  /* 0x00000001ff057807 */ /* 0x018fe40000800000 */
[----:B------:R-:W-:Y:S02]  /*95d0*/  SEL R17, R17, RZ, P1 ;  /* 0x000000ff11117207 */ /* 0x000fe40000800000 */
[----:B------:R-:W-:Y:S01]  /*95e0*/  LOP3.LUT R174, R174, R5, RZ, 0x3c, !PT ;  /* 0x00000005aeae7212 */ /* 0x000fe200078e3cff */
[----:B------:R0:W-:Y:S01]  /*95f0*/  @!P3 SYNCS.ARRIVE.TRANS64.RED.A1T0 RZ, [R108+URZ], RZ ;  /* 0x000000ff6cffb9a7 */ /* 0x0001e2000810043f */
[----:B------:R-:W-:Y:S05]  /*9600*/  @P0 BRA `(.L_x_1501) ;  /* 0xffffff9400000947 */ /* 0x000fea000383ffff */
[----:B-1----:R-:W1:Y:S01]  /*9610*/  S2R R4, SR_TID.X ;  /* 0x0000000000047919 */ /* 0x002e620000002100 */
[----:B------:R-:W-:Y:S02]  /*9620*/  PLOP3.LUT P0, PT, PT, PT, PT, 0x8, 0x0 ;  /* 0x000000000000781c */ /* 0x000fe40003f0e170 */
[----:B-1----:R-:W-:-:S04]  /*9630*/  SHF.R.U32.HI R4, RZ, 0x7, R4 ;  /* 0x00000007ff047819 */ /* 0x002fc80000011604 */
[----:B------:R-:W-:-:S13]  /*9640*/  ISETP.NE.AND P2, PT, R4, 0x1, PT ;  /* 0x000000010400780c */ /* 0x000fda0003f45270 */
[----:B------:R-:W-:Y:S06]  /*9650*/  @!P2 BAR.ARV 0x9, 0x100 ;  /* 0x024400000000ab1d */ /* 0x000fec0000002000 */
.L_x_1441:
[----:B------:R-:W1:Y:S01]  /*9660*/  LDC R0, c[0x0][0x448] ;  /* 0x00011200ff007b82 */ /* 0x000e620000000800 */
[----:B------:R-:W-:-:S07]  /*9670*/  VIADD R3, R175, 0x7f ;  /* 0x0000007faf037836 */ /* 0x000fce0000000000 */
[----:B------:R-:W2:Y:S01]  /*9680*/  LDC.64 R6, c[0x0][0x9e0] ;  /* 0x00027800ff067b82 */ /* 0x000ea20000000a00 */
[----:B-1----:R-:W-:Y:S02]  /*9690*/  ISETP.NE.AND P1, PT, R0, 0x1, PT ;  /* 0x000000010000780c */ /* 0x002fe40003f25270 */
[----:B--2---:R-:W-:-:S11]  /*96a0*/  ISETP.GE.AND P2, PT, R7, 0x1, PT ;  /* 0x000000010700780c */ /* 0x004fd60003f46270 */
[----:B------:R-:W1:Y:S08]  /*96b0*/  @P1 LDC R0, c[0x0][0x44c] ;  /* 0x00011300ff001b82 */ /* 0x000e700000000800 */
[----:B------:R-:W2:Y:S01]  /*96c0*/  @P1 LDC R5, c[0x0][0x450] ;  /* 0x00011400ff051b82 */ /* 0x000ea20000000800 */
[----:B-1----:R-:W-:-:S05]  /*96d0*/  @P1 IMAD.HI.U32 R0, R3, R0, RZ ;  /* 0x0000000003001227 */ /* 0x002fca00078e00ff */
[----:B--2---:R-:W-:-:S05]  /*96e0*/  @P1 SHF.R.U32.HI R3, RZ, R5, R0 ;  /* 0x00000005ff031219 */ /* 0x004fca0000011600 */
[----:B------:R-:W-:Y:S01]  /*96f0*/  IMAD.IADD R3, R48, 0x1, R3 ;  /* 0x0000000130037824 */ /* 0x000fe200078e0203 */
[----:B------:R-:W-:Y:S06]  /*9700*/  @P0 BRA `(.L_x_1502) ;  /* 0x00000000000c0947 */ /* 0x000fec0003800000 */
[----:B------:R-:W1:Y:S01]  /*9710*/  FENCE.VIEW.ASYNC.G ;  /* 0x00000000000073c6 */ /* 0x000e620000000100 */
[----:B------:R-:W-:Y:S05]  /*9720*/  WARPSYNC.ALL ;  /* 0x0000000000007948 */ /* 0x000fea0003800000 */
[----:B-1----:R-:W-:Y:S06]  /*9730*/  BAR.ARV 0xc, 0x180 ;  /* 0x0306000000007b1d */ /* 0x002fec0000002000 */
.L_x_1502:
[----:B------:R-:W-:Y:S01]  /*9740*/  IMAD.IADD R0, R3, 0x1, R6 ;  /* 0x0000000103007824 */ /* 0x000fe200078e0206 */
[----:B------:R-:W-:Y:S06]  /*9750*/  @!P2 BRA `(.L_x_1503) ;  /* 0x000000000048a947 */ /* 0x000fec0003800000 */
[C---:B------:R-:W-:Y:S01]  /*9760*/  ISETP.GT.AND P0, PT, R3.reuse, RZ, PT ;  /* 0x000000ff0300720c */ /* 0x040fe20003f04270 */
[----:B------:R-:W-:Y:S01]  /*9770*/  BSSY B0, `(.L_x_1504) ;  /* 0x000000e000007945 */ /* 0x000fe20003800000 */
[----:B------:R-:W-:-:S11]  /*9780*/  VIADD R2, R3, 0xffffffff ;  /* 0xffffffff03027836 */ /* 0x000fd60000000000 */
[----:B------:R-:W-:Y:S05]  /*9790*/  @P0 BRA `(.L_x_1505) ;  /* 0x00000000001c0947 */ /* 0x000fea0003800000 */
[----:B------:R-:W-:Y:S01]  /*97a0*/  ISETP.NE.AND P0, PT, R7, 0x1, PT ;  /* 0x000000010700780c */ /* 0x000fe20003f05270 */
[----:B------:R-:W-:-:S12]  /*97b0*/  IMAD.MOV R3, RZ, RZ, -R3 ;  /* 0x000000ffff037224 */ /* 0x000fd800078e0a03 */
[----:B------:R-:W1:Y:S02]  /*97c0*/  @P0 LDC.64 R4, c[0x0][0x9e8] ;  /* 0x00027a00ff040b82 */ /* 0x000e640000000a00 */
[----:B-1----:R-:W-:-:S05]  /*97d0*/  @P0 IMAD.HI.U32 R2, R3, R4, RZ ;  /* 0x0000000403020227 */ /* 0x002fca00078e00ff */
[----:B------:R-:W-:-:S04]  /*97e0*/  @P0 SHF.R.U32.HI R3, RZ, R5, R2 ;  /* 0x00000005ff030219 */ /* 0x000fc80000011602 */
[----:B------:R-:W-:Y:S01]  /*97f0*/  LOP3.LUT R2, RZ, R3, RZ, 0x33, !PT ;  /* 0x00000003ff027212 */ /* 0x000fe200078e33ff */
[----:B------:R-:W-:Y:S06]  /*9800*/  BRA `(.L_x_1506) ;  /* 0x0000000000107947 */ /* 0x000fec0003800000 */
.L_x_1505:
[----:B------:R-:W-:-:S13]  /*9810*/  ISETP.NE.AND P0, PT, R7, 0x1, PT ;  /* 0x000000010700780c */ /* 0x000fda0003f05270 */
[----:B------:R-:W1:Y:S02]  /*9820*/  @P0 LDC.64 R4, c[0x0][0x9e8] ;  /* 0x00027a00ff040b82 */ /* 0x000e640000000a00 */
[----:B-1----:R-:W-:-:S05]  /*9830*/  @P0 IMAD.HI.U32 R4, R2, R4, RZ ;  /* 0x0000000402040227 */ /* 0x002fca00078e00ff */
[----:B------:R-:W-:-:S07]  /*9840*/  @P0 SHF.R.U32.HI R2, RZ, R5, R4 ;  /* 0x00000005ff020219 */ /* 0x000fce0000011604 */
.L_x_1506:
[----:B------:R-:W-:Y:S05]  /*9850*/  BSYNC B0 ;  /* 0x0000000000007941 */ /* 0x000fea0003800000 */
.L_x_1504:
[----:B------:R-:W-:-:S05]  /*9860*/  IMAD R3, R2, R7, R7 ;  /* 0x0000000702037224 */ /* 0x000fca00078e0207 */
[----:B------:R-:W-:-:S07]  /*9870*/  VIMNMX R0, R0, R3, PT ;  /* 0x0000000300007248 */ /* 0x000fce0003fe0100 */
.L_x_1503:
[----:B------:R-:W1:Y:S01]  /*9880*/  @P1 LDC R2, c[0x0][0x44c] ;  /* 0x00011300ff021b82 */ /* 0x000e620000000800 */
[----:B------:R-:W-:Y:S01]  /*9890*/  IADD3 R0, R0, 0x7f, RZ ;  /* 0x0000007f00007810 */ /* 0x000fe20007ffe0ff */
[----:B------:R-:W-:Y:S01]  /*98a0*/  IMAD.MOV.U32 R5, RZ, RZ, R175 ;  /* 0x000000ffff057224 */ /* 0x000fe200078e00af */
[----:B------:R-:W-:Y:S02]  /*98b0*/  ULDC UR4, c[0x0][0x9dc] ;  /* 0x0002770000047ab9 */ /* 0x000fe40000000800 */
[----:B------:R-:W-:-:S03]  /*98c0*/  SHF.R.S32.HI R3, RZ, 0x1f, R0 ;  /* 0x0000001fff037819 */ /* 0x000fc60000011400 */
[----:B------:R-:W2:Y:S01]  /*98d0*/  @P1 LDC R9, c[0x0][0x450] ;  /* 0x00011400ff091b82 */ /* 0x000ea20000000800 */
[----:B------:R-:W-:-:S04]  /*98e0*/  LEA.HI R3, R3, R0, RZ, 0x7 ;  /* 0x0000000003037211 */ /* 0x000fc800078f38ff */
[----:B------:R-:W-:-:S04]  /*98f0*/  SHF.R.S32.HI R0, RZ, 0x7, R3 ;  /* 0x00000007ff007819 */ /* 0x000fc80000011403 */
[----:B------:R-:W-:Y:S01]  /*9900*/  VIMNMX R89, R27, R0, PT ;  /* 0x000000001b597248 */ /* 0x000fe20003fe0100 */
[----:B-1----:R-:W-:-:S05]  /*9910*/  @P1 IMAD.HI.U32 R2, R175, R2, RZ ;  /* 0x00000002af021227 */ /* 0x002fca00078e00ff */
[----:B--2---:R-:W-:-:S05]  /*9920*/  @P1 SHF.R.U32.HI R5, RZ, R9, R2 ;  /* 0x00000009ff051219 */ /* 0x004fca0000011602 */
        /* <DEDUP_REMOVED lines=13> */
.L_x_1509:
[----:B------:R-:W-:-:S13]  /*9a00*/  ISETP.NE.AND P0, PT, R7, 0x1, PT ;  /* 0x000000010700780c */ /* 0x000fda0003f05270 */
[----:B------:R-:W1:Y:S02]  /*9a10*/  @P0 LDC.64 R4, c[0x0][0x9e8] ;  /* 0x00027a00ff040b82 */ /* 0x000e640000000a00 */
[----:B-1----:R-:W-:-:S05]  /*9a20*/  @P0 IMAD.HI.U32 R4, R2, R4, RZ ;  /* 0x0000000402040227 */ /* 0x002fca00078e00ff */
[----:B------:R-:W-:-:S07]  /*9a30*/  @P0 SHF.R.U32.HI R2, RZ, R5, R4 ;  /* 0x00000005ff020219 */ /* 0x000fce0000011604 */
.L_x_1510:
[----:B------:R-:W-:Y:S05]  /*9a40*/  BSYNC B0 ;  /* 0x0000000000007941 */ /* 0x000fea0003800000 */
.L_x_1508:
[----:B------:R-:W-:-:S05]  /*9a50*/  IMAD R3, R2, R7, RZ ;  /* 0x0000000702037224 */ /* 0x000fca00078e02ff */
[----:B------:R-:W-:-:S07]  /*9a60*/  VIMNMX R0, R0, R3, !PT ;  /* 0x0000000300007248 */ /* 0x000fce0007fe0100 */
.L_x_1507:
[----:B------:R-:W-:Y:S01]  /*9a70*/  SHF.R.S32.HI R3, RZ, 0x1f, R0 ;  /* 0x0000001fff037819 */ /* 0x000fe20000011400 */
[----:B------:R-:W-:Y:S01]  /*9a80*/  IMAD.MOV.U32 R62, RZ, RZ, RZ ;  /* 0x000000ffff3e7224 */ /* 0x000fe200078e00ff */
[----:B------:R-:W-:Y:S01]  /*9a90*/  PLOP3.LUT P0, PT, PT, PT, PT, 0x80, 0x0 ;  /* 0x000000000000781c */ /* 0x000fe20003f0f070 */
[----:B------:R-:W-:Y:S01]  /*9aa0*/  IMAD.MOV.U32 R64, RZ, RZ, RZ ;  /* 0x000000ffff407224 */ /* 0x000fe200078e00ff */
[----:B------:R-:W-:Y:S02]  /*9ab0*/  LEA.HI R3, R3, R0, RZ, 0x7 ;  /* 0x0000000003037211 */ /* 0x000fe400078f38ff */
[----:B------:R-:W-:Y:S02]  /*9ac0*/  CS2R R150, SRZ ;  /* 0x0000000000967805 */ /* 0x000fe4000001ff00 */
        /* <DEDUP_REMOVED lines=17> */
[----:B------:R-:W-:Y:S01]  /*9be0*/  CS2R R26, SRZ ;  /* 0x00000000001a7805 */ /* 0x000fe2000001ff00 */
[----:B------:R-:W-:Y:S01]  /*9bf0*/  IMAD.MOV.U32 R25, RZ, RZ, RZ ;  /* 0x000000ffff197224 */ /* 0x000fe200078e00ff */
[----:B------:R-:W-:Y:S02]  /*9c00*/  CS2R R118, SRZ ;  /* 0x0000000000767805 */ /* 0x000fe4000001ff00 */
[----:B------:R-:W-:-:S02]  /*9c10*/  CS2R R28, SRZ ;  /* 0x00000000001c7805 */ /* 0x000fc4000001ff00 */
[----:B------:R-:W-:Y:S02]  /*9c20*/  CS2R R116, SRZ ;  /* 0x0000000000747805 */ /* 0x000fe4000001ff00 */
[----:B------:R-:W-:Y:S02]  /*9c30*/  CS2R R30, SRZ ;  /* 0x00000000001e7805 */ /* 0x000fe4000001ff00 */
[----:B------:R-:W-:Y:S02]  /*9c40*/  CS2R R110, SRZ ;  /* 0x00000000006e7805 */ /* 0x000fe4000001ff00 */
[----:B------:R-:W-:Y:S02]  /*9c50*/  CS2R R32, SRZ ;  /* 0x0000000000207805 */ /* 0x000fe4000001ff00 */
[----:B0-----:R-:W-:Y:S02]  /*9c60*/  CS2R R108, SRZ ;  /* 0x00000000006c7805 */ /* 0x001fe4000001ff00 */
        /* <DEDUP_REMOVED lines=8> */
[----:B------:R-:W-:Y:S01]  /*9cf0*/  IMAD.MOV.U32 R42, RZ, RZ, RZ ;  /* 0x000000ffff2a7224 */ /* 0x000fe200078e00ff */
[----:B------:R-:W-:Y:S06]  /*9d00*/  @!P1 BRA `(.L_x_1511) ;  /* 0x0000015400089947 */ /* 0x000fec0003800000 */
[----:B------:R-:W-:-:S03]  /*9d10*/  UMOV UR4, 0xffffffff ;  /* 0xffffffff00047882 */ /* 0x000fc60000000000 */
[----:B------:R-:W-:Y:S05]  /*9d20*/  BRA.DIV UR4, `(.L_x_1512) ;  /* 0x000001ee04c07947 */ /* 0x000fea000b800000 */
[----:B------:R0:W1:Y:S02]  /*9d30*/  SHFL.IDX PT, R176, R213, RZ, 0x1f ;  /* 0x00001fffd5b07589 */ /* 0x00006400000e0000 */
.L_x_1805:
        /* <DEDUP_REMOVED lines=22> */
[----:B-1----:R-:W-:-:S07]  /*9ea0*/  IMAD.MOV.U32 R13, RZ, RZ, RZ ;  /* 0x000000ffff0d7224 */ /* 0x002fce00078e00ff */
[----:B------:R-:W-:-:S07]  /*9eb0*/  LEPC R20, `(.L_x_1513) ;  /* 0x000000001014794e */ /* 0x000fce0000000000 */
[----:B0-2--5:R-:W-:Y:S05]  /*9ec0*/  CALL.ABS.NOINC R2 ;  /* 0x0000000002007343 */ /* 0x025fea0003c00000 */
.L_x_1513:
[----:B------:R-:W-:Y:S01]  /*9ed0*/  ULDC.64 UR4, c[0x0][0x990] ;  /* 0x0002640000047ab9 */ /* 0x000fe20000000a00 */
[----:B------:R-:W-:Y:S01]  /*9ee0*/  ULDC.64 UR6, c[0x0][0x998] ;  /* 0x0002660000067ab9 */ /* 0x000fe20000000a00 */
[----:B------:R-:W-:Y:S02]  /*9ef0*/  ISETP.NE.U32.AND P0, PT, RZ, UR4, PT ;  /* 0x00000004ff007c0c */ /* 0x000fe4000bf05070 */
[----:B------:R-:W-:Y:S02]  /*9f00*/  ISETP.NE.U32.AND P1, PT, RZ, UR6, PT ;  /* 0x00000006ff007c0c */ /* 0x000fe4000bf25070 */
[----:B------:R-:W-:Y:S02]  /*9f10*/  ISETP.NE.AND.EX P0, PT, RZ, UR5, PT, P0 ;  /* 0x00000005ff007c0c */ /* 0x000fe4000bf05300 */
[----:B------:R-:W-:-:S11]  /*9f20*/  ISETP.NE.AND.EX P1, PT, RZ, UR7, PT, P1 ;  /* 0x00000007ff007c0c */ /* 0x000fd6000bf25310 */
[----:B------:R-:W1:Y:S01]  /*9f30*/  @P0 LDC.64 R6, c[0x0][0x9a8] ;  /* 0x00026a00ff060b82 */ /* 0x000e620000000a00 */
[--C-:B------:R-:W-:Y:S02]  /*9f40*/  @P0 SHF.R.S32.HI R3, RZ, 0x1f, R179.reuse ;  /* 0x0000001fff030819 */ /* 0x100fe400000114b3 */
[----:B------:R-:W-:Y:S02]  /*9f50*/  @P1 SHF.R.S32.HI R5, RZ, 0x1f, R179 ;  /* 0x0000001fff051819 */ /* 0x000fe400000114b3 */
[----:B------:R-:W-:-:S03]  /*9f60*/  @P0 SHF.R.S32.HI R15, RZ, 0x1f, R178 ;  /* 0x0000001fff0f0819 */ /* 0x000fc600000114b2 */
        /* <DEDUP_REMOVED lines=18> */
[----:B------:R-:W-:Y:S02]  /*a090*/  @P0 IADD3 R5, R3, R9, RZ ;  /* 0x0000000903050210 */ /* 0x000fe40007ffe0ff */
[----:B------:R-:W-:Y:S01]  /*a0a0*/  @P0 LEA R4, P2, R2, UR4, 0x2 ;  /* 0x0000000402040c11 */ /* 0x000fe2000f8410ff */
[----:B------:R-:W-:Y:S01]  /*a0b0*/  @P1 IMAD.IADD R3, R7, 0x1, R11 ;  /* 0x0000000107031824 */ /* 0x000fe200078e020b */
[----:B------:R-:W-:Y:S01]  /*a0c0*/  @P1 LEA R8, P3, R6, UR6, 0x2 ;  /* 0x0000000606081c11 */ /* 0x000fe2000f8610ff */
[----:B------:R-:W-:Y:S01]  /*a0d0*/  IMAD.MOV.U32 R0, RZ, RZ, 0x3f800000 ;  /* 0x3f800000ff007424 */ /* 0x000fe200078e00ff */
[----:B------:R-:W-:Y:S01]  /*a0e0*/  @P0 LEA.HI.X R5, R2, UR5, R5, 0x2, P2 ;  /* 0x0000000502050c11 */ /* 0x000fe200090f1405 */
[----:B------:R-:W-:Y:S01]  /*a0f0*/  ULDC UR4, c[0x0][0x3f4] ;  /* 0x0000fd0000047ab9 */ /* 0x000fe20000000800 */
        /* <DEDUP_REMOVED lines=19> */
.L_x_1517:
[----:B--2---:R2:W3:Y:S02]  /*a230*/  SYNCS.PHASECHK.TRANS64.TRYWAIT P0, [R16+URZ+0x22800], R3 ;  /* 0x02280003100075a7 */ /* 0x0044e4000800017f */
[----:B---3--:R-:W-:Y:S05]  /*a240*/  @!P0 NANOSLEEP.SYNCS 0x989680 ;  /* 0x009896800000895d */ /* 0x008fea0003900000 */
[----:B------:R-:W3:Y:S02]  /*a250*/  @!P0 SYNCS.PHASECHK.TRANS64 P0, [R16+URZ+0x22800], R3 ;  /* 0x02280003100085a7 */ /* 0x000ee4000800007f */
[----:B---3--:R-:W-:Y:S05]  /*a260*/  @!P0 BRA `(.L_x_1517) ;  /* 0xfffffffc00f08947 */ /* 0x008fea000383ffff */
.L_x_1516:
[----:B------:R-:W-:Y:S05]  /*a270*/  BSYNC B0 ;  /* 0x0000000000007941 */ /* 0x000fea0003800000 */
.L_x_1515:
[----:B------:R-:W-:Y:S05]  /*a280*/  BRA `(.L_x_1518) ;  /* 0x0000006c009c7947 */ /* 0x000fea0003800000 */
.L_x_1514:
[----:B------:R-:W-:Y:S01]  /*a290*/  ULOP3.LUT UP0, URZ, UR42, 0x1bf, URZ, 0xc0, !UPT ;  /* 0x000001bf2a3f7892 */ /* 0x000fe2000f80c03f */
[----:B-----5:R-:W-:Y:S01]  /*a2a0*/  SHF.R.S32.HI R0, RZ, 0x1f, R24 ;  /* 0x0000001fff007819 */ /* 0x020fe20000011418 */
[----:B------:R-:W-:Y:S01]  /*a2b0*/  ULDC.64 UR4, c[0x0][0x3f8] ;  /* 0x0000fe0000047ab9 */ /* 0x000fe20000000a00 */
[----:B------:R-:W-:Y:S01]  /*a2c0*/  ULDC.64 UR6, c[0x0][0x408] ;  /* 0x0001020000067ab9 */ /* 0x000fe20000000a00 */
[----:B------:R-:W-:Y:S02]  /*a2d0*/  IMAD.WIDE.U32 R26, R24, UR4, RZ ;  /* 0x00000004181a7c25 */ /* 0x000fe4000f8e00ff */
[----:B------:R-:W-:Y:S02]  /*a2e0*/  PLOP3.LUT P0, PT, PT, PT, UP0, 0x80, 0x0 ;  /* 0x000000000000781c */ /* 0x000fe40003f0f008 */
[C---:B------:R-:W-:Y:S02]  /*a2f0*/  IMAD R3, R0.reuse, UR4, RZ ;  /* 0x0000000400037c24 */ /* 0x040fe4000f8e02ff */
[----:B------:R-:W-:-:S02]  /*a300*/  IMAD R5, R0, UR6, RZ ;  /* 0x0000000600057c24 */ /* 0x000fc4000f8e02ff */
[C---:B------:R-:W-:Y:S02]  /*a310*/  IMAD R3, R24.reuse, UR5, R3 ;  /* 0x0000000518037c24 */ /* 0x040fe4000f8e0203 */
[C---:B------:R-:W-:Y:S02]  /*a320*/  IMAD R5, R24.reuse, UR7, R5 ;  /* 0x0000000718057c24 */ /* 0x040fe4000f8e0205 */
[----:B------:R-:W-:-:S04]  /*a330*/  IMAD.WIDE.U32 R24, R24, UR6, RZ ;  /* 0x0000000618187c25 */ /* 0x000fc8000f8e00ff */
[----:B------:R-:W-:Y:S02]  /*a340*/  IMAD.IADD R29, R3, 0x1, R27 ;  /* 0x00000001031d7824 */ /* 0x000fe400078e021b */
        /* <DEDUP_REMOVED lines=17> */
[----:B0-2---:R-:W-:Y:S05]  /*a460*/  CALL.ABS.NOINC R14 ;  /* 0x000000000e007343 */ /* 0x005fea0003c00000 */
.L_x_1519:
[----:B------:R-:W-:Y:S01]  /*a470*/  ULDC.U8 UR4, c[0x0][0x410] ;  /* 0x0001040000047ab9 */ /* 0x000fe20000000000 */
[----:B------:R-:W-:Y:S01]  /*a480*/  BSSY B0, `(.L_x_1520) ;  /* 0x00006bf000007945 */ /* 0x000fe20003800000 */
[----:B------:R-:W-:Y:S01]  /*a490*/  ISETP.NE.AND P0, PT, RZ, UR4, PT ;  /* 0x00000004ff007c0c */ /* 0x000fe2000bf05270 */
[----:B------:R-:W-:-:S12]  /*a4a0*/  IMAD.IADD R10, R19, 0x1, R175 ;  /* 0x00000001130a7824 */ /* 0x000fd800078e02af */
[----:B------:R-:W-:Y:S05]  /*a4b0*/  @!P0 BRA `(.L_x_1521) ;  /* 0x0000003400788947 */ /* 0x000fea0003800000 */
[----:B------:R-:W1:Y:S01]  /*a4c0*/  LDC R21, c[0x0][0x448] ;  /* 0x00011200ff157b82 */ /* 0x000e620000000800 */
[----:B------:R-:W-:Y:S01]  /*a4d0*/  ULDC.64 UR4, c[0x0][0x3f8] ;  /* 0x0000fe0000047ab9 */ /* 0x000fe20000000a00 */
[----:B------:R-:W-:Y:S01]  /*a4e0*/  IMAD.MOV.U32 R6, RZ, RZ, R26 ;  /* 0x000000ffff067224 */ /* 0x000fe200078e001a */
[----:B------:R-:W-:Y:S01]  /*a4f0*/  MOV R8, R24 ;  /* 0x0000001800087202 */ /* 0x000fe20000000f00 */
[----:B------:R-:W-:Y:S01]  /*a500*/  IMAD.MOV.U32 R7, RZ, RZ, R29 ;  /* 0x000000ffff077224 */ /* 0x000fe200078e001d */
[----:B------:R-:W-:Y:S01]  /*a510*/  ULDC.64 UR6, c[0x0][0x408] ;  /* 0x0001020000067ab9 */ /* 0x000fe20000000a00 */
[----:B------:R-:W-:Y:S01]  /*a520*/  IMAD.MOV.U32 R9, RZ, RZ, R31 ;  /* 0x000000ffff097224 */ /* 0x000fe200078e001f */
[----:B------:R-:W-:Y:S01]  /*a530*/  ULDC.64 UR8, c[0x0][0x400] ;  /* 0x0001000000087ab9 */ /* 0x000fe20000000a00 */
[----:B-1----:R-:W-:-:S13]  /*a540*/  ISETP.NE.AND P0, PT, R21, 0x1, PT ;  /* 0x000000011500780c */ /* 0x002fda0003f05270 */
[----:B------:R-:W1:Y:S08]  /*a550*/  @P0 LDC R3, c[0x0][0x44c] ;  /* 0x00011300ff030b82 */ /* 0x000e700000000800 */
[----:B------:R-:W2:Y:S01]  /*a560*/  @P0 LDC R5, c[0x0][0x450] ;  /* 0x00011400ff050b82 */ /* 0x000ea20000000800 */
[----:B-1----:R-:W-:-:S04]  /*a570*/  @P0 IMAD.HI.U32 R0, R10, R3, RZ ;  /* 0x000000030a000227 */ /* 0x002fc800078e00ff */
[----:B------:R-:W-:Y:S01]  /*a580*/  IMAD.MOV.U32 R3, RZ, RZ, R10 ;  /* 0x000000ffff037224 */ /* 0x000fe200078e000a */
[----:B--2---:R-:W-:-:S04]  /*a590*/  @P0 SHF.R.U32.HI R3, RZ, R5, R0 ;  /* 0x00000005ff030219 */ /* 0x004fc80000011600 */
[----:B------:R-:W-:Y:S01]  /*a5a0*/  SHF.R.S32.HI R0, RZ, 0x1f, R3 ;  /* 0x0000001fff007819 */ /* 0x000fe20000011403 */
[----:B------:R-:W-:-:S04]  /*a5b0*/  IMAD.WIDE.U32 R6, R3, UR4, R6 ;  /* 0x0000000403067c25 */ /* 0x000fc8000f8e0006 */
[----:B------:R-:W-:Y:S02]  /*a5c0*/  IMAD R4, R0, UR4, RZ ;  /* 0x0000000400047c24 */ /* 0x000fe4000f8e02ff */
[----:B------:R-:W-:-:S04]  /*a5d0*/  IMAD.WIDE.U32 R8, R3, UR6, R8 ;  /* 0x0000000603087c25 */ /* 0x000fc8000f8e0008 */
[C---:B------:R-:W-:Y:S01]  /*a5e0*/  IMAD R13, R3.reuse, UR5, R4 ;  /* 0x00000005030d7c24 */ /* 0x040fe2000f8e0204 */
[----:B------:R-:W-:Y:S01]  /*a5f0*/  ULDC.64 UR4, c[0x0][0x3e8] ;  /* 0x0000fa0000047ab9 */ /* 0x000fe20000000a00 */
[----:B------:R-:W-:Y:S01]  /*a600*/  IMAD R4, R0, UR6, RZ ;  /* 0x0000000600047c24 */ /* 0x000fe2000f8e02ff */
[----:B------:R-:W-:Y:S01]  /*a610*/  IADD3 R5, P0, R6, UR4, RZ ;  /* 0x0000000406057c10 */ /* 0x000fe2000ff1e0ff */
[----:B------:R-:W-:Y:S01]  /*a620*/  UMOV UR4, 0xffffffff ;  /* 0xffffffff00047882 */ /* 0x000fe20000000000 */
[----:B------:R-:W-:Y:S01]  /*a630*/  IADD3 R0, P1, R8, UR8, RZ ;  /* 0x0000000808007c10 */ /* 0x000fe2000ff3e0ff */
[----:B------:R-:W-:Y:S01]  /*a640*/  IMAD R3, R3, UR7, R4 ;  /* 0x0000000703037c24 */ /* 0x000fe2000f8e0204 */
[----:B------:R-:W-:-:S04]  /*a650*/  IADD3.X R13, R7, UR5, R13, P0, !PT ;  /* 0x00000005070d7c10 */ /* 0x000fc800087fe40d */
[----:B------:R-:W-:Y:S01]  /*a660*/  IADD3.X R7, R9, UR9, R3, P1, !PT ;  /* 0x0000000909077c10 */ /* 0x000fe20008ffe403 */
[----:B------:R-:W-:Y:S06]  /*a670*/  BRA.DIV UR4, `(.L_x_1522) ;  /* 0x000001e604987947 */ /* 0x000fec000b800000 */
[----:B------:R1:W2:Y:S04]  /*a680*/  SHFL.IDX PT, R3, R13, RZ, 0x1e1f ;  /* 0x001e1fff0d037589 */ /* 0x0002a800000e0000 */
[----:B------:R-:W3:Y:S04]  /*a690*/  SHFL.IDX PT, R5, R5, RZ, 0x1e1f ;  /* 0x001e1fff05057589 */ /* 0x000ee800000e0000 */
[----:B------:R-:W4:Y:S04]  /*a6a0*/  SHFL.IDX PT, R7, R7, RZ, 0x1e1f ;  /* 0x001e1fff07077589 */ /* 0x000f2800000e0000 */
[----:B------:R1:W0:Y:S02]  /*a6b0*/  SHFL.IDX PT, R14, R0, RZ, 0x1e1f ;  /* 0x001e1fff000e7589 */ /* 0x00022400000e0000 */
.L_x_1811:
[----:B-1----:R-:W-:Y:S01]  /*a6c0*/  IMAD R0, R168, R21, RZ ;  /* 0x00000015a8007224 */ /* 0x002fe200078e02ff */
[----:B------:R-:W-:Y:S01]  /*a6d0*/  BSSY B1, `(.L_x_1523) ;  /* 0x0000047000017945 */ /* 0x000fe20003800000 */
        /* <DEDUP_REMOVED lines=22> */
[CC--:B---3--:R-:W-:Y:S02]  /*a840*/  @!P5 IADD3 R8, P0, R172.reuse, R5.reuse, RZ ;  /* 0x00000005ac08d210 */ /* 0x0c8fe40007f1e0ff */
[-C--:B0-----:R-:W-:Y:S02]  /*a850*/  @!P5 IADD3 R10, P1, R172, R14.reuse, RZ ;  /* 0x0000000eac0ad210 */ /* 0x081fe40007f3e0ff */
[----:B------:R-:W-:Y:S01]  /*a860*/  @!P2 IADD3 R12, P4, R185, R5, RZ ;  /* 0x00000005b90ca210 */ /* 0x000fe20007f9e0ff */
[--C-:B--2---:R-:W-:Y:S02]  /*a870*/  @!P5 IMAD.X R9, R3, 0x1, R4.reuse, P0 ;  /* 0x000000010309d824 */ /* 0x104fe400000e0604 */
[----:B----4-:R-:W-:Y:S01]  /*a880*/  @!P5 IMAD.X R11, R7, 0x1, R4, P1 ;  /* 0x00000001070bd824 */ /* 0x010fe200008e0604 */
[----:B------:R-:W-:Y:S01]  /*a890*/  ISETP.GE.AND P1, PT, R187, UR4, PT ;  /* 0x00000004bb007c0c */ /* 0x000fe2000bf26270 */
[----:B------:R-:W-:Y:S01]  /*a8a0*/  @!P2 IMAD.X R13, R3, 0x1, R208, P4 ;  /* 0x00000001030da824 */ /* 0x000fe200020e06d0 */
[----:B------:R-:W5:Y:S01]  /*a8b0*/  @!P5 LD.E.64 R38, desc[UR38][R8.64] ;  /* 0x000000260826d980 */ /* 0x000f62000c101b00 */
[----:B------:R-:W-:-:S02]  /*a8c0*/  @!P2 IADD3 R20, P0, R185, R14, RZ ;  /* 0x0000000eb914a210 */ /* 0x000fc40007f1e0ff */
[C---:B------:R-:W-:Y:S01]  /*a8d0*/  @!P3 IADD3 R40, P4, R184.reuse, R5, RZ ;  /* 0x00000005b828b210 */ /* 0x040fe20007f9e0ff */
[----:B------:R-:W5:Y:S01]  /*a8e0*/  @!P5 LD.E.64 R36, desc[UR38][R10.64] ;  /* 0x000000260a24d980 */ /* 0x000f62000c101b00 */
[----:B------:R-:W-:Y:S02]  /*a8f0*/  @!P3 IADD3 R42, P5, R184, R14, RZ ;  /* 0x0000000eb82ab210 */ /* 0x000fe40007fbe0ff */
[----:B------:R-:W-:Y:S02]  /*a900*/  CS2R R34, SRZ ;  /* 0x0000000000227805 */ /* 0x000fe4000001ff00 */
[----:B------:R-:W-:Y:S01]  /*a910*/  CS2R R30, SRZ ;  /* 0x00000000001e7805 */ /* 0x000fe2000001ff00 */
[----:B------:R-:W-:Y:S01]  /*a920*/  @!P2 IMAD.X R21, R7, 0x1, R208, P0 ;  /* 0x000000010715a824 */ /* 0x000fe200000e06d0 */
[----:B------:R-:W-:Y:S01]  /*a930*/  CS2R R28, SRZ ;  /* 0x00000000001c7805 */ /* 0x000fe2000001ff00 */
[--C-:B------:R-:W-:Y:S01]  /*a940*/  @!P3 IMAD.X R41, R3, 0x1, R207.reuse, P4 ;  /* 0x000000010329b824 */ /* 0x100fe200020e06cf */
[----:B------:R-:W5:Y:S01]  /*a950*/  @!P2 LD.E.64 R32, desc[UR38][R12.64] ;  /* 0x000000260c20a980 */ /* 0x000f62000c101b00 */
[----:B------:R-:W-:Y:S01]  /*a960*/  @!P3 IMAD.X R43, R7, 0x1, R207, P5 ;  /* 0x00000001072bb824 */ /* 0x000fe200028e06cf */
[----:B------:R-:W-:-:S02]  /*a970*/  ISETP.GE.AND P0, PT, R186, UR4, PT ;  /* 0x00000004ba007c0c */ /* 0x000fc4000bf06270 */
        /* <DEDUP_REMOVED lines=8> */
[--C-:B------:R-:W-:Y:S01]  /*aa00*/  @!P1 IMAD.X R49, R7, 0x1, R206.reuse, P4 ;  /* 0x0000000107319824 */ /* 0x100fe200020e06ce */
[-C--:B------:R-:W-:Y:S01]  /*aa10*/  @!P0 IADD3 R50, P5, R186, R5.reuse, RZ ;  /* 0x00000005ba328210 */ /* 0x080fe20007fbe0ff */
[----:B------:R-:W-:Y:S01]  /*aa20*/  @!P1 IMAD.X R47, R3, 0x1, R206, P3 ;  /* 0x00000001032f9824 */ /* 0x000fe200018e06ce */
[----:B0-----:R-:W-:Y:S02]  /*aa30*/  @!P2 IADD3 R40, P3, R188, R5, RZ ;  /* 0x00000005bc28a210 */ /* 0x001fe40007f7e0ff */
[----:B------:R-:W-:Y:S01]  /*aa40*/  CS2R R12, SRZ ;  /* 0x00000000000c7805 */ /* 0x000fe2000001ff00 */
[----:B------:R1:W5:Y:S01]  /*aa50*/  @!P1 LD.E.64 R24, desc[UR38][R48.64] ;  /* 0x0000002630189980 */ /* 0x000362000c101b00 */
[----:B------:R-:W-:Y:S02]  /*aa60*/  CS2R R20, SRZ ;  /* 0x0000000000147805 */ /* 0x000fe4000001ff00 */
[----:B------:R-:W-:-:S02]  /*aa70*/  CS2R R10, SRZ ;  /* 0x00000000000a7805 */ /* 0x000fc4000001ff00 */
[----:B------:R-:W-:Y:S01]  /*aa80*/  CS2R R8, SRZ ;  /* 0x0000000000087805 */ /* 0x000fe2000001ff00 */
[----:B------:R1:W5:Y:S01]  /*aa90*/  @!P1 LD.E.64 R26, desc[UR38][R46.64] ;  /* 0x000000262e1a9980 */ /* 0x000362000c101b00 */
[-C--:B------:R-:W-:Y:S01]  /*aaa0*/  @!P0 IADD3 R4, P1, R186, R14.reuse, RZ ;  /* 0x0000000eba048210 */ /* 0x080fe20007f3e0ff */
[C-C-:B------:R-:W-:Y:S01]  /*aab0*/  @!P0 IMAD.X R51, R3.reuse, 0x1, R205.reuse, P5 ;  /* 0x0000000103338824 */ /* 0x140fe200028e06cd */
[----:B------:R-:W-:Y:S01]  /*aac0*/  @!P2 IADD3 R14, P4, R188, R14, RZ ;  /* 0x0000000ebc0ea210 */ /* 0x000fe20007f9e0ff */
[--C-:B------:R-:W-:Y:S02]  /*aad0*/  @!P2 IMAD.X R41, R3, 0x1, R204.reuse, P3 ;  /* 0x000000010329a824 */ /* 0x100fe400018e06cc */
[C---:B------:R-:W-:Y:S01]  /*aae0*/  @!P0 IMAD.X R5, R7.reuse, 0x1, R205, P1 ;  /* 0x0000000107058824 */ /* 0x040fe200008e06cd */
[----:B------:R1:W5:Y:S01]  /*aaf0*/  @!P0 LD.E.64 R12, desc[UR38][R50.64] ;  /* 0x00000026320c8980 */ /* 0x000362000c101b00 */
[----:B------:R-:W-:-:S03]  /*ab00*/  @!P2 IMAD.X R15, R7, 0x1, R204, P4 ;  /* 0x00000001070fa824 */ /* 0x000fc600020e06cc */
[----:B------:R1:W5:Y:S04]  /*ab10*/  @!P0 LD.E.64 R20, desc[UR38][R4.64] ;  /* 0x0000002604148980 */ /* 0x000368000c101b00 */
[----:B------:R1:W5:Y:S04]  /*ab20*/  @!P2 LD.E.64 R10, desc[UR38][R40.64] ;  /* 0x00000026280aa980 */ /* 0x000368000c101b00 */
[----:B------:R1:W5:Y:S02]  /*ab30*/  @!P2 LD.E.64 R8, desc[UR38][R14.64] ;  /* 0x000000260e08a980 */ /* 0x000364000c101b00 */
.L_x_1524:
[----:B------:R-:W-:Y:S05]  /*ab40*/  BSYNC B1 ;  /* 0x0000000000017941 */ /* 0x000fea0003800000 */
.L_x_1523:
[----:B------:R-:W-:Y:S01]  /*ab50*/  ULEA.HI UR4, UR37, UR37, URZ, 0x1 ;  /* 0x0000002525047291 */ /* 0x000fe2000f8f083f */
[----:B------:R-:W-:Y:S01]  /*ab60*/  VIADDMNMX R0, R0, -R175, 0x80, PT ;  /* 0x0000008000007446 */ /* 0x000fe200038009af */
[----:B------:R-:W-:Y:S02]  /*ab70*/  BSSY B1, `(.L_x_1525) ;  /* 0x0000008000017945 */ /* 0x000fe40003800000 */
[----:B------:R-:W-:Y:S01]  /*ab80*/  ULOP3.LUT UR4, UR4, 0xfffffffe, URZ, 0xc0, !UPT ;  /* 0xfffffffe04047892 */ /* 0x000fe2000f8ec03f */
[----:B------:R-:W-:-:S03]  /*ab90*/  ISETP.GE.AND P1, PT, R19, R0, PT ;  /* 0x000000001300720c */ /* 0x000fc60003f26270 */
[----:B------:R-:W-:-:S06]  /*aba0*/  UIADD3 UR4, UR37, -UR4, URZ ;  /* 0x8000000425047290 */ /* 0x000fcc000fffe03f */
[----:B--2---:R-:W-:-:S05]  /*abb0*/  IMAD.U32 R3, RZ, RZ, UR4 ;  /* 0x00000004ff037e24 */ /* 0x004fca000f8e00ff */
[----:B------:R-:W-:-:S04]  /*abc0*/  SHF.L.U32 R3, R3, 0x1f, RZ ;  /* 0x0000001f03037819 */ /* 0x000fc800000006ff */
[----:B------:R-:W2:Y:S02]  /*abd0*/  SYNCS.PHASECHK.TRANS64.TRYWAIT P0, [R16+URZ+0x22800], R3 ;  /* 0x02280003100075a7 */ /* 0x000ea4000800017f */
[----:B--2---:R-:W-:Y:S05]  /*abe0*/  @!P0 BRA `(.L_x_1526) ;  /* 0x000001e000a88947 */ /* 0x004fea0003800000 */
.L_x_1812:
[----:B------:R-:W-:Y:S05]  /*abf0*/  BSYNC B1 ;  /* 0x0000000000017941 */ /* 0x000fea0003800000 */
.L_x_1525:
[----:B------:R-:W-:Y:S05]  /*ac00*/  @P1 BRA `(.L_x_1527) ;  /* 0x0000006400181947 */ /* 0x000fea0003800000 */
[----:B--2---:R-:W2:Y:S01]  /*ac10*/  LDC R3, c[0x0][0x3f4] ;  /* 0x0000fd00ff037b82 */ /* 0x004ea20000000800 */
        /* <DEDUP_REMOVED lines=9> */
[----:B-1-34-:R-:W1:Y:S01]  /*acb0*/  LDS.128 R4, [R0+0x10400] ;  /* 0x0104000000047984 */ /* 0x01ae620000000c00 */
[----:B0----5:R-:W-:Y:S02]  /*acc0*/  SHF.R.U32.HI R14, RZ, 0x8, R38 ;  /* 0x00000008ff0e7819 */ /* 0x021fe40000011626 */
        /* <DEDUP_REMOVED lines=24> */
[----:B-1----:R-:W-:-:S02]  /*ae50*/  F2FP.F16.E4M3.UNPACK_B R3, R6.H1 ;  /* 0x00000006ff03723e */ /* 0x002fc400030006ff */
        /* <DEDUP_REMOVED lines=91> */
.L_x_1529:
[----:B------:R-:W-:Y:S05]  /*b410*/  BSYNC B1 ;  /* 0x0000000000017941 */ /* 0x000fea0003800000 */
.L_x_1528:
[----:B------:R-:W-:Y:S04]  /*b420*/  BSSY B1, `(.L_x_1530) ;  /* 0x000007c000017945 */ /* 0x000fe80003800000 */
[----:B------:R-:W-:Y:S05]  /*b430*/  @P1 BRA `(.L_x_1531) ;  /* 0x0000000400e81947 */ /* 0x000fea0003800000 */
[----:B-1234-:R-:W1:Y:S01]  /*b440*/  LDS.128 R4, [R198] ;  /* 0x00000000c6047984 */ /* 0x01ee620000000c00 */
        /* <DEDUP_REMOVED lines=13> */
[----:B0-----:R-:W-:Y:S02]  /*b520*/  LOP3.LUT R14, R32, 0xff, RZ, 0xc0, !PT ;  /* 0x000000ff200e7812 */ /* 0x001fe400078ec0ff */
        /* <DEDUP_REMOVED lines=17> */
[-C--:B-1----:R-:W-:Y:S02]  /*b640*/  F2FP.F16.E4M3.UNPACK_B R3, R6.reuse.H1 ;  /* 0x00000006ff03723e */ /* 0x082fe400030006ff */
        /* <DEDUP_REMOVED lines=89> */
.L_x_1531:
[----:B------:R-:W-:Y:S05]  /*bbe0*/  BSYNC B1 ;  /* 0x0000000000017941 */ /* 0x000fea0003800000 */
.L_x_1530:
[----:B------:R-:W-:Y:S04]  /*bbf0*/  BSSY B1, `(.L_x_1532) ;  /* 0x0000078000017945 */ /* 0x000fe80003800000 */
[----:B------:R-:W-:Y:S05]  /*bc00*/  @P2 BRA `(.L_x_1533) ;  /* 0x0000000400d82947 */ /* 0x000fea0003800000 */
[----:B01234-:R-:W0:Y:S01]  /*bc10*/  LDS.128 R4, [R0+0x12400] ;  /* 0x0124000000047984 */ /* 0x01fe220000000c00 */
[----:B-----5:R-:W-:Y:S02]  /*bc20*/  SHF.R.U32.HI R14, RZ, 0x8, R30 ;  /* 0x00000008ff0e7819 */ /* 0x020fe4000001161e */
        /* <DEDUP_REMOVED lines=116> */
.L_x_1533:
[----:B------:R-:W-:Y:S05]  /*c370*/  BSYNC B1 ;  /* 0x0000000000017941 */ /* 0x000fea0003800000 */
.L_x_1532:
[----:B------:R-:W-:Y:S04]  /*c380*/  BSSY B1, `(.L_x_1534) ;  /* 0x000007c000017945 */ /* 0x000fe80003800000 */
[----:B------:R-:W-:Y:S05]  /*c390*/  @P3 BRA `(.L_x_1535) ;  /* 0x0000000400e83947 */ /* 0x000fea0003800000 */
[----:B01234-:R-:W0:Y:S01]  /*c3a0*/  LDS.128 R4, [R198+0x2000] ;  /* 0x00200000c6047984 */ /* 0x01fe220000000c00 */
        /* <DEDUP_REMOVED lines=13> */
[----:B------:R-:W-:Y:S02]  /*c480*/  LOP3.LUT R14, R26, 0xff, RZ, 0xc0, !PT ;  /* 0x000000ff1a0e7812 */ /* 0x000fe400078ec0ff */
        /* <DEDUP_REMOVED lines=107> */
.L_x_1535:
[----:B------:R-:W-:Y:S05]  /*cb40*/  BSYNC B1 ;  /* 0x0000000000017941 */ /* 0x000fea0003800000 */
.L_x_1534:
[----:B------:R-:W-:Y:S04]  /*cb50*/  BSSY B1, `(.L_x_1536) ;  /* 0x0000078000017945 */ /* 0x000fe80003800000 */
[----:B------:R-:W-:Y:S05]  /*cb60*/  @P4 BRA `(.L_x_1537) ;  /* 0x0000000400d84947 */ /* 0x000fea0003800000 */
[----:B01234-:R-:W0:Y:S01]  /*cb70*/  LDS.128 R4, [R0+0x14400] ;  /* 0x0144000000047984 */ /* 0x01fe220000000c00 */
[----:B-----5:R-:W-:Y:S02]  /*cb80*/  SHF.R.U32.HI R14, RZ, 0x8, R12 ;  /* 0x00000008ff0e7819 */ /* 0x020fe4000001160c */
        /* <DEDUP_REMOVED lines=24> */
[----:B------:R-:W-:Y:S02]  /*cd10*/  LOP3.LUT R15, R3, 0xff0000, R12, 0xf8, !PT ;  /* 0x00ff0000030f7812 */ /* 0x000fe400078ef80c */
        /* <DEDUP_REMOVED lines=91> */
.L_x_1537:
[----:B------:R-:W-:Y:S05]  /*d2d0*/  BSYNC B1 ;  /* 0x0000000000017941 */ /* 0x000fea0003800000 */
.L_x_1536:
[----:B------:R-:W-:Y:S05]  /*d2e0*/  @P5 BRA `(.L_x_1527) ;  /* 0x0000003c00605947 */ /* 0x000fea0003800000 */
[----:B01234-:R-:W0:Y:S01]  /*d2f0*/  LDS.128 R4, [R198+0x4000] ;  /* 0x00400000c6047984 */ /* 0x01fe220000000c00 */
[----:B-----5:R-:W-:Y:S02]  /*d300*/  SHF.R.U32.HI R12, RZ, 0x8, R11 ;  /* 0x00000008ff0c7819 */ /* 0x020fe4000001160b */
[----:B------:R-:W-:Y:S02]  /*d310*/  SHF.R.U32.HI R20, RZ, 0x8, R9 ;  /* 0x00000008ff147819 */ /* 0x000fe40000011609 */
[----:B------:R-:W-:Y:S02]  /*d320*/  LOP3.LUT R13, R11, 0xff, RZ, 0xc0, !PT ;  /* 0x000000ff0b0d7812 */ /* 0x000fe400078ec0ff */
[----:B------:R-:W-:Y:S02]  /*d330*/  LOP3.LUT R21, R9, 0xff, RZ, 0xc0, !PT ;  /* 0x000000ff09157812 */ /* 0x000fe400078ec0ff */
[----:B------:R-:W-:Y:S02]  /*d340*/  LOP3.LUT R12, R12, 0xff, RZ, 0xc0, !PT ;  /* 0x000000ff0c0c7812 */ /* 0x000fe400078ec0ff */
[----:B------:R-:W-:-:S02]  /*d350*/  LOP3.LUT R20, R20, 0xff, RZ, 0xc0, !PT ;  /* 0x000000ff14147812 */ /* 0x000fc400078ec0ff */
[----:B------:R-:W-:Y:S02]  /*d360*/  SHF.R.U32.HI R0, RZ, 0x8, R10 ;  /* 0x00000008ff007819 */ /* 0x000fe4000001160a */
[----:B------:R-:W-:Y:S02]  /*d370*/  SHF.R.U32.HI R14, RZ, 0x8, R8 ;  /* 0x00000008ff0e7819 */ /* 0x000fe40000011608 */
        /* <DEDUP_REMOVED lines=114> */
.L_x_1521:
[----:B------:R-:W1:Y:S01]  /*daa0*/  LDC R25, c[0x0][0x448] ;  /* 0x00011200ff197b82 */ /* 0x000e620000000800 */
[----:B------:R-:W-:Y:S01]  /*dab0*/  IMAD.MOV.U32 R9, RZ, RZ, R10 ;  /* 0x000000ffff097224 */ /* 0x000fe200078e000a */
[----:B------:R-:W-:Y:S01]  /*dac0*/  ULDC.64 UR4, c[0x0][0x3f8] ;  /* 0x0000fe0000047ab9 */ /* 0x000fe20000000a00 */
[----:B------:R-:W-:Y:S01]  /*dad0*/  IMAD.MOV.U32 R6, RZ, RZ, R24 ;  /* 0x000000ffff067224 */ /* 0x000fe200078e0018 */
[----:B------:R-:W-:Y:S01]  /*dae0*/  ULDC.64 UR6, c[0x0][0x408] ;  /* 0x0001020000067ab9 */ /* 0x000fe20000000a00 */
[----:B------:R-:W-:Y:S01]  /*daf0*/  IMAD.MOV.U32 R7, RZ, RZ, R31 ;  /* 0x000000ffff077224 */ /* 0x000fe200078e001f */
[----:B------:R-:W-:Y:S01]  /*db00*/  ULDC.64 UR8, c[0x0][0x400] ;  /* 0x0001000000087ab9 */ /* 0x000fe20000000a00 */
[----:B------:R-:W-:Y:S02]  /*db10*/  IMAD.MOV.U32 R4, RZ, RZ, R26 ;  /* 0x000000ffff047224 */ /* 0x000fe400078e001a */
[----:B------:R-:W-:Y:S01]  /*db20*/  IMAD.MOV.U32 R5, RZ, RZ, R29 ;  /* 0x000000ffff057224 */ /* 0x000fe200078e001d */
[----:B-1----:R-:W-:-:S13]  /*db30*/  ISETP.NE.AND P0, PT, R25, 0x1, PT ;  /* 0x000000011900780c */ /* 0x002fda0003f05270 */
[----:B------:R-:W1:Y:S08]  /*db40*/  @P0 LDC R3, c[0x0][0x44c] ;  /* 0x00011300ff030b82 */ /* 0x000e700000000800 */
[----:B------:R-:W2:Y:S01]  /*db50*/  @P0 LDC R0, c[0x0][0x450] ;  /* 0x00011400ff000b82 */ /* 0x000ea20000000800 */
[----:B-1----:R-:W-:-:S05]  /*db60*/  @P0 IMAD.HI.U32 R3, R10, R3, RZ ;  /* 0x000000030a030227 */ /* 0x002fca00078e00ff */
[----:B--2---:R-:W-:-:S04]  /*db70*/  @P0 SHF.R.U32.HI R9, RZ, R0, R3 ;  /* 0x00000000ff090219 */ /* 0x004fc80000011603 */
[----:B------:R-:W-:Y:S01]  /*db80*/  SHF.R.S32.HI R0, RZ, 0x1f, R9 ;  /* 0x0000001fff007819 */ /* 0x000fe20000011409 */
[----:B------:R-:W-:-:S04]  /*db90*/  IMAD.WIDE.U32 R6, R9, UR6, R6 ;  /* 0x0000000609067c25 */ /* 0x000fc8000f8e0006 */
[----:B------:R-:W-:Y:S01]  /*dba0*/  IMAD R8, R0, UR4, RZ ;  /* 0x0000000400087c24 */ /* 0x000fe2000f8e02ff */
[----:B------:R-:W-:Y:S01]  /*dbb0*/  IADD3 R21, P1, R6, UR8, RZ ;  /* 0x0000000806157c10 */ /* 0x000fe2000ff3e0ff */
[----:B------:R-:W-:-:S04]  /*dbc0*/  IMAD.WIDE.U32 R4, R9, UR4, R4 ;  /* 0x0000000409047c25 */ /* 0x000fc8000f8e0004 */
[----:B------:R-:W-:Y:S02]  /*dbd0*/  IMAD R0, R0, UR6, RZ ;  /* 0x0000000600007c24 */ /* 0x000fe4000f8e02ff */
[C---:B------:R-:W-:Y:S01]  /*dbe0*/  IMAD R13, R9.reuse, UR5, R8 ;  /* 0x00000005090d7c24 */ /* 0x040fe2000f8e0208 */
[----:B------:R-:W-:Y:S01]  /*dbf0*/  ULDC.64 UR4, c[0x0][0x3e8] ;  /* 0x0000fa0000047ab9 */ /* 0x000fe20000000a00 */
[----:B------:R-:W-:Y:S01]  /*dc00*/  IMAD R6, R9, UR7, R0 ;  /* 0x0000000709067c24 */ /* 0x000fe2000f8e0200 */
[----:B------:R-:W-:Y:S01]  /*dc10*/  IADD3 R3, P0, R4, UR4, RZ ;  /* 0x0000000404037c10 */ /* 0x000fe2000ff1e0ff */
[----:B------:R-:W-:-:S03]  /*dc20*/  UMOV UR4, 0xffffffff ;  /* 0xffffffff00047882 */ /* 0x000fc60000000000 */
[----:B------:R-:W-:Y:S02]  /*dc30*/  IADD3.X R13, R5, UR5, R13, P0, !PT ;  /* 0x00000005050d7c10 */ /* 0x000fe400087fe40d */
[----:B------:R-:W-:Y:S01]  /*dc40*/  IADD3.X R20, R7, UR9, R6, P1, !PT ;  /* 0x0000000907147c10 */ /* 0x000fe20008ffe406 */
[----:B------:R-:W-:Y:S06]  /*dc50*/  BRA.DIV UR4, `(.L_x_1538) ;  /* 0x000001b204a07947 */ /* 0x000fec000b800000 */
[----:B------:R1:W2:Y:S04]  /*dc60*/  SHFL.IDX PT, R0, R13, RZ, 0x1e1f ;  /* 0x001e1fff0d007589 */ /* 0x0002a800000e0000 */
[----:B------:R-:W3:Y:S04]  /*dc70*/  SHFL.IDX PT, R3, R3, RZ, 0x1e1f ;  /* 0x001e1fff03037589 */ /* 0x000ee800000e0000 */
[----:B------:R-:W4:Y:S04]  /*dc80*/  SHFL.IDX PT, R20, R20, RZ, 0x1e1f ;  /* 0x001e1fff14147589 */ /* 0x000f2800000e0000 */
[----:B-1----:R-:W0:Y:S02]  /*dc90*/  SHFL.IDX PT, R21, R21, RZ, 0x1e1f ;  /* 0x001e1fff15157589 */ /* 0x002e2400000e0000 */
.L_x_1818:
[----:B------:R-:W-:Y:S01]  /*dca0*/  IMAD R45, R168, R25, RZ ;  /* 0x00000019a82d7224 */ /* 0x000fe200078e02ff */
        /* <DEDUP_REMOVED lines=15> */
[C---:B------:R-:W-:Y:S01]  /*dda0*/  VIADD R4, R22.reuse, 0x20 ;  /* 0x0000002016047836 */ /* 0x040fe20000000000 */
        /* <DEDUP_REMOVED lines=13> */
[----:B0-----:R-:W-:Y:S01]  /*de80*/  @!P2 IADD3 R38, P4, R22, R21, RZ ;  /* 0x000000151626a210 */ /* 0x001fe20007f9e0ff */
[----:B------:R-:W-:-:S02]  /*de90*/  @!P0 IMAD.SHL.U32 R48, R202, 0x10, RZ ;  /* 0x00000010ca308824 */ /* 0x000fc400078e00ff */
[--C-:B--2---:R-:W-:Y:S01]  /*dea0*/  @!P2 IMAD.X R37, R0, 0x1, R5.reuse, P3 ;  /* 0x000000010025a824 */ /* 0x104fe200018e0605 */
[-C--:B------:R-:W-:Y:S01]  /*deb0*/  @!P1 IADD3 R40, P5, R3, R42.reuse, RZ ;  /* 0x0000002a03289210 */ /* 0x080fe20007fbe0ff */
[----:B----4-:R-:W-:Y:S01]  /*dec0*/  @!P2 IMAD.X R39, R20, 0x1, R5, P4 ;  /* 0x000000011427a824 */ /* 0x010fe200020e0605 */
[----:B------:R-:W-:Y:S02]  /*ded0*/  @!P1 SHF.R.S32.HI R5, RZ, 0x1f, R42 ;  /* 0x0000001fff059819 */ /* 0x000fe4000001142a */
[----:B------:R-:W-:Y:S02]  /*dee0*/  @!P1 IADD3 R42, P4, R21, R42, RZ ;  /* 0x0000002a152a9210 */ /* 0x000fe40007f9e0ff */
[----:B------:R-:W-:Y:S02]  /*def0*/  CS2R R8, SRZ ;  /* 0x0000000000087805 */ /* 0x000fe4000001ff00 */
[-C--:B------:R-:W-:Y:S01]  /*df00*/  @!P0 IADD3 R46, P3, R3, R48.reuse, RZ ;  /* 0x00000030032e8210 */ /* 0x080fe20007f7e0ff */
[--C-:B------:R-:W-:Y:S01]  /*df10*/  @!P1 IMAD.X R41, R0, 0x1, R5.reuse, P5 ;  /* 0x0000000100299824 */ /* 0x100fe200028e0605 */
[----:B------:R-:W-:Y:S01]  /*df20*/  @!P0 SHF.R.S32.HI R3, RZ, 0x1f, R48 ;  /* 0x0000001fff038819 */ /* 0x000fe20000011430 */
[----:B------:R-:W-:Y:S01]  /*df30*/  @!P1 IMAD.X R43, R20, 0x1, R5, P4 ;  /* 0x00000001142b9824 */ /* 0x000fe200020e0605 */
[----:B------:R-:W-:-:S02]  /*df40*/  @!P0 IADD3 R48, P5, R21, R48, RZ ;  /* 0x0000003015308210 */ /* 0x000fc40007fbe0ff */
[----:B------:R-:W-:Y:S02]  /*df50*/  CS2R R4, SRZ ;  /* 0x0000000000047805 */ /* 0x000fe4000001ff00 */
[----:B------:R-:W-:Y:S02]  /*df60*/  CS2R R10, SRZ ;  /* 0x00000000000a7805 */ /* 0x000fe4000001ff00 */
[----:B------:R-:W-:Y:S02]  /*df70*/  CS2R R32, SRZ ;  /* 0x0000000000207805 */ /* 0x000fe4000001ff00 */
[----:B------:R-:W-:Y:S02]  /*df80*/  CS2R R34, SRZ ;  /* 0x0000000000227805 */ /* 0x000fe4000001ff00 */
[----:B------:R-:W-:Y:S02]  /*df90*/  CS2R R12, SRZ ;  /* 0x00000000000c7805 */ /* 0x000fe4000001ff00 */
[----:B------:R-:W-:Y:S01]  /*dfa0*/  CS2R R14, SRZ ;  /* 0x00000000000e7805 */ /* 0x000fe2000001ff00 */
[--C-:B------:R-:W-:Y:S01]  /*dfb0*/  @!P0 IMAD.X R47, R0, 0x1, R3.reuse, P3 ;  /* 0x00000001002f8824 */ /* 0x100fe200018e0603 */
[----:B------:R1:W5:Y:S01]  /*dfc0*/  @!P2 LD.E.128 R24, desc[UR38][R36.64] ;  /* 0x000000262418a980 */ /* 0x000362000c101d00 */
[----:B------:R-:W-:-:S03]  /*dfd0*/  @!P0 IMAD.X R49, R20, 0x1, R3, P5 ;  /* 0x0000000114318824 */ /* 0x000fc600028e0603 */
[----:B------:R1:W5:Y:S04]  /*dfe0*/  @!P2 LD.E.128 R4, desc[UR38][R38.64] ;  /* 0x000000262604a980 */ /* 0x000368000c101d00 */
[----:B------:R1:W5:Y:S04]  /*dff0*/  @!P1 LD.E.128 R28, desc[UR38][R40.64] ;  /* 0x00000026281c9980 */ /* 0x000368000c101d00 */
[----:B------:R1:W5:Y:S04]  /*e000*/  @!P1 LD.E.128 R8, desc[UR38][R42.64] ;  /* 0x000000262a089980 */ /* 0x000368000c101d00 */
[----:B------:R1:W5:Y:S04]  /*e010*/  @!P0 LD.E.128 R32, desc[UR38][R46.64] ;  /* 0x000000262e208980 */ /* 0x000368000c101d00 */
[----:B------:R1:W5:Y:S02]  /*e020*/  @!P0 LD.E.128 R12, desc[UR38][R48.64] ;  /* 0x00000026300c8980 */ /* 0x000364000c101d00 */
.L_x_1540:
[----:B------:R-:W-:Y:S05]  /*e030*/  BSYNC B1 ;  /* 0x0000000000017941 */ /* 0x000fea0003800000 */
.L_x_1539:
[----:B------:R-:W-:Y:S01]  /*e040*/  ULEA.HI UR4, UR37, UR37, URZ, 0x1 ;  /* 0x0000002525047291 */ /* 0x000fe2000f8f083f */
[----:B--2---:R-:W-:Y:S01]  /*e050*/  VIADDMNMX R0, R45, -R175, 0x80, PT ;  /* 0x000000802d007446 */ /* 0x004fe200038009af */
[----:B------:R-:W-:Y:S02]  /*e060*/  BSSY B1, `(.L_x_1541) ;  /* 0x0000008000017945 */ /* 0x000fe40003800000 */
[----:B------:R-:W-:Y:S01]  /*e070*/  ULOP3.LUT UR4, UR4, 0xfffffffe, URZ, 0xc0, !UPT ;  /* 0xfffffffe04047892 */ /* 0x000fe2000f8ec03f */
[----:B------:R-:W-:-:S03]  /*e080*/  ISETP.GE.AND P1, PT, R19, R0, PT ;  /* 0x000000001300720c */ /* 0x000fc60003f26270 */
[----:B------:R-:W-:-:S06]  /*e090*/  UIADD3 UR4, UR37, -UR4, URZ ;  /* 0x8000000425047290 */ /* 0x000fcc000fffe03f */
[----:B---3--:R-:W-:-:S05]  /*e0a0*/  IMAD.U32 R3, RZ, RZ, UR4 ;  /* 0x00000004ff037e24 */ /* 0x008fca000f8e00ff */
[----:B------:R-:W-:-:S04]  /*e0b0*/  SHF.L.U32 R3, R3, 0x1f, RZ ;  /* 0x0000001f03037819 */ /* 0x000fc800000006ff */
[----:B------:R-:W2:Y:S02]  /*e0c0*/  SYNCS.PHASECHK.TRANS64.TRYWAIT P0, [R16+URZ+0x22800], R3 ;  /* 0x02280003100075a7 */ /* 0x000ea4000800017f */
[----:B--2---:R-:W-:Y:S05]  /*e0d0*/  @!P0 BRA `(.L_x_1542) ;  /* 0x000001ac00f08947 */ /* 0x004fea0003800000 */
.L_x_1819:
[----:B------:R-:W-:Y:S05]  /*e0e0*/  BSYNC B1 ;  /* 0x0000000000017941 */ /* 0x000fea0003800000 */
.L_x_1541:
[----:B------:R-:W-:Y:S05]  /*e0f0*/  @P1 BRA `(.L_x_1527) ;  /* 0x0000002c00dc1947 */ /* 0x000fea0003800000 */
[----:B--2---:R-:W2:Y:S01]  /*e100*/  LDC R3, c[0x0][0x3f4] ;  /* 0x0000fd00ff037b82 */ /* 0x004ea20000000800 */
[C---:B------:R-:W-:Y:S01]  /*e110*/  VIADD R0, R22.reuse, 0x20 ;  /* 0x0000002016007836 */ /* 0x040fe20000000000 */
[----:B------:R-:W-:Y:S01]  /*e120*/  BSSY B1, `(.L_x_1543) ;  /* 0x00000fc000017945 */ /* 0x000fe20003800000 */
[C---:B----4-:R-:W-:Y:S01]  /*e130*/  VIADD R20, R22.reuse, 0x40 ;  /* 0x0000004016147836 */ /* 0x050fe20000000000 */
[-C--:B--2---:R-:W-:Y:S02]  /*e140*/  ISETP.GE.AND P0, PT, R22, R3.reuse, PT ;  /* 0x000000031600720c */ /* 0x084fe40003f06270 */
[-C--:B------:R-:W-:Y:S02]  /*e150*/  ISETP.GE.AND P1, PT, R0, R3.reuse, PT ;  /* 0x000000030000720c */ /* 0x080fe40003f26270 */
[----:B------:R-:W-:-:S09]  /*e160*/  ISETP.GE.AND P2, PT, R20, R3, PT ;  /* 0x000000031400720c */ /* 0x000fd20003f46270 */
[----:B------:R-:W-:Y:S05]  /*e170*/  @P0 BRA `(.L_x_1544) ;  /* 0x0000000c00d80947 */ /* 0x000fea0003800000 */
[----:B-----5:R-:W-:Y:S02]  /*e180*/  SHF.R.U32.HI R0, RZ, 0x8, R24 ;  /* 0x00000008ff007819 */ /* 0x020fe40000011618 */
[----:B------:R-:W-:Y:S02]  /*e190*/  LOP3.LUT R20, R24, 0xff, RZ, 0xc0, !PT ;  /* 0x000000ff18147812 */ /* 0x000fe400078ec0ff */
[----:B0-----:R-:W-:Y:S02]  /*e1a0*/  LOP3.LUT R21, R0, 0xff, RZ, 0xc0, !PT ;  /* 0x000000ff00157812 */ /* 0x001fe400078ec0ff */
[----:B------:R-:W-:Y:S02]  /*e1b0*/  LEA.HI R0, R3, R201, RZ, 0x1c ;  /* 0x000000c903007211 */ /* 0x000fe400078fe0ff */
[----:B------:R-:W-:Y:S02]  /*e1c0*/  PRMT R45, R21, 0x7604, R20 ;  /* 0x00007604152d7816 */ /* 0x000fe40000000014 */
[----:B------:R-:W-:-:S02]  /*e1d0*/  SHF.R.S32.HI R21, RZ, 0x1f, R0 ;  /* 0x0000001fff157819 */ /* 0x000fc40000011400 */
[----:B-1----:R-:W-:Y:S02]  /*e1e0*/  SHF.R.U32.HI R37, RZ, 0x8, R25 ;  /* 0x00000008ff257819 */ /* 0x002fe40000011619 */
[----:B------:R-:W-:Y:S02]  /*e1f0*/  LEA.HI R20, R21, R0, RZ, 0x2 ;  /* 0x0000000015147211 */ /* 0x000fe400078f10ff */
[----:B------:R-:W-:Y:S02]  /*e200*/  SHF.L.U32 R21, R0, 0x4, RZ ;  /* 0x0000000400157819 */ /* 0x000fe400000006ff */
[----:B------:R-:W-:Y:S01]  /*e210*/  SHF.R.U32.HI R39, RZ, 0x8, R26 ;  /* 0x00000008ff277819 */ /* 0x000fe2000001161a */
[----:B------:R-:W-:Y:S01]  /*e220*/  IMAD.SHL.U32 R20, R20, 0x800, RZ ;  /* 0x0000080014147824 */ /* 0x000fe200078e00ff */
[----:B------:R-:W-:Y:S02]  /*e230*/  LOP3.LUT R0, R180, 0x30, R21, 0xf8, !PT ;  /* 0x00000030b4007812 */ /* 0x000fe400078ef815 */
[----:B------:R-:W-:-:S02]  /*e240*/  LOP3.LUT R36, R25, 0xff, RZ, 0xc0, !PT ;  /* 0x000000ff19247812 */ /* 0x000fc400078ec0ff */
[----:B------:R-:W-:Y:S02]  /*e250*/  LOP3.LUT R0, R0, R181, RZ, 0x3c, !PT ;  /* 0x000000b500007212 */ /* 0x000fe400078e3cff */
[----:B------:R-:W-:Y:S02]  /*e260*/  LOP3.LUT R21, R20, 0xffffe000, RZ, 0xc0, !PT ;  /* 0xffffe00014157812 */ /* 0x000fe400078ec0ff */
[----:B------:R-:W-:Y:S02]  /*e270*/  LOP3.LUT R38, R26, 0xff, RZ, 0xc0, !PT ;  /* 0x000000ff1a267812 */ /* 0x000fe400078ec0ff */
[----:B------:R-:W-:Y:S02]  /*e280*/  LOP3.LUT R37, R37, 0xff, RZ, 0xc0, !PT ;  /* 0x000000ff25257812 */ /* 0x000fe400078ec0ff */
[----:B------:R-:W-:Y:S02]  /*e290*/  LOP3.LUT R39, R39, 0xff, RZ, 0xc0, !PT ;  /* 0x000000ff27277812 */ /* 0x000fe400078ec0ff */
[----:B------:R-:W-:-:S02]  /*e2a0*/  IADD3 R21, R0, R182, R21 ;  /* 0x000000b600157210 */ /* 0x000fc40007ffe015 */
[----:B------:R-:W-:Y:S02]  /*e2b0*/  PRMT R46, R37, 0x7604, R36 ;  /* 0x00007604252e7816 */ /* 0x000fe40000000024 */
[----:B------:R-:W-:Y:S01]  /*e2c0*/  PRMT R47, R39, 0x7604, R38 ;  /* 0x00007604272f7816 */ /* 0x000fe20000000026 */
[----:B------:R-:W-:Y:S01]  /*e2d0*/  IMAD.IADD R0, R16, 0x1, R21 ;  /* 0x0000000110007824 */ /* 0x000fe200078e0215 */
[----:B------:R-:W-:Y:S02]  /*e2e0*/  SHF.R.U32.HI R37, RZ, 0x8, R27 ;  /* 0x00000008ff257819 */ /* 0x000fe4000001161b */
[----:B------:R-:W-:Y:S02]  /*e2f0*/  SHF.R.U32.HI R39, RZ, 0x8, R4 ;  /* 0x00000008ff277819 */ /* 0x000fe40000011604 */
[----:B------:R-:W-:Y:S02]  /*e300*/  SHF.R.U32.HI R40, RZ, 0x8, R5 ;  /* 0x00000008ff287819 */ /* 0x000fe40000011605 */
[----:B------:R-:W-:-:S02]  /*e310*/  LOP3.LUT R36, R27, 0xff, RZ, 0xc0, !PT ;  /* 0x000000ff1b247812 */ /* 0x000fc400078ec0ff */
[----:B------:R-:W-:Y:S02]  /*e320*/  LOP3.LUT R38, R4, 0xff, RZ, 0xc0, !PT ;  /* 0x000000ff04267812 */ /* 0x000fe400078ec0ff */
[----:B------:R-:W-:Y:S02]  /*e330*/  LOP3.LUT R37, R37, 0xff, RZ, 0xc0, !PT ;  /* 0x000000ff25257812 */ /* 0x000fe400078ec0ff */
[----:B------:R-:W-:Y:S02]  /*e340*/  LOP3.LUT R39, R39, 0xff, RZ, 0xc0, !PT ;  /* 0x000000ff27277812 */ /* 0x000fe400078ec0ff */
[----:B------:R-:W-:Y:S02]  /*e350*/  LOP3.LUT R21, R40, 0xff, RZ, 0xc0, !PT ;  /* 0x000000ff28157812 */ /* 0x000fe400078ec0ff */
[----:B------:R-:W0:Y:S01]  /*e360*/  LDS.128 R40, [R0+0x10400] ;  /* 0x0104000000287984 */ /* 0x000e220000000c00 */
[----:B------:R-:W-:Y:S02]  /*e370*/  PRMT R20, R37, 0x7604, R36 ;  /* 0x0000760425147816 */ /* 0x000fe40000000024 */
[----:B------:R-:W-:-:S02]  /*e380*/  PRMT R53, R39, 0x7604, R38 ;  /* 0x0000760427357816 */ /* 0x000fc40000000026 */
[----:B------:R-:W1:Y:S01]  /*e390*/  LDS.128 R36, [R211+0x10400] ;  /* 0x01040000d3247984 */ /* 0x000e620000000c00 */
[----:B------:R-:W-:Y:S02]  /*e3a0*/  SHF.R.U32.HI R50, RZ, 0x8, R6 ;  /* 0x00000008ff327819 */ /* 0x000fe40000011606 */
[----:B------:R-:W-:Y:S02]  /*e3b0*/  LOP3.LUT R48, R5, 0xff, RZ, 0xc0, !PT ;  /* 0x000000ff05307812 */ /* 0x000fe400078ec0ff */
[----:B------:R-:W-:Y:S02]  /*e3c0*/  LOP3.LUT R49, R6, 0xff, RZ, 0xc0, !PT ;  /* 0x000000ff06317812 */ /* 0x000fe400078ec0ff */
[----:B------:R-:W-:Y:S02]  /*e3d0*/  LOP3.LUT R50, R50, 0xff, RZ, 0xc0, !PT ;  /* 0x000000ff32327812 */ /* 0x000fe400078ec0ff */
[----:B------:R-:W-:Y:S02]  /*e3e0*/  PRMT R48, R21, 0x7604, R48 ;  /* 0x0000760415307816 */ /* 0x000fe40000000030 */
[----:B------:R-:W-:-:S02]  /*e3f0*/  SHF.R.U32.HI R55, RZ, 0x10, R5 ;  /* 0x00000010ff377819 */ /* 0x000fc40000011605 */
[----:B------:R-:W-:Y:S02]  /*e400*/  SHF.R.U32.HI R21, RZ, 0x10, R25 ;  /* 0x00000010ff157819 */ /* 0x000fe40000011619 */
[----:B------:R-:W-:Y:S01]  /*e410*/  PRMT R57, R50, 0x7604, R49 ;  /* 0x0000760432397816 */ /* 0x000fe20000000031 */
[----:B------:R-:W-:Y:S01]  /*e420*/  IMAD.U32 R55, R55, 0x10000, RZ ;  /* 0x0001000037377824 */ /* 0x000fe200078e00ff */
[----:B------:R-:W-:Y:S01]  /*e430*/  SHF.R.U32.HI R49, RZ, 0x10, R27 ;  /* 0x00000010ff317819 */ /* 0x000fe2000001161b */
[----:B------:R-:W-:Y:S01]  /*e440*/  IMAD.U32 R21, R21, 0x10000, RZ ;  /* 0x0001000015157824 */ /* 0x000fe200078e00ff */
[----:B------:R-:W-:Y:S02]  /*e450*/  SHF.R.U32.HI R52, RZ, 0x8, R7 ;  /* 0x00000008ff347819 */ /* 0x000fe40000011607 */
[----:B------:R-:W-:Y:S01]  /*e460*/  LOP3.LUT R51, R7, 0xff, RZ, 0xc0, !PT ;  /* 0x000000ff07337812 */ /* 0x000fe200078ec0ff */
[----:B------:R-:W-:Y:S01]  /*e470*/  IMAD.U32 R49, R49, 0x10000, RZ ;  /* 0x0001000031317824 */ /* 0x000fe200078e00ff */
[----:B------:R-:W-:-:S02]  /*e480*/  LOP3.LUT R52, R52, 0xff, RZ, 0xc0, !PT ;  /* 0x000000ff34347812 */ /* 0x000fc400078ec0ff */
[----:B------:R-:W-:Y:S02]  /*e490*/  LOP3.LUT R55, R48, 0xff0000, R55, 0xf8, !PT ;  /* 0x00ff000030377812 */ /* 0x000fe400078ef837 */
        /* <DEDUP_REMOVED lines=196> */
.L_x_1544:
[----:B------:R-:W-:Y:S05]  /*f0e0*/  BSYNC B1 ;  /* 0x0000000000017941 */ /* 0x000fea0003800000 */
.L_x_1543:
[----:B------:R-:W-:Y:S04]  /*f0f0*/  BSSY B1, `(.L_x_1545) ;  /* 0x0000100000017945 */ /* 0x000fe80003800000 */
[----:B------:R-:W-:Y:S05]  /*f100*/  @P1 BRA `(.L_x_1546) ;  /* 0x0000000c00f81947 */ /* 0x000fea0003800000 */
[----:B--2--5:R-:W-:Y:S02]  /*f110*/  SHF.R.U32.HI R0, RZ, 0x8, R28 ;  /* 0x00000008ff007819 */ /* 0x024fe4000001161c */
[----:B------:R-:W-:Y:S02]  /*f120*/  LOP3.LUT R5, R28, 0xff, RZ, 0xc0, !PT ;  /* 0x000000ff1c057812 */ /* 0x000fe400078ec0ff */
[----:B------:R-:W-:Y:S02]  /*f130*/  LOP3.LUT R4, R0, 0xff, RZ, 0xc0, !PT ;  /* 0x000000ff00047812 */ /* 0x000fe400078ec0ff */
[----:B------:R-:W-:Y:S02]  /*f140*/  LEA.HI R0, R3, R200, RZ, 0x1c ;  /* 0x000000c803007211 */ /* 0x000fe400078fe0ff */
[----:B-1----:R-:W-:Y:S02]  /*f150*/  PRMT R37, R4, 0x7604, R5 ;  /* 0x0000760404257816 */ /* 0x002fe40000000005 */
[----:B------:R-:W-:-:S02]  /*f160*/  SHF.R.S32.HI R5, RZ, 0x1f, R0 ;  /* 0x0000001fff057819 */ /* 0x000fc40000011400 */
[----:B------:R-:W-:Y:S02]  /*f170*/  SHF.R.U32.HI R20, RZ, 0x8, R31 ;  /* 0x00000008ff147819 */ /* 0x000fe4000001161f */
[----:B------:R-:W-:Y:S01]  /*f180*/  LEA.HI R4, R5, R0, RZ, 0x2 ;  /* 0x0000000005047211 */ /* 0x000fe200078f10ff */
[----:B------:R-:W-:Y:S01]  /*f190*/  IMAD.SHL.U32 R5, R0, 0x10, RZ ;  /* 0x0000001000057824 */ /* 0x000fe200078e00ff */
[----:B------:R-:W-:Y:S02]  /*f1a0*/  SHF.R.U32.HI R6, RZ, 0x8, R29 ;  /* 0x00000008ff067819 */ /* 0x000fe4000001161d */
[----:B0-----:R-:W-:Y:S01]  /*f1b0*/  LOP3.LUT R21, R31, 0xff, RZ, 0xc0, !PT ;  /* 0x000000ff1f157812 */ /* 0x001fe200078ec0ff */
[----:B------:R-:W-:Y:S01]  /*f1c0*/  IMAD.SHL.U32 R4, R4, 0x800, RZ ;  /* 0x0000080004047824 */ /* 0x000fe200078e00ff */
[----:B------:R-:W-:Y:S02]  /*f1d0*/  LOP3.LUT R0, R180, 0x30, R5, 0xf8, !PT ;  /* 0x00000030b4007812 */ /* 0x000fe400078ef805 */
[----:B------:R-:W-:-:S02]  /*f1e0*/  LOP3.LUT R20, R20, 0xff, RZ, 0xc0, !PT ;  /* 0x000000ff14147812 */ /* 0x000fc400078ec0ff */
[----:B------:R-:W-:Y:S02]  /*f1f0*/  SHF.R.U32.HI R24, RZ, 0x8, R8 ;  /* 0x00000008ff187819 */ /* 0x000fe40000011608 */
[----:B------:R-:W-:Y:S02]  /*f200*/  LOP3.LUT R0, R0, R181, RZ, 0x3c, !PT ;  /* 0x000000b500007212 */ /* 0x000fe400078e3cff */
[----:B------:R-:W-:Y:S02]  /*f210*/  LOP3.LUT R5, R4, 0xffffe000, RZ, 0xc0, !PT ;  /* 0xffffe00004057812 */ /* 0x000fe400078ec0ff */
[----:B------:R-:W-:Y:S02]  /*f220*/  LOP3.LUT R7, R29, 0xff, RZ, 0xc0, !PT ;  /* 0x000000ff1d077812 */ /* 0x000fe400078ec0ff */
[----:B------:R-:W-:Y:S02]  /*f230*/  LOP3.LUT R6, R6, 0xff, RZ, 0xc0, !PT ;  /* 0x000000ff06067812 */ /* 0x000fe400078ec0ff */
[----:B------:R-:W-:-:S02]  /*f240*/  PRMT R43, R20, 0x7604, R21 ;  /* 0x00007604142b7816 */ /* 0x000fc40000000015 */
[----:B------:R-:W-:Y:S02]  /*f250*/  LOP3.LUT R25, R8, 0xff, RZ, 0xc0, !PT ;  /* 0x000000ff08197812 */ /* 0x000fe400078ec0ff */
[----:B------:R-:W-:Y:S02]  /*f260*/  LOP3.LUT R24, R24, 0xff, RZ, 0xc0, !PT ;  /* 0x000000ff18187812 */ /* 0x000fe400078ec0ff */
[----:B------:R-:W-:Y:S02]  /*f270*/  IADD3 R21, R0, R182, R5 ;  /* 0x000000b600157210 */ /* 0x000fe40007ffe005 */
[----:B------:R-:W-:Y:S02]  /*f280*/  PRMT R36, R6, 0x7604, R7 ;  /* 0x0000760406247816 */ /* 0x000fe40000000007 */
[----:B------:R-:W-:Y:S02]  /*f290*/  SHF.R.U32.HI R0, RZ, 0x8, R9 ;  /* 0x00000008ff007819 */ /* 0x000fe40000011609 */
[----:B------:R-:W-:-:S02]  /*f2a0*/  SHF.R.U32.HI R6, RZ, 0x8, R30 ;  /* 0x00000008ff067819 */ /* 0x000fc4000001161e */
[----:B------:R-:W-:Y:S02]  /*f2b0*/  PRMT R45, R24, 0x7604, R25 ;  /* 0x00007604182d7816 */ /* 0x000fe40000000019 */
[----:B------:R-:W-:Y:S02]  /*f2c0*/  LOP3.LUT R25, R9, 0xff, RZ, 0xc0, !PT ;  /* 0x000000ff09197812 */ /* 0x000fe400078ec0ff */
[----:B------:R-:W-:Y:S02]  /*f2d0*/  SHF.R.U32.HI R24, RZ, 0x8, R11 ;  /* 0x00000008ff187819 */ /* 0x000fe4000001160b */
[----:B------:R-:W-:Y:S02]  /*f2e0*/  LOP3.LUT R0, R0, 0xff, RZ, 0xc0, !PT ;  /* 0x000000ff00007812 */ /* 0x000fe400078ec0ff */
[----:B------:R-:W-:Y:S02]  /*f2f0*/  LOP3.LUT R7, R30, 0xff, RZ, 0xc0, !PT ;  /* 0x000000ff1e077812 */ /* 0x000fe400078ec0ff */
[----:B------:R-:W-:-:S02]  /*f300*/  LOP3.LUT R6, R6, 0xff, RZ, 0xc0, !PT ;  /* 0x000000ff06067812 */ /* 0x000fc400078ec0ff */
[----:B------:R-:W-:Y:S02]  /*f310*/  SHF.R.U32.HI R20, RZ, 0x8, R10 ;  /* 0x00000008ff147819 */ /* 0x000fe4000001160a */
[----:B------:R-:W-:Y:S02]  /*f320*/  LOP3.LUT R27, R10, 0xff, RZ, 0xc0, !PT ;  /* 0x000000ff0a1b7812 */ /* 0x000fe400078ec0ff */
[----:B------:R-:W-:Y:S02]  /*f330*/  LOP3.LUT R24, R24, 0xff, RZ, 0xc0, !PT ;  /* 0x000000ff18187812 */ /* 0x000fe400078ec0ff */
[----:B------:R-:W-:Y:S01]  /*f340*/  PRMT R47, R0, 0x7604, R25 ;  /* 0x00007604002f7816 */ /* 0x000fe20000000019 */
[----:B------:R-:W-:Y:S01]  /*f350*/  IMAD.IADD R0, R16, 0x1, R21 ;  /* 0x0000000110007824 */ /* 0x000fe200078e0215 */
[----:B------:R-:W-:Y:S02]  /*f360*/  LOP3.LUT R20, R20, 0xff, RZ, 0xc0, !PT ;  /* 0x000000ff14147812 */ /* 0x000fe400078ec0ff */
[----:B------:R-:W-:-:S02]  /*f370*/  LOP3.LUT R41, R11, 0xff, RZ, 0xc0, !PT ;  /* 0x000000ff0b297812 */ /* 0x000fc400078ec0ff */
[----:B------:R-:W-:Y:S02]  /*f380*/  PRMT R39, R6, 0x7604, R7 ;  /* 0x0000760406277816 */ /* 0x000fe40000000007 */
[----:B------:R-:W0:Y:S01]  /*f390*/  LDS.128 R4, [R210+0x10400] ;  /* 0x01040000d2047984 */ /* 0x000e220000000c00 */
[----:B------:R-:W-:Y:S02]  /*f3a0*/  PRMT R49, R20, 0x7604, R27 ;  /* 0x0000760414317816 */ /* 0x000fe4000000001b */
[----:B------:R-:W-:Y:S02]  /*f3b0*/  PRMT R42, R24, 0x7604, R41 ;  /* 0x00007604182a7816 */ /* 0x000fe40000000029 */
[----:B------:R-:W1:Y:S01]  /*f3c0*/  LDS.128 R24, [R0+0x10400] ;  /* 0x0104000000187984 */ /* 0x000e620000000c00 */
[----:B------:R-:W-:Y:S02]  /*f3d0*/  SHF.R.U32.HI R21, RZ, 0x10, R29 ;  /* 0x00000010ff157819 */ /* 0x000fe4000001161d */
[----:B------:R-:W-:-:S02]  /*f3e0*/  SHF.R.U32.HI R20, RZ, 0x10, R28 ;  /* 0x00000010ff147819 */ /* 0x000fc4000001161c */
[----:B------:R-:W-:Y:S02]  /*f3f0*/  SHF.R.U32.HI R38, RZ, 0x10, R30 ;  /* 0x00000010ff267819 */ /* 0x000fe4000001161e */
[----:B------:R-:W-:Y:S02]  /*f400*/  LOP3.LUT R21, R21, 0xff, RZ, 0xc0, !PT ;  /* 0x000000ff15157812 */ /* 0x000fe400078ec0ff */
[----:B------:R-:W-:Y:S02]  /*f410*/  LOP3.LUT R20, R20, 0xff, RZ, 0xc0, !PT ;  /* 0x000000ff14147812 */ /* 0x000fe400078ec0ff */
[----:B------:R-:W-:Y:S02]  /*f420*/  LOP3.LUT R38, R38, 0xff, RZ, 0xc0, !PT ;  /* 0x000000ff26267812 */ /* 0x000fe400078ec0ff */
[----:B------:R-:W-:Y:S02]  /*f430*/  PRMT R21, R21, 0x7054, R36 ;  /* 0x0000705415157816 */ /* 0x000fe40000000024 */
[----:B------:R-:W-:-:S02]  /*f440*/  PRMT R37, R20, 0x7054, R37 ;  /* 0x0000705414257816 */ /* 0x000fc40000000025 */
[----:B------:R-:W-:Y:S02]  /*f450*/  SHF.R.U32.HI R36, RZ, 0x10, R9 ;  /* 0x00000010ff247819 */ /* 0x000fe40000011609 */
[----:B------:R-:W-:Y:S02]  /*f460*/  SHF.R.U32.HI R20, RZ, 0x10, R8 ;  /* 0x00000010ff147819 */ /* 0x000fe40000011608 */
[----:B------:R-:W-:Y:S02]  /*f470*/  PRMT R41, R38, 0x7054, R39 ;  /* 0x0000705426297816 */ /* 0x000fe40000000027 */
[----:B------:R-:W-:Y:S02]  /*f480*/  SHF.R.U32.HI R40, RZ, 0x10, R31 ;  /* 0x00000010ff287819 */ /* 0x000fe4000001161f */
[----:B------:R-:W-:Y:S02]  /*f490*/  SHF.R.U32.HI R39, RZ, 0x10, R11 ;  /* 0x00000010ff277819 */ /* 0x000fe4000001160b */
[----:B------:R-:W-:-:S02]  /*f4a0*/  LOP3.LUT R36, R36, 0xff, RZ, 0xc0, !PT ;  /* 0x000000ff24247812 */ /* 0x000fc400078ec0ff */
[----:B------:R-:W-:Y:S02]  /*f4b0*/  LOP3.LUT R20, R20, 0xff, RZ, 0xc0, !PT ;  /* 0x000000ff14147812 */ /* 0x000fe400078ec0ff */
[----:B------:R-:W-:Y:S02]  /*f4c0*/  LOP3.LUT R40, R40, 0xff, RZ, 0xc0, !PT ;  /* 0x000000ff28287812 */ /* 0x000fe400078ec0ff */
[----:B------:R-:W-:Y:S02]  /*f4d0*/  SHF.R.U32.HI R38, RZ, 0x10, R10 ;  /* 0x00000010ff267819 */ /* 0x000fe4000001160a */
[----:B------:R-:W-:Y:S02]  /*f4e0*/  LOP3.LUT R39, R39, 0xff, RZ, 0xc0, !PT ;  /* 0x000000ff27277812 */ /* 0x000fe400078ec0ff */
[----:B------:R-:W-:Y:S02]  /*f4f0*/  PRMT R47, R36, 0x7054, R47 ;  /* 0x00007054242f7816 */ /* 0x000fe4000000002f */
[----:B------:R-:W-:-:S02]  /*f500*/  PRMT R45, R20, 0x7054, R45 ;  /* 0x00007054142d7816 */ /* 0x000fc4000000002d */
[----:B------:R-:W-:Y:S02]  /*f510*/  PRMT R43, R40, 0x7054, R43 ;  /* 0x00007054282b7816 */ /* 0x000fe4000000002b */
[----:B------:R-:W-:Y:S02]  /*f520*/  LOP3.LUT R38, R38, 0xff, RZ, 0xc0, !PT ;  /* 0x000000ff26267812 */ /* 0x000fe400078ec0ff */
[----:B------:R-:W-:Y:S02]  /*f530*/  PRMT R51, R39, 0x7054, R42 ;  /* 0x0000705427337816 */ /* 0x000fe4000000002a */
[----:B------:R-:W-:Y:S02]  /*f540*/  LOP3.LUT R39, R37, 0xff000000, R28, 0xf8, !PT ;  /* 0xff00000025277812 */ /* 0x000fe400078ef81c */
[----:B------:R-:W-:Y:S02]  /*f550*/  LOP3.LUT R40, R21, 0xff000000, R29, 0xf8, !PT ;  /* 0xff00000015287812 */ /* 0x000fe400078ef81d */
[----:B------:R-:W-:-:S02]  /*f560*/  LOP3.LUT R47, R47, 0xff000000, R9, 0xf8, !PT ;  /* 0xff0000002f2f7812 */ /* 0x000fc400078ef809 */
[----:B------:R-:W-:Y:S02]  /*f570*/  LOP3.LUT R45, R45, 0xff000000, R8, 0xf8, !PT ;  /* 0xff0000002d2d7812 */ /* 0x000fe400078ef808 */
[-C--:B0-----:R-:W-:Y:S02]  /*f580*/  F2FP.F16.E4M3.UNPACK_B R28, R7.reuse ;  /* 0x00000007ff1c723e */ /* 0x081fe400020006ff */
[----:B------:R-:W-:Y:S02]  /*f590*/  F2FP.F16.E4M3.UNPACK_B R29, R7.H1 ;  /* 0x00000007ff1d723e */ /* 0x000fe400030006ff */
[-C--:B------:R-:W-:Y:S02]  /*f5a0*/  F2FP.F16.E4M3.UNPACK_B R7, R4.reuse ;  /* 0x00000004ff07723e */ /* 0x080fe400020006ff */
[----:B------:R-:W-:Y:S02]  /*f5b0*/  F2FP.F16.E4M3.UNPACK_B R8, R4.H1 ;  /* 0x00000004ff08723e */ /* 0x000fe400030006ff */
[----:B------:R-:W-:-:S02]  /*f5c0*/  PRMT R49, R38, 0x7054, R49 ;  /* 0x0000705426317816 */ /* 0x000fc40000000031 */
[-C--:B------:R-:W-:Y:S02]  /*f5d0*/  F2FP.F16.E4M3.UNPACK_B R4, R6.reuse ;  /* 0x00000006ff04723e */ /* 0x080fe400020006ff */
[----:B------:R-:W-:Y:S02]  /*f5e0*/  F2FP.F16.E4M3.UNPACK_B R21, R6.H1 ;  /* 0x00000006ff15723e */ /* 0x000fe400030006ff */
[----:B------:R-:W-:Y:S02]  /*f5f0*/  LOP3.LUT R20, R41, 0xff000000, R30, 0xf8, !PT ;  /* 0xff00000029147812 */ /* 0x000fe400078ef81e */
[----:B------:R-:W-:Y:S02]  /*f600*/  F2FP.F16.E4M3.UNPACK_B R46, R47 ;  /* 0x0000002fff2e723e */ /* 0x000fe400020006ff */
[----:B-1----:R-:W-:Y:S02]  /*f610*/  F2FP.F16.E4M3.UNPACK_B R6, R25 ;  /* 0x00000019ff06723e */ /* 0x002fe400020006ff */
        /* <DEDUP_REMOVED lines=173> */
.L_x_1546:
[----:B------:R-:W-:Y:S05]  /*100f0*/  BSYNC B1 ;  /* 0x0000000000017941 */ /* 0x000fea0003800000 */
.L_x_1545:
[----:B------:R-:W-:Y:S05]  /*10100*/  @P2 BRA `(.L_x_1527) ;  /* 0x0000000c00d82947 */ /* 0x000fea0003800000 */
[----:B--23-5:R-:W-:Y:S02]  /*10110*/  SHF.R.U32.HI R4, RZ, 0x8, R32 ;  /* 0x00000008ff047819 */ /* 0x02cfe40000011620 */
[----:B------:R-:W-:Y:S02]  /*10120*/  LOP3.LUT R0, R32, 0xff, RZ, 0xc0, !PT ;  /* 0x000000ff20007812 */ /* 0x000fe400078ec0ff */
[----:B------:R-:W-:Y:S02]  /*10130*/  SHF.R.U32.HI R8, RZ, 0x8, R34 ;  /* 0x00000008ff087819 */ /* 0x000fe40000011622 */
[----:B------:R-:W-:Y:S02]  /*10140*/  LOP3.LUT R5, R4, 0xff, RZ, 0xc0, !PT ;  /* 0x000000ff04057812 */ /* 0x000fe400078ec0ff */
[----:B------:R-:W-:Y:S02]  /*10150*/  LEA.HI R3, R3, R202, RZ, 0x1c ;  /* 0x000000ca03037211 */ /* 0x000fe400078fe0ff */
[----:B------:R-:W-:-:S02]  /*10160*/  LOP3.LUT R4, R34, 0xff, RZ, 0xc0, !PT ;  /* 0x000000ff22047812 */ /* 0x000fc400078ec0ff */
[----:B------:R-:W-:Y:S02]  /*10170*/  LOP3.LUT R9, R8, 0xff, RZ, 0xc0, !PT ;  /* 0x000000ff08097812 */ /* 0x000fe400078ec0ff */
[----:B0-----:R-:W-:Y:S02]  /*10180*/  PRMT R21, R5, 0x7604, R0 ;  /* 0x0000760405157816 */ /* 0x001fe40000000000 */
[----:B------:R-:W-:Y:S02]  /*10190*/  SHF.R.S32.HI R0, RZ, 0x1f, R3 ;  /* 0x0000001fff007819 */ /* 0x000fe40000011403 */
[----:B------:R-:W-:Y:S02]  /*101a0*/  PRMT R25, R9, 0x7604, R4 ;  /* 0x0000760409197816 */ /* 0x000fe40000000004 */
[----:B------:R-:W-:Y:S01]  /*101b0*/  LEA.HI R4, R0, R3, RZ, 0x2 ;  /* 0x0000000300047211 */ /* 0x000fe200078f10ff */
[----:B------:R-:W-:Y:S01]  /*101c0*/  IMAD.SHL.U32 R3, R3, 0x10, RZ ;  /* 0x0000001003037824 */ /* 0x000fe200078e00ff */
[----:B------:R-:W-:-:S02]  /*101d0*/  SHF.R.U32.HI R7, RZ, 0x8, R33 ;  /* 0x00000008ff077819 */ /* 0x000fc40000011621 */
[----:B------:R-:W-:Y:S01]  /*101e0*/  LOP3.LUT R6, R33, 0xff, RZ, 0xc0, !PT ;  /* 0x000000ff21067812 */ /* 0x000fe200078ec0ff */
[----:B------:R-:W-:Y:S01]  /*101f0*/  IMAD.SHL.U32 R4, R4, 0x800, RZ ;  /* 0x0000080004047824 */ /* 0x000fe200078e00ff */
[----:B------:R-:W-:Y:S02]  /*10200*/  LOP3.LUT R0, R180, 0x30, R3, 0xf8, !PT ;  /* 0x00000030b4007812 */ /* 0x000fe400078ef803 */
[----:B------:R-:W-:Y:S02]  /*10210*/  LOP3.LUT R7, R7, 0xff, RZ, 0xc0, !PT ;  /* 0x000000ff07077812 */ /* 0x000fe400078ec0ff */
[----:B------:R-:W-:Y:S02]  /*10220*/  SHF.R.U32.HI R8, RZ, 0x8, R12 ;  /* 0x00000008ff087819 */ /* 0x000fe4000001160c */
[----:B------:R-:W-:Y:S02]  /*10230*/  LOP3.LUT R0, R0, R181, RZ, 0x3c, !PT ;  /* 0x000000b500007212 */ /* 0x000fe400078e3cff */
[----:B------:R-:W-:-:S02]  /*10240*/  LOP3.LUT R3, R4, 0xffffe000, RZ, 0xc0, !PT ;  /* 0xffffe00004037812 */ /* 0x000fc400078ec0ff */
[----:B------:R-:W-:Y:S02]  /*10250*/  PRMT R20, R7, 0x7604, R6 ;  /* 0x0000760407147816 */ /* 0x000fe40000000006 */
[----:B------:R-:W-:Y:S02]  /*10260*/  LOP3.LUT R7, R12, 0xff, RZ, 0xc0, !PT ;  /* 0x000000ff0c077812 */ /* 0x000fe400078ec0ff */
[----:B------:R-:W-:Y:S02]  /*10270*/  LOP3.LUT R8, R8, 0xff, RZ, 0xc0, !PT ;  /* 0x000000ff08087812 */ /* 0x000fe400078ec0ff */
[----:B------:R-:W-:Y:S02]  /*10280*/  IADD3 R3, R0, R182, R3 ;  /* 0x000000b600037210 */ /* 0x000fe40007ffe003 */
[----:B------:R-:W-:Y:S02]  /*10290*/  PRMT R29, R8, 0x7604, R7 ;  /* 0x00007604081d7816 */ /* 0x000fe40000000007 */
[----:B------:R-:W-:Y:S01]  /*102a0*/  SHF.R.U32.HI R6, RZ, 0x8, R35 ;  /* 0x00000008ff067819 */ /* 0x000fe20000011623 */
[----:B------:R-:W-:Y:S01]  /*102b0*/  IMAD.IADD R0, R16, 0x1, R3 ;  /* 0x0000000110007824 */ /* 0x000fe200078e0203 */
[----:B------:R-:W-:-:S02]  /*102c0*/  SHF.R.U32.HI R8, RZ, 0x8, R13 ;  /* 0x00000008ff087819 */ /* 0x000fc4000001160d */
[----:B------:R-:W-:Y:S02]  /*102d0*/  LOP3.LUT R5, R35, 0xff, RZ, 0xc0, !PT ;  /* 0x000000ff23057812 */ /* 0x000fe400078ec0ff */
[----:B------:R-:W-:Y:S02]  /*102e0*/  LOP3.LUT R6, R6, 0xff, RZ, 0xc0, !PT ;  /* 0x000000ff06067812 */ /* 0x000fe400078ec0ff */
[----:B------:R-:W-:Y:S02]  /*102f0*/  LOP3.LUT R3, R8, 0xff, RZ, 0xc0, !PT ;  /* 0x000000ff08037812 */ /* 0x000fe400078ec0ff */
[----:B------:R-:W0:Y:S01]  /*10300*/  LDS.128 R8, [R0+0x10400] ;  /* 0x0104000000087984 */ /* 0x000e220000000c00 */
[----:B------:R-:W-:Y:S02]  /*10310*/  PRMT R24, R6, 0x7604, R5 ;  /* 0x0000760406187816 */ /* 0x000fe40000000005 */
[----:B------:R-:W-:Y:S01]  /*10320*/  SHF.R.U32.HI R31, RZ, 0x8, R15 ;  /* 0x00000008ff1f7819 */ /* 0x000fe2000001160f */
[----:B------:R-:W2:Y:S01]  /*10330*/  LDS.128 R4, [R209+0x10400] ;  /* 0x01040000d1047984 */ /* 0x000ea20000000c00 */
[----:B------:R-:W-:-:S02]  /*10340*/  LOP3.LUT R30, R15, 0xff, RZ, 0xc0, !PT ;  /* 0x000000ff0f1e7812 */ /* 0x000fc400078ec0ff */
[----:B------:R-:W-:Y:S02]  /*10350*/  LOP3.LUT R31, R31, 0xff, RZ, 0xc0, !PT ;  /* 0x000000ff1f1f7812 */ /* 0x000fe400078ec0ff */
[----:B------:R-:W-:Y:S02]  /*10360*/  SHF.R.U32.HI R28, RZ, 0x8, R14 ;  /* 0x00000008ff1c7819 */ /* 0x000fe4000001160e */
[----:B------:R-:W-:Y:S02]  /*10370*/  LOP3.LUT R26, R13, 0xff, RZ, 0xc0, !PT ;  /* 0x000000ff0d1a7812 */ /* 0x000fe400078ec0ff */
[----:B------:R-:W-:Y:S02]  /*10380*/  PRMT R30, R31, 0x7604, R30 ;  /* 0x000076041f1e7816 */ /* 0x000fe4000000001e */
[----:B------:R-:W-:Y:S02]  /*10390*/  LOP3.LUT R27, R14, 0xff, RZ, 0xc0, !PT ;  /* 0x000000ff0e1b7812 */ /* 0x000fe400078ec0ff */
[----:B------:R-:W-:-:S02]  /*103a0*/  LOP3.LUT R28, R28, 0xff, RZ, 0xc0, !PT ;  /* 0x000000ff1c1c7812 */ /* 0x000fc400078ec0ff */
[----:B------:R-:W-:Y:S02]  /*103b0*/  SHF.R.U32.HI R31, RZ, 0x10, R13 ;  /* 0x00000010ff1f7819 */ /* 0x000fe4000001160d */
[----:B------:R-:W-:Y:S02]  /*103c0*/  PRMT R26, R3, 0x7604, R26 ;  /* 0x00007604031a7816 */ /* 0x000fe4000000001a */
[----:B------:R-:W-:Y:S01]  /*103d0*/  SHF.R.U32.HI R3, RZ, 0x10, R33 ;  /* 0x00000010ff037819 */ /* 0x000fe20000011621 */
[----:B------:R-:W-:Y:S01]  /*103e0*/  IMAD.U32 R31, R31, 0x10000, RZ ;  /* 0x000100001f1f7824 */ /* 0x000fe200078e00ff */
[----:B-1----:R-:W-:Y:S02]  /*103f0*/  PRMT R37, R28, 0x7604, R27 ;  /* 0x000076041c257816 */ /* 0x002fe4000000001b */
[----:B------:R-:W-:Y:S01]  /*10400*/  SHF.R.U32.HI R27, RZ, 0x10, R35 ;  /* 0x00000010ff1b7819 */ /* 0x000fe20000011623 */
[----:B------:R-:W-:Y:S01]  /*10410*/  IMAD.U32 R3, R3, 0x10000, RZ ;  /* 0x0001000003037824 */ /* 0x000fe200078e00ff */
[----:B------:R-:W-:-:S02]  /*10420*/  SHF.R.U32.HI R39, RZ, 0x10, R15 ;  /* 0x00000010ff277819 */ /* 0x000fc4000001160f */
[----:B------:R-:W-:Y:S01]  /*10430*/  LOP3.LUT R31, R26, 0xff0000, R31, 0xf8, !PT ;  /* 0x00ff00001a1f7812 */ /* 0x000fe200078ef81f */
[----:B------:R-:W-:Y:S01]  /*10440*/  IMAD.U32 R27, R27, 0x10000, RZ ;  /* 0x000100001b1b7824 */ /* 0x000fe200078e00ff */
[----:B------:R-:W-:Y:S01]  /*10450*/  LOP3.LUT R21, R21, 0xff0000, R32, 0xf8, !PT ;  /* 0x00ff000015157812 */ /* 0x000fe200078ef820 */
[----:B------:R-:W-:Y:S01]  /*10460*/  IMAD.U32 R39, R39, 0x10000, RZ ;  /* 0x0001000027277824 */ /* 0x000fe200078e00ff */
[----:B------:R-:W-:Y:S02]  /*10470*/  LOP3.LUT R3, R20, 0xff0000, R3, 0xf8, !PT ;  /* 0x00ff000014037812 */ /* 0x000fe400078ef803 */
[----:B------:R-:W-:Y:S02]  /*10480*/  LOP3.LUT R25, R25, 0xff0000, R34, 0xf8, !PT ;  /* 0x00ff000019197812 */ /* 0x000fe400078ef822 */
[----:B------:R-:W-:Y:S02]  /*10490*/  LOP3.LUT R31, R31, 0xff000000, R13, 0xf8, !PT ;  /* 0xff0000001f1f7812 */ /* 0x000fe400078ef80d */
        /* <DEDUP_REMOVED lines=8> */
[----:B------:R-:W-:Y:S02]  /*10520*/  LOP3.LUT R34, R27, 0xff000000, R35, 0xf8, !PT ;  /* 0xff0000001b227812 */ /* 0x000fe400078ef823 */
[----:B------:R-:W-:Y:S02]  /*10530*/  LOP3.LUT R39, R30, 0xff0000, R39, 0xf8, !PT ;  /* 0x00ff00001e277812 */ /* 0x000fe400078ef827 */
[----:B------:R-:W-:Y:S02]  /*10540*/  LOP3.LUT R35, R29, 0xff000000, R12, 0xf8, !PT ;  /* 0xff0000001d237812 */ /* 0x000fe400078ef80c */
[----:B------:R-:W-:Y:S02]  /*10550*/  F2FP.F16.E4M3.UNPACK_B R29, R32 ;  /* 0x00000020ff1d723e */ /* 0x000fe400020006ff */
[----:B------:R-:W-:Y:S01]  /*10560*/  LOP3.LUT R38, R37, 0xff000000, R14, 0xf8, !PT ;  /* 0xff00000025267812 */ /* 0x000fe200078ef80e */
[--C-:B------:R-:W-:Y:S01]  /*10570*/  HADD2.F32 R37, -RZ, R36.reuse.H0_H0 ;  /* 0x20000024ff257230 */ /* 0x100fe20000004100 */
[-C--:B--2---:R-:W-:Y:S01]  /*10580*/  F2FP.F16.E4M3.UNPACK_B R12, R5.reuse ;  /* 0x00000005ff0c723e */ /* 0x084fe200020006ff */
[----:B------:R-:W-:Y:S01]  /*10590*/  HADD2.F32 R30, -RZ, R29.H0_H0 ;  /* 0x2000001dff1e7230 */ /* 0x000fe20000004100 */
[----:B------:R-:W-:Y:S01]  /*105a0*/  F2FP.F16.E4M3.UNPACK_B R13, R5.H1 ;  /* 0x00000005ff0d723e */ /* 0x000fe200030006ff */
[--C-:B------:R-:W-:Y:S01]  /*105b0*/  HADD2.F32 R5, -RZ, R21.reuse.H0_H0 ;  /* 0x20000015ff057230 */ /* 0x100fe20000004100 */
[----:B------:R-:W-:Y:S01]  /*105c0*/  LOP3.LUT R39, R39, 0xff000000, R15, 0xf8, !PT ;  /* 0xff00000027277812 */ /* 0x000fe200078ef80f */
[----:B------:R-:W-:Y:S01]  /*105d0*/  HADD2.F32 R36, -RZ, R36.H1_H1 ;  /* 0x30000024ff247230 */ /* 0x000fe20000004100 */
[-C--:B------:R-:W-:Y:S01]  /*105e0*/  F2FP.F16.E4M3.UNPACK_B R15, R7.reuse ;  /* 0x00000007ff0f723e */ /* 0x080fe200020006ff */
[----:B------:R-:W-:Y:S01]  /*105f0*/  HADD2.F32 R21, -RZ, R21.H1_H1 ;  /* 0x30000015ff157230 */ /* 0x000fe20000004100 */
[----:B------:R-:W-:Y:S01]  /*10600*/  F2FP.F16.E4M3.UNPACK_B R20, R7.H1 ;  /* 0x00000007ff14723e */ /* 0x000fe200030006ff */
[C---:B------:R-:W-:Y:S01]  /*10610*/  FMUL.FTZ R41, R5.reuse, R37 ;  /* 0x0000002505297220 */ /* 0x040fe20000410000 */
[----:B------:R-:W-:Y:S01]  /*10620*/  F2FP.F16.E4M3.UNPACK_B R7, R6 ;  /* 0x00000006ff07723e */ /* 0x000fe200020006ff */
[----:B------:R-:W-:Y:S01]  /*10630*/  FMUL.FTZ R40, R5, R30 ;  /* 0x0000001e05287220 */ /* 0x000fe20000410000 */
[----:B------:R-:W-:Y:S01]  /*10640*/  F2FP.F16.E4M3.UNPACK_B R14, R6.H1 ;  /* 0x00000006ff0e723e */ /* 0x000fe200030006ff */
[--C-:B------:R-:W-:Y:S01]  /*10650*/  HADD2.F32 R6, -RZ, R12.reuse.H0_H0 ;  /* 0x2000000cff067230 */ /* 0x100fe20000004100 */
[----:B------:R-:W-:Y:S01]  /*10660*/  F2FP.F16.E4M3.UNPACK_B R24, R9.H1 ;  /* 0x00000009ff18723e */ /* 0x000fe200030006ff */
[----:B------:R-:W-:Y:S01]  /*10670*/  HADD2.F32 R29, -RZ, R29.H1_H1 ;  /* 0x3000001dff1d7230 */ /* 0x000fe20000004100 */
[----:B------:R-:W-:Y:S01]  /*10680*/  F2FP.F16.E4M3.UNPACK_B R32, R32.H1 ;  /* 0x00000020ff20723e */ /* 0x000fe200030006ff */
[----:B------:R-:W-:-:S02]  /*10690*/  HADD2.F32 R12, -RZ, R12.H1_H1 ;  /* 0x3000000cff0c7230 */ /* 0x000fc40000004100 */
[C---:B------:R-:W-:Y:S01]  /*106a0*/  FFMA.FTZ R5, R6.reuse, R30, -R41 ;  /* 0x0000001e06057223 */ /* 0x040fe20000010829 */
[----:B------:R-:W-:Y:S01]  /*106b0*/  F2FP.F16.E4M3.UNPACK_B R30, R31.H1 ;  /* 0x0000001fff1e723e */ /* 0x000fe200030006ff */
[----:B------:R-:W-:Y:S01]  /*106c0*/  FFMA.FTZ R40, R6, R37, R40 ;  /* 0x0000002506287223 */ /* 0x000fe20000010028 */
[-C--:B------:R-:W-:Y:S01]  /*106d0*/  F2FP.F16.E4M3.UNPACK_B R26, R11.reuse ;  /* 0x0000000bff1a723e */ /* 0x080fe200020006ff */
[----:B------:R-:W-:Y:S01]  /*106e0*/  HADD2.F32 R31, -RZ, R32.H0_H0 ;  /* 0x20000020ff1f7230 */ /* 0x000fe20000004100 */
[----:B------:R-:W-:Y:S01]  /*106f0*/  F2FP.F16.E4M3.UNPACK_B R27, R11.H1 ;  /* 0x0000000bff1b723e */ /* 0x000fe200030006ff */
[----:B------:R-:W-:Y:S01]  /*10700*/  HADD2.F32 R37, -RZ, R30.H0_H0 ;  /* 0x2000001eff257230 */ /* 0x000fe20000004100 */
[----:B------:R-:W-:Y:S01]  /*10710*/  F2FP.F16.E4M3.UNPACK_B R11, R10 ;  /* 0x0000000aff0b723e */ /* 0x000fe200020006ff */
[----:B------:R-:W-:Y:S01]  /*10720*/  FMUL.FTZ R41, R21, R36 ;  /* 0x0000002415297220 */ /* 0x000fe20000410000 */
[----:B------:R-:W-:Y:S01]  /*10730*/  F2FP.F16.E4M3.UNPACK_B R25, R10.H1 ;  /* 0x0000000aff19723e */ /* 0x000fe200030006ff */
[----:B------:R-:W-:-:S02]  /*10740*/  HADD2.F32 R10, -RZ, R24.H0_H0 ;  /* 0x20000018ff0a7230 */ /* 0x000fc40000004100 */
[-C--:B------:R-:W-:Y:S01]  /*10750*/  FMUL.FTZ R21, R21, R29.reuse ;  /* 0x0000001d15157220 */ /* 0x080fe20000410000 */
[----:B------:R-:W-:Y:S02]  /*10760*/  HADD2.F32 R6, -RZ, R13.H0_H0 ;  /* 0x2000000dff067230 */ /* 0x000fe40000004100 */
[----:B------:R-:W-:Y:S01]  /*10770*/  FFMA.FTZ R42, R12, R29, -R41 ;  /* 0x0000001d0c2a7223 */ /* 0x000fe20000010829 */
[----:B------:R-:W-:Y:S01]  /*10780*/  F2FP.F16.E4M3.UNPACK_B R29, R39 ;  /* 0x00000027ff1d723e */ /* 0x000fe200020006ff */
[C---:B------:R-:W-:Y:S01]  /*10790*/  FMUL.FTZ R43, R10.reuse, R37 ;  /* 0x000000250a2b7220 */ /* 0x040fe20000410000 */
[-C--:B------:R-:W-:Y:S01]  /*107a0*/  FMUL.FTZ R10, R10, R31.reuse ;  /* 0x0000001f0a0a7220 */ /* 0x080fe20000410000 */
[----:B------:R-:W-:Y:S01]  /*107b0*/  FFMA.FTZ R41, R12, R36, R21 ;  /* 0x000000240c297223 */ /* 0x000fe20000010015 */
[-C--:B------:R-:W-:Y:S01]  /*107c0*/  F2FP.F16.E4M3.UNPACK_B R12, R34.reuse ;  /* 0x00000022ff0c723e */ /* 0x080fe200020006ff */
[C---:B------:R-:W-:Y:S01]  /*107d0*/  FFMA.FTZ R43, R6.reuse, R31, -R43 ;  /* 0x0000001f062b7223 */ /* 0x040fe2000001082b */
[----:B------:R-:W-:Y:S01]  /*107e0*/  FFMA.FTZ R37, R6, R37, R10 ;  /* 0x0000002506257223 */ /* 0x000fe2000001000a */
[----:B------:R-:W-:Y:S01]  /*107f0*/  HADD2.F32 R32, -RZ, R32.H1_H1 ;  /* 0x30000020ff207230 */ /* 0x000fe20000004100 */
[----:B------:R-:W-:Y:S01]  /*10800*/  F2FP.F16.E4M3.UNPACK_B R39, R39.H1 ;  /* 0x00000027ff27723e */ /* 0x000fe200030006ff */
[----:B------:R-:W-:Y:S01]  /*10810*/  HADD2.F32 R24, -RZ, R24.H1_H1 ;  /* 0x30000018ff187230 */ /* 0x000fe20000004100 */
[----:B------:R-:W-:Y:S01]  /*10820*/  F2FP.F16.E4M3.UNPACK_B R34, R34.H1 ;  /* 0x00000022ff22723e */ /* 0x000fe200030006ff */
[----:B------:R-:W-:Y:S01]  /*10830*/  HADD2.F32 R31, -RZ, R29.H0_H0 ;  /* 0x2000001dff1f7230 */ /* 0x000fe20000004100 */
[----:B------:R-:W-:Y:S01]  /*10840*/  F2FP.F16.E4M3.UNPACK_B R9, R8 ;  /* 0x00000008ff09723e */ /* 0x000fe200020006ff */
[----:B------:R-:W-:-:S02]  /*10850*/  HADD2.F32 R10, -RZ, R26.H0_H0 ;  /* 0x2000001aff0a7230 */ /* 0x000fc40000004100 */
[----:B------:R-:W-:Y:S01]  /*10860*/  FMUL.FTZ R45, R24, R32 ;  /* 0x00000020182d7220 */ /* 0x000fe20000410000 */
[----:B------:R-:W-:Y:S01]  /*10870*/  HADD2.F32 R21, -RZ, R12.H0_H0 ;  /* 0x2000000cff157230 */ /* 0x000fe20000004100 */
[----:B------:R-:W-:Y:S01]  /*10880*/  F2FP.F16.E4M3.UNPACK_B R8, R8.H1 ;  /* 0x00000008ff08723e */ /* 0x000fe200030006ff */
[----:B------:R-:W-:Y:S02]  /*10890*/  HADD2.F32 R30, -RZ, R30.H1_H1 ;  /* 0x3000001eff1e7230 */ /* 0x000fe40000004100 */
[C---:B------:R-:W-:Y:S01]  /*108a0*/  FMUL.FTZ R47, R10.reuse, R31 ;  /* 0x0000001f0a2f7220 */ /* 0x040fe20000410000 */
[----:B------:R-:W-:Y:S02]  /*108b0*/  HADD2.F32 R13, -RZ, R13.H1_H1 ;  /* 0x3000000dff0d7230 */ /* 0x000fe40000004100 */
[----:B------:R-:W-:Y:S01]  /*108c0*/  FMUL.FTZ R10, R10, R21 ;  /* 0x000000150a0a7220 */ /* 0x000fe20000410000 */
[----:B------:R-:W-:Y:S02]  /*108d0*/  HADD2.F32 R6, -RZ, R15.H0_H0 ;  /* 0x2000000fff067230 */ /* 0x000fe40000004100 */
[----:B------:R-:W-:Y:S01]  /*108e0*/  FMUL.FTZ R36, R24, R30 ;  /* 0x0000001e18247220 */ /* 0x000fe20000410000 */
[----:B------:R-:W-:-:S02]  /*108f0*/  HADD2.F32 R29, -RZ, R29.H1_H1 ;  /* 0x3000001dff1d7230 */ /* 0x000fc40000004100 */
[C---:B------:R-:W-:Y:S01]  /*10900*/  FFMA.FTZ R30, R13.reuse, R30, R45 ;  /* 0x0000001e0d1e7223 */ /* 0x040fe2000001002d */
[----:B------:R-:W-:Y:S02]  /*10910*/  HADD2.F32 R26, -RZ, R26.H1_H1 ;  /* 0x3000001aff1a7230 */ /* 0x000fe40000004100 */
[C---:B------:R-:W-:Y:S01]  /*10920*/  FFMA.FTZ R47, R6.reuse, R21, -R47 ;  /* 0x00000015062f7223 */ /* 0x040fe2000001082f */
[----:B------:R-:W-:Y:S02]  /*10930*/  HADD2.F32 R12, -RZ, R12.H1_H1 ;  /* 0x3000000cff0c7230 */ /* 0x000fe40000004100 */
[----:B------:R-:W-:Y:S01]  /*10940*/  FFMA.FTZ R45, R6, R31, R10 ;  /* 0x0000001f062d7223 */ /* 0x000fe2000001000a */
[----:B------:R-:W-:Y:S01]  /*10950*/  FFMA.FTZ R36, R13, R32, -R36 ;  /* 0x000000200d247223 */ /* 0x000fe20000010824 */
[----:B------:R-:W-:Y:S02]  /*10960*/  HADD2.F32 R15, -RZ, R15.H1_H1 ;  /* 0x3000000fff0f7230 */ /* 0x000fe40000004100 */
[----:B------:R-:W-:Y:S01]  /*10970*/  FMUL.FTZ R24, R26, R29 ;  /* 0x0000001d1a187220 */ /* 0x000fe20000410000 */
[----:B------:R-:W-:-:S02]  /*10980*/  HADD2.F32 R21, -RZ, R39.H0_H0 ;  /* 0x20000027ff157230 */ /* 0x000fc40000004100 */
[-C--:B------:R-:W-:Y:S01]  /*10990*/  FMUL.FTZ R26, R26, R12.reuse ;  /* 0x0000000c1a1a7220 */ /* 0x080fe20000410000 */
[----:B------:R-:W-:Y:S02]  /*109a0*/  HADD2.F32 R10, -RZ, R27.H0_H0 ;  /* 0x2000001bff0a7230 */ /* 0x000fe40000004100 */
[C---:B------:R-:W-:Y:S01]  /*109b0*/  FFMA.FTZ R46, R15.reuse, R12, -R24 ;  /* 0x0000000c0f2e7223 */ /* 0x040fe20000010818 */
[----:B------:R-:W-:Y:S02]  /*109c0*/  HADD2.F32 R13, -RZ, R34.H0_H0 ;  /* 0x20000022ff0d7230 */ /* 0x000fe40000004100 */
[----:B------:R-:W-:Y:S01]  /*109d0*/  FFMA.FTZ R48, R15, R29, R26 ;  /* 0x0000001d0f307223 */ /* 0x000fe2000001001a */
[----:B------:R-:W-:Y:S02]  /*109e0*/  HADD2.F32 R6, -RZ, R20.H0_H0 ;  /* 0x20000014ff067230 */ /* 0x000fe40000004100 */
[C---:B------:R-:W-:Y:S01]  /*109f0*/  FMUL.FTZ R31, R10.reuse, R21 ;  /* 0x000000150a1f7220 */ /* 0x040fe20000410000 */
[----:B------:R-:W-:Y:S01]  /*10a00*/  F2FP.F16.E4M3.UNPACK_B R15, R35.H1 ;  /* 0x00000023ff0f723e */ /* 0x000fe200030006ff */
[----:B------:R-:W-:Y:S01]  /*10a10*/  FMUL.FTZ R10, R10, R13 ;  /* 0x0000000d0a0a7220 */ /* 0x000fe20000410000 */
[----:B------:R-:W-:Y:S01]  /*10a20*/  F2FP.F16.E4M3.UNPACK_B R12, R28.H1 ;  /* 0x0000001cff0c723e */ /* 0x000fe200030006ff */
[----:B------:R-:W-:Y:S01]  /*10a30*/  HADD2.F32 R34, -RZ, R34.H1_H1 ;  /* 0x30000022ff227230 */ /* 0x000fe20000004100 */
[-C--:B------:R-:W-:Y:S01]  /*10a40*/  F2FP.F16.E4M3.UNPACK_B R3, R4.reuse ;  /* 0x00000004ff03723e */ /* 0x080fe200020006ff */
[----:B------:R-:W-:Y:S01]  /*10a50*/  FFMA.FTZ R50, R6, R21, R10 ;  /* 0x0000001506327223 */ /* 0x000fe2000001000a */
        /* <DEDUP_REMOVED lines=10> */
[----:B------:R-:W-:Y:S02]  /*10b00*/  HADD2.F32 R20, -RZ, R20.H1_H1 ;  /* 0x30000014ff147230 */ /* 0x000fe40000004100 */
[----:B------:R-:W-:Y:S01]  /*10b10*/  FMUL.FTZ R27, R10, R21 ;  /* 0x000000150a1b7220 */ /* 0x000fe20000410000 */
[----:B------:R-:W-:-:S02]  /*10b20*/  HADD2.F32 R6, -RZ, R4.H0_H0 ;  /* 0x20000004ff067230 */ /* 0x000fc40000004100 */
[----:B------:R-:W-:Y:S01]  /*10b30*/  FMUL.FTZ R10, R10, R13 ;  /* 0x0000000d0a0a7220 */ /* 0x000fe20000410000 */
[----:B------:R-:W-:Y:S02]  /*10b40*/  HADD2.F32 R8, -RZ, R8.H1_H1 ;  /* 0x30000008ff087230 */ /* 0x000fe40000004100 */
[----:B------:R-:W-:Y:S01]  /*10b50*/  FFMA.FTZ R39, R20, R39, R24 ;  /* 0x0000002714277223 */ /* 0x000fe20000010018 */
[----:B------:R-:W-:Y:S02]  /*10b60*/  HADD2.F32 R4, -RZ, R4.H1_H1 ;  /* 0x30000004ff047230 */ /* 0x000fe40000004100 */
[C---:B------:R-:W-:Y:S01]  /*10b70*/  FFMA.FTZ R26, R6.reuse, R21, R10 ;  /* 0x00000015061a7223 */ /* 0x040fe2000001000a */
[----:B------:R-:W-:Y:S01]  /*10b80*/  FFMA.FTZ R24, R6, R13, -R27 ;  /* 0x0000000d06187223 */ /* 0x000fe2000001081b */
[----:B------:R-:W-:Y:S01]  /*10b90*/  HADD2.F32 R21, -RZ, R15.H1_H1 ;  /* 0x3000000fff157230 */ /* 0x000fe20000004100 */
[----:B------:R-:W-:Y:S01]  /*10ba0*/  F2FP.F16.E4M3.UNPACK_B R28, R28 ;  /* 0x0000001cff1c723e */ /* 0x000fe200020006ff */
[----:B------:R-:W-:-:S02]  /*10bb0*/  HADD2.F32 R13, -RZ, R12.H1_H1 ;  /* 0x3000000cff0d7230 */ /* 0x000fc40000004100 */
[----:B------:R-:W-:Y:S01]  /*10bc0*/  FFMA.FTZ R34, R20, R34, -R29 ;  /* 0x0000002214227223 */ /* 0x000fe2000001081d */
[----:B------:R-:W-:Y:S02]  /*10bd0*/  HADD2.F32 R15, -RZ, R35.H0_H0 ;  /* 0x20000023ff0f7230 */ /* 0x000fe40000004100 */
[C---:B------:R-:W-:Y:S01]  /*10be0*/  FMUL.FTZ R27, R8.reuse, R21 ;  /* 0x00000015081b7220 */ /* 0x040fe20000410000 */
[--C-:B------:R-:W-:Y:S02]  /*10bf0*/  HADD2.F32 R6, -RZ, R9.reuse.H0_H0 ;  /* 0x20000009ff067230 */ /* 0x100fe40000004100 */
[-C--:B------:R-:W-:Y:S01]  /*10c00*/  FMUL.FTZ R8, R8, R13.reuse ;  /* 0x0000000d08087220 */ /* 0x080fe20000410000 */
[----:B------:R-:W-:Y:S02]  /*10c10*/  HADD2.F32 R9, -RZ, R9.H1_H1 ;  /* 0x30000009ff097230 */ /* 0x000fe40000004100 */
[----:B------:R-:W-:Y:S01]  /*10c20*/  FFMA.FTZ R29, R4, R13, -R27 ;  /* 0x0000000d041d7223 */ /* 0x000fe2000001081b */
[----:B------:R-:W-:-:S02]  /*10c30*/  HADD2.F32 R13, -RZ, R28.H0_H0 ;  /* 0x2000001cff0d7230 */ /* 0x000fc40000004100 */
[----:B------:R-:W-:Y:S01]  /*10c40*/  FFMA.FTZ R31, R4, R21, R8 ;  /* 0x00000015041f7223 */ /* 0x000fe20000010008 */
[----:B------:R-:W-:Y:S02]  /*10c50*/  HADD2.F32 R4, -RZ, R3.H0_H0 ;  /* 0x20000003ff047230 */ /* 0x000fe40000004100 */
[C---:B------:R-:W-:Y:S01]  /*10c60*/  FMUL.FTZ R21, R6.reuse, R15 ;  /* 0x0000000f06157220 */ /* 0x040fe20000410000 */
[----:B------:R-:W-:Y:S02]  /*10c70*/  HADD2.F32 R28, -RZ, R28.H1_H1 ;  /* 0x3000001cff1c7230 */ /* 0x000fe40000004100 */
[-C--:B------:R-:W-:Y:S01]  /*10c80*/  FMUL.FTZ R27, R6, R13.reuse ;  /* 0x0000000d061b7220 */ /* 0x080fe20000410000 */
[----:B------:R-:W-:Y:S02]  /*10c90*/  HADD2.F32 R8, -RZ, R35.H1_H1 ;  /* 0x30000023ff087230 */ /* 0x000fe40000004100 */
[C---:B------:R-:W-:Y:S01]  /*10ca0*/  FFMA.FTZ R21, R4.reuse, R13, -R21 ;  /* 0x0000000d04157223 */ /* 0x040fe20000010815 */
[----:B------:R-:W-:Y:S01]  /*10cb0*/  HADD2.F32 R3, -RZ, R3.H1_H1 ;  /* 0x30000003ff037230 */ /* 0x000fe20000004100 */
[----:B------:R-:W-:Y:S01]  /*10cc0*/  F2FP.F16.E4M3.UNPACK_B R10, R38.H1 ;  /* 0x00000026ff0a723e */ /* 0x000fe200030006ff */
[C---:B------:R-:W-:Y:S01]  /*10cd0*/  FMUL.FTZ R13, R9.reuse, R28 ;  /* 0x0000001c090d7220 */ /* 0x040fe20000410000 */
[----:B------:R-:W-:Y:S01]  /*10ce0*/  F2FP.F16.E4M3.UNPACK_B R6, R33.H1 ;  /* 0x00000021ff06723e */ /* 0x000fe200030006ff */
[----:B------:R-:W-:Y:S01]  /*10cf0*/  FMUL.FTZ R12, R9, R8 ;  /* 0x00000008090c7220 */ /* 0x000fe20000410000 */
[----:B------:R-:W-:Y:S01]  /*10d00*/  FFMA.FTZ R27, R4, R15, R27 ;  /* 0x0000000f041b7223 */ /* 0x000fe2000001001b */
[----:B------:R-:W-:-:S02]  /*10d10*/  HADD2.F32 R9, -RZ, R10.H0_H0 ;  /* 0x2000000aff097230 */ /* 0x000fc40000004100 */
[C---:B------:R-:W-:Y:S01]  /*10d20*/  FFMA.FTZ R20, R3.reuse, R8, R13 ;  /* 0x0000000803147223 */ /* 0x040fe2000001000d */
[--C-:B------:R-:W-:Y:S02]  /*10d30*/  HADD2.F32 R4, -RZ, R25.reuse.H0_H0 ;  /* 0x20000019ff047230 */ /* 0x100fe40000004100 */
[----:B------:R-:W-:Y:S01]  /*10d40*/  FFMA.FTZ R12, R3, R28, -R12 ;  /* 0x0000001c030c7223 */ /* 0x000fe2000001080c */
[----:B------:R-:W-:Y:S01]  /*10d50*/  HADD2.F32 R8, -RZ, R6.H0_H0 ;  /* 0x20000006ff087230 */ /* 0x000fe20000004100 */
[----:B------:R-:W-:Y:S01]  /*10d60*/  F2FP.F16.E4M3.UNPACK_B R38, R38 ;  /* 0x00000026ff26723e */ /* 0x000fe200020006ff */
        /* <DEDUP_REMOVED lines=10> */
[----:B------:R-:W-:Y:S01]  /*10e10*/  F2FP.SATFINITE.E4M3.F32.PACK_AB_MERGE_C R36, R36, R43, RZ ;  /* 0x0000002b2424723e */ /* 0x000fe200048070ff */
[C---:B------:R-:W-:Y:S01]  /*10e20*/  FFMA.FTZ R15, R3.reuse, R9, R4 ;  /* 0x00000009030f7223 */ /* 0x040fe20000010004 */
[----:B------:R-:W-:Y:S02]  /*10e30*/  HADD2.F32 R9, -RZ, R38.H0_H0 ;  /* 0x20000026ff097230 */ /* 0x000fe40000004100 */
[----:B------:R-:W-:Y:S01]  /*10e40*/  FFMA.FTZ R25, R14, R6, -R13 ;  /* 0x000000060e197223 */ /* 0x000fe2000001080d */
[----:B------:R-:W-:Y:S02]  /*10e50*/  HADD2.F32 R4, -RZ, R11.H0_H0 ;  /* 0x2000000bff047230 */ /* 0x000fe40000004100 */
[----:B------:R-:W-:Y:S01]  /*10e60*/  FFMA.FTZ R28, R3, R8, -R28 ;  /* 0x00000008031c7223 */ /* 0x000fe2000001081c */
        /* <DEDUP_REMOVED lines=21> */
[----:B------:R-:W-:Y:S02]  /*10fc0*/  F2FP.SATFINITE.E4M3.F32.PACK_AB_MERGE_C R8, R31, R26, RZ ;  /* 0x0000001a1f08723e */ /* 0x000fe400048070ff */
[----:B------:R-:W-:Y:S02]  /*10fd0*/  F2FP.SATFINITE.E4M3.F32.PACK_AB_MERGE_C R5, R42, R5, R36 ;  /* 0x000000052a05723e */ /* 0x000fe40004807024 */
[----:B------:R-:W-:Y:S02]  /*10fe0*/  F2FP.SATFINITE.E4M3.F32.PACK_AB_MERGE_C R7, R46, R47, R7 ;  /* 0x0000002f2e07723e */ /* 0x000fe40004807007 */
[----:B------:R-:W-:Y:S02]  /*10ff0*/  F2FP.SATFINITE.E4M3.F32.PACK_AB_MERGE_C R4, R12, R21, R4 ;  /* 0x000000150c04723e */ /* 0x000fe40004807004 */
[----:B------:R-:W-:-:S02]  /*11000*/  F2FP.SATFINITE.E4M3.F32.PACK_AB_MERGE_C R6, R3, R6, R25 ;  /* 0x000000060306723e */ /* 0x000fc40004807019 */
[----:B------:R-:W-:Y:S02]  /*11010*/  F2FP.SATFINITE.E4M3.F32.PACK_AB_MERGE_C R9, R41, R40, R9 ;  /* 0x000000282909723e */ /* 0x000fe40004807009 */
[----:B------:R-:W-:Y:S01]  /*11020*/  F2FP.SATFINITE.E4M3.F32.PACK_AB_MERGE_C R11, R48, R45, R11 ;  /* 0x0000002d300b723e */ /* 0x000fe2000480700b */
[----:B------:R0:W-:Y:S01]  /*11030*/  STS.128 [R209+0x10400], R4 ;  /* 0x01040004d1007388 */ /* 0x0001e20000000c00 */
[----:B------:R-:W-:Y:S02]  /*11040*/  F2FP.SATFINITE.E4M3.F32.PACK_AB_MERGE_C R8, R20, R27, R8 ;  /* 0x0000001b1408723e */ /* 0x000fe40004807008 */
[----:B------:R-:W-:-:S05]  /*11050*/  F2FP.SATFINITE.E4M3.F32.PACK_AB_MERGE_C R10, R13, R10, R15 ;  /* 0x0000000a0d0a723e */ /* 0x000fca000480700f */
[----:B------:R0:W-:Y:S02]  /*11060*/  STS.128 [R0+0x10400], R8 ;  /* 0x0104000800007388 */ /* 0x0001e40000000c00 */
.L_x_1527:
[----:B------:R-:W-:Y:S05]  /*11070*/  BSYNC B0 ;  /* 0x0000000000007941 */ /* 0x000fea0003800000 */
.L_x_1520:
        /* <DEDUP_REMOVED lines=8> */
.L_x_1518:
[----:B0-23--:R-:W-:-:S05]  /*11100*/  IMAD.U32 R0, RZ, RZ, UR41 ;  /* 0x00000029ff007e24 */ /* 0x00dfca000f8e00ff */
[----:B------:R-:W-:-:S13]  /*11110*/  ISETP.NE.AND P0, PT, R0, 0x3, PT ;  /* 0x000000030000780c */ /* 0x000fda0003f05270 */
[----:B------:R-:W-:Y:S05]  /*11120*/  @!P0 BRA `(.L_x_1547) ;  /* 0x0000000000048947 */ /* 0x000fea0003800000 */
[----:B------:R-:W-:Y:S01]  /*11130*/  BPT.TRAP 0x1 ;  /* 0x000000040000795c */ /* 0x000fe20000300000 */
.L_x_1547:
[----:B-----5:R-:W-:Y:S01]  /*11140*/  IMAD R8, R169, 0x8, R16 ;  /* 0x00000008a9087824 */ /* 0x020fe200078e0210 */
[----:B-1----:R-:W-:-:S04]  /*11150*/  SHF.L.U32 R3, R18, 0x1f, RZ ;  /* 0x0000001f12037819 */ /* 0x002fc800000006ff */
[----:B------:R0:W1:Y:S01]  /*11160*/  SYNCS.PHASECHK.TRANS64.TRYWAIT P2, [R8+URZ+0x22830], R3 ;  /* 0x02283003080075a7 */ /* 0x000062000804017f */
[----:B------:R-:W-:Y:S05]  /*11170*/  @!P0 BRA `(.L_x_1548) ;  /* 0x0000000000048947 */ /* 0x000fea0003800000 */
[----:B------:R-:W-:Y:S01]  /*11180*/  BPT.TRAP 0x1 ;  /* 0x000000040000795c */ /* 0x000fe20000300000 */
.L_x_1548:
[----:B------:R-:W2:Y:S02]  /*11190*/  S2R R0, SR_TID.X ;  /* 0x0000000000007919 */ /* 0x000ea40000002100 */
[----:B--2---:R-:W-:-:S04]  /*111a0*/  LOP3.LUT R0, R0, 0x7f, RZ, 0xc0, !PT ;  /* 0x0000007f00007812 */ /* 0x004fc800078ec0ff */
[----:B------:R-:W-:Y:S01]  /*111b0*/  ISETP.NE.AND P1, PT, R0, RZ, PT ;  /* 0x000000ff0000720c */ /* 0x000fe20003f25270 */
[----:B-1----:R-:W-:-:S12]  /*111c0*/  @P2 BRA `(.L_x_1549) ;  /* 0x0000000000082947 */ /* 0x002fd80003800000 */
[----:B------:R-:W1:Y:S02]  /*111d0*/  SYNCS.PHASECHK.TRANS64.TRYWAIT P2, [R8+URZ+0x22830], R3 ;  /* 0x02283003080075a7 */ /* 0x000e64000804017f */
[----:B-1----:R-:W-:Y:S05]  /*111e0*/  @!P2 BRA `(.L_x_1550) ;  /* 0x0000017c00c0a947 */ /* 0x002fea0003800000 */
.L_x_1549:
[----:B------:R-:W-:Y:S05]  /*111f0*/  WARPSYNC.ALL ;  /* 0x0000000000007948 */ /* 0x000fea0003800000 */
[----:B------:R-:W-:Y:S01]  /*11200*/  VIADD R0, R16, 0x16400 ;  /* 0x0001640010007836 */ /* 0x000fe20000000000 */
[----:B------:R-:W-:Y:S01]  /*11210*/  R2UR UR28, R44 ;  /* 0x000000002c1c72ca */ /* 0x000fe200000e0000 */
[----:B------:R-:W-:Y:S01]  /*11220*/  UMOV UR29, 0x80000020 ;  /* 0x80000020001d7882 */ /* 0x000fe20000000000 */
[----:B----4-:R-:W-:Y:S01]  /*11230*/  MOV R7, 0x80000020 ;  /* 0x8000002000077802 */ /* 0x010fe20000000f00 */
[----:B------:R-:W-:Y:S01]  /*11240*/  WARPGROUP.ARRIVE ;  /* 0x00000000000079c5 */ /* 0x000fe20000000000 */
[----:B------:R-:W-:Y:S01]  /*11250*/  SHF.R.U32.HI R0, RZ, 0x4, R0 ;  /* 0x00000004ff007819 */ /* 0x000fe20000011600 */
[----:B------:R-:W-:Y:S01]  /*11260*/  IMAD.MOV.U32 R11, RZ, RZ, -0x7fffffe0 ;  /* 0x80000020ff0b7424 */ /* 0x000fe200078e00ff */
[----:B------:R-:W-:Y:S01]  /*11270*/  R2UR UR31, R7 ;  /* 0x00000000071f72ca */ /* 0x000fe200000e0000 */
[----:B------:R-:W-:Y:S01]  /*11280*/  UMOV UR9, 0x80000020 ;  /* 0x8000002000097882 */ /* 0x000fe20000000000 */
[----:B------:R-:W-:Y:S01]  /*11290*/  LOP3.LUT R0, R0, 0x3fff, RZ, 0xc0, !PT ;  /* 0x00003fff00007812 */ /* 0x000fe200078ec0ff */
[----:B------:R-:W-:Y:S01]  /*112a0*/  UMOV UR13, 0x80000020 ;  /* 0x80000020000d7882 */ /* 0x000fe20000000000 */
[----:B------:R-:W-:Y:S01]  /*112b0*/  R2UR UR11, R11 ;  /* 0x000000000b0b72ca */ /* 0x000fe200000e0000 */
[----:B------:R-:W-:Y:S01]  /*112c0*/  IMAD.MOV.U32 R11, RZ, RZ, -0x7fffffe0 ;  /* 0x80000020ff0b7424 */ /* 0x000fe200078e00ff */
[----:B------:R-:W-:Y:S01]  /*112d0*/  LOP3.LUT R4, R0, 0x10000, RZ, 0xfc, !PT ;  /* 0x0001000000047812 */ /* 0x000fe200078efcff */
[----:B------:R-:W-:Y:S01]  /*112e0*/  ULOP3.LUT UR28, UR28, 0x10000, URZ, 0xfc, !UPT ;  /* 0x000100001c1c7892 */ /* 0x000fe2000f8efc3f */
[----:B------:R-:W-:Y:S01]  /*112f0*/  IMAD.MOV.U32 R7, RZ, RZ, -0x7fffffe0 ;  /* 0x80000020ff077424 */ /* 0x000fe200078e00ff */
[----:B------:R-:W-:Y:S01]  /*11300*/  UMOV UR17, 0x80000020 ;  /* 0x8000002000117882 */ /* 0x000fe20000000000 */
[----:B------:R-:W-:Y:S01]  /*11310*/  R2UR UR15, R11 ;  /* 0x000000000b0f72ca */ /* 0x000fe200000e0000 */
[----:B------:R-:W-:Y:S01]  /*11320*/  IMAD R6, R169, 0x600, R4 ;  /* 0x00000600a9067824 */ /* 0x000fe200078e0204 */
[----:B------:R-:W-:Y:S01]  /*11330*/  UIADD3 UR8, UR28, 0x2, URZ ;  /* 0x000000021c087890 */ /* 0x000fe2000fffe03f */
[----:B------:R-:W-:Y:S01]  /*11340*/  IMAD.MOV.U32 R11, RZ, RZ, -0x7fffffe0 ;  /* 0x80000020ff0b7424 */ /* 0x000fe200078e00ff */
[----:B------:R-:W-:Y:S01]  /*11350*/  UIADD3 UR12, UR28, 0x200, URZ ;  /* 0x000002001c0c7890 */ /* 0x000fe2000fffe03f */
[C---:B------:R-:W-:Y:S01]  /*11360*/  VIADD R10, R6.reuse, 0x2 ;  /* 0x00000002060a7836 */ /* 0x040fe20000000000 */
[----:B------:R-:W-:Y:S01]  /*11370*/  R2UR UR30, R6 ;  /* 0x00000000061e72ca */ /* 0x000fe200000e0000 */
[----:B------:R-:W-:Y:S01]  /*11380*/  UIADD3 UR16, UR28, 0x202, URZ ;  /* 0x000002021c107890 */ /* 0x000fe2000fffe03f */
[----:B------:R-:W-:Y:S01]  /*11390*/  R2UR UR19, R11 ;  /* 0x000000000b1372ca */ /* 0x000fe200000e0000 */
[----:B------:R-:W-:Y:S01]  /*113a0*/  IMAD.MOV.U32 R11, RZ, RZ, -0x7fffffe0 ;  /* 0x80000020ff0b7424 */ /* 0x000fe200078e00ff */
[----:B------:R-:W-:Y:S01]  /*113b0*/  R2UR UR10, R10 ;  /* 0x000000000a0a72ca */ /* 0x000fe200000e0000 */
[----:B------:R-:W-:Y:S01]  /*113c0*/  VIADD R10, R6, 0x200 ;  /* 0x00000200060a7836 */ /* 0x000fe20000000000 */
[----:B------:R-:W-:Y:S01]  /*113d0*/  UIADD3 UR20, UR28, 0x400, URZ ;  /* 0x000004001c147890 */ /* 0x000fe2000fffe03f */
[----:B------:R-:W-:Y:S01]  /*113e0*/  R2UR UR27, R7 ;  /* 0x00000000071b72ca */ /* 0x000fe200000e0000 */
[----:B------:R-:W-:Y:S01]  /*113f0*/  UMOV UR21, 0x80000020 ;  /* 0x8000002000157882 */ /* 0x000fe20000000000 */
[----:B------:R-:W-:Y:S01]  /*11400*/  R2UR UR23, R11 ;  /* 0x000000000b1772ca */ /* 0x000fe200000e0000 */
[----:B------:R-:W-:Y:S01]  /*11410*/  UIADD3 UR24, UR28, 0x402, URZ ;  /* 0x000004021c187890 */ /* 0x000fe2000fffe03f */
[----:B------:R-:W-:Y:S01]  /*11420*/  R2UR UR14, R10 ;  /* 0x000000000a0e72ca */ /* 0x000fe200000e0000 */
[----:B------:R-:W-:Y:S01]  /*11430*/  VIADD R10, R6, 0x202 ;  /* 0x00000202060a7836 */ /* 0x000fe20000000000 */
[----:B------:R-:W-:Y:S01]  /*11440*/  QGMMA.64x128x32.F32.E4M3.E4M3 R24, gdesc[UR28], RZ, !UPT, gsb0 ;  /* 0x01e000001c1879f3 */ /* 0x000fe2000c0008ff */
[----:B------:R-:W-:Y:S01]  /*11450*/  UMOV UR25, 0x80000020 ;  /* 0x8000002000197882 */ /* 0x000fe20000000000 */
[----:B01----:R-:W-:Y:S01]  /*11460*/  @!P1 VIADD R8, R8, 0x22840 ;  /* 0x0002284008089836 */ /* 0x003fe20000000000 */
[----:B------:R-:W-:Y:S01]  /*11470*/  ULDC UR43, c[0x0][0x9dc] ;  /* 0x00027700002b7ab9 */ /* 0x000fe20000000800 */
[----:B------:R-:W-:Y:S01]  /*11480*/  R2UR UR18, R10 ;  /* 0x000000000a1272ca */ /* 0x000fe200000e0000 */
[C---:B------:R-:W-:Y:S01]  /*11490*/  VIADD R10, R6.reuse, 0x400 ;  /* 0x00000400060a7836 */ /* 0x040fe20000000000 */
[----:B------:R-:W-:Y:S01]  /*114a0*/  ULOP3.LUT UR43, URZ, UR43, URZ, 0x33, !UPT ;  /* 0x0000002b3f2b7292 */ /* 0x000fe2000f8e333f */
[----:B------:R-:W-:Y:S01]  /*114b0*/  VIADD R6, R6, 0x402 ;  /* 0x0000040206067836 */ /* 0x000fe20000000000 */
[----:B------:R-:W-:-:S02]  /*114c0*/  @!P1 PRMT R8, RZ, 0x654, R8 ;  /* 0x00000654ff089816 */ /* 0x000fc40000000008 */
[----:B------:R-:W-:Y:S02]  /*114d0*/  R2UR UR22, R10 ;  /* 0x000000000a1672ca */ /* 0x000fe400000e0000 */
[----:B------:R-:W-:Y:S02]  /*114e0*/  R2UR UR26, R6 ;  /* 0x00000000061a72ca */ /* 0x000fe400000e0000 */
[----:B------:R-:W0:Y:S02]  /*114f0*/  LDC R6, c[0x0][0x448] ;  /* 0x00011200ff067b82 */ /* 0x000e240000000800 */
[----:B0-----:R-:W-:-:S13]  /*11500*/  ISETP.NE.AND P2, PT, R6, 0x1, PT ;  /* 0x000000010600780c */ /* 0x001fda0003f45270 */
[----:B------:R-:W0:Y:S08]  /*11510*/  @P2 LDC R7, c[0x0][0x44c] ;  /* 0x00011300ff072b82 */ /* 0x000e300000000800 */
[----:B------:R-:W1:Y:S01]  /*11520*/  @P2 LDC R9, c[0x0][0x450] ;  /* 0x00011400ff092b82 */ /* 0x000e620000000800 */
        /* <DEDUP_REMOVED lines=18> */
[C---:B------:R-:W-:Y:S01]  /*11650*/  FMUL.FTZ R66, R2.reuse, R78 ;  /* 0x0000004e02427220 */ /* 0x040fe20000410000 */
[----:B------:R-:W-:Y:S02]  /*11660*/  IMAD.IADD R78, R189, 0x1, R175 ;  /* 0x00000001bd4e7824 */ /* 0x000fe400078e02af */
[----:B------:R-:W-:Y:S01]  /*11670*/  FMUL.FTZ R92, R2, R48 ;  /* 0x00000030025c7220 */ /* 0x000fe20000410000 */
[----:B------:R-:W-:-:S02]  /*11680*/  IMAD.MOV.U32 R48, RZ, RZ, -0x80 ;  /* 0xffffff80ff307424 */ /* 0x000fc400078e00ff */
[----:B------:R-:W-:Y:S01]  /*11690*/  FMUL.FTZ R11, R2, R31 ;  /* 0x0000001f020b7220 */ /* 0x000fe20000410000 */
[----:B0-----:R-:W-:-:S04]  /*116a0*/  @P2 IMAD.HI.U32 R6, R78, R7, RZ ;  /* 0x000000074e062227 */ /* 0x001fc800078e00ff */
[C---:B------:R-:W-:Y:S01]  /*116b0*/  FMUL.FTZ R91, R2.reuse, R45 ;  /* 0x0000002d025b7220 */ /* 0x040fe20000410000 */
[C---:B------:R-:W-:Y:S01]  /*116c0*/  FMUL.FTZ R31, R2.reuse, R55 ;  /* 0x00000037021f7220 */ /* 0x040fe20000410000 */
[C---:B------:R-:W-:Y:S01]  /*116d0*/  FMUL.FTZ R45, R2.reuse, R70 ;  /* 0x00000046022d7220 */ /* 0x040fe20000410000 */
[C---:B------:R-:W-:Y:S01]  /*116e0*/  FMUL.FTZ R70, R2.reuse, R83 ;  /* 0x0000005302467220 */ /* 0x040fe20000410000 */
[----:B-1----:R-:W-:Y:S01]  /*116f0*/  @P2 SHF.R.U32.HI R78, RZ, R9, R6 ;  /* 0x00000009ff4e2219 */ /* 0x002fe20000011606 */
[C---:B------:R-:W-:Y:S01]  /*11700*/  FMUL.FTZ R0, R2.reuse, R26 ;  /* 0x0000001a02007220 */ /* 0x040fe20000410000 */
[----:B------:R-:W0:Y:S01]  /*11710*/  LDC.64 R6, c[0x0][0x9e0] ;  /* 0x00027800ff067b82 */ /* 0x000e220000000a00 */
[----:B------:R-:W-:Y:S02]  /*11720*/  IMAD R83, R89, R48, 0x80 ;  /* 0x0000008059537424 */ /* 0x000fe400078e0230 */
        /* <DEDUP_REMOVED lines=24> */
[----:B------:R-:W-:-:S02]  /*118b0*/  VIADD R58, R83, 0x1 ;  /* 0x00000001533a7836 */ /* 0x000fc40000000000 */
        /* <DEDUP_REMOVED lines=30> */
[----:B------:R-:W-:Y:S01]  /*11aa0*/  IMAD R9, R171, -0x2, R58 ;  /* 0xfffffffeab097824 */ /* 0x000fe200078e023a */
[----:B0-----:R-:W-:Y:S01]  /*11ab0*/  ISETP.GE.AND P3, PT, R7, 0x1, PT ;  /* 0x000000010700780c */ /* 0x001fe20003f66270 */
[----:B------:R-:W0:Y:S01]  /*11ac0*/  MUFU.TANH R5, R5 ;  /* 0x0000000500057308 */ /* 0x000e220000002400 */
[----:B------:R2:W-:Y:S01]  /*11ad0*/  @!P1 SYNCS.ARRIVE.TRANS64.RED.A1T0 RZ, [R8+URZ], RZ ;  /* 0x000000ff08ff99a7 */ /* 0x0005e2000810043f */
[----:B------:R-:W-:Y:S01]  /*11ae0*/  FMUL.FTZ R80, R2, R80 ;  /* 0x0000005002507220 */ /* 0x000fe20000410000 */
[----:B------:R-:W-:-:S02]  /*11af0*/  IADD3 R9, -R168, R9, R170 ;  /* 0x00000009a8097210 */ /* 0x000fc40007ffe1aa */
[----:B------:R-:W-:-:S03]  /*11b00*/  LEA R82, R89, 0xffffff80, 0x7 ;  /* 0xffffff8059527811 */ /* 0x000fc600078e38ff */
[----:B------:R-:W3:Y:S01]  /*11b10*/  MUFU.TANH R90, R90 ;  /* 0x0000005a005a7308 */ /* 0x000ee20000002400 */
[----:B--2---:R-:W-:Y:S02]  /*11b20*/  IMAD.IADD R8, R170, 0x1, R83 ;  /* 0x00000001aa087824 */ /* 0x004fe400078e0253 */
[----:B------:R-:W-:Y:S02]  /*11b30*/  IMAD.IADD R87, R9, 0x1, R6 ;  /* 0x0000000109577824 */ /* 0x000fe400078e0206 */
[----:B------:R-:W-:Y:S02]  /*11b40*/  IMAD R86, R171, -0x2, R8 ;  /* 0xfffffffeab567824 */ /* 0x000fe400078e0208 */
[----:B------:R-:W-:Y:S01]  /*11b50*/  VIADD R99, R9, UR43 ;  /* 0x0000002b09637c36 */ /* 0x000fe20008000000 */
[----:B------:R-:W2:Y:S03]  /*11b60*/  MUFU.TANH R0, R0 ;  /* 0x0000000000007308 */ /* 0x000ea60000002400 */
[----:B-1----:R-:W-:-:S05]  /*11b70*/  IMAD.IADD R79, R99, 0x1, R55 ;  /* 0x00000001634f7824 */ /* 0x002fca00078e0237 */
[----:B------:R-:W1:Y:S08]  /*11b80*/  MUFU.TANH R3, R3 ;  /* 0x0000000300037308 */ /* 0x000e700000002400 */
        /* <DEDUP_REMOVED lines=59> */
[----:B------:R5:W0:Y:S02]  /*11f40*/  MUFU.TANH R98, R80 ;  /* 0x0000005000627308 */ /* 0x000a240000002400 */
[----:B-----5:R-:W-:Y:S01]  /*11f50*/  VIADDMNMX R80, R55, R87, R86, PT ;  /* 0x0000005737507246 */ /* 0x020fe20003800156 */
[----:B-1234-:R-:W-:Y:S06]  /*11f60*/  @!P3 BRA `(.L_x_1551) ;  /* 0x000000000050b947 */ /* 0x01efec0003800000 */
        /* <DEDUP_REMOVED lines=11> */
.L_x_1553:
[----:B------:R-:W-:-:S13]  /*12020*/  ISETP.NE.AND P4, PT, R7, 0x1, PT ;  /* 0x000000010700780c */ /* 0x000fda0003f85270 */
[----:B------:R-:W1:Y:S02]  /*12030*/  @P4 LDC.64 R8, c[0x0][0x9e8] ;  /* 0x00027a00ff084b82 */ /* 0x000e640000000a00 */
[----:B-1----:R-:W-:-:S05]  /*12040*/  @P4 IMAD.HI.U32 R8, R55, R8, RZ ;  /* 0x0000000837084227 */ /* 0x002fca00078e00ff */
[----:B------:R-:W-:-:S07]  /*12050*/  @P4 SHF.R.U32.HI R55, RZ, R9, R8 ;  /* 0x00000009ff374219 */ /* 0x000fce0000011608 */
.L_x_1554:
[----:B------:R-:W-:Y:S05]  /*12060*/  BSYNC B0 ;  /* 0x0000000000007941 */ /* 0x000fea0003800000 */
.L_x_1552:
[----:B------:R-:W-:-:S04]  /*12070*/  IMAD R8, R55, R7, -R82 ;  /* 0x0000000737087224 */ /* 0x000fc800078e0a52 */
[----:B------:R-:W-:-:S05]  /*12080*/  IMAD R8, R171, -0x2, R8 ;  /* 0xfffffffeab087824 */ /* 0x000fca00078e0208 */
[----:B------:R-:W-:Y:S02]  /*12090*/  VIMNMX R79, R79, R8, !PT ;  /* 0x000000084f4f7248 */ /* 0x000fe40007fe0100 */
[----:B------:R-:W-:-:S07]  /*120a0*/  VIADDMNMX R80, R8, R7, R80, PT ;  /* 0x0000000708507246 */ /* 0x000fce0003800150 */
.L_x_1551:
[C---:B------:R-:W-:Y:S01]  /*120b0*/  ISETP.GE.AND P4, PT, R83.reuse, 0x2, PT ;  /* 0x000000025300780c */ /* 0x040fe20003f86270 */
[----:B------:R-:W1:Y:S01]  /*120c0*/  SHFL.IDX PT, R9, R78, 0x1, 0x1c1f ;  /* 0x003c1f004e097f89 */ /* 0x000e6200000e0000 */
        /* <DEDUP_REMOVED lines=14> */
[----:B0-----:R-:W-:Y:S02]  /*121b0*/  FSEL R75, R29, -INF , !P5 ;  /* 0xff8000001d4b7808 */ /* 0x001fe40006800000 */
[----:B------:R-:W-:-:S02]  /*121c0*/  ISETP.GT.AND P5, PT, R79, 0x10, !P6 ;  /* 0x000000104f00780c */ /* 0x000fc400077a4270 */
[----:B------:R-:W-:Y:S02]  /*121d0*/  ISETP.GE.AND P6, PT, R83, 0x12, PT ;  /* 0x000000125300780c */ /* 0x000fe40003fc6270 */
[----:B------:R-:W-:Y:S02]  /*121e0*/  ISETP.LT.OR P5, PT, R80, 0x11, P5 ;  /* 0x000000115000780c */ /* 0x000fe40002fa1670 */
[----:B------:R-:W-:Y:S02]  /*121f0*/  P2R R103, PR, RZ, 0x40 ;  /* 0x00000040ff677803 */ /* 0x000fe40000000000 */
[----:B------:R-:W-:Y:S02]  /*12200*/  FSEL R74, R32, -INF , !P5 ;  /* 0xff800000204a7808 */ /* 0x000fe40006800000 */
[----:B------:R-:W-:Y:S02]  /*12210*/  ISETP.GT.AND P5, PT, R79, 0x11, !P6 ;  /* 0x000000114f00780c */ /* 0x000fe400077a4270 */
[----:B------:R-:W-:-:S02]  /*12220*/  ISETP.GE.AND P6, PT, R83, 0x19, PT ;  /* 0x000000195300780c */ /* 0x000fc40003fc6270 */
[C---:B------:R-:W-:Y:S02]  /*12230*/  ISETP.LT.OR P5, PT, R80.reuse, 0x12, P5 ;  /* 0x000000125000780c */ /* 0x040fe40002fa1670 */
        /* <DEDUP_REMOVED lines=23> */
[----:B------:R-:W-:Y:S02]  /*123b0*/  ISETP.GE.AND P6, PT, R83, 0x2a, PT ;  /* 0x0000002a5300780c */ /* 0x000fe40003fc6270 */
[----:B------:R-:W-:Y:S02]  /*123c0*/  ISETP.LT.OR P5, PT, R80, 0x29, P5 ;  /* 0x000000295000780c */ /* 0x000fe40002fa1670 */
[----:B------:R-:W-:Y:S02]  /*123d0*/  P2R R109, PR, RZ, 0x40 ;  /* 0x00000040ff6d7803 */ /* 0x000fe40000000000 */
[----:B------:R-:W-:Y:S02]  /*123e0*/  FSEL R61, R44, -INF , !P5 ;  /* 0xff8000002c3d7808 */ /* 0x000fe40006800000 */
[----:B------:R-:W-:Y:S02]  /*123f0*/  ISETP.GT.AND P5, PT, R79, 0x29, !P6 ;  /* 0x000000294f00780c */ /* 0x000fe400077a4270 */
[----:B------:R-:W-:-:S02]  /*12400*/  ISETP.GE.AND P6, PT, R83, 0x31, PT ;  /* 0x000000315300780c */ /* 0x000fc40003fc6270 */
        /* <DEDUP_REMOVED lines=19> */
[C---:B------:R-:W-:Y:S02]  /*12540*/  ISETP.LT.OR P5, PT, R80.reuse, 0x3a, P5 ;  /* 0x0000003a5000780c */ /* 0x040fe40002fa1670 */
        /* <DEDUP_REMOVED lines=71> */
[----:B------:R-:W-:-:S02]  /*129c0*/  VIADDMNMX R62, R9, R87, R86, PT ;  /* 0x00000057093e7246 */ /* 0x000fc40003800156 */
        /* <DEDUP_REMOVED lines=14> */
[----:B------:R-:W-:Y:S01]  /*12ab0*/  FSEL R5, R85, -INF , !P6 ;  /* 0xff80000055057808 */ /* 0x000fe20007000000 */
[----:B------:R-:W-:Y:S08]  /*12ac0*/  @!P3 BRA `(.L_x_1555) ;  /* 0x000000000050b947 */ /* 0x000ff00003800000 */
        /* <DEDUP_REMOVED lines=11> */
.L_x_1557:
[----:B------:R-:W-:-:S13]  /*12b80*/  ISETP.NE.AND P6, PT, R7, 0x1, PT ;  /* 0x000000010700780c */ /* 0x000fda0003fc5270 */
[----:B------:R-:W0:Y:S02]  /*12b90*/  @P6 LDC.64 R8, c[0x0][0x9e8] ;  /* 0x00027a00ff086b82 */ /* 0x000e240000000a00 */
[----:B0-----:R-:W-:-:S05]  /*12ba0*/  @P6 IMAD.HI.U32 R8, R78, R8, RZ ;  /* 0x000000084e086227 */ /* 0x001fca00078e00ff */
[----:B------:R-:W-:-:S07]  /*12bb0*/  @P6 SHF.R.U32.HI R78, RZ, R9, R8 ;  /* 0x00000009ff4e6219 */ /* 0x000fce0000011608 */
.L_x_1558:
[----:B------:R-:W-:Y:S05]  /*12bc0*/  BSYNC B0 ;  /* 0x0000000000007941 */ /* 0x000fea0003800000 */
.L_x_1556:
[----:B------:R-:W-:-:S04]  /*12bd0*/  IMAD R78, R78, R7, -R82 ;  /* 0x000000074e4e7224 */ /* 0x000fc800078e0a52 */
[----:B------:R-:W-:-:S05]  /*12be0*/  IMAD R9, R171, -0x2, R78 ;  /* 0xfffffffeab097824 */ /* 0x000fca00078e024e */
[----:B------:R-:W-:Y:S02]  /*12bf0*/  VIMNMX R60, R60, R9, !PT ;  /* 0x000000093c3c7248 */ /* 0x000fe40007fe0100 */
[----:B------:R-:W-:-:S07]  /*12c00*/  VIADDMNMX R62, R9, R7, R62, PT ;  /* 0x00000007093e7246 */ /* 0x000fce000380013e */
.L_x_1555:
[----:B------:R-:W-:Y:S01]  /*12c10*/  ISETP.GT.AND P4, PT, R60, 0x1, !P4 ;  /* 0x000000013c00780c */ /* 0x000fe20006784270 */
[----:B------:R-:W-:Y:S01]  /*12c20*/  ULDC UR35, c[0x0][0x988] ;  /* 0x0002620000237ab9 */ /* 0x000fe20000000800 */
[----:B------:R-:W-:Y:S02]  /*12c30*/  ISETP.NE.AND P6, PT, R105, RZ, PT ;  /* 0x000000ff6900720c */ /* 0x000fe40003fc5270 */
[----:B------:R-:W-:Y:S02]  /*12c40*/  ISETP.LT.OR P4, PT, R62, 0x2, P4 ;  /* 0x000000023e00780c */ /* 0x000fe40002781670 */
[----:B------:R-:W-:Y:S02]  /*12c50*/  MOV R80, UR35 ;  /* 0x0000002300507c02 */ /* 0x000fe40008000f00 */
[----:B------:R-:W-:Y:S02]  /*12c60*/  FSEL R8, R3, -INF , !P4 ;  /* 0xff80000003087808 */ /* 0x000fe40006000000 */
[----:B------:R-:W-:-:S02]  /*12c70*/  ISETP.NE.AND P4, PT, R100, RZ, PT ;  /* 0x000000ff6400720c */ /* 0x000fc40003f85270 */
[C---:B------:R-:W-:Y:S02]  /*12c80*/  ISETP.GT.AND P5, PT, R60.reuse, 0x78, !P5 ;  /* 0x000000783c00780c */ /* 0x040fe40006fa4270 */
[----:B------:R-:W-:Y:S02]  /*12c90*/  ISETP.GT.AND P4, PT, R60, 0x8, !P4 ;  /* 0x000000083c00780c */ /* 0x000fe40006784270 */
[C---:B------:R-:W-:Y:S02]  /*12ca0*/  ISETP.LT.OR P5, PT, R62.reuse, 0x79, P5 ;  /* 0x000000793e00780c */ /* 0x040fe40002fa1670 */
[----:B------:R-:W-:-:S04]  /*12cb0*/  ISETP.LT.OR P4, PT, R62, 0x9, P4 ;  /* 0x000000093e00780c */ /* 0x000fc80002781670 */
[----:B------:R-:W-:Y:S02]  /*12cc0*/  FSEL R3, R10, -INF , !P4 ;  /* 0xff8000000a037808 */ /* 0x000fe40006000000 */
[----:B------:R-:W-:-:S04]  /*12cd0*/  ISETP.NE.AND P4, PT, R101, RZ, PT ;  /* 0x000000ff6500720c */ /* 0x000fc80003f85270 */
[----:B------:R-:W-:-:S04]  /*12ce0*/  ISETP.GT.AND P4, PT, R60, 0x9, !P4 ;  /* 0x000000093c00780c */ /* 0x000fc80006784270 */
[----:B------:R-:W-:-:S04]  /*12cf0*/  ISETP.LT.OR P4, PT, R62, 0xa, P4 ;  /* 0x0000000a3e00780c */ /* 0x000fc80002781670 */
        /* <DEDUP_REMOVED lines=22> */
[----:B------:R-:W-:Y:S02]  /*12e60*/  ISETP.GT.AND P4, PT, R60, 0x19, !P6 ;  /* 0x000000193c00780c */ /* 0x000fe40007784270 */
[----:B------:R-:W-:-:S02]  /*12e70*/  ISETP.NE.AND P6, PT, R114, RZ, PT ;  /* 0x000000ff7200720c */ /* 0x000fc40003fc5270 */
        /* <DEDUP_REMOVED lines=67> */
[----:B------:R-:W-:Y:S02]  /*132b0*/  ISETP.GT.AND P4, PT, R60, 0x48, !P6 ;  /* 0x000000483c00780c */ /* 0x000fe40007784270 */
[----:B------:R-:W-:Y:S02]  /*132c0*/  ISETP.NE.AND P6, PT, R98, RZ, PT ;  /* 0x000000ff6200720c */ /* 0x000fe40003fc5270 */
        /* <DEDUP_REMOVED lines=52> */
[----:B------:R-:W-:-:S01]  /*13610*/  FFMA.FTZ R78, R63, UR35, -R84 ;  /* 0x000000233f4e7c23 */ /* 0x000fc20008010854 */
[----:B------:R-:W-:Y:S01]  /*13620*/  ISETP.LT.OR P4, PT, R62, 0x1, P4 ;  /* 0x000000013e00780c */ /* 0x000fe20002781670 */
[----:B------:R-:W-:-:S01]  /*13630*/  FFMA.FTZ R80, R59, UR35, -R84 ;  /* 0x000000233b507c23 */ /* 0x000fc20008010854 */
[--C-:B------:R-:W-:Y:S01]  /*13640*/  FFMA.FTZ R82, R53, UR35, -R84.reuse ;  /* 0x0000002335527c23 */ /* 0x100fe20008010854 */
[----:B------:R-:W-:-:S01]  /*13650*/  FFMA.FTZ R56, R56, UR35, -R84 ;  /* 0x0000002338387c23 */ /* 0x000fc20008010854 */
[----:B------:R-:W-:Y:S01]  /*13660*/  FSEL R79, R0, -INF , !P4 ;  /* 0xff800000004f7808 */ /* 0x000fe20006000000 */
[----:B------:R-:W-:-:S01]  /*13670*/  FFMA.FTZ R0, R77, UR35, -R84 ;  /* 0x000000234d007c23 */ /* 0x000fc20008010854 */
[----:B------:R-:W-:Y:S01]  /*13680*/  ISETP.GT.AND P4, PT, R60, 0x79, !P6 ;  /* 0x000000793c00780c */ /* 0x000fe20007784270 */
[----:B------:R-:W-:-:S01]  /*13690*/  FFMA.FTZ R77, R90, UR35, -R84 ;  /* 0x000000235a4d7c23 */ /* 0x000fc20008010854 */
[----:B------:R-:W-:Y:S01]  /*136a0*/  FMNMX.FTZ R10, R79, R8, !PT ;  /* 0x000000084f0a7209 */ /* 0x000fe20007810000 */
[----:B------:R-:W-:-:S01]  /*136b0*/  FFMA.FTZ R76, R76, UR35, -R84 ;  /* 0x000000234c4c7c23 */ /* 0x000fc20008010854 */
[----:B------:R-:W-:Y:S01]  /*136c0*/  ISETP.LT.OR P4, PT, R62, 0x7a, P4 ;  /* 0x0000007a3e00780c */ /* 0x000fe20002781670 */
[----:B------:R-:W-:Y:S01]  /*136d0*/  MUFU.EX2 R0, R0 ;  /* 0x0000000000007308 */ /* 0x000fe20000000800 */
[----:B------:R-:W-:Y:S01]  /*136e0*/  FMNMX.FTZ R10, R3, R10, !PT ;  /* 0x0000000a030a7209 */ /* 0x000fe20007810000 */
[--C-:B------:R-:W-:Y:S01]  /*136f0*/  FFMA.FTZ R75, R75, UR35, -R84.reuse ;  /* 0x000000234b4b7c23 */ /* 0x100fe20008010854 */
[----:B------:R-:W-:Y:S01]  /*13700*/  FSEL R48, R48, -INF , !P4 ;  /* 0xff80000030307808 */ /* 0x000fe20006000000 */
[--C-:B------:R-:W-:Y:S01]  /*13710*/  FFMA.FTZ R74, R74, UR35, -R84.reuse ;  /* 0x000000234a4a7c23 */ /* 0x100fe20008010854 */
[----:B------:R-:W-:Y:S01]  /*13720*/  FMNMX.FTZ R81, R9, R10, !PT ;  /* 0x0000000a09517209 */ /* 0x000fe20007810000 */
[--C-:B------:R-:W-:Y:S01]  /*13730*/  FFMA.FTZ R73, R73, UR35, -R84.reuse ;  /* 0x0000002349497c23 */ /* 0x100fe20008010854 */
[----:B------:R-:W-:-:S01]  /*13740*/  FFMA.FTZ R72, R72, UR35, -R84 ;  /* 0x0000002348487c23 */ /* 0x000fc20008010854 */
[----:B------:R-:W0:Y:S01]  /*13750*/  MUFU.EX2 R77, R77 ;  /* 0x0000004d004d7308 */ /* 0x000e220000000800 */
[----:B------:R-:W-:Y:S01]  /*13760*/  FMNMX.FTZ R10, R12, R81, !PT ;  /* 0x000000510c0a7209 */ /* 0x000fe20007810000 */
[--C-:B------:R-:W-:Y:S01]  /*13770*/  FFMA.FTZ R71, R71, UR35, -R84.reuse ;  /* 0x0000002347477c23 */ /* 0x100fe20008010854 */
[----:B------:R-:W-:-:S01]  /*13780*/  FFMA.FTZ R67, R67, UR35, -R84 ;  /* 0x0000002343437c23 */ /* 0x000fc20008010854 */
[--C-:B------:R-:W-:Y:S01]  /*13790*/  FFMA.FTZ R61, R61, UR35, -R84.reuse ;  /* 0x000000233d3d7c23 */ /* 0x100fe20008010854 */
[----:B------:R-:W-:Y:S01]  /*137a0*/  FMNMX.FTZ R81, R13, R10, !PT ;  /* 0x0000000a0d517209 */ /* 0x000fe20007810000 */
[--C-:B------:R-:W-:Y:S01]  /*137b0*/  FFMA.FTZ R58, R58, UR35, -R84.reuse ;  /* 0x000000233a3a7c23 */ /* 0x100fe20008010854 */
[----:B------:R-:W-:-:S01]  /*137c0*/  FFMA.FTZ R57, R57, UR35, -R84 ;  /* 0x0000002339397c23 */ /* 0x000fc20008010854 */
[----:B------:R-:W1:Y:S01]  /*137d0*/  MUFU.EX2 R76, R76 ;  /* 0x0000004c004c7308 */ /* 0x000e620000000800 */
[----:B------:R-:W-:Y:S01]  /*137e0*/  FMNMX.FTZ R10, R14, R81, !PT ;  /* 0x000000510e0a7209 */ /* 0x000fe20007810000 */
[--C-:B------:R-:W-:Y:S01]  /*137f0*/  FFMA.FTZ R55, R55, UR35, -R84.reuse ;  /* 0x0000002337377c23 */ /* 0x100fe20008010854 */
[----:B------:R-:W-:-:S01]  /*13800*/  FFMA.FTZ R54, R54, UR35, -R84 ;  /* 0x0000002336367c23 */ /* 0x000fc20008010854 */
[--C-:B------:R-:W-:Y:S01]  /*13810*/  FFMA.FTZ R52, R52, UR35, -R84.reuse ;  /* 0x0000002334347c23 */ /* 0x100fe20008010854 */
[----:B------:R-:W-:Y:S01]  /*13820*/  FMNMX.FTZ R81, R15, R10, !PT ;  /* 0x0000000a0f517209 */ /* 0x000fe20007810000 */
[--C-:B------:R-:W-:Y:S01]  /*13830*/  FFMA.FTZ R41, R41, UR35, -R84.reuse ;  /* 0x0000002329297c23 */ /* 0x100fe20008010854 */
[----:B------:R-:W-:-:S01]  /*13840*/  FFMA.FTZ R50, R50, UR35, -R84 ;  /* 0x0000002332327c23 */ /* 0x000fc20008010854 */
[----:B------:R-:W2:Y:S01]  /*13850*/  MUFU.EX2 R75, R75 ;  /* 0x0000004b004b7308 */ /* 0x000ea20000000800 */
[----:B------:R-:W-:Y:S01]  /*13860*/  FMNMX.FTZ R10, R20, R81, !PT ;  /* 0x00000051140a7209 */ /* 0x000fe20007810000 */
[--C-:B------:R-:W-:Y:S01]  /*13870*/  FFMA.FTZ R49, R49, UR35, -R84.reuse ;  /* 0x0000002331317c23 */ /* 0x100fe20008010854 */
[----:B------:R-:W-:-:S01]  /*13880*/  FFMA.FTZ R40, R40, UR35, -R84 ;  /* 0x0000002328287c23 */ /* 0x000fc20008010854 */
[--C-:B------:R-:W-:Y:S01]  /*13890*/  FFMA.FTZ R37, R37, UR35, -R84.reuse ;  /* 0x0000002325257c23 */ /* 0x100fe20008010854 */
[----:B------:R-:W-:Y:S01]  /*138a0*/  FMNMX.FTZ R81, R21, R10, !PT ;  /* 0x0000000a15517209 */ /* 0x000fe20007810000 */
[--C-:B------:R-:W-:Y:S01]  /*138b0*/  FFMA.FTZ R36, R36, UR35, -R84.reuse ;  /* 0x0000002324247c23 */ /* 0x100fe20008010854 */
[----:B------:R-:W-:-:S01]  /*138c0*/  FFMA.FTZ R33, R33, UR35, -R84 ;  /* 0x0000002321217c23 */ /* 0x000fc20008010854 */
[----:B------:R-:W3:Y:S01]  /*138d0*/  MUFU.EX2 R74, R74 ;  /* 0x0000004a004a7308 */ /* 0x000ee20000000800 */
[----:B------:R-:W-:Y:S01]  /*138e0*/  FMNMX.FTZ R10, R24, R81, !PT ;  /* 0x00000051180a7209 */ /* 0x000fe20007810000 */
[--C-:B------:R-:W-:Y:S01]  /*138f0*/  FFMA.FTZ R32, R32, UR35, -R84.reuse ;  /* 0x0000002320207c23 */ /* 0x100fe20008010854 */
[----:B------:R-:W-:-:S01]  /*13900*/  FFMA.FTZ R29, R29, UR35, -R84 ;  /* 0x000000231d1d7c23 */ /* 0x000fc20008010854 */
[--C-:B------:R-:W-:Y:S01]  /*13910*/  FFMA.FTZ R28, R28, UR35, -R84.reuse ;  /* 0x000000231c1c7c23 */ /* 0x100fe20008010854 */
[----:B------:R-:W-:Y:S01]  /*13920*/  FMNMX.FTZ R81, R25, R10, !PT ;  /* 0x0000000a19517209 */ /* 0x000fe20007810000 */
[----:B------:R-:W-:-:S02]  /*13930*/  FFMA.FTZ R5, R5, UR35, -R84 ;  /* 0x0000002305057c23 */ /* 0x000fc40008010854 */
[----:B------:R-:W-:Y:S01]  /*13940*/  MUFU.EX2 R73, R73 ;  /* 0x0000004900497308 */ /* 0x000fe20000000800 */
[----:B------:R-:W-:-:S04]  /*13950*/  FMNMX.FTZ R10, R26, R81, !PT ;  /* 0x000000511a0a7209 */ /* 0x000fc80007810000 */
[----:B------:R-:W-:-:S03]  /*13960*/  FMNMX.FTZ R63, R27, R10, !PT ;  /* 0x0000000a1b3f7209 */ /* 0x000fc60007810000 */
        /* <DEDUP_REMOVED lines=20> */
[----:B------:R-:W-:Y:S02]  /*13ab0*/  FMNMX.FTZ R10, R68, R53, !PT ;  /* 0x00000035440a7209 */ /* 0x000fe40007810000 */
[----:B------:R-:W-:Y:S01]  /*13ac0*/  FSEL R53, R47, -INF , !P5 ;  /* 0xff8000002f357808 */ /* 0x000fe20006800000 */
[----:B------:R-:W-:Y:S01]  /*13ad0*/  MUFU.EX2 R57, R57 ;  /* 0x0000003900397308 */ /* 0x000fe20000000800 */
[----:B------:R-:W-:-:S04]  /*13ae0*/  FMNMX.FTZ R59, R69, R10, !PT ;  /* 0x0000000a453b7209 */ /* 0x000fc80007810000 */
[----:B------:R-:W-:-:S03]  /*13af0*/  FMNMX.FTZ R10, R70, R59, !PT ;  /* 0x0000003b460a7209 */ /* 0x000fc60007810000 */
[----:B------:R4:W-:Y:S01]  /*13b00*/  MUFU.EX2 R47, R56 ;  /* 0x00000038002f7308 */ /* 0x0009e20000000800 */
[----:B------:R-:W-:-:S04]  /*13b10*/  FMNMX.FTZ R59, R53, R10, !PT ;  /* 0x0000000a353b7209 */ /* 0x000fc80007810000 */
[----:B------:R-:W-:Y:S01]  /*13b20*/  FMNMX.FTZ R10, R48, R59, !PT ;  /* 0x0000003b300a7209 */ /* 0x000fe20007810000 */
[----:B------:R-:W-:-:S01]  /*13b30*/  FFMA.FTZ R59, R44, UR35, -R84 ;  /* 0x000000232c3b7c23 */ /* 0x000fc20008010854 */
[----:B------:R-:W-:Y:S01]  /*13b40*/  FFMA.FTZ R44, R51, UR35, -R84 ;  /* 0x00000023332c7c23 */ /* 0x000fe20008010854 */
[----:B------:R-:W-:Y:S01]  /*13b50*/  IMAD.U32 R51, RZ, RZ, UR35 ;  /* 0x00000023ff337e24 */ /* 0x000fe2000f8e00ff */
[----:B------:R-:W-:Y:S01]  /*13b60*/  MUFU.EX2 R55, R55 ;  /* 0x0000003700377308 */ /* 0x000fe20000000800 */
[----:B------:R-:W5:Y:S07]  /*13b70*/  SHFL.BFLY PT, R63, R10, 0x2, 0x1f ;  /* 0x0c401f000a3f7f89 */ /* 0x000f6e00000e0000 */
[----:B------:R-:W-:Y:S08]  /*13b80*/  MUFU.EX2 R82, R82 ;  /* 0x0000005200527308 */ /* 0x000ff00000000800 */
[----:B------:R-:W-:Y:S08]  /*13b90*/  MUFU.EX2 R52, R52 ;  /* 0x0000003400347308 */ /* 0x000ff00000000800 */
[----:B------:R-:W-:Y:S01]  /*13ba0*/  MUFU.EX2 R59, R59 ;  /* 0x0000003b003b7308 */ /* 0x000fe20000000800 */
[----:B-----5:R-:W-:-:S05]  /*13bb0*/  FMNMX.FTZ R63, R10, R63, !PT ;  /* 0x0000003f0a3f7209 */ /* 0x020fca0007810000 */
[----:B------:R-:W5:Y:S02]  /*13bc0*/  SHFL.BFLY PT, R10, R63, 0x1, 0x1f ;  /* 0x0c201f003f0a7f89 */ /* 0x000f6400000e0000 */
[----:B------:R-:W-:Y:S08]  /*13bd0*/  MUFU.EX2 R54, R54 ;  /* 0x0000003600367308 */ /* 0x000ff00000000800 */
[----:B------:R-:W-:Y:S08]  /*13be0*/  MUFU.EX2 R50, R50 ;  /* 0x0000003200327308 */ /* 0x000ff00000000800 */
[----:B------:R-:W-:Y:S01]  /*13bf0*/  MUFU.EX2 R49, R49 ;  /* 0x0000003100317308 */ /* 0x000fe20000000800 */
[----:B-----5:R-:W-:-:S07]  /*13c00*/  FMNMX.FTZ R10, R63, R10, !PT ;  /* 0x0000000a3f0a7209 */ /* 0x020fce0007810000 */
[----:B------:R-:W-:Y:S01]  /*13c10*/  MUFU.EX2 R41, R41 ;  /* 0x0000002900297308 */ /* 0x000fe20000000800 */
[C---:B------:R-:W-:Y:S01]  /*13c20*/  FSETP.NEU.FTZ.AND P4, PT, R10.reuse, -INF , PT ;  /* 0xff8000000a00780b */ /* 0x040fe20003f9d000 */
[----:B------:R-:W-:-:S05]  /*13c30*/  FFMA.FTZ R51, R10, R51, -8 ;  /* 0xc10000000a337423 */ /* 0x000fca0000010033 */
[----:B----4-:R-:W-:Y:S01]  /*13c40*/  FSEL R56, R51, RZ, P4 ;  /* 0x000000ff33387208 */ /* 0x010fe20002000000 */
[----:B------:R-:W-:Y:S04]  /*13c50*/  MUFU.EX2 R44, R44 ;  /* 0x0000002c002c7308 */ /* 0x000fe80000000800 */
[----:B------:R-:W-:-:S01]  /*13c60*/  FFMA.FTZ R51, R79, UR35, -R56 ;  /* 0x000000234f337c23 */ /* 0x000fc20008010838 */
[--C-:B------:R-:W-:Y:S01]  /*13c70*/  FFMA.FTZ R8, R8, UR35, -R56.reuse ;  /* 0x0000002308087c23 */ /* 0x100fe20008010838 */
[----:B------:R-:W-:-:S01]  /*13c80*/  FFMA.FTZ R60, R3, UR35, -R56 ;  /* 0x00000023033c7c23 */ /* 0x000fc20008010838 */
[--C-:B------:R-:W-:Y:S01]  /*13c90*/  FFMA.FTZ R3, R12, UR35, -R56.reuse ;  /* 0x000000230c037c23 */ /* 0x100fe20008010838 */
[----:B------:R-:W-:-:S01]  /*13ca0*/  FFMA.FTZ R12, R13, UR35, -R56 ;  /* 0x000000230d0c7c23 */ /* 0x000fc20008010838 */
[--C-:B------:R-:W-:Y:S01]  /*13cb0*/  FFMA.FTZ R13, R14, UR35, -R56.reuse ;  /* 0x000000230e0d7c23 */ /* 0x100fe20008010838 */
[----:B------:R-:W-:Y:S01]  /*13cc0*/  MUFU.EX2 R51, R51 ;  /* 0x0000003300337308 */ /* 0x000fe20000000800 */
[----:B------:R-:W-:-:S01]  /*13cd0*/  FFMA.FTZ R15, R15, UR35, -R56 ;  /* 0x000000230f0f7c23 */ /* 0x000fc20008010838 */
[--C-:B------:R-:W-:Y:S01]  /*13ce0*/  FFMA.FTZ R14, R21, UR35, -R56.reuse ;  /* 0x00000023150e7c23 */ /* 0x100fe20008010838 */
[----:B------:R-:W-:-:S01]  /*13cf0*/  FFMA.FTZ R62, R9, UR35, -R56 ;  /* 0x00000023093e7c23 */ /* 0x000fc20008010838 */
[----:B0-----:R-:W-:Y:S01]  /*13d00*/  FADD.FTZ R21, R0, R77 ;  /* 0x0000004d00157221 */ /* 0x001fe20000010000 */
[----:B------:R-:W-:-:S01]  /*13d10*/  FFMA.FTZ R9, R20, UR35, -R56 ;  /* 0x0000002314097c23 */ /* 0x000fc20008010838 */
[--C-:B------:R-:W-:Y:S01]  /*13d20*/  FFMA.FTZ R20, R27, UR35, -R56.reuse ;  /* 0x000000231b147c23 */ /* 0x100fe20008010838 */
[----:B------:R-:W-:-:S01]  /*13d30*/  FFMA.FTZ R24, R24, UR35, -R56 ;  /* 0x0000002318187c23 */ /* 0x000fc20008010838 */
[----:B------:R-:W0:Y:S01]  /*13d40*/  MUFU.EX2 R8, R8 ;  /* 0x0000000800087308 */ /* 0x000e220000000800 */
[----:B------:R-:W-:-:S01]  /*13d50*/  FFMA.FTZ R25, R25, UR35, -R56 ;  /* 0x0000002319197c23 */ /* 0x000fc20008010838 */
[--C-:B------:R-:W-:Y:S01]  /*13d60*/  FFMA.FTZ R30, R30, UR35, -R56.reuse ;  /* 0x000000231e1e7c23 */ /* 0x100fe20008010838 */
[----:B------:R-:W-:-:S01]  /*13d70*/  FFMA.FTZ R31, R31, UR35, -R56 ;  /* 0x000000231f1f7c23 */ /* 0x000fc20008010838 */
[--C-:B------:R-:W-:Y:S01]  /*13d80*/  FFMA.FTZ R35, R35, UR35, -R56.reuse ;  /* 0x0000002323237c23 */ /* 0x100fe20008010838 */
[----:B------:R-:W-:-:S01]  /*13d90*/  FFMA.FTZ R38, R38, UR35, -R56 ;  /* 0x0000002326267c23 */ /* 0x000fc20008010838 */
[--C-:B------:R-:W-:Y:S01]  /*13da0*/  FFMA.FTZ R39, R39, UR35, -R56.reuse ;  /* 0x0000002327277c23 */ /* 0x100fe20008010838 */
[----:B------:R-:W-:-:S01]  /*13db0*/  FFMA.FTZ R42, R42, UR35, -R56 ;  /* 0x000000232a2a7c23 */ /* 0x000fc20008010838 */
[----:B------:R-:W4:Y:S01]  /*13dc0*/  MUFU.EX2 R60, R60 ;  /* 0x0000003c003c7308 */ /* 0x000f220000000800 */
[----:B------:R-:W-:-:S01]  /*13dd0*/  FFMA.FTZ R43, R43, UR35, -R56 ;  /* 0x000000232b2b7c23 */ /* 0x000fc20008010838 */
[--C-:B------:R-:W-:Y:S01]  /*13de0*/  FFMA.FTZ R45, R45, UR35, -R56.reuse ;  /* 0x000000232d2d7c23 */ /* 0x100fe20008010838 */
[----:B------:R-:W-:-:S01]  /*13df0*/  FFMA.FTZ R46, R46, UR35, -R56 ;  /* 0x000000232e2e7c23 */ /* 0x000fc20008010838 */
[--C-:B------:R-:W-:Y:S01]  /*13e00*/  FFMA.FTZ R64, R64, UR35, -R56.reuse ;  /* 0x0000002340407c23 */ /* 0x100fe20008010838 */
[----:B------:R-:W-:-:S01]  /*13e10*/  FFMA.FTZ R65, R65, UR35, -R56 ;  /* 0x0000002341417c23 */ /* 0x000fc20008010838 */
[--C-:B------:R-:W-:Y:S01]  /*13e20*/  FFMA.FTZ R66, R66, UR35, -R56.reuse ;  /* 0x0000002342427c23 */ /* 0x100fe20008010838 */
[----:B------:R-:W-:-:S01]  /*13e30*/  FFMA.FTZ R68, R68, UR35, -R56 ;  /* 0x0000002344447c23 */ /* 0x000fc20008010838 */
[----:B------:R5:W-:Y:S01]  /*13e40*/  MUFU.EX2 R84, R15 ;  /* 0x0000000f00547308 */ /* 0x000be20000000800 */
[----:B------:R-:W-:-:S01]  /*13e50*/  FFMA.FTZ R69, R69, UR35, -R56 ;  /* 0x0000002345457c23 */ /* 0x000fc20008010838 */
[--C-:B------:R-:W-:Y:S01]  /*13e60*/  FFMA.FTZ R70, R70, UR35, -R56.reuse ;  /* 0x0000002346467c23 */ /* 0x100fe20008010838 */
[----:B------:R-:W-:-:S01]  /*13e70*/  FFMA.FTZ R53, R53, UR35, -R56 ;  /* 0x0000002335357c23 */ /* 0x000fc20008010838 */
[----:B------:R-:W-:-:S04]  /*13e80*/  FFMA.FTZ R48, R48, UR35, -R56 ;  /* 0x0000002330307c23 */ /* 0x000fc80008010838 */
[----:B------:R-:W4:Y:S01]  /*13e90*/  MUFU.EX2 R63, R62 ;  /* 0x0000003e003f7308 */ /* 0x000f220000000800 */
[----:B-----5:R-:W-:-:S01]  /*13ea0*/  FFMA.FTZ R15, R34, UR35, -R56 ;  /* 0x00000023220f7c23 */ /* 0x020fc20008010838 */
[----:B-1----:R-:W-:-:S04]  /*13eb0*/  FADD.FTZ R34, R76, R21 ;  /* 0x000000154c227221 */ /* 0x002fc80000010000 */
[C---:B--2---:R-:W-:Y:S01]  /*13ec0*/  FADD.FTZ R21, R75.reuse, R34 ;  /* 0x000000224b157221 */ /* 0x044fe20000010000 */
[----:B------:R-:W-:Y:S01]  /*13ed0*/  F2FP.SATFINITE.E4M3.F32.PACK_AB_MERGE_C R75, R75, R76, RZ ;  /* 0x0000004c4b4b723e */ /* 0x000fe200048070ff */
[----:B------:R-:W1:Y:S02]  /*13ee0*/  MUFU.EX2 R3, R3 ;  /* 0x0000000300037308 */ /* 0x000e640000000800 */
[----:B---3--:R-:W-:-:S01]  /*13ef0*/  FADD.FTZ R34, R74, R21 ;  /* 0x000000154a227221 */ /* 0x008fc20000010000 */
[----:B0-----:R-:W-:Y:S01]  /*13f00*/  FADD.FTZ R21, R51, R8 ;  /* 0x0000000833157221 */ /* 0x001fe20000010000 */
[----:B------:R-:W-:Y:S02]  /*13f10*/  F2FP.SATFINITE.E4M3.F32.PACK_AB_MERGE_C R164, R77, R0, R75 ;  /* 0x000000004da4723e */ /* 0x000fe4000480704b */
[----:B------:R-:W-:Y:S01]  /*13f20*/  FADD.FTZ R27, R73, R34 ;  /* 0x00000022491b7221 */ /* 0x000fe20000010000 */
[----:B----4-:R-:W-:-:S01]  /*13f30*/  FADD.FTZ R34, R60, R21 ;  /* 0x000000153c227221 */ /* 0x010fc20000010000 */
[----:B------:R-:W0:Y:S01]  /*13f40*/  MUFU.EX2 R12, R12 ;  /* 0x0000000c000c7308 */ /* 0x000e220000000800 */
[C---:B------:R-:W-:Y:S01]  /*13f50*/  F2FP.SATFINITE.E4M3.F32.PACK_AB_MERGE_C R60, R63.reuse, R60, RZ ;  /* 0x0000003c3f3c723e */ /* 0x040fe200048070ff */
[----:B------:R-:W-:Y:S01]  /*13f60*/  FADD.FTZ R62, R72, R27 ;  /* 0x0000001b483e7221 */ /* 0x000fe20000010000 */
[----:B------:R-:W-:-:S02]  /*13f70*/  FADD.FTZ R34, R63, R34 ;  /* 0x000000223f227221 */ /* 0x000fc40000010000 */
[----:B------:R-:W-:Y:S01]  /*13f80*/  F2FP.SATFINITE.E4M3.F32.PACK_AB_MERGE_C R165, R8, R51, R60 ;  /* 0x0000003308a5723e */ /* 0x000fe2000480703c */
[----:B------:R-:W-:-:S01]  /*13f90*/  FADD.FTZ R62, R71, R62 ;  /* 0x0000003e473e7221 */ /* 0x000fc20000010000 */
[----:B------:R-:W2:Y:S01]  /*13fa0*/  @P2 LDC R8, c[0x0][0x44c] ;  /* 0x00011300ff082b82 */ /* 0x000ea20000000800 */
[----:B------:R3:W4:Y:S01]  /*13fb0*/  MUFU.EX2 R79, R13 ;  /* 0x0000000d004f7308 */ /* 0x0007220000000800 */
[----:B-1----:R-:W-:-:S01]  /*13fc0*/  FADD.FTZ R21, R3, R34 ;  /* 0x0000002203157221 */ /* 0x002fc20000010000 */
[----:B------:R-:W-:Y:S01]  /*13fd0*/  FADD.FTZ R27, R67, R62 ;  /* 0x0000003e431b7221 */ /* 0x000fe20000010000 */
[----:B------:R-:W-:-:S03]  /*13fe0*/  F2FP.SATFINITE.E4M3.F32.PACK_AB_MERGE_C R71, R71, R72, RZ ;  /* 0x000000484747723e */ /* 0x000fc600048070ff */
[----:B------:R-:W-:Y:S01]  /*13ff0*/  FADD.FTZ R0, R78, R27 ;  /* 0x0000001b4e007221 */ /* 0x000fe20000010000 */
[----:B------:R-:W-:Y:S01]  /*14000*/  F2FP.SATFINITE.E4M3.F32.PACK_AB_MERGE_C R166, R73, R74, R71 ;  /* 0x0000004a49a6723e */ /* 0x000fe20004807047 */
[----:B------:R-:W1:Y:S01]  /*14010*/  MUFU.EX2 R9, R9 ;  /* 0x0000000900097308 */ /* 0x000e620000000800 */
[----:B0-----:R-:W-:-:S01]  /*14020*/  FADD.FTZ R34, R12, R21 ;  /* 0x000000150c227221 */ /* 0x001fc20000010000 */
[----:B---3--:R-:W-:Y:S01]  /*14030*/  FFMA.FTZ R13, R26, UR35, -R56 ;  /* 0x000000231a0d7c23 */ /* 0x008fe20008010838 */
[----:B------:R-:W-:-:S01]  /*14040*/  FADD.FTZ R27, R61, R0 ;  /* 0x000000003d1b7221 */ /* 0x000fc20000010000 */
[----:B------:R-:W-:-:S03]  /*14050*/  F2FP.SATFINITE.E4M3.F32.PACK_AB_MERGE_C R61, R80, R61, RZ ;  /* 0x0000003d503d723e */ /* 0x000fc600048070ff */
[----:B------:R-:W-:Y:S01]  /*14060*/  FADD.FTZ R27, R80, R27 ;  /* 0x0000001b501b7221 */ /* 0x000fe20000010000 */
[----:B------:R-:W0:Y:S01]  /*14070*/  MUFU.EX2 R14, R14 ;  /* 0x0000000e000e7308 */ /* 0x000e220000000800 */
[----:B----4-:R-:W-:-:S01]  /*14080*/  FADD.FTZ R21, R79, R34 ;  /* 0x000000224f157221 */ /* 0x010fc20000010000 */
[----:B------:R-:W-:Y:S02]  /*14090*/  F2FP.SATFINITE.E4M3.F32.PACK_AB_MERGE_C R79, R84, R79, RZ ;  /* 0x0000004f544f723e */ /* 0x000fe400048070ff */
[----:B------:R-:W-:Y:S01]  /*140a0*/  F2FP.SATFINITE.E4M3.F32.PACK_AB_MERGE_C R160, R78, R67, R61 ;  /* 0x000000434ea0723e */ /* 0x000fe2000480703d */
[----:B------:R-:W-:Y:S01]  /*140b0*/  FADD.FTZ R0, R84, R21 ;  /* 0x0000001554007221 */ /* 0x000fe20000010000 */
[----:B------:R-:W-:Y:S01]  /*140c0*/  F2FP.SATFINITE.E4M3.F32.PACK_AB_MERGE_C R167, R12, R3, R79 ;  /* 0x000000030ca7723e */ /* 0x000fe2000480704f */
[----:B--2---:R-:W-:Y:S01]  /*140d0*/  @P2 IMAD.HI.U32 R8, R175, R8, RZ ;  /* 0x00000008af082227 */ /* 0x004fe200078e00ff */
[----:B------:R-:W2:Y:S03]  /*140e0*/  MUFU.EX2 R24, R24 ;  /* 0x0000001800187308 */ /* 0x000ea60000000800 */
[----:B-1----:R-:W-:-:S01]  /*140f0*/  FADD.FTZ R21, R9, R0 ;  /* 0x0000000009157221 */ /* 0x002fc20000010000 */
[----:B------:R-:W-:Y:S01]  /*14100*/  FADD.FTZ R0, R58, R27 ;  /* 0x0000001b3a007221 */ /* 0x000fe20000010000 */
[----:B------:R-:W-:-:S03]  /*14110*/  F2FP.SATFINITE.E4M3.F32.PACK_AB_MERGE_C R27, R82, R55, RZ ;  /* 0x00000037521b723e */ /* 0x000fc600048070ff */
[C---:B------:R-:W-:Y:S01]  /*14120*/  FADD.FTZ R34, R57.reuse, R0 ;  /* 0x0000000039227221 */ /* 0x040fe20000010000 */
[----:B------:R-:W-:Y:S01]  /*14130*/  F2FP.SATFINITE.E4M3.F32.PACK_AB_MERGE_C R162, R57, R58, R27 ;  /* 0x0000003a39a2723e */ /* 0x000fe2000480701b */
[----:B------:R-:W1:Y:S01]  /*14140*/  MUFU.EX2 R25, R25 ;  /* 0x0000001900197308 */ /* 0x000e620000000800 */
[----:B0-----:R-:W-:-:S01]  /*14150*/  FADD.FTZ R21, R14, R21 ;  /* 0x000000150e157221 */ /* 0x001fc20000010000 */
[----:B------:R-:W-:Y:S01]  /*14160*/  FADD.FTZ R55, R55, R34 ;  /* 0x0000002237377221 */ /* 0x000fe20000010000 */
[----:B------:R-:W-:Y:S02]  /*14170*/  F2FP.SATFINITE.E4M3.F32.PACK_AB_MERGE_C R27, R59, R52, RZ ;  /* 0x000000343b1b723e */ /* 0x000fe400048070ff */
[----:B------:R-:W-:Y:S01]  /*14180*/  F2FP.SATFINITE.E4M3.F32.PACK_AB_MERGE_C R34, R49, R50, RZ ;  /* 0x000000323122723e */ /* 0x000fe200048070ff */
[----:B------:R-:W-:-:S01]  /*14190*/  FADD.FTZ R55, R82, R55 ;  /* 0x0000003752377221 */ /* 0x000fc20000010000 */
[----:B------:R-:W-:Y:S01]  /*141a0*/  F2FP.SATFINITE.E4M3.F32.PACK_AB_MERGE_C R156, R47, R54, R27 ;  /* 0x000000362f9c723e */ /* 0x000fe2000480701b */
[----:B------:R-:W0:Y:S01]  /*141b0*/  MUFU.EX2 R13, R13 ;  /* 0x0000000d000d7308 */ /* 0x000e220000000800 */
[----:B--2---:R-:W-:-:S01]  /*141c0*/  FADD.FTZ R0, R24, R21 ;  /* 0x0000001518007221 */ /* 0x004fc20000010000 */
[----:B------:R-:W-:Y:S01]  /*141d0*/  FADD.FTZ R54, R54, R55 ;  /* 0x0000003736367221 */ /* 0x000fe20000010000 */
[----:B------:R-:W-:-:S03]  /*141e0*/  F2FP.SATFINITE.E4M3.F32.PACK_AB_MERGE_C R158, R44, R41, R34 ;  /* 0x000000292c9e723e */ /* 0x000fc60004807022 */
[----:B------:R-:W-:Y:S02]  /*141f0*/  FADD.FTZ R47, R47, R54 ;  /* 0x000000362f2f7221 */ /* 0x000fe40000010000 */
[----:B------:R-:W2:Y:S01]  /*14200*/  MUFU.EX2 R20, R20 ;  /* 0x0000001400147308 */ /* 0x000ea20000000800 */
[----:B-1----:R-:W-:-:S01]  /*14210*/  FADD.FTZ R0, R25, R0 ;  /* 0x0000000019007221 */ /* 0x002fc20000010000 */
[----:B------:R-:W-:Y:S01]  /*14220*/  FADD.FTZ R52, R52, R47 ;  /* 0x0000002f34347221 */ /* 0x000fe20000010000 */
[----:B------:R-:W-:-:S03]  /*14230*/  F2FP.SATFINITE.E4M3.F32.PACK_AB_MERGE_C R24, R25, R24, RZ ;  /* 0x000000181918723e */ /* 0x000fc600048070ff */
[----:B------:R-:W-:Y:S01]  /*14240*/  FADD.FTZ R52, R59, R52 ;  /* 0x000000343b347221 */ /* 0x000fe20000010000 */
[----:B------:R-:W-:Y:S01]  /*14250*/  F2FP.SATFINITE.E4M3.F32.PACK_AB_MERGE_C R161, R14, R9, R24 ;  /* 0x000000090ea1723e */ /* 0x000fe20004807018 */
[----:B------:R-:W1:Y:S01]  /*14260*/  MUFU.EX2 R30, R30 ;  /* 0x0000001e001e7308 */ /* 0x000e620000000800 */
[----:B0-----:R-:W-:-:S01]  /*14270*/  FADD.FTZ R21, R13, R0 ;  /* 0x000000000d157221 */ /* 0x001fc20000010000 */
[----:B------:R-:W-:Y:S01]  /*14280*/  FADD.FTZ R41, R41, R52 ;  /* 0x0000003429297221 */ /* 0x000fe20000010000 */
[----:B------:R-:W-:-:S03]  /*14290*/  IMAD.MOV.U32 R9, RZ, RZ, R175 ;  /* 0x000000ffff097224 */ /* 0x000fc600078e00af */
[----:B------:R-:W-:Y:S02]  /*142a0*/  FADD.FTZ R41, R44, R41 ;  /* 0x000000292c297221 */ /* 0x000fe40000010000 */
[----:B------:R-:W0:Y:S01]  /*142b0*/  MUFU.EX2 R31, R31 ;  /* 0x0000001f001f7308 */ /* 0x000e220000000800 */
[----:B--2---:R-:W-:-:S01]  /*142c0*/  FADD.FTZ R21, R20, R21 ;  /* 0x0000001514157221 */ /* 0x004fc20000010000 */
[----:B------:R-:W-:-:S04]  /*142d0*/  FADD.FTZ R50, R50, R41 ;  /* 0x0000002932327221 */ /* 0x000fc80000010000 */
[----:B------:R-:W-:Y:S02]  /*142e0*/  FADD.FTZ R49, R49, R50 ;  /* 0x0000003231317221 */ /* 0x000fe40000010000 */
[----:B------:R-:W2:Y:S01]  /*142f0*/  MUFU.EX2 R15, R15 ;  /* 0x0000000f000f7308 */ /* 0x000ea20000000800 */
[----:B-1----:R-:W-:-:S07]  /*14300*/  FADD.FTZ R0, R30, R21 ;  /* 0x000000151e007221 */ /* 0x002fce0000010000 */
[----:B------:R-:W1:Y:S01]  /*14310*/  MUFU.EX2 R26, R35 ;  /* 0x00000023001a7308 */ /* 0x000e620000000800 */
[----:B0-----:R-:W-:-:S01]  /*14320*/  FADD.FTZ R0, R31, R0 ;  /* 0x000000001f007221 */ /* 0x001fc20000010000 */
[----:B------:R-:W-:-:S04]  /*14330*/  F2FP.SATFINITE.E4M3.F32.PACK_AB_MERGE_C R30, R31, R30, RZ ;  /* 0x0000001e1f1e723e */ /* 0x000fc800048070ff */
[----:B------:R-:W-:Y:S02]  /*14340*/  F2FP.SATFINITE.E4M3.F32.PACK_AB_MERGE_C R163, R20, R13, R30 ;  /* 0x0000000d14a3723e */ /* 0x000fe4000480701e */
        /* <DEDUP_REMOVED lines=8> */
[----:B------:R-:W-:-:S04]  /*143d0*/  F2FP.SATFINITE.E4M3.F32.PACK_AB_MERGE_C R38, R39, R38, RZ ;  /* 0x000000262726723e */ /* 0x000fc800048070ff */
[----:B------:R-:W-:Y:S02]  /*143e0*/  F2FP.SATFINITE.E4M3.F32.PACK_AB_MERGE_C R157, R26, R15, R38 ;  /* 0x0000000f1a9d723e */ /* 0x000fe40004807026 */
[----:B------:R-:W2:Y:S01]  /*143f0*/  MUFU.EX2 R45, R45 ;  /* 0x0000002d002d7308 */ /* 0x000ea20000000800 */
[----:B-1----:R-:W-:-:S02]  /*14400*/  FADD.FTZ R0, R42, R25 ;  /* 0x000000192a007221 */ /* 0x002fc40000010000 */
[----:B------:R-:W1:Y:S05]  /*14410*/  @P2 LDC R25, c[0x0][0x450] ;  /* 0x00011400ff192b82 */ /* 0x000e6a0000000800 */
[----:B------:R-:W-:Y:S01]  /*14420*/  MUFU.EX2 R36, R36 ;  /* 0x0000002400247308 */ /* 0x000fe20000000800 */
[----:B0-----:R-:W-:-:S07]  /*14430*/  FADD.FTZ R0, R43, R0 ;  /* 0x000000002b007221 */ /* 0x001fce0000010000 */
[----:B------:R-:W0:Y:S01]  /*14440*/  MUFU.EX2 R33, R33 ;  /* 0x0000002100217308 */ /* 0x000e220000000800 */
[----:B--2---:R-:W-:-:S07]  /*14450*/  FADD.FTZ R3, R45, R0 ;  /* 0x000000002d037221 */ /* 0x004fce0000010000 */
[----:B------:R-:W2:Y:S01]  /*14460*/  MUFU.EX2 R46, R46 ;  /* 0x0000002e002e7308 */ /* 0x000ea20000000800 */
[----:B-1----:R-:W-:-:S07]  /*14470*/  @P2 SHF.R.U32.HI R9, RZ, R25, R8 ;  /* 0x00000019ff092219 */ /* 0x002fce0000011608 */
[----:B------:R-:W-:Y:S01]  /*14480*/  MUFU.EX2 R40, R40 ;  /* 0x0000002800287308 */ /* 0x000fe20000000800 */
[----:B0-----:R-:W-:Y:S01]  /*14490*/  F2FP.SATFINITE.E4M3.F32.PACK_AB_MERGE_C R0, R33, R36, RZ ;  /* 0x000000242100723e */ /* 0x001fe200048070ff */
[----:B------:R-:W-:-:S04]  /*144a0*/  IMAD.IADD R9, R88, 0x1, R9 ;  /* 0x0000000158097824 */ /* 0x000fc800078e0209 */
[----:B------:R-:W-:Y:S02]  /*144b0*/  IMAD.IADD R6, R9, 0x1, R6 ;  /* 0x0000000109067824 */ /* 0x000fe400078e0206 */
[----:B------:R-:W0:Y:S01]  /*144c0*/  MUFU.EX2 R37, R37 ;  /* 0x0000002500257308 */ /* 0x000e220000000800 */
[----:B--2---:R-:W-:-:S01]  /*144d0*/  FADD.FTZ R3, R46, R3 ;  /* 0x000000032e037221 */ /* 0x004fc20000010000 */
        /* <DEDUP_REMOVED lines=19> */
[----:B0-----:R-:W-:-:S01]  /*14610*/  FADD.FTZ R0, R21, R0 ;  /* 0x0000000015007221 */ /* 0x001fc20000010000 */
[----:B------:R-:W-:-:S04]  /*14620*/  F2FP.SATFINITE.E4M3.F32.PACK_AB_MERGE_C R66, R21, R66, RZ ;  /* 0x000000421542723e */ /* 0x000fc800048070ff */
[----:B------:R-:W-:Y:S02]  /*14630*/  F2FP.SATFINITE.E4M3.F32.PACK_AB_MERGE_C R153, R65, R64, R66 ;  /* 0x000000404199723e */ /* 0x000fe40004807042 */
[----:B------:R-:W0:Y:S08]  /*14640*/  MUFU.EX2 R69, R69 ;  /* 0x0000004500457308 */ /* 0x000e300000000800 */
[----:B------:R-:W2:Y:S01]  /*14650*/  MUFU.EX2 R70, R70 ;  /* 0x0000004600467308 */ /* 0x000ea20000000800 */
[----:B-1----:R-:W-:Y:S01]  /*14660*/  F2FP.SATFINITE.E4M3.F32.PACK_AB_MERGE_C R154, R29, R32, R3 ;  /* 0x000000201d9a723e */ /* 0x002fe20004807003 */
[----:B------:R-:W-:-:S04]  /*14670*/  FADD.FTZ R32, R32, R33 ;  /* 0x0000002120207221 */ /* 0x000fc80000010000 */
[----:B------:R-:W-:Y:S02]  /*14680*/  FADD.FTZ R29, R29, R32 ;  /* 0x000000201d1d7221 */ /* 0x000fe40000010000 */
[----:B------:R-:W-:Y:S01]  /*14690*/  MUFU.EX2 R53, R53 ;  /* 0x0000003500357308 */ /* 0x000fe20000000800 */
[----:B0-----:R-:W-:-:S01]  /*146a0*/  FADD.FTZ R3, R69, R0 ;  /* 0x0000000045037221 */ /* 0x001fc20000010000 */
[----:B------:R-:W-:-:S06]  /*146b0*/  FADD.FTZ R28, R28, R29 ;  /* 0x0000001d1c1c7221 */ /* 0x000fcc0000010000 */
[----:B------:R-:W0:Y:S01]  /*146c0*/  MUFU.EX2 R48, R48 ;  /* 0x0000003000307308 */ /* 0x000e220000000800 */
[----:B--2---:R-:W-:-:S01]  /*146d0*/  FADD.FTZ R0, R70, R3 ;  /* 0x0000000346007221 */ /* 0x004fc20000010000 */
[----:B0-----:R-:W-:-:S03]  /*146e0*/  F2FP.SATFINITE.E4M3.F32.PACK_AB_MERGE_C R3, R48, R53, RZ ;  /* 0x000000353003723e */ /* 0x001fc600048070ff */
[----:B------:R-:W-:Y:S01]  /*146f0*/  FADD.FTZ R53, R53, R0 ;  /* 0x0000000035357221 */ /* 0x000fe20000010000 */
[----:B------:R-:W-:Y:S01]  /*14700*/  F2FP.SATFINITE.E4M3.F32.PACK_AB_MERGE_C R155, R70, R69, R3 ;  /* 0x00000045469b723e */ /* 0x000fe20004807003 */
[----:B------:R-:W-:Y:S02]  /*14710*/  FADD.FTZ R3, R5, R28 ;  /* 0x0000001c05037221 */ /* 0x000fe40000010000 */
[----:B------:R-:W-:-:S01]  /*14720*/  FADD.FTZ R0, R48, R53 ;  /* 0x0000003530007221 */ /* 0x000fc20000010000 */
[----:B------:R-:W-:Y:S01]  /*14730*/  VIADD R5, R89, 0xfffffffe ;  /* 0xfffffffe59057836 */ /* 0x000fe20000000000 */
        /* <DEDUP_REMOVED lines=12> */
.L_x_1561:
[----:B------:R-:W-:-:S13]  /*14800*/  ISETP.NE.AND P4, PT, R7, 0x1, PT ;  /* 0x000000010700780c */ /* 0x000fda0003f85270 */
[----:B------:R-:W0:Y:S02]  /*14810*/  @P4 LDC.64 R12, c[0x0][0x9e8] ;  /* 0x00027a00ff0c4b82 */ /* 0x000e240000000a00 */
[----:B0-----:R-:W-:-:S05]  /*14820*/  @P4 IMAD.HI.U32 R12, R8, R12, RZ ;  /* 0x0000000c080c4227 */ /* 0x001fca00078e00ff */
[----:B------:R-:W-:-:S07]  /*14830*/  @P4 SHF.R.U32.HI R8, RZ, R13, R12 ;  /* 0x0000000dff084219 */ /* 0x000fce000001160c */
.L_x_1562:
[----:B------:R-:W-:Y:S05]  /*14840*/  BSYNC B0 ;  /* 0x0000000000007941 */ /* 0x000fea0003800000 */
.L_x_1560:
[----:B------:R-:W-:-:S05]  /*14850*/  IMAD R7, R8, R7, R7 ;  /* 0x0000000708077224 */ /* 0x000fca00078e0207 */
[----:B------:R-:W-:-:S07]  /*14860*/  VIMNMX R6, R6, R7, PT ;  /* 0x0000000706067248 */ /* 0x000fce0003fe0100 */
.L_x_1559:
[----:B------:R-:W-:Y:S01]  /*14870*/  SHF.R.S32.HI R7, RZ, 0x1f, R6 ;  /* 0x0000001fff077819 */ /* 0x000fe20000011406 */
[----:B------:R-:W-:Y:S01]  /*14880*/  ULDC UR32, c[0x0][0x9e4] ;  /* 0x0002790000207ab9 */ /* 0x000fe20000000800 */
[----:B------:R-:W-:Y:S01]  /*14890*/  ULDC UR4, c[0x0][0x9e4] ;  /* 0x0002790000047ab9 */ /* 0x000fe20000000800 */
[----:B------:R-:W-:Y:S01]  /*148a0*/  ULDC UR5, c[0x0][0x988] ;  /* 0x0002620000057ab9 */ /* 0x000fe20000000800 */
[----:B------:R-:W-:Y:S01]  /*148b0*/  LEA.HI R7, R7, R6, RZ, 0x7 ;  /* 0x0000000607077211 */ /* 0x000fe200078f38ff */
[----:B------:R-:W-:Y:S01]  /*148c0*/  ULDC UR7, c[0x0][0x988] ;  /* 0x0002620000077ab9 */ /* 0x000fe20000000800 */
[----:B------:R-:W-:Y:S01]  /*148d0*/  ULDC UR6, c[0x0][0x988] ;  /* 0x0002620000067ab9 */ /* 0x000fe20000000800 */
[----:B------:R-:W-:Y:S01]  /*148e0*/  ULDC UR34, c[0x0][0x9e0] ;  /* 0x0002780000227ab9 */ /* 0x000fe20000000800 */
[----:B------:R-:W-:Y:S01]  /*148f0*/  SHF.R.S32.HI R14, RZ, 0x7, R7 ;  /* 0x00000007ff0e7819 */ /* 0x000fe20000011407 */
[----:B------:R-:W-:Y:S01]  /*14900*/  ULDC UR33, c[0x0][0x9e0] ;  /* 0x0002780000217ab9 */ /* 0x000fe20000000800 */
[----:B------:R-:W-:-:S02]  /*14910*/  CS2R R150, SRZ ;  /* 0x0000000000967805 */ /* 0x000fc4000001ff00 */
[----:B------:R-:W-:Y:S02]  /*14920*/  CS2R R148, SRZ ;  /* 0x0000000000947805 */ /* 0x000fe4000001ff00 */
[----:B------:R-:W-:Y:S02]  /*14930*/  VIMNMX R14, R177, R14, !PT ;  /* 0x0000000eb10e7248 */ /* 0x000fe40007fe0100 */
[----:B------:R-:W-:Y:S02]  /*14940*/  CS2R R146, SRZ ;  /* 0x0000000000927805 */ /* 0x000fe4000001ff00 */
[----:B------:R-:W-:Y:S02]  /*14950*/  CS2R R144, SRZ ;  /* 0x0000000000907805 */ /* 0x000fe4000001ff00 */
[----:B------:R-:W-:Y:S02]  /*14960*/  CS2R R142, SRZ ;  /* 0x00000000008e7805 */ /* 0x000fe4000001ff00 */
        /* <DEDUP_REMOVED lines=27> */
[----:B------:R-:W-:Y:S01]  /*14b20*/  CS2R R88, SRZ ;  /* 0x0000000000587805 */ /* 0x000fe2000001ff00 */
[----:B------:R-:W-:Y:S06]  /*14b30*/  @!P4 BRA `(.L_x_1563) ;  /* 0x00000038000cc947 */ /* 0x000fec0003800000 */
[----:B------:R-:W-:-:S07]  /*14b40*/  IMAD.MOV.U32 R151, RZ, RZ, RZ ;  /* 0x000000ffff977224 */ /* 0x000fce00078e00ff */
.L_x_1582:
[----:B------:R-:W-:Y:S01]  /*14b50*/  VIADD R13, R169, 0x1 ;  /* 0x00000001a90d7836 */ /* 0x000fe20000000000 */
[----:B------:R-:W-:Y:S05]  /*14b60*/  YIELD ;  /* 0x0000000000007946 */ /* 0x000fea0003800000 */
[----:B------:R-:W-:-:S04]  /*14b70*/  ISETP.NE.AND P4, PT, R13, 0x2, PT ;  /* 0x000000020d00780c */ /* 0x000fc80003f85270 */
[----:B------:R-:W-:Y:S02]  /*14b80*/  SEL R7, RZ, 0x1, P4 ;  /* 0x00000001ff077807 */ /* 0x000fe40002000000 */
[----:B------:R-:W-:Y:S02]  /*14b90*/  SEL R13, R13, RZ, P4 ;  /* 0x000000ff0d0d7207 */ /* 0x000fe40002000000 */
[----:B------:R-:W-:Y:S02]  /*14ba0*/  ISETP.NE.AND P4, PT, R176, RZ, PT ;  /* 0x000000ffb000720c */ /* 0x000fe40003f85270 */
[----:B------:R-:W-:-:S11]  /*14bb0*/  LOP3.LUT R12, R18, R7, RZ, 0x3c, !PT ;  /* 0x00000007120c7212 */ /* 0x000fd600078e3cff */
[----:B------:R-:W-:Y:S05]  /*14bc0*/  @P4 BRA `(.L_x_1564) ;  /* 0x0000000000304947 */ /* 0x000fea0003800000 */
[----:B------:R-:W-:Y:S05]  /*14bd0*/  @!P0 BRA `(.L_x_1565) ;  /* 0x0000000000048947 */ /* 0x000fea0003800000 */
[----:B------:R-:W-:Y:S01]  /*14be0*/  BPT.TRAP 0x1 ;  /* 0x000000040000795c */ /* 0x000fe20000300000 */
.L_x_1565:
[----:B------:R-:W-:Y:S01]  /*14bf0*/  IMAD R7, R13, 0x8, R16 ;  /* 0x000000080d077824 */ /* 0x000fe200078e0210 */
[----:B------:R-:W-:-:S04]  /*14c00*/  SHF.L.U32 R6, R12, 0x1f, RZ ;  /* 0x0000001f0c067819 */ /* 0x000fc800000006ff */
[----:B------:R0:W1:Y:S01]  /*14c10*/  SYNCS.PHASECHK.TRANS64.TRYWAIT P5, [R7+URZ+0x22830], R6 ;  /* 0x02283006070075a7 */ /* 0x00006200080a017f */
[----:B------:R-:W-:Y:S05]  /*14c20*/  @!P0 BRA `(.L_x_1566) ;  /* 0x0000000000048947 */ /* 0x000fea0003800000 */
[----:B------:R-:W-:Y:S01]  /*14c30*/  BPT.TRAP 0x1 ;  /* 0x000000040000795c */ /* 0x000fe20000300000 */
.L_x_1566:
[----:B------:R-:W-:Y:S04]  /*14c40*/  BSSY B0, `(.L_x_1564) ;  /* 0x0000004000007945 */ /* 0x000fe80003800000 */
[----:B-1----:R-:W-:Y:S05]  /*14c50*/  @P5 BRA `(.L_x_1567) ;  /* 0x0000000000085947 */ /* 0x002fea0003800000 */
[----:B------:R-:W1:Y:S02]  /*14c60*/  SYNCS.PHASECHK.TRANS64.TRYWAIT P5, [R7+URZ+0x22830], R6 ;  /* 0x02283006070075a7 */ /* 0x000e6400080a017f */
[----:B-1----:R-:W-:Y:S05]  /*14c70*/  @!P5 BRA `(.L_x_1568) ;  /* 0x000001440030d947 */ /* 0x002fea0003800000 */
.L_x_1567:
[----:B------:R-:W-:Y:S05]  /*14c80*/  BSYNC B0 ;  /* 0x0000000000007941 */ /* 0x000fea0003800000 */
.L_x_1564:
[----:B------:R-:W2:Y:S01]  /*14c90*/  S2R R8, SR_TID.X ;  /* 0x0000000000087919 */ /* 0x000ea20000002100 */
[----:B01----:R-:W-:Y:S01]  /*14ca0*/  IMAD.MOV.U32 R7, RZ, RZ, -0x7fffffe0 ;  /* 0x80000020ff077424 */ /* 0x003fe200078e00ff */
[----:B------:R-:W-:Y:S05]  /*14cb0*/  WARPSYNC.ALL ;  /* 0x0000000000007948 */ /* 0x000fea0003800000 */
[----:B------:R-:W-:Y:S01]  /*14cc0*/  R2UR UR31, R7 ;  /* 0x00000000071f72ca */ /* 0x000fe200000e0000 */
[----:B------:R-:W-:Y:S02]  /*14cd0*/  IMAD R6, R13, 0x600, R4 ;  /* 0x000006000d067824 */ /* 0x000fe400078e0204 */
[----:B------:R-:W-:-:S03]  /*14ce0*/  IMAD.MOV.U32 R9, RZ, RZ, -0x7fffffe0 ;  /* 0x80000020ff097424 */ /* 0x000fc600078e00ff */
[----:B------:R-:W-:Y:S02]  /*14cf0*/  R2UR UR30, R6 ;  /* 0x00000000061e72ca */ /* 0x000fe400000e0000 */
[----:B------:R-:W-:Y:S01]  /*14d00*/  R2UR UR11, R9 ;  /* 0x00000000090b72ca */ /* 0x000fe200000e0000 */
[----:B------:R-:W-:-:S05]  /*14d10*/  IMAD.MOV.U32 R9, RZ, RZ, -0x7fffffe0 ;  /* 0x80000020ff097424 */ /* 0x000fca00078e00ff */
[----:B------:R-:W-:Y:S01]  /*14d20*/  R2UR UR15, R9 ;  /* 0x00000000090f72ca */ /* 0x000fe200000e0000 */
[----:B------:R-:W-:-:S05]  /*14d30*/  IMAD.MOV.U32 R9, RZ, RZ, -0x7fffffe0 ;  /* 0x80000020ff097424 */ /* 0x000fca00078e00ff */
[----:B------:R-:W-:Y:S02]  /*14d40*/  R2UR UR19, R9 ;  /* 0x00000000091372ca */ /* 0x000fe400000e0000 */
[----:B------:R-:W-:Y:S02]  /*14d50*/  MOV R9, 0x80000020 ;  /* 0x8000002000097802 */ /* 0x000fe40000000f00 */
[----:B--2---:R-:W-:Y:S02]  /*14d60*/  SHF.R.U32.HI R8, RZ, 0x7, R8 ;  /* 0x00000007ff087819 */ /* 0x004fe40000011608 */
[----:B------:R-:W-:-:S03]  /*14d70*/  R2UR UR23, R9 ;  /* 0x00000000091772ca */ /* 0x000fc600000e0000 */
[----:B------:R-:W-:Y:S02]  /*14d80*/  VIADD R7, R8, 0x8 ;  /* 0x0000000808077836 */ /* 0x000fe40000000000 */
[----:B------:R-:W-:-:S03]  /*14d90*/  VIADD R8, R6, 0x2 ;  /* 0x0000000206087836 */ /* 0x000fc60000000000 */
[----:B------:R0:W-:Y:S02]  /*14da0*/  BAR.SYNC.DEFER_BLOCKING R7, 0x100 ;  /* 0x000400070000751d */ /* 0x0001e40000010000 */
[----:B------:R-:W-:Y:S01]  /*14db0*/  R2UR UR10, R8 ;  /* 0x00000000080a72ca */ /* 0x000fe200000e0000 */
[----:B------:R-:W-:-:S05]  /*14dc0*/  VIADD R8, R6, 0x200 ;  /* 0x0000020006087836 */ /* 0x000fca0000000000 */
[----:B------:R-:W-:Y:S01]  /*14dd0*/  R2UR UR14, R8 ;  /* 0x00000000080e72ca */ /* 0x000fe200000e0000 */
[----:B------:R-:W-:Y:S02]  /*14de0*/  VIADD R8, R6, 0x202 ;  /* 0x0000020206087836 */ /* 0x000fe40000000000 */
[----:B0-----:R-:W-:-:S03]  /*14df0*/  IMAD.MOV.U32 R7, RZ, RZ, -0x7fffffe0 ;  /* 0x80000020ff077424 */ /* 0x001fc600078e00ff */
[----:B------:R-:W-:Y:S01]  /*14e00*/  R2UR UR18, R8 ;  /* 0x00000000081272ca */ /* 0x000fe200000e0000 */
[C---:B------:R-:W-:Y:S01]  /*14e10*/  VIADD R8, R6.reuse, 0x400 ;  /* 0x0000040006087836 */ /* 0x040fe20000000000 */
[----:B------:R-:W-:Y:S01]  /*14e20*/  R2UR UR27, R7 ;  /* 0x00000000071b72ca */ /* 0x000fe200000e0000 */
[----:B------:R-:W-:-:S03]  /*14e30*/  VIADD R6, R6, 0x402 ;  /* 0x0000040206067836 */ /* 0x000fc60000000000 */
[----:B------:R-:W-:Y:S02]  /*14e40*/  R2UR UR22, R8 ;  /* 0x00000000081672ca */ /* 0x000fe400000e0000 */
[----:B------:R-:W-:Y:S01]  /*14e50*/  R2UR UR26, R6 ;  /* 0x00000000061a72ca */ /* 0x000fe200000e0000 */
        /* <DEDUP_REMOVED lines=18> */
[----:B------:R-:W-:Y:S05]  /*14f80*/  @P4 BRA `(.L_x_1569) ;  /* 0x0000000000284947 */ /* 0x000fea0003800000 */
[----:B------:R-:W-:Y:S05]  /*14f90*/  @!P0 BRA `(.L_x_1570) ;  /* 0x0000000000048947 */ /* 0x000fea0003800000 */
[----:B------:R-:W-:Y:S01]  /*14fa0*/  BPT.TRAP 0x1 ;  /* 0x000000040000795c */ /* 0x000fe20000300000 */
.L_x_1570:
[----:B------:R-:W-:Y:S01]  /*14fb0*/  SHF.L.U32 R6, R18, 0x1f, RZ ;  /* 0x0000001f12067819 */ /* 0x000fe200000006ff */
[----:B------:R-:W-:-:S04]  /*14fc0*/  IMAD R7, R169, 0x8, R16 ;  /* 0x00000008a9077824 */ /* 0x000fc800078e0210 */
[----:B------:R0:W1:Y:S01]  /*14fd0*/  SYNCS.PHASECHK.TRANS64.TRYWAIT P4, [R7+URZ+0x22850], R6 ;  /* 0x02285006070075a7 */ /* 0x000062000808017f */
[----:B------:R-:W-:Y:S05]  /*14fe0*/  @!P0 BRA `(.L_x_1571) ;  /* 0x0000000000048947 */ /* 0x000fea0003800000 */
[----:B------:R-:W-:Y:S01]  /*14ff0*/  BPT.TRAP 0x1 ;  /* 0x000000040000795c */ /* 0x000fe20000300000 */
.L_x_1571:
[----:B-1----:R-:W-:Y:S05]  /*15000*/  @P4 BRA `(.L_x_1569) ;  /* 0x0000000000084947 */ /* 0x002fea0003800000 */
[----:B------:R-:W1:Y:S02]  /*15010*/  SYNCS.PHASECHK.TRANS64.TRYWAIT P4, [R7+URZ+0x22850], R6 ;  /* 0x02285006070075a7 */ /* 0x000e64000808017f */
[----:B-1----:R-:W-:Y:S05]  /*15020*/  @!P4 BRA `(.L_x_1572) ;  /* 0x000001400058c947 */ /* 0x002fea0003800000 */
.L_x_1569:
[----:B01----:R-:W-:Y:S01]  /*15030*/  VIADD R6, R16, 0x400 ;  /* 0x0000040010067836 */ /* 0x003fe20000000000 */
[----:B------:R-:W-:Y:S05]  /*15040*/  WARPSYNC.ALL ;  /* 0x0000000000007948 */ /* 0x000fea0003800000 */
[----:B------:R-:W-:Y:S01]  /*15050*/  SHF.R.U32.HI R6, RZ, 0x4, R6 ;  /* 0x00000004ff067819 */ /* 0x000fe20000011606 */
[----:B------:R-:W-:Y:S01]  /*15060*/  IMAD.MOV.U32 R7, RZ, RZ, 0x40000040 ;  /* 0x40000040ff077424 */ /* 0x000fe200078e00ff */
[----:B------:R-:W-:Y:S01]  /*15070*/  WARPGROUP.ARRIVE ;  /* 0x00000000000079c5 */ /* 0x000fe20000000000 */
[----:B------:R-:W-:Y:S01]  /*15080*/  IMAD.MOV.U32 R9, RZ, RZ, 0x40000040 ;  /* 0x40000040ff097424 */ /* 0x000fe200078e00ff */
[----:B------:R-:W-:-:S04]  /*15090*/  LOP3.LUT R6, R6, 0x3fff, RZ, 0xc0, !PT ;  /* 0x00003fff06067812 */ /* 0x000fc800078ec0ff */
[----:B------:R-:W0:Y:S01]  /*150a0*/  S2R R219, SR_TID.X ;  /* 0x0000000000db7919 */ /* 0x000e220000002100 */
[----:B------:R-:W-:Y:S01]  /*150b0*/  R2UR UR11, R7 ;  /* 0x00000000070b72ca */ /* 0x000fe200000e0000 */
[----:B------:R-:W-:Y:S01]  /*150c0*/  IMAD.MOV.U32 R7, RZ, RZ, 0x40000040 ;  /* 0x40000040ff077424 */ /* 0x000fe200078e00ff */
[----:B------:R-:W-:Y:S01]  /*150d0*/  LOP3.LUT R6, R6, 0x10000, RZ, 0xfc, !PT ;  /* 0x0001000006067812 */ /* 0x000fe200078efcff */
[C---:B------:R-:W-:Y:S01]  /*150e0*/  FMUL.FTZ R15, R2.reuse, R26 ;  /* 0x0000001a020f7220 */ /* 0x040fe20000410000 */
[C---:B------:R-:W-:Y:S01]  /*150f0*/  FMUL.FTZ R26, R2.reuse, R28 ;  /* 0x0000001c021a7220 */ /* 0x040fe20000410000 */
[C---:B------:R-:W-:Y:S01]  /*15100*/  FMUL.FTZ R28, R2.reuse, R34 ;  /* 0x00000022021c7220 */ /* 0x040fe20000410000 */
[C---:B------:R-:W-:Y:S01]  /*15110*/  FMUL.FTZ R34, R2.reuse, R37 ;  /* 0x0000002502227220 */ /* 0x040fe20000410000 */
[----:B------:R-:W-:Y:S02]  /*15120*/  IMAD R6, R169, 0x400, R6 ;  /* 0x00000400a9067824 */ /* 0x000fe400078e0206 */
[C---:B------:R-:W-:Y:S01]  /*15130*/  FMUL.FTZ R37, R2.reuse, R43 ;  /* 0x0000002b02257220 */ /* 0x040fe20000410000 */
[C---:B------:R-:W-:Y:S01]  /*15140*/  FMUL.FTZ R43, R2.reuse, R45 ;  /* 0x0000002d022b7220 */ /* 0x040fe20000410000 */
[----:B------:R-:W-:Y:S01]  /*15150*/  FMUL.FTZ R45, R2, R51 ;  /* 0x00000033022d7220 */ /* 0x000fe20000410000 */
[C---:B------:R-:W-:Y:S01]  /*15160*/  VIADD R8, R6.reuse, 0x2 ;  /* 0x0000000206087836 */ /* 0x040fe20000000000 */
[----:B------:R-:W-:Y:S01]  /*15170*/  R2UR UR10, R6 ;  /* 0x00000000060a72ca */ /* 0x000fe200000e0000 */
[C---:B------:R-:W-:Y:S01]  /*15180*/  FMUL.FTZ R51, R2.reuse, R58 ;  /* 0x0000003a02337220 */ /* 0x040fe20000410000 */
[C---:B------:R-:W-:Y:S01]  /*15190*/  FMUL.FTZ R58, R2.reuse, R66 ;  /* 0x00000042023a7220 */ /* 0x040fe20000410000 */
[C---:B------:R-:W-:Y:S01]  /*151a0*/  FMUL.FTZ R66, R2.reuse, R74 ;  /* 0x0000004a02427220 */ /* 0x040fe20000410000 */
[----:B------:R-:W-:Y:S01]  /*151b0*/  FMUL.FTZ R74, R2, R82 ;  /* 0x00000052024a7220 */ /* 0x000fe20000410000 */
[----:B------:R-:W-:-:S02]  /*151c0*/  IMAD.IADD R82, R189, 0x1, R175 ;  /* 0x00000001bd527824 */ /* 0x000fc400078e02af */
[C---:B------:R-:W-:Y:S01]  /*151d0*/  FMUL.FTZ R21, R2.reuse, R25 ;  /* 0x0000001902157220 */ /* 0x040fe20000410000 */
[C---:B------:R-:W-:Y:S01]  /*151e0*/  FMUL.FTZ R18, R2.reuse, R27 ;  /* 0x0000001b02127220 */ /* 0x040fe20000410000 */
[C---:B------:R-:W-:Y:S01]  /*151f0*/  FMUL.FTZ R25, R2.reuse, R31 ;  /* 0x0000001f02197220 */ /* 0x040fe20000410000 */
[C---:B------:R-:W-:Y:S01]  /*15200*/  FMUL.FTZ R27, R2.reuse, R29 ;  /* 0x0000001d021b7220 */ /* 0x040fe20000410000 */
[C---:B------:R-:W-:Y:S01]  /*15210*/  FMUL.FTZ R31, R2.reuse, R33 ;  /* 0x00000021021f7220 */ /* 0x040fe20000410000 */
[C---:B------:R-:W-:Y:S01]  /*15220*/  FMUL.FTZ R20, R2.reuse, R24 ;  /* 0x0000001802147220 */ /* 0x040fe20000410000 */
[----:B------:R-:W-:Y:S01]  /*15230*/  FMUL.FTZ R29, R2, R35 ;  /* 0x00000023021d7220 */ /* 0x000fe20000410000 */
[----:B------:R-:W-:Y:S01]  /*15240*/  QGMMA.64x128x32.F32.E4M3.E4M3 R88, R164, gdesc[UR8], R88, gsb0 ;  /* 0x01e00008a4587df3 */ /* 0x000fe20008000858 */
[----:B------:R-:W-:Y:S01]  /*15250*/  R2UR UR10, R8 ;  /* 0x00000000080a72ca */ /* 0x000fe200000e0000 */
[----:B------:R-:W-:Y:S01]  /*15260*/  VIADD R8, R6, 0x4 ;  /* 0x0000000406087836 */ /* 0x000fe20000000000 */
[----:B------:R-:W-:Y:S01]  /*15270*/  R2UR UR11, R9 ;  /* 0x00000000090b72ca */ /* 0x000fe200000e0000 */
[----:B------:R-:W-:-:S02]  /*15280*/  IMAD.MOV.U32 R9, RZ, RZ, 0x40000040 ;  /* 0x40000040ff097424 */ /* 0x000fc400078e00ff */
[----:B------:R-:W-:Y:S01]  /*15290*/  FMUL.FTZ R33, R2, R36 ;  /* 0x0000002402217220 */ /* 0x000fe20000410000 */
[----:B------:R-:W-:Y:S02]  /*152a0*/  VIADD R6, R6, 0x6 ;  /* 0x0000000606067836 */ /* 0x000fe40000000000 */
        /* <DEDUP_REMOVED lines=9> */
[----:B0-----:R-:W-:Y:S01]  /*15340*/  SHF.R.U32.HI R219, RZ, 0x7, R219 ;  /* 0x00000007ffdb7819 */ /* 0x001fe200000116db */
        /* <DEDUP_REMOVED lines=38> */
[----:B------:R-:W-:-:S05]  /*155b0*/  WARPGROUP.ARRIVE ;  /* 0x00000000000079c5 */ /* 0x000fca0000000000 */
[----:B------:R-:W0:Y:S01]  /*155c0*/  MUFU.TANH R34, R34 ;  /* 0x0000002200227308 */ /* 0x000e220000002400 */
[----:B------:R-:W-:Y:S01]  /*155d0*/  QGMMA.64x128x32.F32.E4M3.E4M3 R88, R160, gdesc[UR8], R88, gsb0 ;  /* 0x01e00008a0587df3 */ /* 0x000fe20008000858 */
[----:B------:R-:W-:Y:S01]  /*155e0*/  R2UR UR10, R8 ;  /* 0x00000000080a72ca */ /* 0x000fe200000e0000 */
[C---:B------:R-:W-:Y:S01]  /*155f0*/  FMUL.FTZ R8, R2.reuse, R55 ;  /* 0x0000003702087220 */ /* 0x040fe20000410000 */
[----:B------:R-:W-:Y:S01]  /*15600*/  R2UR UR11, R9 ;  /* 0x00000000090b72ca */ /* 0x000fe200000e0000 */
[C---:B------:R-:W-:Y:S01]  /*15610*/  FMUL.FTZ R55, R2.reuse, R63 ;  /* 0x0000003f02377220 */ /* 0x040fe20000410000 */
[C---:B------:R-:W-:Y:S01]  /*15620*/  FMUL.FTZ R63, R2.reuse, R71 ;  /* 0x00000047023f7220 */ /* 0x040fe20000410000 */
[C---:B------:R-:W-:Y:S01]  /*15630*/  FMUL.FTZ R71, R2.reuse, R79 ;  /* 0x0000004f02477220 */ /* 0x040fe20000410000 */
[C---:B------:R-:W-:Y:S01]  /*15640*/  FMUL.FTZ R9, R2.reuse, R56 ;  /* 0x0000003802097220 */ /* 0x040fe20000410000 */
[----:B------:R-:W5:Y:S01]  /*15650*/  @P2 LDC R79, c[0x0][0x450] ;  /* 0x00011400ff4f2b82 */ /* 0x000f620000000800 */
        /* <DEDUP_REMOVED lines=27> */
[----:B------:R-:W-:Y:S02]  /*15810*/  R2UR UR10, R6 ;  /* 0x00000000060a72ca */ /* 0x000fe400000e0000 */
[----:B------:R-:W-:-:S04]  /*15820*/  R2UR UR11, R7 ;  /* 0x00000000070b72ca */ /* 0x000fc800000e0000 */
[----:B------:R-:W0:Y:S01]  /*15830*/  MUFU.TANH R8, R8 ;  /* 0x0000000800087308 */ /* 0x000e220000002400 */
[----:B------:R-:W1:Y:S07]  /*15840*/  @P2 LDC R7, c[0x0][0x44c] ;  /* 0x00011300ff072b82 */ /* 0x000e6e0000000800 */
[----:B------:R-:W0:Y:S08]  /*15850*/  MUFU.TANH R9, R9 ;  /* 0x0000000900097308 */ /* 0x000e300000002400 */
[----:B------:R-:W0:Y:S08]  /*15860*/  MUFU.TANH R53, R53 ;  /* 0x0000003500357308 */ /* 0x000e300000002400 */
[----:B------:R-:W0:Y:S01]  /*15870*/  MUFU.TANH R51, R51 ;  /* 0x0000003300337308 */ /* 0x000e220000002400 */
[----:B-1----:R-:W-:-:S04]  /*15880*/  @P2 IMAD.HI.U32 R6, R82, R7, RZ ;  /* 0x0000000752062227 */ /* 0x002fc800078e00ff */
[----:B------:R-:W-:Y:S01]  /*15890*/  @!P1 IMAD R7, R13, 0x8, R16 ;  /* 0x000000080d079824 */ /* 0x000fe200078e0210 */
[----:B-----5:R-:W-:Y:S01]  /*158a0*/  @P2 SHF.R.U32.HI R82, RZ, R79, R6 ;  /* 0x0000004fff522219 */ /* 0x020fe20000011606 */
[----:B------:R-:W-:Y:S01]  /*158b0*/  IMAD.SHL.U32 R79, R5, 0x80, RZ ;  /* 0x00000080054f7824 */ /* 0x000fe200078e00ff */
[----:B------:R-:W-:Y:S01]  /*158c0*/  IADD3 R6, -R219, 0xb, RZ ;  /* 0x0000000bdb067810 */ /* 0x000fe20007ffe1ff */
[----:B------:R-:W-:Y:S01]  /*158d0*/  @!P1 VIADD R7, R7, 0x22840 ;  /* 0x0002284007079836 */ /* 0x000fe20000000000 */
[----:B------:R-:W1:Y:S02]  /*158e0*/  MUFU.TANH R52, R52 ;  /* 0x0000003400347308 */ /* 0x000e640000002400 */
[----:B------:R-:W-:Y:S02]  /*158f0*/  IADD3 R84, -R79, 0x1, RZ ;  /* 0x000000014f547810 */ /* 0x000fe40007ffe1ff */
[----:B------:R-:W-:-:S04]  /*15900*/  @!P1 PRMT R7, RZ, 0x654, R7 ;  /* 0x00000654ff079816 */ /* 0x000fc80000000007 */
        /* <DEDUP_REMOVED lines=15> */
[----:B------:R-:W-:Y:S07]  /*15a00*/  QGMMA.64x128x32.F32.E4M3.E4M3 R88, R152, gdesc[UR8], R88, gsb0 ;  /* 0x01e0000898587df3 */ /* 0x000fee0008000858 */
        /* <DEDUP_REMOVED lines=16> */
[----:B------:R-:W5:Y:S01]  /*15b10*/  SHFL.IDX PT, R153, R82, RZ, 0x1c1f ;  /* 0x001c1fff52997589 */ /* 0x000f6200000e0000 */
[----:B------:R0:W-:Y:S06]  /*15b20*/  BAR.ARV R6, 0x100 ;  /* 0x000400060000751d */ /* 0x0001ec0000002000 */
[----:B------:R2:W-:Y:S02]  /*15b30*/  @!P1 SYNCS.ARRIVE.TRANS64.RED.A1T0 RZ, [R7+URZ], RZ ;  /* 0x000000ff07ff99a7 */ /* 0x0005e4000810043f */
[----:B--2---:R-:W-:-:S05]  /*15b40*/  IMAD R7, R171, -0x2, R84 ;  /* 0xfffffffeab077824 */ /* 0x004fca00078e0254 */
[----:B------:R-:W-:-:S05]  /*15b50*/  IADD3 R7, -R168, R7, R170 ;  /* 0x00000007a8077210 */ /* 0x000fca0007ffe1aa */
[C---:B------:R-:W-:Y:S02]  /*15b60*/  VIADD R86, R7.reuse, UR43 ;  /* 0x0000002b07567c36 */ /* 0x040fe40008000000 */
[----:B------:R-:W-:-:S03]  /*15b70*/  VIADD R87, R7, UR34 ;  /* 0x0000002207577c36 */ /* 0x000fc60008000000 */
[----:B-----5:R-:W-:Y:S01]  /*15b80*/  IADD3 R84, R86, R153, RZ ;  /* 0x0000009956547210 */ /* 0x020fe20007ffe0ff */
[----:B------:R-:W-:Y:S01]  /*15b90*/  IMAD.IADD R85, R87, 0x1, R153 ;  /* 0x0000000157557824 */ /* 0x000fe200078e0299 */
[----:B01-34-:R-:W-:Y:S06]  /*15ba0*/  @!P3 BRA `(.L_x_1573) ;  /* 0x000000000058b947 */ /* 0x01bfec0003800000 */
        /* <DEDUP_REMOVED lines=12> */
.L_x_1575:
[----:B------:R-:W-:-:S05]  /*15c70*/  IMAD.U32 R154, RZ, RZ, UR32 ;  /* 0x00000020ff9a7e24 */ /* 0x000fca000f8e00ff */
[----:B------:R-:W-:-:S13]  /*15c80*/  ISETP.NE.AND P4, PT, R154, 0x1, PT ;  /* 0x000000019a00780c */ /* 0x000fda0003f85270 */
[----:B------:R-:W0:Y:S02]  /*15c90*/  @P4 LDC.64 R6, c[0x0][0x9e8] ;  /* 0x00027a00ff064b82 */ /* 0x000e240000000a00 */
[----:B0-----:R-:W-:-:S05]  /*15ca0*/  @P4 IMAD.HI.U32 R6, R152, R6, RZ ;  /* 0x0000000698064227 */ /* 0x001fca00078e00ff */
[----:B------:R-:W-:-:S07]  /*15cb0*/  @P4 SHF.R.U32.HI R152, RZ, R7, R6 ;  /* 0x00000007ff984219 */ /* 0x000fce0000011606 */
.L_x_1576:
[----:B------:R-:W-:Y:S05]  /*15cc0*/  BSYNC B0 ;  /* 0x0000000000007941 */ /* 0x000fea0003800000 */
.L_x_1574:
[----:B------:R-:W-:-:S04]  /*15cd0*/  IMAD R152, R152, R154, -R79 ;  /* 0x0000009a98987224 */ /* 0x000fc800078e0a4f */
[----:B------:R-:W-:-:S05]  /*15ce0*/  IMAD R152, R171, -0x2, R152 ;  /* 0xfffffffeab987824 */ /* 0x000fca00078e0298 */
[----:B------:R-:W-:Y:S02]  /*15cf0*/  VIADDMNMX R85, R152, R154, R85, PT ;  /* 0x0000009a98557246 */ /* 0x000fe40003800155 */
[----:B------:R-:W-:-:S07]  /*15d00*/  VIMNMX R84, R84, R152, !PT ;  /* 0x0000009854547248 */ /* 0x000fce0007fe0100 */
.L_x_1573:
[----:B------:R-:W-:Y:S01]  /*15d10*/  ISETP.GT.AND P4, PT, R5, -0x1, PT ;  /* 0xffffffff0500780c */ /* 0x000fe20003f84270 */
[----:B------:R-:W0:Y:S03]  /*15d20*/  SHFL.IDX PT, R7, R82, 0x1, 0x1c1f ;  /* 0x003c1f0052077f89 */ /* 0x000e2600000e0000 */
[----:B------:R-:W-:-:S04]  /*15d30*/  ISETP.GT.AND P5, PT, R84, RZ, P4 ;  /* 0x000000ff5400720c */ /* 0x000fc800027a4270 */
[----:B------:R-:W-:-:S04]  /*15d40*/  ISETP.LT.OR P5, PT, R85, 0x1, P5 ;  /* 0x000000015500780c */ /* 0x000fc80002fa1670 */
[----:B------:R-:W-:Y:S02]  /*15d50*/  FSEL R20, R20, -INF , !P5 ;  /* 0xff80000014147808 */ /* 0x000fe40006800000 */
[----:B------:R-:W-:-:S04]  /*15d60*/  ISETP.GT.AND P5, PT, R84, 0x1, P4 ;  /* 0x000000015400780c */ /* 0x000fc800027a4270 */
[----:B------:R-:W-:-:S04]  /*15d70*/  ISETP.LT.OR P5, PT, R85, 0x2, P5 ;  /* 0x000000025500780c */ /* 0x000fc80002fa1670 */
[----:B------:R-:W-:Y:S02]  /*15d80*/  FSEL R21, R21, -INF , !P5 ;  /* 0xff80000015157808 */ /* 0x000fe40006800000 */
[----:B------:R-:W-:Y:S01]  /*15d90*/  ISETP.GT.AND P5, PT, R84, 0x8, P4 ;  /* 0x000000085400780c */ /* 0x000fe200027a4270 */
[--C-:B0-----:R-:W-:Y:S02]  /*15da0*/  IMAD.IADD R87, R87, 0x1, R7.reuse ;  /* 0x0000000157577824 */ /* 0x101fe400078e0207 */
[----:B------:R-:W-:Y:S01]  /*15db0*/  IMAD.IADD R86, R86, 0x1, R7 ;  /* 0x0000000156567824 */ /* 0x000fe200078e0207 */
[----:B------:R-:W-:-:S04]  /*15dc0*/  ISETP.LT.OR P5, PT, R85, 0x9, P5 ;  /* 0x000000095500780c */ /* 0x000fc80002fa1670 */
[----:B------:R-:W-:Y:S02]  /*15dd0*/  FSEL R26, R26, -INF , !P5 ;  /* 0xff8000001a1a7808 */ /* 0x000fe40006800000 */
[----:B------:R-:W-:-:S04]  /*15de0*/  ISETP.GT.AND P5, PT, R84, 0x9, P4 ;  /* 0x000000095400780c */ /* 0x000fc800027a4270 */
        /* <DEDUP_REMOVED lines=99> */
.L_x_1579:
[----:B------:R-:W-:-:S05]  /*16420*/  IMAD.U32 R84, RZ, RZ, UR32 ;  /* 0x00000020ff547e24 */ /* 0x000fca000f8e00ff */
[----:B------:R-:W-:-:S13]  /*16430*/  ISETP.NE.AND P5, PT, R84, 0x1, PT ;  /* 0x000000015400780c */ /* 0x000fda0003fa5270 */
[----:B------:R-:W0:Y:S02]  /*16440*/  @P5 LDC.64 R6, c[0x0][0x9e8] ;  /* 0x00027a00ff065b82 */ /* 0x000e240000000a00 */
[----:B0-----:R-:W-:-:S05]  /*16450*/  @P5 IMAD.HI.U32 R6, R82, R6, RZ ;  /* 0x0000000652065227 */ /* 0x001fca00078e00ff */
[----:B------:R-:W-:-:S07]  /*16460*/  @P5 SHF.R.U32.HI R82, RZ, R7, R6 ;  /* 0x00000007ff525219 */ /* 0x000fce0000011606 */
.L_x_1580:
[----:B------:R-:W-:Y:S05]  /*16470*/  BSYNC B0 ;  /* 0x0000000000007941 */ /* 0x000fea0003800000 */
.L_x_1578:
[----:B------:R-:W-:-:S04]  /*16480*/  IMAD R82, R82, R84, -R79 ;  /* 0x0000005452527224 */ /* 0x000fc800078e0a4f */
[----:B------:R-:W-:-:S05]  /*16490*/  IMAD R82, R171, -0x2, R82 ;  /* 0xfffffffeab527824 */ /* 0x000fca00078e0252 */
[----:B------:R-:W-:Y:S02]  /*164a0*/  VIADDMNMX R87, R82, R84, R87, PT ;  /* 0x0000005452577246 */ /* 0x000fe40003800157 */
[----:B------:R-:W-:-:S07]  /*164b0*/  VIMNMX R86, R86, R82, !PT ;  /* 0x0000005256567248 */ /* 0x000fce0007fe0100 */
.L_x_1577:
[----:B------:R-:W-:Y:S01]  /*164c0*/  ISETP.GT.AND P5, PT, R86, 0x1, P4 ;  /* 0x000000015600780c */ /* 0x000fe200027a4270 */
[----:B------:R-:W-:Y:S01]  /*164d0*/  UMOV UR35, UR7 ;  /* 0x0000000700237c82 */ /* 0x000fe20008000000 */
[----:B------:R-:W-:Y:S02]  /*164e0*/  FMNMX.FTZ R6, R20, R11, !PT ;  /* 0x0000000b14067209 */ /* 0x000fe40007810000 */
[----:B------:R-:W-:Y:S02]  /*164f0*/  ISETP.LT.OR P5, PT, R87, 0x2, P5 ;  /* 0x000000025700780c */ /* 0x000fe40002fa1670 */
[----:B------:R-:W-:Y:S02]  /*16500*/  FMNMX.FTZ R7, R21, R6, !PT ;  /* 0x0000000615077209 */ /* 0x000fe40007810000 */
[----:B------:R-:W-:Y:S02]  /*16510*/  FSEL R18, R18, -INF , !P5 ;  /* 0xff80000012127808 */ /* 0x000fe40006800000 */
[----:B------:R-:W-:-:S02]  /*16520*/  ISETP.GT.AND P5, PT, R86, 0x8, P4 ;  /* 0x000000085600780c */ /* 0x000fc400027a4270 */
[----:B------:R-:W-:Y:S02]  /*16530*/  FMNMX.FTZ R6, R26, R7, !PT ;  /* 0x000000071a067209 */ /* 0x000fe40007810000 */
[----:B------:R-:W-:Y:S02]  /*16540*/  ISETP.LT.OR P5, PT, R87, 0x9, P5 ;  /* 0x000000095700780c */ /* 0x000fe40002fa1670 */
[----:B------:R-:W-:Y:S02]  /*16550*/  FMNMX.FTZ R7, R27, R6, !PT ;  /* 0x000000061b077209 */ /* 0x000fe40007810000 */
[----:B------:R-:W-:Y:S02]  /*16560*/  FSEL R24, R24, -INF , !P5 ;  /* 0xff80000018187808 */ /* 0x000fe40006800000 */
[----:B------:R-:W-:Y:S02]  /*16570*/  ISETP.GT.AND P5, PT, R86, 0x9, P4 ;  /* 0x000000095600780c */ /* 0x000fe400027a4270 */
[----:B------:R-:W-:-:S02]  /*16580*/  FMNMX.FTZ R6, R30, R7, !PT ;  /* 0x000000071e067209 */ /* 0x000fc40007810000 */
[----:B------:R-:W-:Y:S02]  /*16590*/  ISETP.LT.OR P5, PT, R87, 0xa, P5 ;  /* 0x0000000a5700780c */ /* 0x000fe40002fa1670 */
[----:B------:R-:W-:Y:S02]  /*165a0*/  FMNMX.FTZ R6, R31, R6, !PT ;  /* 0x000000061f067209 */ /* 0x000fe40007810000 */
[----:B------:R-:W-:Y:S02]  /*165b0*/  FSEL R25, R25, -INF , !P5 ;  /* 0xff80000019197808 */ /* 0x000fe40006800000 */
[----:B------:R-:W-:Y:S02]  /*165c0*/  ISETP.GT.AND P5, PT, R86, 0x10, P4 ;  /* 0x000000105600780c */ /* 0x000fe400027a4270 */
[----:B------:R-:W-:Y:S02]  /*165d0*/  FMNMX.FTZ R7, R33, R6, !PT ;  /* 0x0000000621077209 */ /* 0x000fe40007810000 */
[----:B------:R-:W-:-:S02]  /*165e0*/  ISETP.LT.OR P5, PT, R87, 0x11, P5 ;  /* 0x000000115700780c */ /* 0x000fc40002fa1670 */
[----:B------:R-:W-:Y:S02]  /*165f0*/  FMNMX.FTZ R7, R34, R7, !PT ;  /* 0x0000000722077209 */ /* 0x000fe40007810000 */
[----:B------:R-:W-:Y:S02]  /*16600*/  FSEL R28, R28, -INF , !P5 ;  /* 0xff8000001c1c7808 */ /* 0x000fe40006800000 */
[----:B------:R-:W-:Y:S02]  /*16610*/  ISETP.GT.AND P5, PT, R86, 0x11, P4 ;  /* 0x000000115600780c */ /* 0x000fe400027a4270 */
[----:B------:R-:W-:Y:S02]  /*16620*/  FMNMX.FTZ R6, R38, R7, !PT ;  /* 0x0000000726067209 */ /* 0x000fe40007810000 */
[----:B------:R-:W-:Y:S02]  /*16630*/  ISETP.LT.OR P5, PT, R87, 0x12, P5 ;  /* 0x000000125700780c */ /* 0x000fe40002fa1670 */
[----:B------:R-:W-:-:S02]  /*16640*/  FMNMX.FTZ R7, R39, R6, !PT ;  /* 0x0000000627077209 */ /* 0x000fc40007810000 */
[----:B------:R-:W-:Y:S02]  /*16650*/  FSEL R29, R29, -INF , !P5 ;  /* 0xff8000001d1d7808 */ /* 0x000fe40006800000 */
[----:B------:R-:W-:Y:S02]  /*16660*/  ISETP.GT.AND P5, PT, R86, 0x18, P4 ;  /* 0x000000185600780c */ /* 0x000fe400027a4270 */
[----:B------:R-:W-:Y:S02]  /*16670*/  FMNMX.FTZ R6, R42, R7, !PT ;  /* 0x000000072a067209 */ /* 0x000fe40007810000 */
[----:B------:R-:W-:Y:S02]  /*16680*/  ISETP.LT.OR P5, PT, R87, 0x19, P5 ;  /* 0x000000195700780c */ /* 0x000fe40002fa1670 */
[----:B------:R-:W-:Y:S02]  /*16690*/  FMNMX.FTZ R7, R43, R6, !PT ;  /* 0x000000062b077209 */ /* 0x000fe40007810000 */
[----:B------:R-:W-:-:S02]  /*166a0*/  FSEL R32, R32, -INF , !P5 ;  /* 0xff80000020207808 */ /* 0x000fc40006800000 */
[----:B------:R-:W-:Y:S02]  /*166b0*/  ISETP.GT.AND P5, PT, R86, 0x19, P4 ;  /* 0x000000195600780c */ /* 0x000fe400027a4270 */
        /* <DEDUP_REMOVED lines=49> */
[----:B------:R-:W-:Y:S01]  /*169d0*/  ISETP.GT.AND P5, PT, R86, 0x41, P4 ;  /* 0x000000415600780c */ /* 0x000fe200027a4270 */
[----:B------:R-:W0:Y:S03]  /*169e0*/  SHFL.BFLY PT, R7, R6, 0x2, 0x1f ;  /* 0x0c401f0006077f89 */ /* 0x000e2600000e0000 */
[----:B------:R-:W-:-:S04]  /*169f0*/  ISETP.LT.OR P5, PT, R87, 0x42, P5 ;  /* 0x000000425700780c */ /* 0x000fc80002fa1670 */
[----:B------:R-:W-:Y:S02]  /*16a00*/  FSEL R52, R52, -INF , !P5 ;  /* 0xff80000034347808 */ /* 0x000fe40006800000 */
[----:B------:R-:W-:-:S04]  /*16a10*/  ISETP.GT.AND P5, PT, R86, 0x48, P4 ;  /* 0x000000485600780c */ /* 0x000fc800027a4270 */
[----:B------:R-:W-:-:S04]  /*16a20*/  ISETP.LT.OR P5, PT, R87, 0x49, P5 ;  /* 0x000000495700780c */ /* 0x000fc80002fa1670 */
[----:B------:R-:W-:Y:S02]  /*16a30*/  FSEL R54, R54, -INF , !P5 ;  /* 0xff80000036367808 */ /* 0x000fe40006800000 */
[----:B------:R-:W-:-:S04]  /*16a40*/  ISETP.GT.AND P5, PT, R86, 0x49, P4 ;  /* 0x000000495600780c */ /* 0x000fc800027a4270 */
[----:B------:R-:W-:Y:S02]  /*16a50*/  ISETP.LT.OR P5, PT, R87, 0x4a, P5 ;  /* 0x0000004a5700780c */ /* 0x000fe40002fa1670 */
[----:B0-----:R-:W-:Y:S02]  /*16a60*/  FMNMX.FTZ R7, R6, R7, !PT ;  /* 0x0000000706077209 */ /* 0x001fe40007810000 */
        /* <DEDUP_REMOVED lines=10> */
[----:B0-----:R-:W-:Y:S01]  /*16b10*/  FMNMX.FTZ R6, R7, R6, !PT ;  /* 0x0000000607067209 */ /* 0x001fe20007810000 */
[----:B------:R-:W-:Y:S01]  /*16b20*/  IMAD.U32 R7, RZ, RZ, UR35 ;  /* 0x00000023ff077e24 */ /* 0x000fe2000f8e00ff */
[----:B------:R-:W-:Y:S02]  /*16b30*/  FSEL R62, R62, -INF , !P5 ;  /* 0xff8000003e3e7808 */ /* 0x000fe40006800000 */
[----:B------:R-:W-:Y:S01]  /*16b40*/  ISETP.GT.AND P5, PT, R86, 0x59, P4 ;  /* 0x000000595600780c */ /* 0x000fe200027a4270 */
[----:B------:R-:W-:-:S03]  /*16b50*/  FFMA.FTZ R84, R6, R7, -8 ;  /* 0xc100000006547423 */ /* 0x000fc60000010007 */
        /* <DEDUP_REMOVED lines=23> */
[C---:B------:R-:W-:Y:S02]  /*16cd0*/  ISETP.GT.AND P5, PT, R86.reuse, RZ, P4 ;  /* 0x000000ff5600720c */ /* 0x040fe400027a4270 */
[----:B------:R-:W-:Y:S02]  /*16ce0*/  ISETP.GT.AND P4, PT, R86, 0x79, P4 ;  /* 0x000000795600780c */ /* 0x000fe40002784270 */
[C---:B------:R-:W-:Y:S02]  /*16cf0*/  ISETP.LT.OR P5, PT, R87.reuse, 0x1, P5 ;  /* 0x000000015700780c */ /* 0x040fe40002fa1670 */
[----:B------:R-:W-:Y:S02]  /*16d00*/  ISETP.LT.OR P4, PT, R87, 0x7a, P4 ;  /* 0x0000007a5700780c */ /* 0x000fe40002781670 */
[----:B------:R-:W-:-:S02]  /*16d10*/  FSEL R79, R15, -INF , !P5 ;  /* 0xff8000000f4f7808 */ /* 0x000fc40006800000 */
[----:B------:R-:W-:Y:S02]  /*16d20*/  FSETP.NEU.FTZ.AND P5, PT, R6, -INF , PT ;  /* 0xff8000000600780b */ /* 0x000fe40003fbd000 */
[----:B------:R-:W-:Y:S02]  /*16d30*/  FSEL R80, R80, -INF , !P4 ;  /* 0xff80000050507808 */ /* 0x000fe40006000000 */
[----:B------:R-:W-:-:S05]  /*16d40*/  FSEL R84, R84, RZ, P5 ;  /* 0x000000ff54547208 */ /* 0x000fca0002800000 */
[--C-:B------:R-:W-:Y:S01]  /*16d50*/  FFMA.FTZ R15, R26, UR35, -R84.reuse ;  /* 0x000000231a0f7c23 */ /* 0x100fe20008010854 */
[----:B------:R-:W-:-:S01]  /*16d60*/  FFMA.FTZ R26, R27, UR35, -R84 ;  /* 0x000000231b1a7c23 */ /* 0x000fc20008010854 */
[----:B------:R-:W-:Y:S01]  /*16d70*/  FMNMX.FTZ R27, R79, R10, !PT ;  /* 0x0000000a4f1b7209 */ /* 0x000fe20007810000 */
[----:B------:R-:W-:-:S01]  /*16d80*/  FFMA.FTZ R7, R21, UR35, -R84 ;  /* 0x0000002315077c23 */ /* 0x000fc20008010854 */
        /* <DEDUP_REMOVED lines=16> */
[----:B------:R-:W-:Y:S01]  /*16e90*/  FFMA.FTZ R83, R83, UR35, -R84 ;  /* 0x0000002353537c23 */ /* 0x000fe20008010854 */
[----:B------:R-:W-:Y:S01]  /*16ea0*/  MUFU.EX2 R20, R20 ;  /* 0x0000001400147308 */ /* 0x000fe20000000800 */
[----:B------:R-:W-:-:S04]  /*16eb0*/  FMNMX.FTZ R31, R29, R82, !PT ;  /* 0x000000521d1f7209 */ /* 0x000fc80007810000 */
[----:B------:R-:W-:Y:S01]  /*16ec0*/  FMNMX.FTZ R82, R32, R31, !PT ;  /* 0x0000001f20527209 */ /* 0x000fe20007810000 */
[----:B------:R-:W-:-:S02]  /*16ed0*/  FFMA.FTZ R31, R38, UR35, -R84 ;  /* 0x00000023261f7c23 */ /* 0x000fc40008010854 */
[----:B------:R-:W-:Y:S01]  /*16ee0*/  MUFU.EX2 R7, R7 ;  /* 0x0000000700077308 */ /* 0x000fe20000000800 */
[----:B------:R-:W-:-:S04]  /*16ef0*/  FMNMX.FTZ R33, R35, R82, !PT ;  /* 0x0000005223217209 */ /* 0x000fc80007810000 */
[----:B------:R-:W-:-:S03]  /*16f00*/  FMNMX.FTZ R38, R36, R33, !PT ;  /* 0x0000002124267209 */ /* 0x000fc60007810000 */
[----:B------:R-:W-:Y:S01]  /*16f10*/  MUFU.EX2 R15, R15 ;  /* 0x0000000f000f7308 */ /* 0x000fe20000000800 */
[----:B------:R-:W-:-:S04]  /*16f20*/  FMNMX.FTZ R33, R37, R38, !PT ;  /* 0x0000002625217209 */ /* 0x000fc80007810000 */
[----:B------:R-:W-:Y:S01]  /*16f30*/  FMNMX.FTZ R82, R40, R33, !PT ;  /* 0x0000002128527209 */ /* 0x000fe20007810000 */
[----:B------:R-:W-:-:S02]  /*16f40*/  FFMA.FTZ R33, R42, UR35, -R84 ;  /* 0x000000232a217c23 */ /* 0x000fc40008010854 */
[----:B------:R0:W-:Y:S01]  /*16f50*/  MUFU.EX2 R38, R85 ;  /* 0x0000005500267308 */ /* 0x0001e20000000800 */
[----:B------:R-:W-:-:S04]  /*16f60*/  FMNMX.FTZ R39, R41, R82, !PT ;  /* 0x0000005229277209 */ /* 0x000fc80007810000 */
[----:B------:R-:W-:-:S03]  /*16f70*/  FMNMX.FTZ R42, R44, R39, !PT ;  /* 0x000000272c2a7209 */ /* 0x000fc60007810000 */
[----:B------:R-:W-:Y:S01]  /*16f80*/  MUFU.EX2 R26, R26 ;  /* 0x0000001a001a7308 */ /* 0x000fe20000000800 */
[----:B------:R-:W-:Y:S01]  /*16f90*/  FMNMX.FTZ R39, R45, R42, !PT ;  /* 0x0000002a2d277209 */ /* 0x000fe20007810000 */
[--C-:B0-----:R-:W-:Y:S01]  /*16fa0*/  FFMA.FTZ R85, R57, UR35, -R84.reuse ;  /* 0x0000002339557c23 */ /* 0x101fe20008010854 */
[----:B------:R-:W-:-:S01]  /*16fb0*/  FFMA.FTZ R57, R64, UR35, -R84 ;  /* 0x0000002340397c23 */ /* 0x000fc20008010854 */
[--C-:B------:R-:W-:Y:S01]  /*16fc0*/  FFMA.FTZ R64, R65, UR35, -R84.reuse ;  /* 0x0000002341407c23 */ /* 0x100fe20008010854 */
[----:B------:R-:W-:Y:S01]  /*16fd0*/  FMNMX.FTZ R39, R48, R39, !PT ;  /* 0x0000002730277209 */ /* 0x000fe20007810000 */
[--C-:B------:R-:W-:Y:S01]  /*16fe0*/  FFMA.FTZ R65, R72, UR35, -R84.reuse ;  /* 0x0000002348417c23 */ /* 0x100fe20008010854 */
[----:B------:R-:W-:-:S01]  /*16ff0*/  FFMA.FTZ R72, R73, UR35, -R84 ;  /* 0x0000002349487c23 */ /* 0x000fc20008010854 */
[----:B------:R0:W-:Y:S01]  /*17000*/  MUFU.EX2 R42, R152 ;  /* 0x00000098002a7308 */ /* 0x0001e20000000800 */
[----:B------:R-:W-:Y:S01]  /*17010*/  FMNMX.FTZ R46, R8, R39, !PT ;  /* 0x00000027082e7209 */ /* 0x000fe20007810000 */
[----:B------:R-:W-:-:S03]  /*17020*/  FFMA.FTZ R73, R81, UR35, -R84 ;  /* 0x0000002351497c23 */ /* 0x000fc60008010854 */
[----:B------:R-:W-:Y:S01]  /*17030*/  FMNMX.FTZ R43, R51, R46, !PT ;  /* 0x0000002e332b7209 */ /* 0x000fe20007810000 */
[----:B------:R-:W-:-:S02]  /*17040*/  FFMA.FTZ R46, R47, UR35, -R84 ;  /* 0x000000232f2e7c23 */ /* 0x000fc40008010854 */
[----:B------:R-:W-:Y:S01]  /*17050*/  MUFU.EX2 R21, R21 ;  /* 0x0000001500157308 */ /* 0x000fe20000000800 */
[----:B------:R-:W-:-:S04]  /*17060*/  FMNMX.FTZ R43, R52, R43, !PT ;  /* 0x0000002b342b7209 */ /* 0x000fc80007810000 */
[----:B------:R-:W-:Y:S01]  /*17070*/  FMNMX.FTZ R82, R54, R43, !PT ;  /* 0x0000002b36527209 */ /* 0x000fe20007810000 */
[----:B------:R-:W-:-:S01]  /*17080*/  FFMA.FTZ R43, R49, UR35, -R84 ;  /* 0x00000023312b7c23 */ /* 0x000fc20008010854 */
[----:B------:R-:W-:Y:S01]  /*17090*/  FFMA.FTZ R49, R56, UR35, -R84 ;  /* 0x0000002338317c23 */ /* 0x000fe20008010854 */
        /* <DEDUP_REMOVED lines=11> */
[----:B0-----:R-:W-:-:S03]  /*17150*/  FMNMX.FTZ R152, R70, R47, !PT ;  /* 0x0000002f46987209 */ /* 0x001fc60007810000 */
        /* <DEDUP_REMOVED lines=11> */
[----:B------:R-:W-:Y:S01]  /*17210*/  FSEL R84, R6, RZ, P5 ;  /* 0x000000ff06547208 */ /* 0x000fe20002800000 */
[----:B------:R-:W-:Y:S01]  /*17220*/  MUFU.EX2 R39, R153 ;  /* 0x0000009900277308 */ /* 0x000fe20000000800 */
[----:B------:R-:W-:-:S03]  /*17230*/  FMNMX.FTZ R47, R80, R47, !PT ;  /* 0x0000002f502f7209 */ /* 0x000fc60007810000 */
[----:B------:R-:W-:Y:S02]  /*17240*/  FADD.FTZ R11, -R84, R11 ;  /* 0x0000000b540b7221 */ /* 0x000fe40000010100 */
[----:B------:R-:W0:Y:S02]  /*17250*/  SHFL.BFLY PT, R86, R47, 0x2, 0x1f ;  /* 0x0c401f002f567f89 */ /* 0x000e2400000e0000 */
[----:B------:R-:W-:Y:S01]  /*17260*/  FMUL.FTZ R77, R11, UR35 ;  /* 0x000000230b4d7c20 */ /* 0x000fe20008410000 */
[----:B------:R1:W-:Y:S08]  /*17270*/  MUFU.EX2 R84, R83 ;  /* 0x0000005300547308 */ /* 0x0003f00000000800 */
[----:B------:R-:W2:Y:S08]  /*17280*/  MUFU.EX2 R77, R77 ;  /* 0x0000004d004d7308 */ /* 0x000eb00000000800 */
        /* <DEDUP_REMOVED lines=8> */
[----:B------:R-:W-:-:S03]  /*17310*/  IMAD.U32 R86, RZ, RZ, UR35 ;  /* 0x00000023ff567e24 */ /* 0x000fc6000f8e00ff */
[C---:B------:R-:W-:Y:S01]  /*17320*/  FSETP.NEU.FTZ.AND P4, PT, R47.reuse, -INF , PT ;  /* 0xff8000002f00780b */ /* 0x040fe20003f9d000 */
[----:B------:R-:W-:-:S02]  /*17330*/  FFMA.FTZ R81, R47, R86, -8 ;  /* 0xc10000002f517423 */ /* 0x000fc40000010056 */
[----:B------:R-:W-:Y:S03]  /*17340*/  MUFU.EX2 R56, R85 ;  /* 0x0000005500387308 */ /* 0x000fe60000000800 */
[----:B------:R-:W-:Y:S02]  /*17350*/  FSEL R11, R81, RZ, P4 ;  /* 0x000000ff510b7208 */ /* 0x000fe40002000000 */
[----:B------:R-:W-:-:S03]  /*17360*/  FSEL R81, R47, RZ, P4 ;  /* 0x000000ff2f517208 */ /* 0x000fc60002000000 */
[----:B------:R-:W-:Y:S01]  /*17370*/  MUFU.EX2 R53, R53 ;  /* 0x0000003500357308 */ /* 0x000fe20000000800 */
[----:B-1----:R-:W-:-:S01]  /*17380*/  FFMA.FTZ R83, R48, UR35, -R11 ;  /* 0x0000002330537c23 */ /* 0x002fc2000801080b */
[----:B------:R-:W-:Y:S01]  /*17390*/  FFMA.FTZ R79, R79, UR35, -R11 ;  /* 0x000000234f4f7c23 */ /* 0x000fe2000801080b */
[----:B------:R-:W-:-:S01]  /*173a0*/  FADD.FTZ R81, -R81, R10 ;  /* 0x0000000a51517221 */ /* 0x000fc20000010100 */
[--C-:B------:R-:W-:Y:S01]  /*173b0*/  FFMA.FTZ R18, R18, UR35, -R11.reuse ;  /* 0x0000002312127c23 */ /* 0x100fe2000801080b */
[----:B------:R-:W-:-:S01]  /*173c0*/  FFMA.FTZ R24, R24, UR35, -R11 ;  /* 0x0000002318187c23 */ /* 0x000fc2000801080b */
[--C-:B------:R-:W-:Y:S01]  /*173d0*/  FFMA.FTZ R25, R25, UR35, -R11.reuse ;  /* 0x0000002319197c23 */ /* 0x100fe2000801080b */
[----:B------:R-:W-:Y:S01]  /*173e0*/  FMUL.FTZ R48, R81, UR35 ;  /* 0x0000002351307c20 */ /* 0x000fe20008410000 */
[----:B------:R-:W-:Y:S01]  /*173f0*/  MUFU.EX2 R79, R79 ;  /* 0x0000004f004f7308 */ /* 0x000fe20000000800 */
[----:B------:R-:W-:-:S01]  /*17400*/  FFMA.FTZ R28, R28, UR35, -R11 ;  /* 0x000000231c1c7c23 */ /* 0x000fc2000801080b */
[--C-:B------:R-:W-:Y:S01]  /*17410*/  FFMA.FTZ R81, R8, UR35, -R11.reuse ;  /* 0x0000002308517c23 */ /* 0x100fe2000801080b */
[----:B------:R-:W-:-:S01]  /*17420*/  FFMA.FTZ R8, R51, UR35, -R11 ;  /* 0x0000002333087c23 */ /* 0x000fc2000801080b */
[--C-:B------:R-:W-:Y:S01]  /*17430*/  FFMA.FTZ R29, R29, UR35, -R11.reuse ;  /* 0x000000231d1d7c23 */ /* 0x100fe2000801080b */
[----:B------:R-:W-:-:S01]  /*17440*/  FFMA.FTZ R51, R52, UR35, -R11 ;  /* 0x0000002334337c23 */ /* 0x000fc2000801080b */
[----:B------:R-:W-:Y:S01]  /*17450*/  FFMA.FTZ R52, R54, UR35, -R11 ;  /* 0x0000002336347c23 */ /* 0x000fe2000801080b */
[----:B--2---:R-:W-:-:S01]  /*17460*/  FFMA.FTZ R54, R77, R3, R20 ;  /* 0x000000034d367223 */ /* 0x004fc20000010014 */
[----:B------:R-:W0:Y:S01]  /*17470*/  MUFU.EX2 R48, R48 ;  /* 0x0000003000307308 */ /* 0x000e220000000800 */
[----:B------:R-:W-:-:S01]  /*17480*/  FFMA.FTZ R32, R32, UR35, -R11 ;  /* 0x0000002320207c23 */ /* 0x000fc2000801080b */
[----:B------:R-:W-:Y:S01]  /*17490*/  FFMA.FTZ R35, R35, UR35, -R11 ;  /* 0x0000002323237c23 */ /* 0x000fe2000801080b */
[----:B------:R-:W-:-:S01]  /*174a0*/  FADD.FTZ R54, R7, R54 ;  /* 0x0000003607367221 */ /* 0x000fc20000010000 */
[--C-:B------:R-:W-:Y:S01]  /*174b0*/  FFMA.FTZ R36, R36, UR35, -R11.reuse ;  /* 0x0000002324247c23 */ /* 0x100fe2000801080b */
[----:B------:R-:W-:-:S01]  /*174c0*/  FFMA.FTZ R37, R37, UR35, -R11 ;  /* 0x0000002325257c23 */ /* 0x000fc2000801080b */
[--C-:B------:R-:W-:Y:S01]  /*174d0*/  FFMA.FTZ R40, R40, UR35, -R11.reuse ;  /* 0x0000002328287c23 */ /* 0x100fe2000801080b */
[----:B------:R-:W-:-:S01]  /*174e0*/  FFMA.FTZ R41, R41, UR35, -R11 ;  /* 0x0000002329297c23 */ /* 0x000fc2000801080b */
[----:B------:R-:W1:Y:S01]  /*174f0*/  MUFU.EX2 R18, R18 ;  /* 0x0000001200127308 */ /* 0x000e620000000800 */
[----:B------:R-:W-:-:S01]  /*17500*/  FFMA.FTZ R44, R44, UR35, -R11 ;  /* 0x000000232c2c7c23 */ /* 0x000fc2000801080b */
[--C-:B------:R-:W-:Y:S01]  /*17510*/  FFMA.FTZ R45, R45, UR35, -R11.reuse ;  /* 0x000000232d2d7c23 */ /* 0x100fe2000801080b */
[----:B------:R-:W-:-:S01]  /*17520*/  FFMA.FTZ R55, R55, UR35, -R11 ;  /* 0x0000002337377c23 */ /* 0x000fc2000801080b */
[--C-:B------:R-:W-:Y:S01]  /*17530*/  FFMA.FTZ R59, R59, UR35, -R11.reuse ;  /* 0x000000233b3b7c23 */ /* 0x100fe2000801080b */
[----:B------:R-:W-:-:S01]  /*17540*/  FFMA.FTZ R63, R63, UR35, -R11 ;  /* 0x000000233f3f7c23 */ /* 0x000fc2000801080b */
[--C-:B------:R-:W-:Y:S01]  /*17550*/  FFMA.FTZ R69, R69, UR35, -R11.reuse ;  /* 0x0000002345457c23 */ /* 0x100fe2000801080b */
[----:B------:R-:W-:-:S01]  /*17560*/  FFMA.FTZ R71, R71, UR35, -R11 ;  /* 0x0000002347477c23 */ /* 0x000fc2000801080b */
[----:B------:R-:W2:Y:S01]  /*17570*/  MUFU.EX2 R24, R24 ;  /* 0x0000001800187308 */ /* 0x000ea20000000800 */
[----:B0-----:R-:W-:-:S01]  /*17580*/  FFMA.FTZ R3, R48, R0, R79 ;  /* 0x0000000030037223 */ /* 0x001fc2000001004f */
[--C-:B------:R-:W-:Y:S01]  /*17590*/  FFMA.FTZ R75, R75, UR35, -R11.reuse ;  /* 0x000000234b4b7c23 */ /* 0x100fe2000801080b */
[----:B------:R-:W-:-:S05]  /*175a0*/  FFMA.FTZ R78, R78, UR35, -R11 ;  /* 0x000000234e4e7c23 */ /* 0x000fca000801080b */
        /* <DEDUP_REMOVED lines=8> */
[----:B------:R1:W-:Y:S01]  /*17630*/  MUFU.EX2 R10, R83 ;  /* 0x00000053000a7308 */ /* 0x0003e20000000800 */
[----:B--2---:R-:W-:-:S07]  /*17640*/  FADD.FTZ R3, R29, R0 ;  /* 0x000000001d037221 */ /* 0x004fce0000010000 */
[----:B------:R-:W2:Y:S01]  /*17650*/  MUFU.EX2 R35, R35 ;  /* 0x0000002300237308 */ /* 0x000ea20000000800 */
[----:B-1----:R-:W-:-:S01]  /*17660*/  FADD.FTZ R83, R15, R54 ;  /* 0x000000360f537221 */ /* 0x002fc20000010000 */
[----:B------:R-:W-:Y:S01]  /*17670*/  FFMA.FTZ R54, R58, UR35, -R11 ;  /* 0x000000233a367c23 */ /* 0x000fe2000801080b */
[----:B0-----:R-:W-:-:S02]  /*17680*/  FADD.FTZ R0, R32, R3 ;  /* 0x0000000320007221 */ /* 0x001fc40000010000 */
[----:B------:R-:W-:-:S03]  /*17690*/  FADD.FTZ R86, R26, R83 ;  /* 0x000000531a567221 */ /* 0x000fc60000010000 */
[----:B------:R-:W0:Y:S01]  /*176a0*/  MUFU.EX2 R36, R36 ;  /* 0x0000002400247308 */ /* 0x000e220000000800 */
[----:B------:R-:W-:-:S04]  /*176b0*/  FADD.FTZ R83, R21, R86 ;  /* 0x0000005615537221 */ /* 0x000fc80000010000 */
[----:B------:R-:W-:-:S03]  /*176c0*/  FADD.FTZ R58, R30, R83 ;  /* 0x000000531e3a7221 */ /* 0x000fc60000010000 */
[----:B------:R-:W1:Y:S01]  /*176d0*/  MUFU.EX2 R37, R37 ;  /* 0x0000002500257308 */ /* 0x000e620000000800 */
[----:B------:R-:W-:-:S01]  /*176e0*/  FADD.FTZ R83, R27, R58 ;  /* 0x0000003a1b537221 */ /* 0x000fc20000010000 */
[----:B--2---:R-:W-:Y:S01]  /*176f0*/  FADD.FTZ R3, R35, R0 ;  /* 0x0000000023037221 */ /* 0x004fe20000010000 */
[----:B------:R-:W-:-:S02]  /*17700*/  FFMA.FTZ R58, R62, UR35, -R11 ;  /* 0x000000233e3a7c23 */ /* 0x000fc4000801080b */
[----:B------:R-:W-:-:S03]  /*17710*/  FADD.FTZ R86, R34, R83 ;  /* 0x0000005322567221 */ /* 0x000fc60000010000 */
[----:B------:R-:W2:Y:S01]  /*17720*/  MUFU.EX2 R40, R40 ;  /* 0x0000002800287308 */ /* 0x000ea20000000800 */
[----:B------:R-:W-:-:S01]  /*17730*/  FADD.FTZ R83, R31, R86 ;  /* 0x000000561f537221 */ /* 0x000fc20000010000 */
[----:B0-----:R-:W-:-:S03]  /*17740*/  FADD.FTZ R0, R36, R3 ;  /* 0x0000000324007221 */ /* 0x001fc60000010000 */
[----:B------:R-:W-:-:S03]  /*17750*/  FADD.FTZ R62, R38, R83 ;  /* 0x00000053263e7221 */ /* 0x000fc60000010000 */
[----:B------:R-:W0:Y:S01]  /*17760*/  MUFU.EX2 R41, R41 ;  /* 0x0000002900297308 */ /* 0x000e220000000800 */
[----:B-1----:R-:W-:-:S01]  /*17770*/  FADD.FTZ R3, R37, R0 ;  /* 0x0000000025037221 */ /* 0x002fc20000010000 */
[----:B------:R-:W-:Y:S01]  /*17780*/  FADD.FTZ R83, R33, R62 ;  /* 0x0000003e21537221 */ /* 0x000fe20000010000 */
[----:B------:R-:W-:-:S03]  /*17790*/  FFMA.FTZ R62, R66, UR35, -R11 ;  /* 0x00000023423e7c23 */ /* 0x000fc6000801080b */
[----:B------:R-:W-:Y:S02]  /*177a0*/  FADD.FTZ R86, R42, R83 ;  /* 0x000000532a567221 */ /* 0x000fe40000010000 */
[----:B------:R-:W1:Y:S01]  /*177b0*/  MUFU.EX2 R44, R44 ;  /* 0x0000002c002c7308 */ /* 0x000e620000000800 */
[----:B--2---:R-:W-:-:S01]  /*177c0*/  FADD.FTZ R0, R40, R3 ;  /* 0x0000000328007221 */ /* 0x004fc20000010000 */
[----:B------:R-:W-:-:S04]  /*177d0*/  FADD.FTZ R83, R39, R86 ;  /* 0x0000005627537221 */ /* 0x000fc80000010000 */
[----:B------:R-:W-:Y:S02]  /*177e0*/  FADD.FTZ R66, R46, R83 ;  /* 0x000000532e427221 */ /* 0x000fe40000010000 */
[----:B------:R-:W2:Y:S01]  /*177f0*/  MUFU.EX2 R45, R45 ;  /* 0x0000002d002d7308 */ /* 0x000ea20000000800 */
[----:B0-----:R-:W-:-:S01]  /*17800*/  FADD.FTZ R3, R41, R0 ;  /* 0x0000000029037221 */ /* 0x001fc20000010000 */
[----:B------:R-:W-:Y:S01]  /*17810*/  FADD.FTZ R83, R43, R66 ;  /* 0x000000422b537221 */ /* 0x000fe20000010000 */
[----:B------:R-:W-:-:S03]  /*17820*/  FFMA.FTZ R66, R70, UR35, -R11 ;  /* 0x0000002346427c23 */ /* 0x000fc6000801080b */
[----:B------:R-:W-:Y:S02]  /*17830*/  FADD.FTZ R86, R50, R83 ;  /* 0x0000005332567221 */ /* 0x000fe40000010000 */
[----:B------:R-:W0:Y:S01]  /*17840*/  MUFU.EX2 R81, R81 ;  /* 0x0000005100517308 */ /* 0x000e220000000800 */
[----:B-1----:R-:W-:-:S01]  /*17850*/  FADD.FTZ R0, R44, R3 ;  /* 0x000000032c007221 */ /* 0x002fc20000010000 */
[----:B------:R-:W-:-:S04]  /*17860*/  FADD.FTZ R83, R9, R86 ;  /* 0x0000005609537221 */ /* 0x000fc80000010000 */
[----:B------:R-:W-:Y:S02]  /*17870*/  FADD.FTZ R70, R82, R83 ;  /* 0x0000005352467221 */ /* 0x000fe40000010000 */
[----:B------:R-:W1:Y:S01]  /*17880*/  MUFU.EX2 R8, R8 ;  /* 0x0000000800087308 */ /* 0x000e620000000800 */
[----:B--2---:R-:W-:-:S01]  /*17890*/  FADD.FTZ R3, R45, R0 ;  /* 0x000000002d037221 */ /* 0x004fc20000010000 */
[----:B------:R-:W-:Y:S01]  /*178a0*/  FADD.FTZ R83, R49, R70 ;  /* 0x0000004631537221 */ /* 0x000fe20000010000 */
[----:B------:R-:W-:-:S01]  /*178b0*/  FFMA.FTZ R70, R74, UR35, -R11 ;  /* 0x000000234a467c23 */ /* 0x000fc2000801080b */
[----:B------:R-:W-:Y:S01]  /*178c0*/  FFMA.FTZ R11, R80, UR35, -R11 ;  /* 0x00000023500b7c23 */ /* 0x000fe2000801080b */
[----:B------:R-:W-:-:S01]  /*178d0*/  FADD.FTZ R0, R10, R3 ;  /* 0x000000030a007221 */ /* 0x000fc20000010000 */
[----:B------:R-:W-:Y:S02]  /*178e0*/  FADD.FTZ R86, R56, R83 ;  /* 0x0000005338567221 */ /* 0x000fe40000010000 */
[----:B------:R-:W2:Y:S01]  /*178f0*/  MUFU.EX2 R51, R51 ;  /* 0x0000003300337308 */ /* 0x000ea20000000800 */
[----:B0-----:R-:W-:-:S01]  /*17900*/  FADD.FTZ R3, R81, R0 ;  /* 0x0000000051037221 */ /* 0x001fc20000010000 */
[----:B------:R-:W-:-:S06]  /*17910*/  FADD.FTZ R83, R53, R86 ;  /* 0x0000005635537221 */ /* 0x000fcc0000010000 */
        /* <DEDUP_REMOVED lines=48> */
[----:B------:R-:W-:Y:S01]  /*17c20*/  FADD.FTZ R3, R84, R3 ;  /* 0x0000000354037221 */ /* 0x000fe20000010000 */
[----:B-1----:R-:W-:-:S04]  /*17c30*/  FADD.FTZ R0, R85, R0 ;  /* 0x0000000055007221 */ /* 0x002fc80000010000 */
[----:B--2---:R-:W-:Y:S01]  /*17c40*/  FADD.FTZ R0, R11, R0 ;  /* 0x000000000b007221 */ /* 0x004fe20000010000 */
[----:B------:R-:W-:Y:S06]  /*17c50*/  @!P0 BRA `(.L_x_1581) ;  /* 0x0000000000048947 */ /* 0x000fec0003800000 */
[----:B------:R-:W-:Y:S01]  /*17c60*/  BPT.TRAP 0x1 ;  /* 0x000000040000795c */ /* 0x000fe20000300000 */
.L_x_1581:
[----:B------:R-:W-:Y:S01]  /*17c70*/  F2FP.SATFINITE.E4M3.F32.PACK_AB_MERGE_C R15, R26, R15, RZ ;  /* 0x0000000f1a0f723e */ /* 0x000fe200048070ff */
[-C--:B------:R-:W-:Y:S01]  /*17c80*/  FMUL.FTZ R88, R88, R77.reuse ;  /* 0x0000004d58587220 */ /* 0x080fe20000410000 */
[----:B------:R-:W-:Y:S01]  /*17c90*/  F2FP.SATFINITE.E4M3.F32.PACK_AB_MERGE_C R52, R55, R52, RZ ;  /* 0x000000343734723e */ /* 0x000fe200048070ff */
[-C--:B------:R-:W-:Y:S01]  /*17ca0*/  FMUL.FTZ R89, R89, R77.reuse ;  /* 0x0000004d59597220 */ /* 0x080fe20000410000 */
[----:B------:R-:W-:Y:S01]  /*17cb0*/  F2FP.SATFINITE.E4M3.F32.PACK_AB_MERGE_C R164, R7, R20, R15 ;  /* 0x0000001407a4723e */ /* 0x000fe2000480700f */
[----:B------:R-:W-:Y:S01]  /*17cc0*/  IMAD R7, R169, 0x8, R16 ;  /* 0x00000008a9077824 */ /* 0x000fe200078e0210 */
[----:B------:R-:W-:Y:S01]  /*17cd0*/  ISETP.GT.AND P4, PT, R5, R14, PT ;  /* 0x0000000e0500720c */ /* 0x000fe20003f84270 */
[-C--:B------:R-:W-:Y:S01]  /*17ce0*/  FMUL.FTZ R92, R92, R77.reuse ;  /* 0x0000004d5c5c7220 */ /* 0x080fe20000410000 */
[----:B------:R-:W-:Y:S01]  /*17cf0*/  F2FP.SATFINITE.E4M3.F32.PACK_AB_MERGE_C R157, R51, R8, R52 ;  /* 0x00000008339d723e */ /* 0x000fe20004807034 */
[----:B------:R-:W-:Y:S01]  /*17d00*/  IMAD.U32 R8, RZ, RZ, UR40 ;  /* 0x00000028ff087e24 */ /* 0x000fe2000f8e00ff */
        /* <DEDUP_REMOVED lines=97> */
[----:B0-----:R-:W-:Y:S06]  /*18320*/  @P4 BRA `(.L_x_1582) ;  /* 0xffffffc800084947 */ /* 0x001fec000383ffff */
[----:B------:R-:W-:Y:S01]  /*18330*/  IMAD.MOV.U32 R10, RZ, RZ, R47 ;  /* 0x000000ffff0a7224 */ /* 0x000fe200078e002f */
[----:B------:R-:W-:Y:S01]  /*18340*/  MOV R169, R13 ;  /* 0x0000000d00a97202 */ /* 0x000fe20000000f00 */
[----:B------:R-:W-:Y:S02]  /*18350*/  IMAD.MOV.U32 R11, RZ, RZ, R6 ;  /* 0x000000ffff0b7224 */ /* 0x000fe400078e0006 */
[----:B------:R-:W-:-:S07]  /*18360*/  IMAD.MOV.U32 R18, RZ, RZ, R12 ;  /* 0x000000ffff127224 */ /* 0x000fce00078e000c */
.L_x_1563:
        /* <DEDUP_REMOVED lines=24> */
.L_x_1585:
[----:B------:R-:W-:-:S13]  /*184f0*/  ISETP.NE.AND P2, PT, R13, 0x1, PT ;  /* 0x000000010d00780c */ /* 0x000fda0003f45270 */
[----:B------:R-:W0:Y:S02]  /*18500*/  @P2 LDC.64 R8, c[0x0][0x9e8] ;  /* 0x00027a00ff082b82 */ /* 0x000e240000000a00 */
[----:B0-----:R-:W-:-:S05]  /*18510*/  @P2 IMAD.HI.U32 R8, R6, R8, RZ ;  /* 0x0000000806082227 */ /* 0x001fca00078e00ff */
[----:B------:R-:W-:-:S07]  /*18520*/  @P2 SHF.R.U32.HI R6, RZ, R9, R8 ;  /* 0x00000009ff062219 */ /* 0x000fce0000011608 */
.L_x_1586:
[----:B------:R-:W-:Y:S05]  /*18530*/  BSYNC B0 ;  /* 0x0000000000007941 */ /* 0x000fea0003800000 */
.L_x_1584:
[----:B------:R-:W-:-:S05]  /*18540*/  IMAD R6, R6, R13, RZ ;  /* 0x0000000d06067224 */ /* 0x000fca00078e02ff */
[----:B------:R-:W-:-:S07]  /*18550*/  VIMNMX R7, R7, R6, !PT ;  /* 0x0000000607077248 */ /* 0x000fce0007fe0100 */
.L_x_1583:
[----:B------:R-:W-:-:S05]  /*18560*/  VIADD R7, R7, 0x7f ;  /* 0x0000007f07077836 */ /* 0x000fca0000000000 */
[----:B------:R-:W-:-:S04]  /*18570*/  SHF.R.S32.HI R6, RZ, 0x1f, R7 ;  /* 0x0000001fff067819 */ /* 0x000fc80000011407 */
[----:B------:R-:W-:-:S04]  /*18580*/  LEA.HI R6, R6, R7, RZ, 0x7 ;  /* 0x0000000706067211 */ /* 0x000fc800078f38ff */
[----:B------:R-:W-:-:S04]  /*18590*/  SHF.R.S32.HI R6, RZ, 0x7, R6 ;  /* 0x00000007ff067819 */ /* 0x000fc80000011406 */
[----:B------:R-:W-:-:S04]  /*185a0*/  VIMNMX R12, R177, R6, !PT ;  /* 0x00000006b10c7248 */ /* 0x000fc80007fe0100 */
[----:B------:R-:W-:-:S13]  /*185b0*/  ISETP.GE.AND P2, PT, R5, R12, PT ;  /* 0x0000000c0500720c */ /* 0x000fda0003f46270 */
[----:B------:R-:W-:Y:S05]  /*185c0*/  @!P2 BRA `(.L_x_1587) ;  /* 0x000000280004a947 */ /* 0x000fea0003800000 */
[----:B------:R-:W-:Y:S02]  /*185d0*/  IMAD.MOV.U32 R15, RZ, RZ, R10 ;  /* 0x000000ffff0f7224 */ /* 0x000fe400078e000a */
[----:B------:R-:W-:Y:S02]  /*185e0*/  IMAD.MOV.U32 R14, RZ, RZ, R11 ;  /* 0x000000ffff0e7224 */ /* 0x000fe400078e000b */
[----:B------:R-:W-:-:S07]  /*185f0*/  IMAD.MOV.U32 R20, RZ, RZ, R18 ;  /* 0x000000ffff147224 */ /* 0x000fce00078e0012 */
.L_x_1598:
        /* <DEDUP_REMOVED lines=8> */
.L_x_1589:
[----:B------:R-:W-:-:S05]  /*18680*/  VIADD R6, R169, 0x1 ;  /* 0x00000001a9067836 */ /* 0x000fca0000000000 */
[----:B------:R-:W-:-:S04]  /*18690*/  ISETP.NE.AND P3, PT, R6, 0x2, PT ;  /* 0x000000020600780c */ /* 0x000fc80003f65270 */
[----:B------:R-:W-:Y:S02]  /*186a0*/  SEL R7, R6, RZ, P3 ;  /* 0x000000ff06077207 */ /* 0x000fe40001800000 */
[----:B------:R-:W-:-:S03]  /*186b0*/  SHF.L.U32 R6, R18, 0x1f, RZ ;  /* 0x0000001f12067819 */ /* 0x000fc600000006ff */
[----:B------:R-:W-:-:S04]  /*186c0*/  IMAD R7, R7, 0x8, R16 ;  /* 0x0000000807077824 */ /* 0x000fc800078e0210 */
[----:B------:R0:W1:Y:S01]  /*186d0*/  SYNCS.PHASECHK.TRANS64.TRYWAIT P3, [R7+URZ+0x22830], R6 ;  /* 0x02283006070075a7 */ /* 0x000062000806017f */
[----:B------:R-:W-:Y:S05]  /*186e0*/  @!P0 BRA `(.L_x_1590) ;  /* 0x0000000000048947 */ /* 0x000fea0003800000 */
[----:B------:R-:W-:Y:S01]  /*186f0*/  BPT.TRAP 0x1 ;  /* 0x000000040000795c */ /* 0x000fe20000300000 */
.L_x_1590:
[----:B------:R-:W-:Y:S04]  /*18700*/  BSSY B0, `(.L_x_1588) ;  /* 0x0000004000007945 */ /* 0x000fe80003800000 */
[----:B-1----:R-:W-:Y:S05]  /*18710*/  @P3 BRA `(.L_x_1591) ;  /* 0x0000000000083947 */ /* 0x002fea0003800000 */
[----:B------:R-:W1:Y:S02]  /*18720*/  SYNCS.PHASECHK.TRANS64.TRYWAIT P3, [R7+URZ+0x22830], R6 ;  /* 0x02283006070075a7 */ /* 0x000e64000806017f */
[----:B-1----:R-:W-:Y:S05]  /*18730*/  @!P3 BRA `(.L_x_1592) ;  /* 0x0000010800a8b947 */ /* 0x002fea0003800000 */
.L_x_1591:
[----:B------:R-:W-:Y:S05]  /*18740*/  BSYNC B0 ;  /* 0x0000000000007941 */ /* 0x000fea0003800000 */
.L_x_1588:
[----:B------:R-:W2:Y:S01]  /*18750*/  S2R R8, SR_TID.X ;  /* 0x0000000000087919 */ /* 0x000ea20000002100 */
[----:B01----:R-:W-:Y:S01]  /*18760*/  IMAD.MOV.U32 R7, RZ, RZ, -0x7fffffe0 ;  /* 0x80000020ff077424 */ /* 0x003fe200078e00ff */
[----:B------:R-:W-:Y:S05]  /*18770*/  WARPSYNC.ALL ;  /* 0x0000000000007948 */ /* 0x000fea0003800000 */
[----:B------:R-:W-:Y:S01]  /*18780*/  R2UR UR31, R7 ;  /* 0x00000000071f72ca */ /* 0x000fe200000e0000 */
[----:B------:R-:W-:Y:S02]  /*18790*/  VIADD R13, R169, 0x1 ;  /* 0x00000001a90d7836 */ /* 0x000fe40000000000 */
[----:B------:R-:W-:-:S03]  /*187a0*/  IMAD.MOV.U32 R9, RZ, RZ, -0x7fffffe0 ;  /* 0x80000020ff097424 */ /* 0x000fc600078e00ff */
[----:B------:R-:W-:Y:S02]  /*187b0*/  ISETP.NE.AND P3, PT, R13, 0x2, PT ;  /* 0x000000020d00780c */ /* 0x000fe40003f65270 */
[----:B------:R-:W-:Y:S01]  /*187c0*/  R2UR UR11, R9 ;  /* 0x00000000090b72ca */ /* 0x000fe200000e0000 */
[----:B------:R-:W-:Y:S01]  /*187d0*/  IMAD.MOV.U32 R9, RZ, RZ, -0x7fffffe0 ;  /* 0x80000020ff097424 */ /* 0x000fe200078e00ff */
[----:B------:R-:W-:-:S04]  /*187e0*/  SEL R13, R13, RZ, P3 ;  /* 0x000000ff0d0d7207 */ /* 0x000fc80001800000 */
[----:B------:R-:W-:Y:S01]  /*187f0*/  R2UR UR15, R9 ;  /* 0x00000000090f72ca */ /* 0x000fe200000e0000 */
[----:B------:R-:W-:Y:S01]  /*18800*/  IMAD R6, R13, 0x600, R4 ;  /* 0x000006000d067824 */ /* 0x000fe200078e0204 */
[----:B------:R-:W-:-:S04]  /*18810*/  MOV R9, 0x80000020 ;  /* 0x8000002000097802 */ /* 0x000fc80000000f00 */
[----:B------:R-:W-:Y:S02]  /*18820*/  R2UR UR30, R6 ;  /* 0x00000000061e72ca */ /* 0x000fe400000e0000 */
[----:B------:R-:W-:Y:S01]  /*18830*/  R2UR UR19, R9 ;  /* 0x00000000091372ca */ /* 0x000fe200000e0000 */
[----:B------:R-:W-:Y:S01]  /*18840*/  IMAD.MOV.U32 R9, RZ, RZ, -0x7fffffe0 ;  /* 0x80000020ff097424 */ /* 0x000fe200078e00ff */
[----:B--2---:R-:W-:-:S04]  /*18850*/  SHF.R.U32.HI R8, RZ, 0x7, R8 ;  /* 0x00000007ff087819 */ /* 0x004fc80000011608 */
[----:B------:R-:W-:Y:S01]  /*18860*/  R2UR UR23, R9 ;  /* 0x00000000091772ca */ /* 0x000fe200000e0000 */
        /* <DEDUP_REMOVED lines=35> */
.L_x_1594:
[----:B------:R-:W-:Y:S01]  /*18aa0*/  SHF.L.U32 R6, R20, 0x1f, RZ ;  /* 0x0000001f14067819 */ /* 0x000fe200000006ff */
[----:B------:R-:W-:-:S04]  /*18ab0*/  IMAD R7, R169, 0x8, R16 ;  /* 0x00000008a9077824 */ /* 0x000fc800078e0210 */
[----:B------:R0:W1:Y:S01]  /*18ac0*/  SYNCS.PHASECHK.TRANS64.TRYWAIT P2, [R7+URZ+0x22850], R6 ;  /* 0x02285006070075a7 */ /* 0x000062000804017f */
[----:B------:R-:W-:Y:S05]  /*18ad0*/  @!P0 BRA `(.L_x_1595) ;  /* 0x0000000000048947 */ /* 0x000fea0003800000 */
[----:B------:R-:W-:Y:S01]  /*18ae0*/  BPT.TRAP 0x1 ;  /* 0x000000040000795c */ /* 0x000fe20000300000 */
.L_x_1595:
[----:B-1----:R-:W-:Y:S05]  /*18af0*/  @P2 BRA `(.L_x_1593) ;  /* 0x0000000000082947 */ /* 0x002fea0003800000 */
[----:B------:R-:W1:Y:S02]  /*18b00*/  SYNCS.PHASECHK.TRANS64.TRYWAIT P2, [R7+URZ+0x22850], R6 ;  /* 0x02285006070075a7 */ /* 0x000e64000804017f */
[----:B-1----:R-:W-:Y:S05]  /*18b10*/  @!P2 BRA `(.L_x_1596) ;  /* 0x0000010400c4a947 */ /* 0x002fea0003800000 */
.L_x_1593:
[----:B01----:R-:W-:Y:S01]  /*18b20*/  VIADD R6, R16, 0x400 ;  /* 0x0000040010067836 */ /* 0x003fe20000000000 */
[----:B------:R-:W-:Y:S05]  /*18b30*/  WARPSYNC.ALL ;  /* 0x0000000000007948 */ /* 0x000fea0003800000 */
[----:B------:R-:W-:-:S04]  /*18b40*/  SHF.R.U32.HI R6, RZ, 0x4, R6 ;  /* 0x00000004ff067819 */ /* 0x000fc80000011606 */
[----:B------:R-:W-:-:S04]  /*18b50*/  LOP3.LUT R6, R6, 0x3fff, RZ, 0xc0, !PT ;  /* 0x00003fff06067812 */ /* 0x000fc800078ec0ff */
[----:B------:R-:W-:Y:S01]  /*18b60*/  LOP3.LUT R6, R6, 0x10000, RZ, 0xfc, !PT ;  /* 0x0001000006067812 */ /* 0x000fe200078efcff */
        /* <DEDUP_REMOVED lines=73> */
[----:B------:R-:W-:Y:S01]  /*19000*/  FMUL.FTZ R81, R2, R87 ;  /* 0x0000005702517220 */ /* 0x000fe20000410000 */
[----:B------:R-:W-:-:S02]  /*19010*/  IMAD R6, R169, 0x400, R6 ;  /* 0x00000400a9067824 */ /* 0x000fc400078e0206 */
[----:B------:R-:W-:Y:S01]  /*19020*/  FMUL.FTZ R83, R2, R85 ;  /* 0x0000005502537220 */ /* 0x000fe20000410000 */
[----:B------:R-:W-:Y:S01]  /*19030*/  WARPGROUP.ARRIVE ;  /* 0x00000000000079c5 */ /* 0x000fe20000000000 */
[----:B------:R-:W-:Y:S01]  /*19040*/  UMOV UR35, UR6 ;  /* 0x0000000600237c82 */ /* 0x000fe20008000000 */
[----:B------:R-:W0:Y:S01]  /*19050*/  MUFU.TANH R31, R31 ;  /* 0x0000001f001f7308 */ /* 0x000e220000002400 */
[----:B-1----:R-:W-:Y:S01]  /*19060*/  FMNMX.FTZ R10, R30, R11, !PT ;  /* 0x0000000b1e0a7209 */ /* 0x002fe20007810000 */
[----:B------:R-:W-:Y:S01]  /*19070*/  IMAD.U32 R220, RZ, RZ, UR35 ;  /* 0x00000023ffdc7e24 */ /* 0x000fe2000f8e00ff */
[----:B------:R-:W-:Y:S01]  /*19080*/  R2UR UR10, R6 ;  /* 0x00000000060a72ca */ /* 0x000fe200000e0000 */
[----:B------:R-:W1:Y:S04]  /*19090*/  S2R R219, SR_TID.X ;  /* 0x0000000000db7919 */ /* 0x000e680000002100 */
[----:B------:R-:W3:Y:S01]  /*190a0*/  MUFU.TANH R28, R28 ;  /* 0x0000001c001c7308 */ /* 0x000ee20000002400 */
[----:B--2---:R-:W-:-:S07]  /*190b0*/  FMNMX.FTZ R7, R24, R7, !PT ;  /* 0x0000000718077209 */ /* 0x004fce0007810000 */
[----:B------:R-:W2:Y:S01]  /*190c0*/  MUFU.TANH R29, R29 ;  /* 0x0000001d001d7308 */ /* 0x000ea20000002400 */
[----:B0-----:R-:W-:-:S07]  /*190d0*/  FMNMX.FTZ R11, R31, R10, !PT ;  /* 0x0000000a1f0b7209 */ /* 0x001fce0007810000 */
[----:B------:R-:W0:Y:S01]  /*190e0*/  MUFU.TANH R34, R34 ;  /* 0x0000002200227308 */ /* 0x000e220000002400 */
[----:B---3--:R-:W-:-:S07]  /*190f0*/  FMNMX.FTZ R10, R28, R7, !PT ;  /* 0x000000071c0a7209 */ /* 0x008fce0007810000 */
[----:B------:R-:W3:Y:S01]  /*19100*/  MUFU.TANH R35, R35 ;  /* 0x0000002300237308 */ /* 0x000ee20000002400 */
[----:B--2---:R-:W-:Y:S02]  /*19110*/  FMNMX.FTZ R7, R29, R10, !PT ;  /* 0x0000000a1d077209 */ /* 0x004fe40007810000 */
[----:B-1----:R-:W-:-:S05]  /*19120*/  SHF.R.U32.HI R219, RZ, 0x7, R219 ;  /* 0x00000007ffdb7819 */ /* 0x002fca00000116db */
[----:B------:R-:W1:Y:S01]  /*19130*/  MUFU.TANH R32, R32 ;  /* 0x0000002000207308 */ /* 0x000e620000002400 */
[----:B0-----:R-:W-:-:S07]  /*19140*/  FMNMX.FTZ R72, R34, R11, !PT ;  /* 0x0000000b22487209 */ /* 0x001fce0007810000 */
[----:B------:R-:W0:Y:S01]  /*19150*/  MUFU.TANH R33, R33 ;  /* 0x0000002100217308 */ /* 0x000e220000002400 */
[----:B---3--:R-:W-:-:S07]  /*19160*/  FMNMX.FTZ R11, R35, R72, !PT ;  /* 0x00000048230b7209 */ /* 0x008fce0007810000 */
        /* <DEDUP_REMOVED lines=8> */
[C---:B------:R-:W-:Y:S01]  /*191f0*/  FMUL.FTZ R72, R2.reuse, R78 ;  /* 0x0000004e02487220 */ /* 0x040fe20000410000 */
[----:B------:R-:W-:-:S05]  /*19200*/  FMUL.FTZ R78, R2, R80 ;  /* 0x00000050024e7220 */ /* 0x000fca0000410000 */
        /* <DEDUP_REMOVED lines=32> */
[C---:B------:R-:W-:Y:S01]  /*19410*/  FMUL.FTZ R76, R2.reuse, R82 ;  /* 0x00000052024c7220 */ /* 0x040fe20000410000 */
[----:B------:R-:W-:-:S05]  /*19420*/  FMUL.FTZ R82, R2, R84 ;  /* 0x0000005402527220 */ /* 0x000fca0000410000 */
        /* <DEDUP_REMOVED lines=48> */
[----:B0-----:R-:W-:-:S05]  /*19730*/  FMNMX.FTZ R7, R81, R10, !PT ;  /* 0x0000000a51077209 */ /* 0x001fca0007810000 */
[----:B------:R-:W0:Y:S02]  /*19740*/  SHFL.BFLY PT, R86, R7, 0x2, 0x1f ;  /* 0x0c401f0007567f89 */ /* 0x000e2400000e0000 */
[----:B------:R-:W3:Y:S01]  /*19750*/  MUFU.TANH R78, R78 ;  /* 0x0000004e004e7308 */ /* 0x000ee20000002400 */
[----:B--2---:R-:W-:-:S07]  /*19760*/  FMNMX.FTZ R84, R74, R11, !PT ;  /* 0x0000000b4a547209 */ /* 0x004fce0007810000 */
[----:B------:R-:W2:Y:S01]  /*19770*/  MUFU.TANH R79, R79 ;  /* 0x0000004f004f7308 */ /* 0x000ea20000002400 */
[----:B-1----:R-:W-:-:S07]  /*19780*/  FMNMX.FTZ R11, R75, R84, !PT ;  /* 0x000000544b0b7209 */ /* 0x002fce0007810000 */
[----:B------:R-:W1:Y:S01]  /*19790*/  MUFU.TANH R82, R82 ;  /* 0x0000005200527308 */ /* 0x000e620000002400 */
[----:B---3--:R-:W-:Y:S02]  /*197a0*/  FMNMX.FTZ R84, R78, R11, !PT ;  /* 0x0000000b4e547209 */ /* 0x008fe40007810000 */
[----:B0-----:R-:W-:Y:S01]  /*197b0*/  FMNMX.FTZ R86, R7, R86, !PT ;  /* 0x0000005607567209 */ /* 0x001fe20007810000 */
[----:B------:R-:W-:-:S04]  /*197c0*/  IMAD.MOV.U32 R7, RZ, RZ, 0x40000040 ;  /* 0x40000040ff077424 */ /* 0x000fc800078e00ff */
[----:B------:R-:W0:Y:S01]  /*197d0*/  MUFU.TANH R83, R83 ;  /* 0x0000005300537308 */ /* 0x000e220000002400 */
[----:B--2---:R-:W-:Y:S01]  /*197e0*/  FMNMX.FTZ R11, R79, R84, !PT ;  /* 0x000000544f0b7209 */ /* 0x004fe20007810000 */
[----:B------:R-:W-:Y:S01]  /*197f0*/  SHFL.BFLY PT, R87, R86, 0x1, 0x1f ;  /* 0x0c201f0056577f89 */ /* 0x000fe200000e0000 */
[----:B------:R-:W-:Y:S02]  /*19800*/  R2UR UR11, R7 ;  /* 0x00000000070b72ca */ /* 0x000fe400000e0000 */
[----:B-1----:R-:W-:-:S11]  /*19810*/  FMNMX.FTZ R84, R82, R11, !PT ;  /* 0x0000000b52547209 */ /* 0x002fd60007810000 */
[----:B------:R-:W-:Y:S01]  /*19820*/  QGMMA.64x128x32.F32.E4M3.E4M3 R88, R164, gdesc[UR8], R88, gsb0 ;  /* 0x01e00008a4587df3 */ /* 0x000fe20008000858 */
[----:B0-----:R-:W-:-:S05]  /*19830*/  FMNMX.FTZ R84, R83, R84, !PT ;  /* 0x0000005453547209 */ /* 0x001fca0007810000 */
[----:B------:R-:W0:Y:S02]  /*19840*/  SHFL.BFLY PT, R11, R84, 0x2, 0x1f ;  /* 0x0c401f00540b7f89 */ /* 0x000e2400000e0000 */
[----:B0-----:R-:W-:-:S05]  /*19850*/  FMNMX.FTZ R85, R84, R11, !PT ;  /* 0x0000000b54557209 */ /* 0x001fca0007810000 */
[----:B------:R-:W0:Y:S02]  /*19860*/  SHFL.BFLY PT, R10, R85, 0x1, 0x1f ;  /* 0x0c201f00550a7f89 */ /* 0x000e2400000e0000 */
[----:B0-----:R-:W-:Y:S02]  /*19870*/  FMNMX.FTZ R11, R85, R10, !PT ;  /* 0x0000000a550b7209 */ /* 0x001fe40007810000 */
[----:B------:R-:W-:-:S03]  /*19880*/  FMNMX.FTZ R10, R86, R87, !PT ;  /* 0x00000057560a7209 */ /* 0x000fc60007810000 */
[C---:B------:R-:W-:Y:S01]  /*19890*/  FADD.FTZ R14, -R11.reuse, R14 ;  /* 0x0000000e0b0e7221 */ /* 0x040fe20000010100 */
[----:B------:R-:W-:-:S01]  /*198a0*/  FFMA.FTZ R220, R11, R220, -8 ;  /* 0xc10000000bdc7423 */ /* 0x000fc200000100dc */
[----:B------:R-:W-:Y:S02]  /*198b0*/  FADD.FTZ R15, -R10, R15 ;  /* 0x0000000f0a0f7221 */ /* 0x000fe40000010100 */
[----:B------:R-:W-:Y:S01]  /*198c0*/  FMUL.FTZ R14, R14, UR35 ;  /* 0x000000230e0e7c20 */ /* 0x000fe20008410000 */
[--C-:B------:R-:W-:Y:S01]  /*198d0*/  FFMA.FTZ R87, R9, UR35, -R220.reuse ;  /* 0x0000002309577c23 */ /* 0x100fe200080108dc */
[----:B------:R-:W-:Y:S01]  /*198e0*/  FMUL.FTZ R15, R15, UR35 ;  /* 0x000000230f0f7c20 */ /* 0x000fe20008410000 */
[----:B------:R-:W-:Y:S01]  /*198f0*/  IMAD.MOV.U32 R9, RZ, RZ, 0x40000040 ;  /* 0x40000040ff097424 */ /* 0x000fe200078e00ff */
[----:B------:R0:W-:Y:S01]  /*19900*/  MUFU.EX2 R84, R14 ;  /* 0x0000000e00547308 */ /* 0x0001e20000000800 */
        /* <DEDUP_REMOVED lines=8> */
[----:B0-----:R-:W-:-:S02]  /*19990*/  VIADD R14, R6, 0x2 ;  /* 0x00000002060e7836 */ /* 0x001fc40000000000 */
[--C-:B------:R-:W-:Y:S01]  /*199a0*/  FFMA.FTZ R46, R47, UR35, -R220.reuse ;  /* 0x000000232f2e7c23 */ /* 0x100fe200080108dc */
[----:B------:R-:W-:-:S01]  /*199b0*/  FFMA.FTZ R47, R55, UR35, -R220 ;  /* 0x00000023372f7c23 */ /* 0x000fc200080108dc */
[--C-:B------:R-:W-:Y:S01]  /*199c0*/  FFMA.FTZ R55, R70, UR35, -R220.reuse ;  /* 0x0000002346377c23 */ /* 0x100fe200080108dc */
[----:B------:R-:W-:-:S01]  /*199d0*/  FFMA.FTZ R70, R79, UR35, -R220 ;  /* 0x000000234f467c23 */ /* 0x000fc200080108dc */
[----:B------:R-:W-:Y:S01]  /*199e0*/  R2UR UR10, R14 ;  /* 0x000000000e0a72ca */ /* 0x000fe200000e0000 */
[----:B------:R-:W-:-:S01]  /*199f0*/  FFMA.FTZ R14, R56, UR35, -R220 ;  /* 0x00000023380e7c23 */ /* 0x000fc200080108dc */
[----:B------:R-:W0:Y:S01]  /*19a00*/  MUFU.EX2 R87, R87 ;  /* 0x0000005700577308 */ /* 0x000e220000000800 */
[----:B-1----:R-:W-:Y:S02]  /*19a10*/  IMAD.MOV.U32 R15, RZ, RZ, 0x40000040 ;  /* 0x40000040ff0f7424 */ /* 0x002fe400078e00ff */
[--C-:B------:R-:W-:Y:S01]  /*19a20*/  FFMA.FTZ R56, R63, UR35, -R220.reuse ;  /* 0x000000233f387c23 */ /* 0x100fe200080108dc */
[----:B------:R-:W-:-:S01]  /*19a30*/  FFMA.FTZ R63, R74, UR35, -R220 ;  /* 0x000000234a3f7c23 */ /* 0x000fc200080108dc */
[--C-:B------:R-:W-:Y:S01]  /*19a40*/  FFMA.FTZ R74, R83, UR35, -R220.reuse ;  /* 0x00000023534a7c23 */ /* 0x100fe200080108dc */
[----:B------:R-:W-:Y:S01]  /*19a50*/  R2UR UR11, R15 ;  /* 0x000000000f0b72ca */ /* 0x000fe200000e0000 */
[--C-:B------:R-:W-:Y:S01]  /*19a60*/  FFMA.FTZ R15, R58, UR35, -R220.reuse ;  /* 0x000000233a0f7c23 */ /* 0x100fe200080108dc */
[----:B------:R-:W-:-:S01]  /*19a70*/  FFMA.FTZ R58, R67, UR35, -R220 ;  /* 0x00000023433a7c23 */ /* 0x000fc200080108dc */
[----:B------:R-:W-:Y:S01]  /*19a80*/  FFMA.FTZ R67, R78, UR35, -R220 ;  /* 0x000000234e437c23 */ /* 0x000fe200080108dc */
[----:B------:R-:W1:Y:S01]  /*19a90*/  MUFU.EX2 R86, R86 ;  /* 0x0000005600567308 */ /* 0x000e620000000800 */
[----:B0-----:R-:W-:-:S07]  /*19aa0*/  FFMA.FTZ R3, R84, R3, R87 ;  /* 0x0000000354037223 */ /* 0x001fce0000010057 */
[----:B------:R-:W0:Y:S08]  /*19ab0*/  MUFU.EX2 R21, R21 ;  /* 0x0000001500157308 */ /* 0x000e300000000800 */
[----:B------:R-:W-:Y:S08]  /*19ac0*/  MUFU.EX2 R25, R25 ;  /* 0x0000001900197308 */ /* 0x000ff00000000800 */
[----:B------:R-:W-:Y:S08]  /*19ad0*/  MUFU.EX2 R30, R30 ;  /* 0x0000001e001e7308 */ /* 0x000ff00000000800 */
[----:B------:R-:W-:Y:S08]  /*19ae0*/  MUFU.EX2 R31, R31 ;  /* 0x0000001f001f7308 */ /* 0x000ff00000000800 */
[----:B------:R-:W-:Y:S01]  /*19af0*/  MUFU.EX2 R38, R38 ;  /* 0x0000002600267308 */ /* 0x000fe20000000800 */
[----:B------:R-:W-:-:S02]  /*19b00*/  WARPGROUP.DEPBAR.LE gsb0, 0x0 ;  /* 0x00008000000079c5 */ /* 0x000fc40000010000 */
[----:B------:R-:W-:Y:S01]  /*19b10*/  WARPGROUP.ARRIVE ;  /* 0x00000000000079c5 */ /* 0x000fe20000000000 */
[----:B------:R-:W-:-:S01]  /*19b20*/  FFMA.FTZ R166, R53, UR35, -R220 ;  /* 0x0000002335a67c23 */ /* 0x000fc200080108dc */
[--C-:B------:R-:W-:Y:S01]  /*19b30*/  FFMA.FTZ R53, R66, UR35, -R220.reuse ;  /* 0x0000002342357c23 */ /* 0x100fe200080108dc */
[----:B------:R-:W-:-:S01]  /*19b40*/  FFMA.FTZ R66, R75, UR35, -R220 ;  /* 0x000000234b427c23 */ /* 0x000fc200080108dc */
[----:B------:R-:W-:Y:S02]  /*19b50*/  IMAD.U32 R75, RZ, RZ, UR35 ;  /* 0x00000023ff4b7e24 */ /* 0x000fe4000f8e00ff */
[----:B------:R-:W-:-:S01]  /*19b60*/  FFMA.FTZ R164, R27, UR35, -R220 ;  /* 0x000000231ba47c23 */ /* 0x000fc200080108dc */
[----:B------:R-:W-:Y:S01]  /*19b70*/  QGMMA.64x128x32.F32.E4M3.E4M3 R88, R160, gdesc[UR8], R88, gsb0 ;  /* 0x01e00008a0587df3 */ /* 0x000fe20008000858 */
[----:B------:R-:W-:Y:S01]  /*19b80*/  R2UR UR11, R9 ;  /* 0x00000000090b72ca */ /* 0x000fe200000e0000 */
[----:B------:R-:W-:Y:S01]  /*19b90*/  FFMA.FTZ R75, R10, R75, -8 ;  /* 0xc10000000a4b7423 */ /* 0x000fe2000001004b */
[----:B------:R-:W-:-:S01]  /*19ba0*/  FFMA.FTZ R27, R34, UR35, -R220 ;  /* 0x00000023221b7c23 */ /* 0x000fc200080108dc */
[----:B------:R-:W-:Y:S01]  /*19bb0*/  FFMA.FTZ R34, R35, UR35, -R220 ;  /* 0x0000002323227c23 */ /* 0x000fe200080108dc */
[----:B------:R-:W2:Y:S01]  /*19bc0*/  MUFU.EX2 R164, R164 ;  /* 0x000000a400a47308 */ /* 0x000ea20000000800 */
[----:B------:R-:W-:-:S01]  /*19bd0*/  FFMA.FTZ R78, R8, UR35, -R75 ;  /* 0x00000023084e7c23 */ /* 0x000fc2000801084b */
[----:B------:R-:W-:-:S02]  /*19be0*/  VIADD R8, R6, 0x4 ;  /* 0x0000000406087836 */ /* 0x000fc40000000000 */
[----:B------:R-:W-:-:S01]  /*19bf0*/  FFMA.FTZ R79, R20, UR35, -R75 ;  /* 0x00000023144f7c23 */ /* 0x000fc2000801084b */
[--C-:B------:R-:W-:Y:S01]  /*19c00*/  FFMA.FTZ R20, R26, UR35, -R75.reuse ;  /* 0x000000231a147c23 */ /* 0x100fe2000801084b */
[----:B------:R-:W-:-:S01]  /*19c10*/  FFMA.FTZ R26, R36, UR35, -R75 ;  /* 0x00000023241a7c23 */ /* 0x000fc2000801084b */
[----:B------:R-:W-:Y:S01]  /*19c20*/  FFMA.FTZ R36, R48, UR35, -R75 ;  /* 0x0000002330247c23 */ /* 0x000fe2000801084b */
[----:B------:R-:W-:Y:S01]  /*19c30*/  R2UR UR10, R8 ;  /* 0x00000000080a72ca */ /* 0x000fe200000e0000 */
[----:B-1----:R-:W-:Y:S01]  /*19c40*/  FADD.FTZ R48, R86, R3 ;  /* 0x0000000356307221 */ /* 0x002fe20000010000 */
[----:B------:R-:W1:Y:S01]  /*19c50*/  MUFU.EX2 R78, R78 ;  /* 0x0000004e004e7308 */ /* 0x000e620000000800 */
[----:B------:R-:W-:Y:S02]  /*19c60*/  VIADD R6, R6, 0x6 ;  /* 0x0000000606067836 */ /* 0x000fe40000000000 */
[----:B------:R-:W-:Y:S01]  /*19c70*/  FFMA.FTZ R83, R24, UR35, -R75 ;  /* 0x0000002318537c23 */ /* 0x000fe2000801084b */
[----:B0-----:R-:W-:-:S01]  /*19c80*/  FADD.FTZ R7, R21, R48 ;  /* 0x0000003015077221 */ /* 0x001fc20000010000 */
[--C-:B------:R-:W-:Y:S01]  /*19c90*/  FFMA.FTZ R8, R28, UR35, -R75.reuse ;  /* 0x000000231c087c23 */ /* 0x100fe2000801084b */
[----:B------:R-:W-:-:S01]  /*19ca0*/  FFMA.FTZ R9, R29, UR35, -R75 ;  /* 0x000000231d097c23 */ /* 0x000fc2000801084b */
[--C-:B------:R-:W-:Y:S01]  /*19cb0*/  FFMA.FTZ R24, R32, UR35, -R75.reuse ;  /* 0x0000002320187c23 */ /* 0x100fe2000801084b */
[----:B------:R-:W-:-:S01]  /*19cc0*/  FFMA.FTZ R29, R33, UR35, -R75 ;  /* 0x00000023211d7c23 */ /* 0x000fc2000801084b */
[----:B------:R-:W0:Y:S01]  /*19cd0*/  MUFU.EX2 R79, R79 ;  /* 0x0000004f004f7308 */ /* 0x000e220000000800 */
[----:B--2---:R-:W-:-:S01]  /*19ce0*/  FADD.FTZ R48, R164, R7 ;  /* 0x00000007a4307221 */ /* 0x004fc20000010000 */
[----:B------:R-:W-:-:S02]  /*19cf0*/  IMAD.MOV.U32 R7, RZ, RZ, 0x40000040 ;  /* 0x40000040ff077424 */ /* 0x000fc400078e00ff */
[----:B------:R-:W-:-:S01]  /*19d00*/  FFMA.FTZ R32, R44, UR35, -R75 ;  /* 0x000000232c207c23 */ /* 0x000fc2000801084b */
[--C-:B------:R-:W-:Y:S01]  /*19d10*/  FFMA.FTZ R33, R37, UR35, -R75.reuse ;  /* 0x0000002325217c23 */ /* 0x100fe2000801084b */
[----:B------:R-:W-:-:S01]  /*19d20*/  FFMA.FTZ R44, R57, UR35, -R75 ;  /* 0x00000023392c7c23 */ /* 0x000fc2000801084b */
[----:B------:R-:W-:Y:S01]  /*19d30*/  FFMA.FTZ R57, R59, UR35, -R75 ;  /* 0x000000233b397c23 */ /* 0x000fe2000801084b */
[----:B------:R-:W-:-:S01]  /*19d40*/  FADD.FTZ R59, R25, R48 ;  /* 0x00000030193b7221 */ /* 0x000fc20000010000 */
[----:B------:R-:W2:Y:S01]  /*19d50*/  MUFU.EX2 R20, R20 ;  /* 0x0000001400147308 */ /* 0x000ea20000000800 */
[----:B-1----:R-:W-:-:S01]  /*19d60*/  FFMA.FTZ R0, R85, R0, R78 ;  /* 0x0000000055007223 */ /* 0x002fc2000001004e */
[----:B------:R-:W-:Y:S01]  /*19d70*/  FFMA.FTZ R35, R42, UR35, -R220 ;  /* 0x000000232a237c23 */ /* 0x000fe200080108dc */
[----:B------:R-:W-:-:S01]  /*19d80*/  FFMA.FTZ R28, R40, UR35, -R75 ;  /* 0x00000023281c7c23 */ /* 0x000fc2000801084b */
[----:B------:R-:W-:Y:S01]  /*19d90*/  FADD.FTZ R48, R30, R59 ;  /* 0x0000003b1e307221 */ /* 0x000fe20000010000 */
[----:B------:R-:W-:-:S01]  /*19da0*/  FFMA.FTZ R42, R43, UR35, -R220 ;  /* 0x000000232b2a7c23 */ /* 0x000fc200080108dc */
[--C-:B------:R-:W-:Y:S01]  /*19db0*/  FFMA.FTZ R37, R41, UR35, -R75.reuse ;  /* 0x0000002329257c23 */ /* 0x100fe2000801084b */
[----:B------:R-:W-:-:S01]  /*19dc0*/  FFMA.FTZ R41, R45, UR35, -R75 ;  /* 0x000000232d297c23 */ /* 0x000fc2000801084b */
[----:B------:R-:W1:Y:S01]  /*19dd0*/  MUFU.EX2 R83, R83 ;  /* 0x0000005300537308 */ /* 0x000e620000000800 */
[----:B0-----:R-:W-:-:S01]  /*19de0*/  FADD.FTZ R3, R79, R0 ;  /* 0x000000004f037221 */ /* 0x001fc20000010000 */
[----:B------:R-:W-:Y:S01]  /*19df0*/  FFMA.FTZ R43, R50, UR35, -R220 ;  /* 0x00000023322b7c23 */ /* 0x000fe200080108dc */
[----:B------:R-:W-:-:S01]  /*19e00*/  FFMA.FTZ R40, R52, UR35, -R75 ;  /* 0x0000002334287c23 */ /* 0x000fc2000801084b */
[----:B------:R-:W-:Y:S01]  /*19e10*/  FFMA.FTZ R50, R51, UR35, -R220 ;  /* 0x0000002333327c23 */ /* 0x000fe200080108dc */
[----:B------:R-:W-:-:S01]  /*19e20*/  FFMA.FTZ R45, R49, UR35, -R75 ;  /* 0x00000023312d7c23 */ /* 0x000fc2000801084b */
[----:B------:R-:W-:Y:S01]  /*19e30*/  FFMA.FTZ R49, R54, UR35, -R75 ;  /* 0x0000002336317c23 */ /* 0x000fe2000801084b */
[----:B------:R-:W-:-:S01]  /*19e40*/  FFMA.FTZ R51, R62, UR35, -R220 ;  /* 0x000000233e337c23 */ /* 0x000fc200080108dc */
[----:B------:R-:W0:Y:S01]  /*19e50*/  MUFU.EX2 R8, R8 ;  /* 0x0000000800087308 */ /* 0x000e220000000800 */
[----:B--2---:R-:W-:-:S01]  /*19e60*/  FADD.FTZ R0, R20, R3 ;  /* 0x0000000314007221 */ /* 0x004fc20000010000 */
[----:B------:R-:W-:Y:S01]  /*19e70*/  FFMA.FTZ R60, R60, UR35, -R75 ;  /* 0x000000233c3c7c23 */ /* 0x000fe2000801084b */
[----:B------:R-:W-:-:S01]  /*19e80*/  FFMA.FTZ R62, R71, UR35, -R220 ;  /* 0x00000023473e7c23 */ /* 0x000fc200080108dc */
[----:B------:R-:W-:Y:S01]  /*19e90*/  FFMA.FTZ R71, R82, UR35, -R220 ;  /* 0x0000002352477c23 */ /* 0x000fe200080108dc */
[----:B------:R-:W-:-:S03]  /*19ea0*/  FFMA.FTZ R80, R80, UR35, -R75 ;  /* 0x0000002350507c23 */ /* 0x000fc6000801084b */
        /* <DEDUP_REMOVED lines=11> */
[----:B--2---:R-:W-:-:S04]  /*19f60*/  FADD.FTZ R48, R34, R59 ;  /* 0x0000003b22307221 */ /* 0x004fc80000010000 */
[----:B------:R-:W-:Y:S01]  /*19f70*/  FADD.FTZ R59, R31, R48 ;  /* 0x000000301f3b7221 */ /* 0x000fe20000010000 */
[----:B------:R-:W-:-:S02]  /*19f80*/  FFMA.FTZ R48, R64, UR35, -R75 ;  /* 0x0000002340307c23 */ /* 0x000fc4000801084b */
[----:B------:R-:W2:Y:S01]  /*19f90*/  MUFU.EX2 R33, R33 ;  /* 0x0000002100217308 */ /* 0x000ea20000000800 */
[----:B-1----:R-:W-:-:S01]  /*19fa0*/  FADD.FTZ R3, R29, R0 ;  /* 0x000000001d037221 */ /* 0x002fc20000010000 */
[----:B------:R-:W-:Y:S01]  /*19fb0*/  FADD.FTZ R52, R38, R59 ;  /* 0x0000003b26347221 */ /* 0x000fe20000010000 */
[----:B------:R-:W-:-:S05]  /*19fc0*/  FFMA.FTZ R59, R65, UR35, -R75 ;  /* 0x00000023413b7c23 */ /* 0x000fca000801084b */
[----:B------:R-:W-:Y:S01]  /*19fd0*/  MUFU.EX2 R35, R35 ;  /* 0x0000002300237308 */ /* 0x000fe20000000800 */
[----:B0-----:R-:W-:-:S07]  /*19fe0*/  FADD.FTZ R0, R26, R3 ;  /* 0x000000031a007221 */ /* 0x001fce0000010000 */
[----:B------:R-:W0:Y:S01]  /*19ff0*/  MUFU.EX2 R28, R28 ;  /* 0x0000001c001c7308 */ /* 0x000e220000000800 */
[----:B--2---:R-:W-:-:S07]  /*1a000*/  FADD.FTZ R3, R33, R0 ;  /* 0x0000000021037221 */ /* 0x004fce0000010000 */
[----:B------:R-:W-:Y:S08]  /*1a010*/  MUFU.EX2 R42, R42 ;  /* 0x0000002a002a7308 */ /* 0x000ff00000000800 */
[----:B------:R-:W1:Y:S01]  /*1a020*/  MUFU.EX2 R37, R37 ;  /* 0x0000002500257308 */ /* 0x000e620000000800 */
[----:B0-----:R-:W-:-:S01]  /*1a030*/  FADD.FTZ R0, R28, R3 ;  /* 0x000000031c007221 */ /* 0x001fc20000010000 */
[----:B------:R-:W-:-:S02]  /*1a040*/  WARPGROUP.DEPBAR.LE gsb0, 0x0 ;  /* 0x00008000000079c5 */ /* 0x000fc40000010000 */
[----:B------:R-:W-:-:S04]  /*1a050*/  WARPGROUP.ARRIVE ;  /* 0x00000000000079c5 */ /* 0x000fc80000000000 */
[----:B------:R-:W0:Y:S02]  /*1a060*/  MUFU.EX2 R39, R39 ;  /* 0x0000002700277308 */ /* 0x000e240000000800 */
[----:B------:R-:W-:Y:S01]  /*1a070*/  QGMMA.64x128x32.F32.E4M3.E4M3 R88, R156, gdesc[UR8], R88, gsb0 ;  /* 0x01e000089c587df3 */ /* 0x000fe20008000858 */
[----:B------:R-:W-:Y:S01]  /*1a080*/  R2UR UR10, R6 ;  /* 0x00000000060a72ca */ /* 0x000fe200000e0000 */
[----:B-1----:R-:W-:Y:S01]  /*1a090*/  FADD.FTZ R3, R37, R0 ;  /* 0x0000000025037221 */ /* 0x002fe20000010000 */
[----:B------:R-:W-:-:S03]  /*1a0a0*/  R2UR UR11, R7 ;  /* 0x00000000070b72ca */ /* 0x000fc600000e0000 */
[----:B------:R-:W1:Y:S01]  /*1a0b0*/  MUFU.EX2 R32, R32 ;  /* 0x0000002000207308 */ /* 0x000e620000000800 */
[----:B------:R-:W-:-:S01]  /*1a0c0*/  FFMA.FTZ R7, R61, UR35, -R75 ;  /* 0x000000233d077c23 */ /* 0x000fc2000801084b */
[----:B------:R-:W-:-:S04]  /*1a0d0*/  FADD.FTZ R61, R35, R52 ;  /* 0x00000034233d7221 */ /* 0x000fc80000010000 */
[----:B------:R-:W-:Y:S02]  /*1a0e0*/  FADD.FTZ R52, R42, R61 ;  /* 0x0000003d2a347221 */ /* 0x000fe40000010000 */
[----:B------:R-:W2:Y:S02]  /*1a0f0*/  MUFU.EX2 R46, R46 ;  /* 0x0000002e002e7308 */ /* 0x000ea40000000800 */
[----:B0-----:R-:W-:-:S01]  /*1a100*/  FADD.FTZ R61, R39, R52 ;  /* 0x00000034273d7221 */ /* 0x001fc20000010000 */
[----:B------:R-:W-:-:S05]  /*1a110*/  FFMA.FTZ R52, R68, UR35, -R75 ;  /* 0x0000002344347c23 */ /* 0x000fca000801084b */
[----:B------:R-:W0:Y:S01]  /*1a120*/  MUFU.EX2 R41, R41 ;  /* 0x0000002900297308 */ /* 0x000e220000000800 */
[----:B-1----:R-:W-:-:S07]  /*1a130*/  FADD.FTZ R0, R32, R3 ;  /* 0x0000000320007221 */ /* 0x002fce0000010000 */
[----:B------:R-:W1:Y:S01]  /*1a140*/  MUFU.EX2 R43, R43 ;  /* 0x0000002b002b7308 */ /* 0x000e620000000800 */
[----:B--2---:R-:W-:-:S01]  /*1a150*/  FADD.FTZ R54, R46, R61 ;  /* 0x0000003d2e367221 */ /* 0x004fc20000010000 */
[----:B------:R-:W-:-:S06]  /*1a160*/  FFMA.FTZ R61, R69, UR35, -R75 ;  /* 0x00000023453d7c23 */ /* 0x000fcc000801084b */
        /* <DEDUP_REMOVED lines=12> */
[----:B------:R-:W-:Y:S01]  /*1a230*/  FFMA.FTZ R54, R72, UR35, -R75 ;  /* 0x0000002348367c23 */ /* 0x000fe2000801084b */
[----:B------:R-:W-:-:S05]  /*1a240*/  IADD3 R72, -R219, 0xb, RZ ;  /* 0x0000000bdb487810 */ /* 0x000fca0007ffe1ff */
[----:B------:R-:W2:Y:S01]  /*1a250*/  MUFU.EX2 R49, R49 ;  /* 0x0000003100317308 */ /* 0x000ea20000000800 */
[----:B0-----:R-:W-:-:S07]  /*1a260*/  FADD.FTZ R0, R40, R3 ;  /* 0x0000000328007221 */ /* 0x001fce0000010000 */
[----:B------:R-:W0:Y:S01]  /*1a270*/  MUFU.EX2 R14, R14 ;  /* 0x0000000e000e7308 */ /* 0x000e220000000800 */
[----:B-1----:R-:W-:-:S07]  /*1a280*/  FADD.FTZ R65, R166, R65 ;  /* 0x00000041a6417221 */ /* 0x002fce0000010000 */
[----:B------:R-:W-:Y:S01]  /*1a290*/  MUFU.EX2 R44, R44 ;  /* 0x0000002c002c7308 */ /* 0x000fe20000000800 */
[----:B--2---:R-:W-:-:S07]  /*1a2a0*/  FADD.FTZ R3, R49, R0 ;  /* 0x0000000031037221 */ /* 0x004fce0000010000 */
[----:B------:R-:W1:Y:S01]  /*1a2b0*/  MUFU.EX2 R15, R15 ;  /* 0x0000000f000f7308 */ /* 0x000e620000000800 */
[----:B0-----:R-:W-:-:S01]  /*1a2c0*/  FADD.FTZ R0, R14, R65 ;  /* 0x000000410e007221 */ /* 0x001fc20000010000 */
[----:B------:R-:W-:-:S06]  /*1a2d0*/  FFMA.FTZ R65, R73, UR35, -R75 ;  /* 0x0000002349417c23 */ /* 0x000fcc000801084b */
[----:B------:R-:W0:Y:S08]  /*1a2e0*/  MUFU.EX2 R57, R57 ;  /* 0x0000003900397308 */ /* 0x000e300000000800 */
[----:B------:R-:W2:Y:S01]  /*1a2f0*/  MUFU.EX2 R51, R51 ;  /* 0x0000003300337308 */ /* 0x000ea20000000800 */
[----:B-1----:R-:W-:-:S07]  /*1a300*/  FADD.FTZ R0, R15, R0 ;  /* 0x000000000f007221 */ /* 0x002fce0000010000 */
[----:B------:R1:W3:Y:S08]  /*1a310*/  MUFU.EX2 R6, R60 ;  /* 0x0000003c00067308 */ /* 0x0002f00000000800 */
[----:B------:R-:W4:Y:S01]  /*1a320*/  MUFU.EX2 R56, R56 ;  /* 0x0000003800387308 */ /* 0x000f220000000800 */
[----:B-1----:R-:W-:-:S01]  /*1a330*/  FADD.FTZ R60, R44, R3 ;  /* 0x000000032c3c7221 */ /* 0x002fc20000010000 */
[----:B------:R-:W-:-:S02]  /*1a340*/  WARPGROUP.DEPBAR.LE gsb0, 0x0 ;  /* 0x00008000000079c5 */ /* 0x000fc40000010000 */
[----:B------:R-:W-:Y:S01]  /*1a350*/  WARPGROUP.ARRIVE ;  /* 0x00000000000079c5 */ /* 0x000fe20000000000 */
[----:B0-----:R-:W-:Y:S01]  /*1a360*/  FADD.FTZ R3, R57, R60 ;  /* 0x0000003c39037221 */ /* 0x001fe20000010000 */
[----:B--2---:R-:W-:-:S01]  /*1a370*/  FADD.FTZ R69, R51, R0 ;  /* 0x0000000033457221 */ /* 0x004fc20000010000 */
[----:B------:R-:W-:Y:S01]  /*1a380*/  FFMA.FTZ R60, R76, UR35, -R75 ;  /* 0x000000234c3c7c23 */ /* 0x000fe2000801084b */
[----:B------:R-:W0:Y:S01]  /*1a390*/  MUFU.EX2 R7, R7 ;  /* 0x0000000700077308 */ /* 0x000e220000000800 */
[----:B---3--:R-:W-:-:S01]  /*1a3a0*/  FADD.FTZ R0, R6, R3 ;  /* 0x0000000306007221 */ /* 0x008fc20000010000 */
[----:B------:R-:W-:Y:S06]  /*1a3b0*/  QGMMA.64x128x32.F32.E4M3.E4M3 R88, R152, gdesc[UR8], R88, gsb0 ;  /* 0x01e0000898587df3 */ /* 0x000fec0008000858 */
[----:B------:R-:W1:Y:S01]  /*1a3c0*/  MUFU.EX2 R53, R53 ;  /* 0x0000003500357308 */ /* 0x000e620000000800 */
[----:B----4-:R-:W-:-:S01]  /*1a3d0*/  FADD.FTZ R64, R56, R69 ;  /* 0x0000004538407221 */ /* 0x010fc20000010000 */
[--C-:B------:R-:W-:Y:S01]  /*1a3e0*/  FFMA.FTZ R69, R77, UR35, -R75.reuse ;  /* 0x000000234d457c23 */ /* 0x100fe2000801084b */
[----:B------:R-:W-:-:S05]  /*1a3f0*/  FFMA.FTZ R75, R81, UR35, -R75 ;  /* 0x00000023514b7c23 */ /* 0x000fca000801084b */
        /* <DEDUP_REMOVED lines=10> */
[----:B------:R-:W-:-:S04]  /*1a4a0*/  @!P1 IMAD R0, R13, 0x8, R16 ;  /* 0x000000080d009824 */ /* 0x000fc800078e0210 */
[----:B------:R-:W-:Y:S02]  /*1a4b0*/  @!P1 VIADD R0, R0, 0x22840 ;  /* 0x0002284000009836 */ /* 0x000fe40000000000 */
[----:B------:R-:W1:Y:S01]  /*1a4c0*/  MUFU.EX2 R62, R62 ;  /* 0x0000003e003e7308 */ /* 0x000e620000000800 */
[----:B--2---:R-:W-:-:S02]  /*1a4d0*/  FADD.FTZ R73, R55, R64 ;  /* 0x0000004037497221 */ /* 0x004fc40000010000 */
[----:B------:R-:W-:-:S05]  /*1a4e0*/  @!P1 PRMT R0, RZ, 0x654, R0 ;  /* 0x00000654ff009816 */ /* 0x000fca0000000000 */
[----:B------:R-:W2:Y:S01]  /*1a4f0*/  MUFU.EX2 R61, R61 ;  /* 0x0000003d003d7308 */ /* 0x000ea20000000800 */
[----:B0-----:R-:W-:-:S07]  /*1a500*/  FADD.FTZ R64, R52, R3 ;  /* 0x0000000334407221 */ /* 0x001fce0000010000 */
[----:B------:R-:W0:Y:S01]  /*1a510*/  MUFU.EX2 R63, R63 ;  /* 0x0000003f003f7308 */ /* 0x000e220000000800 */
[----:B-1----:R-:W-:-:S07]  /*1a520*/  FADD.FTZ R68, R62, R73 ;  /* 0x000000493e447221 */ /* 0x002fce0000010000 */
[----:B------:R-:W1:Y:S01]  /*1a530*/  MUFU.EX2 R54, R54 ;  /* 0x0000003600367308 */ /* 0x000e620000000800 */
[----:B--2---:R-:W-:-:S07]  /*1a540*/  FADD.FTZ R3, R61, R64 ;  /* 0x000000403d037221 */ /* 0x004fce0000010000 */
[----:B------:R-:W-:Y:S01]  /*1a550*/  MUFU.EX2 R66, R66 ;  /* 0x0000004200427308 */ /* 0x000fe20000000800 */
[----:B0-----:R-:W-:-:S07]  /*1a560*/  FADD.FTZ R73, R63, R68 ;  /* 0x000000443f497221 */ /* 0x001fce0000010000 */
[----:B------:R-:W0:Y:S01]  /*1a570*/  MUFU.EX2 R65, R65 ;  /* 0x0000004100417308 */ /* 0x000e220000000800 */
[----:B-1----:R-:W-:-:S07]  /*1a580*/  FADD.FTZ R64, R54, R3 ;  /* 0x0000000336407221 */ /* 0x002fce0000010000 */
[----:B------:R-:W1:Y:S08]  /*1a590*/  MUFU.EX2 R67, R67 ;  /* 0x0000004300437308 */ /* 0x000e700000000800 */
[----:B------:R-:W2:Y:S01]  /*1a5a0*/  MUFU.EX2 R60, R60 ;  /* 0x0000003c003c7308 */ /* 0x000ea20000000800 */
[----:B0-----:R-:W-:-:S07]  /*1a5b0*/  FADD.FTZ R3, R65, R64 ;  /* 0x0000004041037221 */ /* 0x001fce0000010000 */
[----:B------:R-:W0:Y:S08]  /*1a5c0*/  MUFU.EX2 R70, R70 ;  /* 0x0000004600467308 */ /* 0x000e300000000800 */
[----:B------:R-:W3:Y:S08]  /*1a5d0*/  MUFU.EX2 R69, R69 ;  /* 0x0000004500457308 */ /* 0x000ef00000000800 */
[----:B------:R-:W4:Y:S08]  /*1a5e0*/  MUFU.EX2 R71, R71 ;  /* 0x0000004700477308 */ /* 0x000f300000000800 */
[----:B------:R-:W5:Y:S01]  /*1a5f0*/  MUFU.EX2 R77, R80 ;  /* 0x00000050004d7308 */ /* 0x000f620000000800 */
[----:B------:R-:W-:-:S02]  /*1a600*/  WARPGROUP.DEPBAR.LE gsb0, 0x0 ;  /* 0x00008000000079c5 */ /* 0x000fc40000010000 */
[----:B------:R0:W-:Y:S06]  /*1a610*/  BAR.ARV R72, 0x100 ;  /* 0x000400480000751d */ /* 0x0001ec0000002000 */
[----:B------:R1:W-:Y:S01]  /*1a620*/  @!P1 SYNCS.ARRIVE.TRANS64.RED.A1T0 RZ, [R0+URZ], RZ ;  /* 0x000000ff00ff99a7 */ /* 0x0003e2000810043f */
[----:B------:R-:W5:Y:S01]  /*1a630*/  MUFU.EX2 R74, R74 ;  /* 0x0000004a004a7308 */ /* 0x000f620000000800 */
[----:B-1----:R-:W-:-:S07]  /*1a640*/  FADD.FTZ R0, R66, R73 ;  /* 0x0000004942007221 */ /* 0x002fce0000010000 */
[----:B------:R-:W1:Y:S01]  /*1a650*/  MUFU.EX2 R75, R75 ;  /* 0x0000004b004b7308 */ /* 0x000e620000000800 */
[----:B------:R-:W-:-:S01]  /*1a660*/  FADD.FTZ R73, R67, R0 ;  /* 0x0000000043497221 */ /* 0x000fc20000010000 */
[----:B--2---:R-:W-:-:S03]  /*1a670*/  FADD.FTZ R0, R60, R3 ;  /* 0x000000033c007221 */ /* 0x004fc60000010000 */
[----:B0-----:R-:W-:Y:S01]  /*1a680*/  FADD.FTZ R64, R70, R73 ;  /* 0x0000004946407221 */ /* 0x001fe20000010000 */
[----:B---3--:R-:W-:-:S03]  /*1a690*/  FADD.FTZ R0, R69, R0 ;  /* 0x0000000045007221 */ /* 0x008fc60000010000 */
[----:B----4-:R-:W-:Y:S01]  /*1a6a0*/  FADD.FTZ R3, R71, R64 ;  /* 0x0000004047037221 */ /* 0x010fe20000010000 */
[----:B-----5:R-:W-:-:S03]  /*1a6b0*/  FADD.FTZ R0, R77, R0 ;  /* 0x000000004d007221 */ /* 0x020fc60000010000 */
[----:B------:R-:W-:Y:S01]  /*1a6c0*/  FADD.FTZ R3, R74, R3 ;  /* 0x000000034a037221 */ /* 0x000fe20000010000 */
[----:B-1----:R-:W-:-:S01]  /*1a6d0*/  FADD.FTZ R0, R75, R0 ;  /* 0x000000004b007221 */ /* 0x002fc20000010000 */
[----:B------:R-:W-:Y:S06]  /*1a6e0*/  @!P0 BRA `(.L_x_1597) ;  /* 0x0000000000048947 */ /* 0x000fec0003800000 */
[----:B------:R-:W-:Y:S01]  /*1a6f0*/  BPT.TRAP 0x1 ;  /* 0x000000040000795c */ /* 0x000fe20000300000 */
.L_x_1597:
[----:B------:R-:W-:Y:S01]  /*1a700*/  F2FP.SATFINITE.E4M3.F32.PACK_AB_MERGE_C R24, R29, R24, RZ ;  /* 0x000000181d18723e */ /* 0x000fe200048070ff */
[----:B------:R-:W-:Y:S01]  /*1a710*/  FMUL.FTZ R88, R88, R84 ;  /* 0x0000005458587220 */ /* 0x000fe20000410000 */
[----:B------:R-:W-:Y:S01]  /*1a720*/  ISETP.GT.AND P2, PT, R5, R12, PT ;  /* 0x0000000c0500720c */ /* 0x000fe20003f44270 */
[----:B------:R-:W-:Y:S01]  /*1a730*/  FMUL.FTZ R89, R89, R84 ;  /* 0x0000005459597220 */ /* 0x000fe20000410000 */
[----:B------:R-:W-:Y:S01]  /*1a740*/  F2FP.SATFINITE.E4M3.F32.PACK_AB_MERGE_C R167, R9, R8, R24 ;  /* 0x0000000809a7723e */ /* 0x000fe20004807018 */
[----:B------:R-:W-:Y:S01]  /*1a750*/  IMAD.U32 R9, RZ, RZ, UR40 ;  /* 0x00000028ff097e24 */ /* 0x000fe2000f8e00ff */
[----:B------:R-:W-:Y:S01]  /*1a760*/  LEA R8, R169, R16, 0x3 ;  /* 0x00000010a9087211 */ /* 0x000fe200078e18ff */
[-C--:B------:R-:W-:Y:S01]  /*1a770*/  FMUL.FTZ R92, R92, R84.reuse ;  /* 0x000000545c5c7220 */ /* 0x080fe20000410000 */
[----:B------:R-:W-:Y:S01]  /*1a780*/  F2FP.SATFINITE.E4M3.F32.PACK_AB_MERGE_C R27, R34, R27, RZ ;  /* 0x0000001b221b723e */ /* 0x000fe200048070ff */
[----:B------:R-:W-:Y:S01]  /*1a790*/  FMUL.FTZ R93, R93, R84 ;  /* 0x000000545d5d7220 */ /* 0x000fe20000410000 */
[----:B------:R-:W-:Y:S01]  /*1a7a0*/  F2FP.SATFINITE.E4M3.F32.PACK_AB_MERGE_C R14, R15, R14, RZ ;  /* 0x0000000e0f0e723e */ /* 0x000fe200048070ff */
[----:B------:R-:W-:Y:S01]  /*1a7b0*/  VIADD R8, R8, 0x22860 ;  /* 0x0002286008087836 */ /* 0x000fe20000000000 */
[----:B------:R-:W-:Y:S01]  /*1a7c0*/  F2FP.SATFINITE.E4M3.F32.PACK_AB_MERGE_C R20, R83, R20, RZ ;  /* 0x000000145314723e */ /* 0x000fe200048070ff */
[-C--:B------:R-:W-:Y:S01]  /*1a7d0*/  FMUL.FTZ R96, R96, R84.reuse ;  /* 0x0000005460607220 */ /* 0x080fe20000410000 */
[----:B------:R-:W-:Y:S01]  /*1a7e0*/  F2FP.SATFINITE.E4M3.F32.PACK_AB_MERGE_C R15, R75, R77, RZ ;  /* 0x0000004d4b0f723e */ /* 0x000fe200048070ff */
[-C--:B------:R-:W-:Y:S01]  /*1a7f0*/  FMUL.FTZ R97, R97, R84.reuse ;  /* 0x0000005461617220 */ /* 0x080fe20000410000 */
[----:B------:R-:W-:Y:S01]  /*1a800*/  PRMT R8, R9, 0x654, R8 ;  /* 0x0000065409087816 */ /* 0x000fe20000000008 */
[-C--:B------:R-:W-:Y:S01]  /*1a810*/  FMUL.FTZ R100, R100, R84.reuse ;  /* 0x0000005464647220 */ /* 0x080fe20000410000 */
[----:B------:R-:W-:Y:S01]  /*1a820*/  F2FP.SATFINITE.E4M3.F32.PACK_AB_MERGE_C R27, R30, R25, R27 ;  /* 0x000000191e1b723e */ /* 0x000fe2000480701b */
[-C--:B------:R-:W-:Y:S01]  /*1a830*/  FMUL.FTZ R101, R101, R84.reuse ;  /* 0x0000005465657220 */ /* 0x080fe20000410000 */
        /* <DEDUP_REMOVED lines=86> */
[----:B------:R-:W-:Y:S02]  /*1ada0*/  IMAD.MOV.U32 R169, RZ, RZ, R13 ;  /* 0x000000ffffa97224 */ /* 0x000fe400078e000d */
[----:B------:R-:W-:Y:S01]  /*1adb0*/  IMAD.MOV.U32 R166, RZ, RZ, R27 ;  /* 0x000000ffffa67224 */ /* 0x000fe200078e001b */
[----:B0-----:R-:W-:Y:S06]  /*1adc0*/  @P2 BRA `(.L_x_1598) ;  /* 0xffffffd8000c2947 */ /* 0x001fec000383ffff */
[----:B------:R-:W-:-:S07]  /*1add0*/  IMAD.MOV.U32 R169, RZ, RZ, R13 ;  /* 0x000000ffffa97224 */ /* 0x000fce00078e000d */
.L_x_1587:
[----:B------:R-:W-:-:S13]  /*1ade0*/  ISETP.GE.AND P2, PT, R5, R177, PT ;  /* 0x000000b10500720c */ /* 0x000fda0003f46270 */
[----:B------:R-:W-:Y:S05]  /*1adf0*/  @!P2 BRA `(.L_x_1599) ;  /* 0x000000380018a947 */ /* 0x000fea0003800000 */
[----:B------:R-:W-:Y:S02]  /*1ae00*/  IMAD.MOV.U32 R13, RZ, RZ, R10 ;  /* 0x000000ffff0d7224 */ /* 0x000fe400078e000a */
[----:B------:R-:W-:Y:S02]  /*1ae10*/  IMAD.MOV.U32 R12, RZ, RZ, R11 ;  /* 0x000000ffff0c7224 */ /* 0x000fe400078e000b */
[----:B------:R-:W-:Y:S02]  /*1ae20*/  IMAD.MOV.U32 R14, RZ, RZ, R18 ;  /* 0x000000ffff0e7224 */ /* 0x000fe400078e0012 */
[----:B------:R-:W-:-:S07]  /*1ae30*/  IMAD.MOV.U32 R15, RZ, RZ, R169 ;  /* 0x000000ffff0f7224 */ /* 0x000fce00078e00a9 */
.L_x_1618:
        /* <DEDUP_REMOVED lines=8> */
.L_x_1601:
        /* <DEDUP_REMOVED lines=8> */
.L_x_1602:
[----:B------:R-:W-:Y:S04]  /*1af40*/  BSSY B0, `(.L_x_1600) ;  /* 0x0000004000007945 */ /* 0x000fe80003800000 */
[----:B-1----:R-:W-:Y:S05]  /*1af50*/  @P3 BRA `(.L_x_1603) ;  /* 0x0000000000083947 */ /* 0x002fea0003800000 */
[----:B------:R-:W1:Y:S02]  /*1af60*/  SYNCS.PHASECHK.TRANS64.TRYWAIT P3, [R7+URZ+0x22830], R6 ;  /* 0x02283006070075a7 */ /* 0x000e64000806017f */
[----:B-1----:R-:W-:Y:S05]  /*1af70*/  @!P3 BRA `(.L_x_1604) ;  /* 0x000000e000c0b947 */ /* 0x002fea0003800000 */
.L_x_1603:
[----:B------:R-:W-:Y:S05]  /*1af80*/  BSYNC B0 ;  /* 0x0000000000007941 */ /* 0x000fea0003800000 */
.L_x_1600:
        /* <DEDUP_REMOVED lines=11> */
[----:B------:R-:W-:Y:S02]  /*1b040*/  IMAD R6, R169, 0x600, R4 ;  /* 0x00000600a9067824 */ /* 0x000fe400078e0204 */
[----:B------:R-:W-:-:S03]  /*1b050*/  IMAD.MOV.U32 R9, RZ, RZ, -0x7fffffe0 ;  /* 0x80000020ff097424 */ /* 0x000fc600078e00ff */
[----:B------:R-:W-:Y:S02]  /*1b060*/  R2UR UR30, R6 ;  /* 0x00000000061e72ca */ /* 0x000fe400000e0000 */
[----:B------:R-:W-:Y:S01]  /*1b070*/  R2UR UR19, R9 ;  /* 0x00000000091372ca */ /* 0x000fe200000e0000 */
[----:B------:R-:W-:Y:S01]  /*1b080*/  IMAD.MOV.U32 R9, RZ, RZ, -0x7fffffe0 ;  /* 0x80000020ff097424 */ /* 0x000fe200078e00ff */
[----:B--2---:R-:W-:-:S04]  /*1b090*/  SHF.R.U32.HI R8, RZ, 0x7, R8 ;  /* 0x00000007ff087819 */ /* 0x004fc80000011608 */
[----:B------:R-:W-:Y:S01]  /*1b0a0*/  R2UR UR23, R9 ;  /* 0x00000000091772ca */ /* 0x000fe200000e0000 */
[----:B------:R-:W-:Y:S01]  /*1b0b0*/  VIADD R7, R8, 0x8 ;  /* 0x0000000808077836 */ /* 0x000fe20000000000 */
[----:B------:R-:W-:-:S04]  /*1b0c0*/  IADD3 R8, R6, 0x2, RZ ;  /* 0x0000000206087810 */ /* 0x000fc80007ffe0ff */
[----:B------:R0:W-:Y:S01]  /*1b0d0*/  BAR.SYNC.DEFER_BLOCKING R7, 0x100 ;  /* 0x000400070000751d */ /* 0x0001e20000010000 */
        /* <DEDUP_REMOVED lines=32> */
.L_x_1606:
[----:B------:R-:W-:Y:S01]  /*1b2e0*/  SHF.L.U32 R6, R14, 0x1f, RZ ;  /* 0x0000001f0e067819 */ /* 0x000fe200000006ff */
[----:B------:R-:W-:-:S04]  /*1b2f0*/  IMAD R7, R15, 0x8, R16 ;  /* 0x000000080f077824 */ /* 0x000fc800078e0210 */
[----:B------:R0:W1:Y:S01]  /*1b300*/  SYNCS.PHASECHK.TRANS64.TRYWAIT P2, [R7+URZ+0x22850], R6 ;  /* 0x02285006070075a7 */ /* 0x000062000804017f */
[----:B------:R-:W-:Y:S05]  /*1b310*/  @!P0 BRA `(.L_x_1607) ;  /* 0x0000000000048947 */ /* 0x000fea0003800000 */
[----:B------:R-:W-:Y:S01]  /*1b320*/  BPT.TRAP 0x1 ;  /* 0x000000040000795c */ /* 0x000fe20000300000 */
.L_x_1607:
[----:B-1----:R-:W-:Y:S05]  /*1b330*/  @P2 BRA `(.L_x_1605) ;  /* 0x0000000000082947 */ /* 0x002fea0003800000 */
[----:B------:R-:W1:Y:S02]  /*1b340*/  SYNCS.PHASECHK.TRANS64.TRYWAIT P2, [R7+URZ+0x22850], R6 ;  /* 0x02285006070075a7 */ /* 0x000e64000804017f */
[----:B-1----:R-:W-:Y:S05]  /*1b350*/  @!P2 BRA `(.L_x_1608) ;  /* 0x000000dc00dca947 */ /* 0x002fea0003800000 */
.L_x_1605:
[----:B01----:R-:W-:Y:S01]  /*1b360*/  VIADD R6, R16, 0x400 ;  /* 0x0000040010067836 */ /* 0x003fe20000000000 */
[----:B------:R-:W-:Y:S05]  /*1b370*/  WARPSYNC.ALL ;  /* 0x0000000000007948 */ /* 0x000fea0003800000 */
[----:B------:R-:W-:Y:S01]  /*1b380*/  SHF.R.U32.HI R6, RZ, 0x4, R6 ;  /* 0x00000004ff067819 */ /* 0x000fe20000011606 */
[----:B------:R-:W-:Y:S01]  /*1b390*/  IMAD.MOV.U32 R7, RZ, RZ, 0x40000040 ;  /* 0x40000040ff077424 */ /* 0x000fe200078e00ff */
[----:B------:R-:W-:Y:S01]  /*1b3a0*/  WARPGROUP.ARRIVE ;  /* 0x00000000000079c5 */ /* 0x000fe20000000000 */
[----:B------:R-:W-:Y:S01]  /*1b3b0*/  IMAD.MOV.U32 R9, RZ, RZ, 0x40000040 ;  /* 0x40000040ff097424 */ /* 0x000fe200078e00ff */
[----:B------:R-:W-:Y:S01]  /*1b3c0*/  LOP3.LUT R6, R6, 0x3fff, RZ, 0xc0, !PT ;  /* 0x00003fff06067812 */ /* 0x000fe200078ec0ff */
[C---:B------:R-:W-:Y:S01]  /*1b3d0*/  FMUL.FTZ R20, R2.reuse, R25 ;  /* 0x0000001902147220 */ /* 0x040fe20000410000 */
[----:B------:R-:W-:Y:S01]  /*1b3e0*/  R2UR UR11, R7 ;  /* 0x00000000070b72ca */ /* 0x000fe200000e0000 */
[----:B------:R-:W-:Y:S01]  /*1b3f0*/  FMUL.FTZ R25, R2, R28 ;  /* 0x0000001c02197220 */ /* 0x000fe20000410000 */
[----:B------:R-:W-:Y:S01]  /*1b400*/  LOP3.LUT R6, R6, 0x10000, RZ, 0xfc, !PT ;  /* 0x0001000006067812 */ /* 0x000fe200078efcff */
[C---:B------:R-:W-:Y:S01]  /*1b410*/  FMUL.FTZ R28, R2.reuse, R35 ;  /* 0x00000023021c7220 */ /* 0x040fe20000410000 */
[----:B------:R-:W-:Y:S01]  /*1b420*/  MOV R7, 0x40000040 ;  /* 0x4000004000077802 */ /* 0x000fe20000000f00 */
[C---:B------:R-:W-:Y:S01]  /*1b430*/  FMUL.FTZ R35, R2.reuse, R42 ;  /* 0x0000002a02237220 */ /* 0x040fe20000410000 */
[C---:B------:R-:W-:Y:S01]  /*1b440*/  FMUL.FTZ R42, R2.reuse, R45 ;  /* 0x0000002d022a7220 */ /* 0x040fe20000410000 */
[----:B------:R-:W-:Y:S01]  /*1b450*/  IMAD R6, R15, 0x400, R6 ;  /* 0x000004000f067824 */ /* 0x000fe200078e0206 */
[----:B------:R-:W0:Y:S01]  /*1b460*/  S2R R219, SR_TID.X ;  /* 0x0000000000db7919 */ /* 0x000e220000002100 */
[C---:B------:R-:W-:Y:S01]  /*1b470*/  FMUL.FTZ R45, R2.reuse, R48 ;  /* 0x00000030022d7220 */ /* 0x040fe20000410000 */
[----:B------:R-:W-:Y:S01]  /*1b480*/  FMUL.FTZ R48, R2, R55 ;  /* 0x0000003702307220 */ /* 0x000fe20000410000 */
[C---:B------:R-:W-:Y:S01]  /*1b490*/  VIADD R8, R6.reuse, 0x2 ;  /* 0x0000000206087836 */ /* 0x040fe20000000000 */
[----:B------:R-:W-:Y:S01]  /*1b4a0*/  R2UR UR10, R6 ;  /* 0x00000000060a72ca */ /* 0x000fe200000e0000 */
[C---:B------:R-:W-:Y:S01]  /*1b4b0*/  FMUL.FTZ R55, R2.reuse, R60 ;  /* 0x0000003c02377220 */ /* 0x040fe20000410000 */
        /* <DEDUP_REMOVED lines=19> */
[----:B------:R-:W-:Y:S02]  /*1b5f0*/  IMAD.SHL.U32 R73, R5, 0x80, RZ ;  /* 0x0000008005497824 */ /* 0x000fe400078e00ff */
        /* <DEDUP_REMOVED lines=84> */
[----:B------:R-:W-:Y:S01]  /*1bb40*/  R2UR UR11, R7 ;  /* 0x00000000070b72ca */ /* 0x000fe200000e0000 */
[----:B------:R-:W5:Y:S03]  /*1bb50*/  @P4 LDC R6, c[0x0][0x44c] ;  /* 0x00011300ff064b82 */ /* 0x000f660000000800 */
[----:B------:R-:W0:Y:S05]  /*1bb60*/  MUFU.TANH R8, R8 ;  /* 0x0000000800087308 */ /* 0x000e2a0000002400 */
[----:B------:R-:W1:Y:S03]  /*1bb70*/  @P4 LDC R7, c[0x0][0x450] ;  /* 0x00011400ff074b82 */ /* 0x000e660000000800 */
[----:B------:R-:W0:Y:S08]  /*1bb80*/  MUFU.TANH R9, R9 ;  /* 0x0000000900097308 */ /* 0x000e300000002400 */
[----:B------:R-:W0:Y:S01]  /*1bb90*/  MUFU.TANH R51, R51 ;  /* 0x0000003300337308 */ /* 0x000e220000002400 */
[----:B-----5:R-:W-:-:S07]  /*1bba0*/  @P4 IMAD.HI.U32 R6, R83, R6, RZ ;  /* 0x0000000653064227 */ /* 0x020fce00078e00ff */
[----:B------:R-:W0:Y:S01]  /*1bbb0*/  MUFU.TANH R52, R52 ;  /* 0x0000003400347308 */ /* 0x000e220000002400 */
[----:B-1----:R-:W-:Y:S01]  /*1bbc0*/  @P4 SHF.R.U32.HI R83, RZ, R7, R6 ;  /* 0x00000007ff534219 */ /* 0x002fe20000011606 */
[----:B------:R-:W-:Y:S02]  /*1bbd0*/  IMAD R7, R171, -0x2, R74 ;  /* 0xfffffffeab077824 */ /* 0x000fe400078e024a */
[----:B------:R-:W-:Y:S01]  /*1bbe0*/  FMUL.FTZ R74, R2, R87 ;  /* 0x00000057024a7220 */ /* 0x000fe20000410000 */
[----:B------:R-:W-:-:S03]  /*1bbf0*/  @!P1 IMAD R6, R169, 0x8, R16 ;  /* 0x00000008a9069824 */ /* 0x000fc600078e0210 */
[----:B------:R-:W1:Y:S01]  /*1bc00*/  MUFU.TANH R55, R55 ;  /* 0x0000003700377308 */ /* 0x000e620000002400 */
[----:B------:R-:W-:Y:S01]  /*1bc10*/  IADD3 R7, -R168, R7, R170 ;  /* 0x00000007a8077210 */ /* 0x000fe20007ffe1aa */
[----:B------:R-:W-:-:S04]  /*1bc20*/  @!P1 VIADD R6, R6, 0x22840 ;  /* 0x0002284006069836 */ /* 0x000fc80000000000 */
[C---:B------:R-:W-:Y:S02]  /*1bc30*/  VIADD R84, R7.reuse, UR33 ;  /* 0x0000002107547c36 */ /* 0x040fe40008000000 */
[----:B------:R-:W0:Y:S01]  /*1bc40*/  MUFU.TANH R56, R56 ;  /* 0x0000003800387308 */ /* 0x000e220000002400 */
[----:B------:R-:W-:Y:S01]  /*1bc50*/  @!P1 PRMT R6, RZ, 0x654, R6 ;  /* 0x00000654ff069816 */ /* 0x000fe20000000006 */
[----:B------:R-:W-:-:S06]  /*1bc60*/  VIADD R81, R7, UR43 ;  /* 0x0000002b07517c36 */ /* 0x000fcc0008000000 */
        /* <DEDUP_REMOVED lines=28> */
[C---:B------:R-:W-:Y:S01]  /*1be30*/  FMUL.FTZ R152, R2.reuse, R76 ;  /* 0x0000004c02987220 */ /* 0x040fe20000410000 */
[----:B------:R-:W-:Y:S01]  /*1be40*/  FMUL.FTZ R76, R2, R77 ;  /* 0x0000004d024c7220 */ /* 0x000fe20000410000 */
[----:B------:R-:W-:Y:S01]  /*1be50*/  IADD3 R153, -R219, 0xb, RZ ;  /* 0x0000000bdb997810 */ /* 0x000fe20007ffe1ff */
[----:B------:R-:W5:Y:S03]  /*1be60*/  SHFL.IDX PT, R77, R83, RZ, 0x1c1f ;  /* 0x001c1fff534d7589 */ /* 0x000f6600000e0000 */
[----:B------:R-:W0:Y:S01]  /*1be70*/  MUFU.TANH R152, R152 ;  /* 0x0000009800987308 */ /* 0x000e220000002400 */
[----:B------:R0:W-:Y:S06]  /*1be80*/  BAR.ARV R153, 0x100 ;  /* 0x000400990000751d */ /* 0x0001ec0000002000 */
[----:B------:R0:W-:Y:S01]  /*1be90*/  @!P1 SYNCS.ARRIVE.TRANS64.RED.A1T0 RZ, [R6+URZ], RZ ;  /* 0x000000ff06ff99a7 */ /* 0x0001e2000810043f */
[----:B------:R-:W0:Y:S01]  /*1bea0*/  MUFU.TANH R76, R76 ;  /* 0x0000004c004c7308 */ /* 0x000e220000002400 */
[----:B-----5:R-:W-:-:S02]  /*1beb0*/  IMAD.IADD R86, R84, 0x1, R77 ;  /* 0x0000000154567824 */ /* 0x020fc400078e024d */
[----:B------:R-:W-:Y:S01]  /*1bec0*/  IMAD.IADD R85, R81, 0x1, R77 ;  /* 0x0000000151557824 */ /* 0x000fe200078e024d */
[----:B01234-:R-:W-:Y:S06]  /*1bed0*/  @!P5 BRA `(.L_x_1609) ;  /* 0x000000000058d947 */ /* 0x01ffec0003800000 */
        /* <DEDUP_REMOVED lines=12> */
.L_x_1611:
[----:B------:R-:W-:-:S05]  /*1bfa0*/  IMAD.U32 R87, RZ, RZ, UR4 ;  /* 0x00000004ff577e24 */ /* 0x000fca000f8e00ff */
[----:B------:R-:W-:-:S13]  /*1bfb0*/  ISETP.NE.AND P2, PT, R87, 0x1, PT ;  /* 0x000000015700780c */ /* 0x000fda0003f45270 */
[----:B------:R-:W0:Y:S02]  /*1bfc0*/  @P2 LDC.64 R6, c[0x0][0x9e8] ;  /* 0x00027a00ff062b82 */ /* 0x000e240000000a00 */
[----:B0-----:R-:W-:-:S05]  /*1bfd0*/  @P2 IMAD.HI.U32 R6, R77, R6, RZ ;  /* 0x000000064d062227 */ /* 0x001fca00078e00ff */
[----:B------:R-:W-:-:S07]  /*1bfe0*/  @P2 SHF.R.U32.HI R77, RZ, R7, R6 ;  /* 0x00000007ff4d2219 */ /* 0x000fce0000011606 */
.L_x_1612:
[----:B------:R-:W-:Y:S05]  /*1bff0*/  BSYNC B0 ;  /* 0x0000000000007941 */ /* 0x000fea0003800000 */
.L_x_1610:
[----:B------:R-:W-:-:S04]  /*1c000*/  IMAD R6, R77, R87, -R73 ;  /* 0x000000574d067224 */ /* 0x000fc800078e0a49 */
[----:B------:R-:W-:-:S05]  /*1c010*/  IMAD R6, R171, -0x2, R6 ;  /* 0xfffffffeab067824 */ /* 0x000fca00078e0206 */
[----:B------:R-:W-:Y:S02]  /*1c020*/  VIADDMNMX R86, R6, R87, R86, PT ;  /* 0x0000005706567246 */ /* 0x000fe40003800156 */
[----:B------:R-:W-:-:S07]  /*1c030*/  VIMNMX R85, R85, R6, !PT ;  /* 0x0000000655557248 */ /* 0x000fce0007fe0100 */
.L_x_1609:
        /* <DEDUP_REMOVED lines=113> */
.L_x_1615:
[----:B------:R-:W-:-:S05]  /*1c750*/  IMAD.U32 R84, RZ, RZ, UR4 ;  /* 0x00000004ff547e24 */ /* 0x000fca000f8e00ff */
[----:B------:R-:W-:-:S13]  /*1c760*/  ISETP.NE.AND P3, PT, R84, 0x1, PT ;  /* 0x000000015400780c */ /* 0x000fda0003f65270 */
[----:B------:R-:W0:Y:S02]  /*1c770*/  @P3 LDC.64 R6, c[0x0][0x9e8] ;  /* 0x00027a00ff063b82 */ /* 0x000e240000000a00 */
[----:B0-----:R-:W-:-:S05]  /*1c780*/  @P3 IMAD.HI.U32 R6, R83, R6, RZ ;  /* 0x0000000653063227 */ /* 0x001fca00078e00ff */
[----:B------:R-:W-:-:S07]  /*1c790*/  @P3 SHF.R.U32.HI R83, RZ, R7, R6 ;  /* 0x00000007ff533219 */ /* 0x000fce0000011606 */
.L_x_1616:
[----:B------:R-:W-:Y:S05]  /*1c7a0*/  BSYNC B0 ;  /* 0x0000000000007941 */ /* 0x000fea0003800000 */
.L_x_1614:
[----:B------:R-:W-:-:S04]  /*1c7b0*/  IMAD R6, R83, R84, -R73 ;  /* 0x0000005453067224 */ /* 0x000fc800078e0a49 */
[----:B------:R-:W-:-:S05]  /*1c7c0*/  IMAD R6, R171, -0x2, R6 ;  /* 0xfffffffeab067824 */ /* 0x000fca00078e0206 */
[----:B------:R-:W-:Y:S02]  /*1c7d0*/  VIADDMNMX R10, R6, R84, R10, PT ;  /* 0x00000054060a7246 */ /* 0x000fe4000380010a */
[----:B------:R-:W-:-:S07]  /*1c7e0*/  VIMNMX R81, R81, R6, !PT ;  /* 0x0000000651517248 */ /* 0x000fce0007fe0100 */
.L_x_1613:
[----:B------:R-:W-:Y:S01]  /*1c7f0*/  ISETP.GT.AND P3, PT, R81, 0x1, P2 ;  /* 0x000000015100780c */ /* 0x000fe20001764270 */
[----:B------:R-:W-:Y:S01]  /*1c800*/  UMOV UR35, UR5 ;  /* 0x0000000500237c82 */ /* 0x000fe20008000000 */
[----:B------:R-:W-:Y:S01]  /*1c810*/  FMNMX.FTZ R7, R77, R12, !PT ;  /* 0x0000000c4d077209 */ /* 0x000fe20007810000 */
[----:B------:R-:W-:Y:S01]  /*1c820*/  IMAD.U32 R86, RZ, RZ, UR35 ;  /* 0x00000023ff567e24 */ /* 0x000fe2000f8e00ff */
        /* <DEDUP_REMOVED lines=143> */
[----:B------:R-:W-:Y:S01]  /*1d120*/  MUFU.EX2 R29, R77 ;  /* 0x0000004d001d7308 */ /* 0x000fe20000000800 */
        /* <DEDUP_REMOVED lines=14> */
[----:B------:R-:W-:Y:S03]  /*1d210*/  MUFU.EX2 R14, R14 ;  /* 0x0000000e000e7308 */ /* 0x000fe60000000800 */
[----:B------:R-:W-:-:S04]  /*1d220*/  FMNMX.FTZ R32, R31, R32, !PT ;  /* 0x000000201f207209 */ /* 0x000fc80007810000 */
[----:B------:R-:W-:Y:S01]  /*1d230*/  FMNMX.FTZ R34, R33, R32, !PT ;  /* 0x0000002021227209 */ /* 0x000fe20007810000 */
[----:B------:R0:W-:Y:S03]  /*1d240*/  MUFU.EX2 R73, R85 ;  /* 0x0000005500497308 */ /* 0x0001e60000000800 */
[----:B------:R-:W-:-:S04]  /*1d250*/  FMNMX.FTZ R37, R35, R34, !PT ;  /* 0x0000002223257209 */ /* 0x000fc80007810000 */
[----:B------:R-:W-:Y:S01]  /*1d260*/  FMNMX.FTZ R34, R36, R37, !PT ;  /* 0x0000002524227209 */ /* 0x000fe20007810000 */
[----:B------:R1:W-:Y:S01]  /*1d270*/  MUFU.EX2 R32, R86 ;  /* 0x0000005600207308 */ /* 0x0003e20000000800 */
[----:B0-----:R-:W-:-:S02]  /*1d280*/  FFMA.FTZ R85, R42, UR35, -R83 ;  /* 0x000000232a557c23 */ /* 0x001fc40008010853 */
[----:B------:R-:W-:Y:S01]  /*1d290*/  FMNMX.FTZ R77, R39, R34, !PT ;  /* 0x00000022274d7209 */ /* 0x000fe20007810000 */
[----:B------:R-:W-:-:S03]  /*1d2a0*/  FFMA.FTZ R34, R41, UR35, -R83 ;  /* 0x0000002329227c23 */ /* 0x000fc60008010853 */
[----:B------:R-:W-:Y:S01]  /*1d2b0*/  FMNMX.FTZ R38, R40, R77, !PT ;  /* 0x0000004d28267209 */ /* 0x000fe20007810000 */
[----:B------:R-:W-:Y:S01]  /*1d2c0*/  MUFU.EX2 R7, R7 ;  /* 0x0000000700077308 */ /* 0x000fe20000000800 */
[----:B-1----:R-:W-:-:S02]  /*1d2d0*/  FFMA.FTZ R86, R46, UR35, -R83 ;  /* 0x000000232e567c23 */ /* 0x002fc40008010853 */
[----:B------:R-:W-:-:S04]  /*1d2e0*/  FMNMX.FTZ R41, R43, R38, !PT ;  /* 0x000000262b297209 */ /* 0x000fc80007810000 */
[----:B------:R-:W-:Y:S01]  /*1d2f0*/  FMNMX.FTZ R38, R44, R41, !PT ;  /* 0x000000292c267209 */ /* 0x000fe20007810000 */
[----:B------:R-:W-:Y:S03]  /*1d300*/  MUFU.EX2 R20, R20 ;  /* 0x0000001400147308 */ /* 0x000fe60000000800 */
[----:B------:R-:W-:Y:S01]  /*1d310*/  FMNMX.FTZ R77, R47, R38, !PT ;  /* 0x000000262f4d7209 */ /* 0x000fe20007810000 */
[----:B------:R-:W-:-:S03]  /*1d320*/  FFMA.FTZ R38, R45, UR35, -R83 ;  /* 0x000000232d267c23 */ /* 0x000fc60008010853 */
[----:B------:R-:W-:Y:S01]  /*1d330*/  FMNMX.FTZ R42, R48, R77, !PT ;  /* 0x0000004d302a7209 */ /* 0x000fe20007810000 */
[----:B------:R0:W-:Y:S03]  /*1d340*/  MUFU.EX2 R41, R85 ;  /* 0x0000005500297308 */ /* 0x0001e60000000800 */
[----:B------:R-:W-:-:S04]  /*1d350*/  FMNMX.FTZ R45, R51, R42, !PT ;  /* 0x0000002a332d7209 */ /* 0x000fc80007810000 */
[----:B------:R-:W-:Y:S01]  /*1d360*/  FMNMX.FTZ R42, R52, R45, !PT ;  /* 0x0000002d342a7209 */ /* 0x000fe20007810000 */
[----:B------:R-:W-:Y:S01]  /*1d370*/  MUFU.EX2 R25, R25 ;  /* 0x0000001900197308 */ /* 0x000fe20000000800 */
[----:B0-----:R-:W-:Y:S02]  /*1d380*/  IMAD.U32 R85, RZ, RZ, UR35 ;  /* 0x00000023ff557e24 */ /* 0x001fe4000f8e00ff */
[----:B------:R-:W-:Y:S01]  /*1d390*/  FMNMX.FTZ R77, R53, R42, !PT ;  /* 0x0000002a354d7209 */ /* 0x000fe20007810000 */
[----:B------:R-:W-:-:S03]  /*1d3a0*/  FFMA.FTZ R42, R49, UR35, -R83 ;  /* 0x00000023312a7c23 */ /* 0x000fc60008010853 */
[----:B------:R-:W-:Y:S01]  /*1d3b0*/  FMNMX.FTZ R46, R54, R77, !PT ;  /* 0x0000004d362e7209 */ /* 0x000fe20007810000 */
[----:B------:R-:W-:Y:S03]  /*1d3c0*/  MUFU.EX2 R26, R26 ;  /* 0x0000001a001a7308 */ /* 0x000fe60000000800 */
        /* <DEDUP_REMOVED lines=9> */
[----:B------:R-:W-:Y:S01]  /*1d460*/  FMNMX.FTZ R77, R69, R46, !PT ;  /* 0x0000002e454d7209 */ /* 0x000fe20007810000 */
[----:B------:R-:W-:-:S03]  /*1d470*/  FFMA.FTZ R46, R55, UR35, -R83 ;  /* 0x00000023372e7c23 */ /* 0x000fc60008010853 */
[----:B0-----:R-:W-:Y:S01]  /*1d480*/  FMNMX.FTZ R50, R70, R77, !PT ;  /* 0x0000004d46327209 */ /* 0x001fe20007810000 */
[----:B------:R-:W-:Y:S03]  /*1d490*/  MUFU.EX2 R34, R34 ;  /* 0x0000002200227308 */ /* 0x000fe60000000800 */
[----:B------:R-:W-:Y:S01]  /*1d4a0*/  FMNMX.FTZ R55, R71, R50, !PT ;  /* 0x0000003247377209 */ /* 0x000fe20007810000 */
[--C-:B------:R-:W-:Y:S01]  /*1d4b0*/  FFMA.FTZ R50, R59, UR35, -R83.reuse ;  /* 0x000000233b327c23 */ /* 0x100fe20008010853 */
[----:B------:R-:W-:-:S01]  /*1d4c0*/  FFMA.FTZ R59, R60, UR35, -R83 ;  /* 0x000000233c3b7c23 */ /* 0x000fc20008010853 */
[--C-:B------:R-:W-:Y:S01]  /*1d4d0*/  FFMA.FTZ R60, R65, UR35, -R83.reuse ;  /* 0x00000023413c7c23 */ /* 0x100fe20008010853 */
[----:B------:R-:W-:Y:S01]  /*1d4e0*/  FMNMX.FTZ R10, R72, R55, !PT ;  /* 0x00000037480a7209 */ /* 0x000fe20007810000 */
[--C-:B------:R-:W-:Y:S01]  /*1d4f0*/  FFMA.FTZ R65, R68, UR35, -R83.reuse ;  /* 0x0000002344417c23 */ /* 0x100fe20008010853 */
[----:B------:R0:W-:Y:S01]  /*1d500*/  MUFU.EX2 R55, R81 ;  /* 0x0000005100377308 */ /* 0x0001e20000000800 */
[----:B------:R-:W-:-:S01]  /*1d510*/  FFMA.FTZ R68, R79, UR35, -R83 ;  /* 0x000000234f447c23 */ /* 0x000fc20008010853 */
[----:B------:R-:W-:Y:S01]  /*1d520*/  FMNMX.FTZ R77, R75, R10, !PT ;  /* 0x0000000a4b4d7209 */ /* 0x000fe20007810000 */
[----:B------:R-:W-:-:S03]  /*1d530*/  FFMA.FTZ R79, R78, UR35, -R83 ;  /* 0x000000234e4f7c23 */ /* 0x000fc60008010853 */
[----:B------:R-:W-:Y:S02]  /*1d540*/  FMNMX.FTZ R77, R74, R77, !PT ;  /* 0x0000004d4a4d7209 */ /* 0x000fe40007810000 */
[----:B------:R-:W-:Y:S03]  /*1d550*/  MUFU.EX2 R38, R38 ;  /* 0x0000002600267308 */ /* 0x000fe60000000800 */
[----:B------:R-:W1:Y:S05]  /*1d560*/  SHFL.BFLY PT, R10, R77, 0x2, 0x1f ;  /* 0x0c401f004d0a7f89 */ /* 0x000e6a00000e0000 */
[----:B------:R-:W-:Y:S08]  /*1d570*/  MUFU.EX2 R45, R86 ;  /* 0x00000056002d7308 */ /* 0x000ff00000000800 */
[----:B------:R-:W-:Y:S08]  /*1d580*/  MUFU.EX2 R42, R42 ;  /* 0x0000002a002a7308 */ /* 0x000ff00000000800 */
[----:B------:R-:W-:Y:S01]  /*1d590*/  MUFU.EX2 R8, R8 ;  /* 0x0000000800087308 */ /* 0x000fe20000000800 */
[----:B-1----:R-:W-:Y:S01]  /*1d5a0*/  FMNMX.FTZ R10, R77, R10, !PT ;  /* 0x0000000a4d0a7209 */ /* 0x002fe20007810000 */
[--C-:B------:R-:W-:Y:S01]  /*1d5b0*/  FFMA.FTZ R77, R76, UR35, -R83.reuse ;  /* 0x000000234c4d7c23 */ /* 0x100fe20008010853 */
[----:B------:R-:W-:-:S01]  /*1d5c0*/  FFMA.FTZ R76, R80, UR35, -R83 ;  /* 0x00000023504c7c23 */ /* 0x000fc20008010853 */
[----:B------:R-:W-:-:S02]  /*1d5d0*/  FSEL R83, R11, RZ, P3 ;  /* 0x000000ff0b537208 */ /* 0x000fc40001800000 */
[----:B0-----:R-:W0:Y:S02]  /*1d5e0*/  SHFL.BFLY PT, R81, R10, 0x1, 0x1f ;  /* 0x0c201f000a517f89 */ /* 0x001e2400000e0000 */
[----:B------:R-:W-:Y:S01]  /*1d5f0*/  MUFU.EX2 R9, R9 ;  /* 0x0000000900097308 */ /* 0x000fe20000000800 */
[----:B------:R-:W-:-:S04]  /*1d600*/  FADD.FTZ R83, -R83, R12 ;  /* 0x0000000c53537221 */ /* 0x000fc80000010100 */
[----:B------:R-:W-:-:S03]  /*1d610*/  FMUL.FTZ R83, R83, UR35 ;  /* 0x0000002353537c20 */ /* 0x000fc60008410000 */
[----:B------:R-:W-:Y:S08]  /*1d620*/  MUFU.EX2 R46, R46 ;  /* 0x0000002e002e7308 */ /* 0x000ff00000000800 */
[----:B------:R-:W1:Y:S01]  /*1d630*/  MUFU.EX2 R83, R83 ;  /* 0x0000005300537308 */ /* 0x000e620000000800 */
[----:B0-----:R-:W-:-:S07]  /*1d640*/  FMNMX.FTZ R10, R10, R81, !PT ;  /* 0x000000510a0a7209 */ /* 0x001fce0007810000 */
[----:B------:R-:W-:Y:S01]  /*1d650*/  MUFU.EX2 R50, R50 ;  /* 0x0000003200327308 */ /* 0x000fe20000000800 */
[C---:B------:R-:W-:Y:S01]  /*1d660*/  FSETP.NEU.FTZ.AND P2, PT, R10.reuse, -INF , PT ;  /* 0xff8000000a00780b */ /* 0x040fe20003f5d000 */
[----:B------:R-:W-:-:S03]  /*1d670*/  FFMA.FTZ R12, R10, R85, -8 ;  /* 0xc10000000a0c7423 */ /* 0x000fc60000010055 */
[----:B------:R-:W-:-:S03]  /*1d680*/  FSEL R80, R10, RZ, P2 ;  /* 0x000000ff0a507208 */ /* 0x000fc60001000000 */
[----:B------:R1:W-:Y:S01]  /*1d690*/  MUFU.EX2 R81, R82 ;  /* 0x0000005200517308 */ /* 0x0003e20000000800 */
[----:B------:R-:W-:Y:S01]  /*1d6a0*/  FSEL R12, R12, RZ, P2 ;  /* 0x000000ff0c0c7208 */ /* 0x000fe20001000000 */
[----:B------:R-:W-:-:S04]  /*1d6b0*/  FADD.FTZ R80, -R80, R13 ;  /* 0x0000000d50507221 */ /* 0x000fc80000010100 */
[--C-:B------:R-:W-:Y:S01]  /*1d6c0*/  FFMA.FTZ R85, R84, UR35, -R12.reuse ;  /* 0x0000002354557c23 */ /* 0x100fe2000801080c */
[----:B------:R-:W-:-:S01]  /*1d6d0*/  FFMA.FTZ R6, R6, UR35, -R12 ;  /* 0x0000002306067c23 */ /* 0x000fc2000801080c */
[----:B------:R-:W-:Y:S01]  /*1d6e0*/  FMUL.FTZ R80, R80, UR35 ;  /* 0x0000002350507c20 */ /* 0x000fe20008410000 */
[----:B------:R-:W-:-:S01]  /*1d6f0*/  FFMA.FTZ R21, R21, UR35, -R12 ;  /* 0x0000002315157c23 */ /* 0x000fc2000801080c */
[--C-:B------:R-:W-:Y:S01]  /*1d700*/  FFMA.FTZ R24, R24, UR35, -R12.reuse ;  /* 0x0000002318187c23 */ /* 0x100fe2000801080c */
[----:B------:R-:W-:-:S01]  /*1d710*/  FFMA.FTZ R27, R27, UR35, -R12 ;  /* 0x000000231b1b7c23 */ /* 0x000fc2000801080c */
[----:B------:R-:W-:Y:S01]  /*1d720*/  MUFU.EX2 R85, R85 ;  /* 0x0000005500557308 */ /* 0x000fe20000000800 */
[----:B------:R-:W-:-:S01]  /*1d730*/  FFMA.FTZ R28, R28, UR35, -R12 ;  /* 0x000000231c1c7c23 */ /* 0x000fc2000801080c */
[--C-:B------:R-:W-:Y:S01]  /*1d740*/  FFMA.FTZ R78, R33, UR35, -R12.reuse ;  /* 0x00000023214e7c23 */ /* 0x100fe2000801080c */
[----:B------:R-:W-:-:S01]  /*1d750*/  FFMA.FTZ R33, R35, UR35, -R12 ;  /* 0x0000002323217c23 */ /* 0x000fc2000801080c */
[----:B-1----:R-:W-:Y:S01]  /*1d760*/  FFMA.FTZ R82, R83, R3, R14 ;  /* 0x0000000353527223 */ /* 0x002fe2000001000e */
[----:B------:R-:W-:-:S01]  /*1d770*/  FFMA.FTZ R35, R39, UR35, -R12 ;  /* 0x0000002327237c23 */ /* 0x000fc2000801080c */
[--C-:B------:R-:W-:Y:S01]  /*1d780*/  FFMA.FTZ R31, R31, UR35, -R12.reuse ;  /* 0x000000231f1f7c23 */ /* 0x100fe2000801080c */
[----:B------:R-:W-:-:S01]  /*1d790*/  FFMA.FTZ R39, R43, UR35, -R12 ;  /* 0x000000232b277c23 */ /* 0x000fc2000801080c */
[----:B------:R-:W0:Y:S01]  /*1d7a0*/  MUFU.EX2 R80, R80 ;  /* 0x0000005000507308 */ /* 0x000e220000000800 */
[----:B------:R-:W-:-:S01]  /*1d7b0*/  FFMA.FTZ R43, R51, UR35, -R12 ;  /* 0x00000023332b7c23 */ /* 0x000fc2000801080c */
[----:B------:R-:W-:Y:S01]  /*1d7c0*/  FADD.FTZ R51, R7, R82 ;  /* 0x0000005207337221 */ /* 0x000fe20000010000 */
[----:B------:R-:W-:-:S01]  /*1d7d0*/  FFMA.FTZ R47, R47, UR35, -R12 ;  /* 0x000000232f2f7c23 */ /* 0x000fc2000801080c */
[--C-:B------:R-:W-:Y:S01]  /*1d7e0*/  FFMA.FTZ R36, R36, UR35, -R12.reuse ;  /* 0x0000002324247c23 */ /* 0x100fe2000801080c */
[----:B------:R-:W-:-:S01]  /*1d7f0*/  FFMA.FTZ R53, R53, UR35, -R12 ;  /* 0x0000002335357c23 */ /* 0x000fc2000801080c */
[----:B------:R-:W-:Y:S01]  /*1d800*/  FADD.FTZ R82, R20, R51 ;  /* 0x0000003314527221 */ /* 0x000fe20000010000 */
[----:B------:R-:W-:-:S01]  /*1d810*/  FFMA.FTZ R40, R40, UR35, -R12 ;  /* 0x0000002328287c23 */ /* 0x000fc2000801080c */
[----:B------:R-:W1:Y:S01]  /*1d820*/  MUFU.EX2 R6, R6 ;  /* 0x0000000600067308 */ /* 0x000e620000000800 */
[----:B------:R-:W-:-:S01]  /*1d830*/  FFMA.FTZ R51, R57, UR35, -R12 ;  /* 0x0000002339337c23 */ /* 0x000fc2000801080c */
[----:B------:R-:W-:Y:S01]  /*1d840*/  FADD.FTZ R87, R25, R82 ;  /* 0x0000005219577221 */ /* 0x000fe20000010000 */
[----:B------:R-:W-:-:S01]  /*1d850*/  FFMA.FTZ R44, R44, UR35, -R12 ;  /* 0x000000232c2c7c23 */ /* 0x000fc2000801080c */
[--C-:B------:R-:W-:Y:S01]  /*1d860*/  FFMA.FTZ R48, R48, UR35, -R12.reuse ;  /* 0x0000002330307c23 */ /* 0x100fe2000801080c */
[----:B------:R-:W-:-:S01]  /*1d870*/  FFMA.FTZ R52, R52, UR35, -R12 ;  /* 0x0000002334347c23 */ /* 0x000fc2000801080c */
[----:B------:R-:W-:Y:S01]  /*1d880*/  FADD.FTZ R82, R26, R87 ;  /* 0x000000571a527221 */ /* 0x000fe20000010000 */
[----:B------:R-:W-:-:S01]  /*1d890*/  FFMA.FTZ R54, R54, UR35, -R12 ;  /* 0x0000002336367c23 */ /* 0x000fc2000801080c */
[----:B------:R-:W2:Y:S01]  /*1d8a0*/  MUFU.EX2 R21, R21 ;  /* 0x0000001500157308 */ /* 0x000ea20000000800 */
[----:B0-----:R-:W-:-:S01]  /*1d8b0*/  FFMA.FTZ R3, R80, R0, R85 ;  /* 0x0000000050037223 */ /* 0x001fc20000010055 */
[--C-:B------:R-:W-:Y:S01]  /*1d8c0*/  FFMA.FTZ R58, R58, UR35, -R12.reuse ;  /* 0x000000233a3a7c23 */ /* 0x100fe2000801080c */
[----:B------:R-:W-:-:S01]  /*1d8d0*/  FFMA.FTZ R62, R62, UR35, -R12 ;  /* 0x000000233e3e7c23 */ /* 0x000fc2000801080c */
[--C-:B------:R-:W-:Y:S01]  /*1d8e0*/  FFMA.FTZ R70, R70, UR35, -R12.reuse ;  /* 0x0000002346467c23 */ /* 0x100fe2000801080c */
[----:B------:R-:W-:-:S01]  /*1d8f0*/  FFMA.FTZ R72, R72, UR35, -R12 ;  /* 0x0000002348487c23 */ /* 0x000fc2000801080c */
[----:B------:R-:W-:-:S02]  /*1d900*/  FFMA.FTZ R75, R75, UR35, -R12 ;  /* 0x000000234b4b7c23 */ /* 0x000fc4000801080c */
        /* <DEDUP_REMOVED lines=12> */
[----:B------:R-:W-:Y:S01]  /*1d9d0*/  MUFU.EX2 R13, R47 ;  /* 0x0000002f000d7308 */ /* 0x000fe20000000800 */
[----:B-1----:R-:W-:-:S07]  /*1d9e0*/  FADD.FTZ R0, R78, R3 ;  /* 0x000000034e007221 */ /* 0x002fce0000010000 */
[----:B------:R0:W-:Y:S01]  /*1d9f0*/  MUFU.EX2 R47, R53 ;  /* 0x00000035002f7308 */ /* 0x0001e20000000800 */
[----:B--2---:R-:W-:-:S07]  /*1da00*/  FADD.FTZ R3, R33, R0 ;  /* 0x0000000021037221 */ /* 0x004fce0000010000 */
[----:B------:R-:W1:Y:S01]  /*1da10*/  MUFU.EX2 R36, R36 ;  /* 0x0000002400247308 */ /* 0x000e620000000800 */
[----:B0-----:R-:W-:-:S04]  /*1da20*/  FADD.FTZ R53, R29, R82 ;  /* 0x000000521d357221 */ /* 0x001fc80000010000 */
[----:B------:R-:W-:Y:S01]  /*1da30*/  FADD.FTZ R82, R30, R53 ;  /* 0x000000351e527221 */ /* 0x000fe20000010000 */
[----:B------:R-:W-:-:S02]  /*1da40*/  FFMA.FTZ R53, R61, UR35, -R12 ;  /* 0x000000233d357c23 */ /* 0x000fc4000801080c */
[----:B------:R-:W0:Y:S01]  /*1da50*/  MUFU.EX2 R35, R35 ;  /* 0x0000002300237308 */ /* 0x000e220000000800 */
[----:B------:R-:W-:-:S04]  /*1da60*/  FADD.FTZ R57, R73, R82 ;  /* 0x0000005249397221 */ /* 0x000fc80000010000 */
[----:B------:R-:W-:-:S03]  /*1da70*/  FADD.FTZ R82, R32, R57 ;  /* 0x0000003920527221 */ /* 0x000fc60000010000 */
[----:B------:R-:W2:Y:S01]  /*1da80*/  MUFU.EX2 R40, R40 ;  /* 0x0000002800287308 */ /* 0x000ea20000000800 */
[----:B------:R-:W-:-:S01]  /*1da90*/  FADD.FTZ R57, R37, R82 ;  /* 0x0000005225397221 */ /* 0x000fc20000010000 */
[----:B-1----:R-:W-:-:S03]  /*1daa0*/  FADD.FTZ R0, R36, R3 ;  /* 0x0000000324007221 */ /* 0x002fc60000010000 */
[----:B------:R-:W-:Y:S01]  /*1dab0*/  FADD.FTZ R82, R34, R57 ;  /* 0x0000003922527221 */ /* 0x000fe20000010000 */
[----:B------:R-:W-:-:S02]  /*1dac0*/  FFMA.FTZ R57, R66, UR35, -R12 ;  /* 0x0000002342397c23 */ /* 0x000fc4000801080c */
[----:B------:R-:W1:Y:S01]  /*1dad0*/  MUFU.EX2 R39, R39 ;  /* 0x0000002700277308 */ /* 0x000e620000000800 */
[----:B0-----:R-:W-:-:S01]  /*1dae0*/  FADD.FTZ R3, R35, R0 ;  /* 0x0000000023037221 */ /* 0x001fc20000010000 */
[----:B------:R-:W-:-:S04]  /*1daf0*/  FADD.FTZ R61, R41, R82 ;  /* 0x00000052293d7221 */ /* 0x000fc80000010000 */
[----:B------:R-:W-:Y:S02]  /*1db00*/  FADD.FTZ R66, R38, R61 ;  /* 0x0000003d26427221 */ /* 0x000fe40000010000 */
[----:B------:R-:W0:Y:S01]  /*1db10*/  MUFU.EX2 R44, R44 ;  /* 0x0000002c002c7308 */ /* 0x000e220000000800 */
[----:B--2---:R-:W-:-:S01]  /*1db20*/  FADD.FTZ R0, R40, R3 ;  /* 0x0000000328007221 */ /* 0x004fc20000010000 */
[----:B------:R-:W-:Y:S01]  /*1db30*/  FADD.FTZ R61, R45, R66 ;  /* 0x000000422d3d7221 */ /* 0x000fe20000010000 */
[----:B------:R-:W-:-:S03]  /*1db40*/  FFMA.FTZ R66, R67, UR35, -R12 ;  /* 0x0000002343427c23 */ /* 0x000fc6000801080c */
[----:B------:R-:W-:Y:S01]  /*1db50*/  FADD.FTZ R82, R42, R61 ;  /* 0x0000003d2a527221 */ /* 0x000fe20000010000 */
[----:B------:R-:W-:-:S01]  /*1db60*/  FFMA.FTZ R61, R69, UR35, -R12 ;  /* 0x00000023453d7c23 */ /* 0x000fc2000801080c */
        /* <DEDUP_REMOVED lines=8> */
[----:B------:R-:W-:-:S01]  /*1dbf0*/  FADD.FTZ R82, R46, R67 ;  /* 0x000000432e527221 */ /* 0x000fc20000010000 */
[----:B------:R-:W-:Y:S01]  /*1dc00*/  FFMA.FTZ R67, R71, UR35, -R12 ;  /* 0x0000002347437c23 */ /* 0x000fe2000801080c */
[----:B------:R-:W0:Y:S01]  /*1dc10*/  MUFU.EX2 R52, R52 ;  /* 0x0000003400347308 */ /* 0x000e220000000800 */
[----:B--2---:R-:W-:-:S01]  /*1dc20*/  FADD.FTZ R0, R48, R3 ;  /* 0x0000000330007221 */ /* 0x004fc20000010000 */
[----:B------:R-:W-:Y:S01]  /*1dc30*/  FADD.FTZ R69, R55, R82 ;  /* 0x0000005237457221 */ /* 0x000fe20000010000 */
[----:B------:R-:W-:-:S03]  /*1dc40*/  FFMA.FTZ R12, R74, UR35, -R12 ;  /* 0x000000234a0c7c23 */ /* 0x000fc6000801080c */
[----:B------:R-:W-:Y:S02]  /*1dc50*/  FADD.FTZ R82, R50, R69 ;  /* 0x0000004532527221 */ /* 0x000fe40000010000 */
        /* <DEDUP_REMOVED lines=47> */
[----:B--2---:R-:W-:-:S03]  /*1df50*/  FADD.FTZ R69, R84, R3 ;  /* 0x0000000354457221 */ /* 0x004fc60000010000 */
[----:B------:R-:W-:Y:S01]  /*1df60*/  FADD.FTZ R3, R81, R0 ;  /* 0x0000000051037221 */ /* 0x000fe20000010000 */
[----:B-1----:R-:W-:-:S01]  /*1df70*/  FADD.FTZ R0, R12, R69 ;  /* 0x000000450c007221 */ /* 0x002fc20000010000 */
[----:B------:R-:W-:Y:S06]  /*1df80*/  @!P0 BRA `(.L_x_1617) ;  /* 0x0000000000048947 */ /* 0x000fec0003800000 */
[----:B------:R-:W-:Y:S01]  /*1df90*/  BPT.TRAP 0x1 ;  /* 0x000000040000795c */ /* 0x000fe20000300000 */
.L_x_1617:
[----:B------:R-:W-:Y:S01]  /*1dfa0*/  F2FP.SATFINITE.E4M3.F32.PACK_AB_MERGE_C R21, R24, R21, RZ ;  /* 0x000000151815723e */ /* 0x000fe200048070ff */
[-C--:B------:R-:W-:Y:S01]  /*1dfb0*/  FMUL.FTZ R88, R88, R83.reuse ;  /* 0x0000005358587220 */ /* 0x080fe20000410000 */
[----:B------:R-:W-:Y:S01]  /*1dfc0*/  F2FP.SATFINITE.E4M3.F32.PACK_AB_MERGE_C R20, R25, R20, RZ ;  /* 0x000000141914723e */ /* 0x000fe200048070ff */
[----:B------:R-:W-:Y:S01]  /*1dfd0*/  FMUL.FTZ R89, R89, R83 ;  /* 0x0000005359597220 */ /* 0x000fe20000410000 */
[----:B------:R-:W-:Y:S01]  /*1dfe0*/  F2FP.SATFINITE.E4M3.F32.PACK_AB_MERGE_C R165, R6, R85, R21 ;  /* 0x0000005506a5723e */ /* 0x000fe20004807015 */
[----:B------:R-:W-:Y:S01]  /*1dff0*/  IMAD R6, R15, 0x8, R16 ;  /* 0x000000080f067824 */ /* 0x000fe200078e0210 */
[----:B------:R-:W-:Y:S01]  /*1e000*/  ISETP.GT.AND P2, PT, R5, R177, PT ;  /* 0x000000b10500720c */ /* 0x000fe20003f44270 */
[-C--:B------:R-:W-:Y:S01]  /*1e010*/  FMUL.FTZ R92, R92, R83.reuse ;  /* 0x000000535c5c7220 */ /* 0x080fe20000410000 */
[----:B------:R-:W-:Y:S01]  /*1e020*/  F2FP.SATFINITE.E4M3.F32.PACK_AB_MERGE_C R164, R7, R14, R20 ;  /* 0x0000000e07a4723e */ /* 0x000fe20004807014 */
[----:B------:R-:W-:Y:S01]  /*1e030*/  IMAD.U32 R7, RZ, RZ, UR40 ;  /* 0x00000028ff077e24 */ /* 0x000fe2000f8e00ff */
[----:B------:R-:W-:Y:S01]  /*1e040*/  IADD3 R6, R6, 0x22860, RZ ;  /* 0x0002286006067810 */ /* 0x000fe20007ffe0ff */
[----:B------:R-:W-:Y:S01]  /*1e050*/  FMUL.FTZ R93, R93, R83 ;  /* 0x000000535d5d7220 */ /* 0x000fe20000410000 */
[----:B------:R-:W-:Y:S01]  /*1e060*/  F2FP.SATFINITE.E4M3.F32.PACK_AB_MERGE_C R13, R48, R13, RZ ;  /* 0x0000000d300d723e */ /* 0x000fe200048070ff */
        /* <DEDUP_REMOVED lines=95> */
.L_x_1599:
[----:B------:R-:W-:Y:S05]  /*1e660*/  WARPSYNC.ALL ;  /* 0x0000000000007948 */ /* 0x000fea0003800000 */
[----:B------:R-:W-:Y:S06]  /*1e670*/  BAR.ARV 0x8, 0x180 ;  /* 0x0206000000007b1d */ /* 0x000fec0000002000 */
[----:B------:R-:W-:Y:S05]  /*1e680*/  @!P0 BRA `(.L_x_1619) ;  /* 0x0000000000048947 */ /* 0x000fea0003800000 */
[----:B------:R-:W-:Y:S01]  /*1e690*/  BPT.TRAP 0x1 ;  /* 0x000000040000795c */ /* 0x000fe20000300000 */
.L_x_1619:
[----:B------:R-:W-:Y:S01]  /*1e6a0*/  IMAD R13, R169, 0x8, R16 ;  /* 0x00000008a90d7824 */ /* 0x000fe200078e0210 */
[----:B------:R-:W-:-:S04]  /*1e6b0*/  SHF.L.U32 R2, R18, 0x1f, RZ ;  /* 0x0000001f12027819 */ /* 0x000fc800000006ff */
[----:B------:R0:W1:Y:S01]  /*1e6c0*/  SYNCS.PHASECHK.TRANS64.TRYWAIT P1, [R13+URZ+0x22850], R2 ;  /* 0x022850020d0075a7 */ /* 0x000062000802017f */
[----:B------:R-:W-:Y:S05]  /*1e6d0*/  @!P0 BRA `(.L_x_1620) ;  /* 0x0000000000048947 */ /* 0x000fea0003800000 */
[----:B------:R-:W-:Y:S01]  /*1e6e0*/  BPT.TRAP 0x1 ;  /* 0x000000040000795c */ /* 0x000fe20000300000 */
.L_x_1620:
[----:B------:R-:W-:-:S05]  /*1e6f0*/  VIADD R16, R16, 0x400 ;  /* 0x0000040010107836 */ /* 0x000fca0000000000 */
[----:B------:R-:W-:-:S04]  /*1e700*/  SHF.R.U32.HI R16, RZ, 0x4, R16 ;  /* 0x00000004ff107819 */ /* 0x000fc80000011610 */
[----:B------:R-:W-:-:S04]  /*1e710*/  LOP3.LUT R16, R16, 0x3fff, RZ, 0xc0, !PT ;  /* 0x00003fff10107812 */ /* 0x000fc800078ec0ff */
[----:B------:R-:W-:Y:S01]  /*1e720*/  LOP3.LUT R16, R16, 0x10000, RZ, 0xfc, !PT ;  /* 0x0001000010107812 */ /* 0x000fe200078efcff */
[----:B-1----:R-:W-:Y:S06]  /*1e730*/  @P1 BRA `(.L_x_1621) ;  /* 0x0000000000081947 */ /* 0x002fec0003800000 */
[----:B------:R-:W1:Y:S02]  /*1e740*/  SYNCS.PHASECHK.TRANS64.TRYWAIT P1, [R13+URZ+0x22850], R2 ;  /* 0x022850020d0075a7 */ /* 0x000e64000802017f */
[----:B-1----:R-:W-:Y:S05]  /*1e750*/  @!P1 BRA `(.L_x_1622) ;  /* 0x000000a800f09947 */ /* 0x002fea0003800000 */
.L_x_1621:
[----:B------:R-:W-:Y:S01]  /*1e760*/  IMAD R4, R169, 0x400, R16 ;  /* 0x00000400a9047824 */ /* 0x000fe200078e0210 */
[----:B------:R-:W-:Y:S05]  /*1e770*/  WARPSYNC.ALL ;  /* 0x0000000000007948 */ /* 0x000fea0003800000 */
[----:B------:R-:W-:Y:S01]  /*1e780*/  IMAD.MOV.U32 R5, RZ, RZ, 0x40000040 ;  /* 0x40000040ff057424 */ /* 0x000fe200078e00ff */
[----:B------:R-:W-:Y:S01]  /*1e790*/  R2UR UR6, R4 ;  /* 0x00000000040672ca */ /* 0x000fe200000e0000 */
[----:B------:R-:W-:Y:S01]  /*1e7a0*/  WARPGROUP.ARRIVE ;  /* 0x00000000000079c5 */ /* 0x000fe20000000000 */
[----:B------:R-:W-:Y:S02]  /*1e7b0*/  ULDC.64 UR4, c[0x0][0x9a0] ;  /* 0x0002680000047ab9 */ /* 0x000fe40000000a00 */
[----:B------:R-:W-:-:S02]  /*1e7c0*/  R2UR UR7, R5 ;  /* 0x00000000050772ca */ /* 0x000fc400000e0000 */
[----:B------:R-:W-:-:S04]  /*1e7d0*/  ISETP.NE.U32.AND P1, PT, RZ, UR4, PT ;  /* 0x00000004ff007c0c */ /* 0x000fc8000bf25070 */
[----:B------:R-:W-:-:S07]  /*1e7e0*/  ISETP.NE.AND.EX P1, PT, RZ, UR5, PT, P1 ;  /* 0x00000005ff007c0c */ /* 0x000fce000bf25310 */
[----:B------:R-:W-:Y:S06]  /*1e7f0*/  QGMMA.64x128x32.F32.E4M3.E4M3 R88, R164, gdesc[UR4], R88, gsb0 ;  /* 0x01e00004a4587df3 */ /* 0x000fec0008000858 */
[----:B------:R-:W0:Y:S01]  /*1e800*/  @P1 LDC.64 R6, c[0x0][0x9c8] ;  /* 0x00027200ff061b82 */ /* 0x000e220000000a00 */
[----:B------:R-:W-:Y:S02]  /*1e810*/  @P1 SHF.R.S32.HI R5, RZ, 0x1f, R179 ;  /* 0x0000001fff051819 */ /* 0x000fe400000114b3 */
[----:B------:R-:W-:-:S05]  /*1e820*/  @P1 SHF.R.S32.HI R15, RZ, 0x1f, R178 ;  /* 0x0000001fff0f1819 */ /* 0x000fca00000114b2 */
[----:B------:R-:W2:Y:S01]  /*1e830*/  @P1 LDC.64 R8, c[0x0][0x9d0] ;  /* 0x00027400ff081b82 */ /* 0x000ea20000000a00 */
[----:B01----:R-:W-:-:S04]  /*1e840*/  @P1 IMAD R2, R5, R6, RZ ;  /* 0x0000000605021224 */ /* 0x003fc800078e02ff */
[C---:B------:R-:W-:Y:S02]  /*1e850*/  @P1 IMAD R5, R179.reuse, R7, R2 ;  /* 0x00000007b3051224 */ /* 0x040fe400078e0202 */
[----:B------:R-:W-:-:S04]  /*1e860*/  @P1 IMAD.WIDE.U32 R6, R179, R6, RZ ;  /* 0x00000006b3061225 */ /* 0x000fc800078e00ff */
[-C--:B--2---:R-:W-:Y:S02]  /*1e870*/  @P1 IMAD R2, R15, R8.reuse, RZ ;  /* 0x000000080f021224 */ /* 0x084fe400078e02ff */
[----:B------:R-:W-:Y:S02]  /*1e880*/  @P1 IMAD.IADD R7, R7, 0x1, R5 ;  /* 0x0000000107071824 */ /* 0x000fe400078e0205 */
[C---:B------:R-:W-:Y:S02]  /*1e890*/  @P1 IMAD R5, R178.reuse, R9, R2 ;  /* 0x00000009b2051224 */ /* 0x040fe400078e0202 */
[----:B------:R-:W-:-:S04]  /*1e8a0*/  @P1 IMAD.WIDE.U32 R6, R178, R8, R6 ;  /* 0x00000008b2061225 */ /* 0x000fc800078e0006 */
[----:B------:R-:W-:Y:S01]  /*1e8b0*/  @P1 IMAD.IADD R5, R7, 0x1, R5 ;  /* 0x0000000107051824 */ /* 0x000fe200078e0205 */
[C---:B------:R-:W-:Y:S01]  /*1e8c0*/  @P1 LEA R8, P2, R6.reuse, UR4, 0x2 ;  /* 0x0000000406081c11 */ /* 0x040fe2000f8410ff */
[----:B------:R-:W-:Y:S02]  /*1e8d0*/  IMAD.MOV.U32 R7, RZ, RZ, 0x40000040 ;  /* 0x40000040ff077424 */ /* 0x000fe400078e00ff */
[----:B------:R-:W-:Y:S01]  /*1e8e0*/  IMAD.MOV.U32 R2, RZ, RZ, 0x3f800000 ;  /* 0x3f800000ff027424 */ /* 0x000fe200078e00ff */
[----:B------:R-:W-:Y:S01]  /*1e8f0*/  @P1 LEA.HI.X R9, R6, UR5, R5, 0x2, P2 ;  /* 0x0000000506091c11 */ /* 0x000fe200090f1405 */
[----:B------:R-:W-:Y:S01]  /*1e900*/  VIADD R6, R4, 0x2 ;  /* 0x0000000204067836 */ /* 0x000fe20000000000 */
[----:B------:R-:W-:-:S03]  /*1e910*/  R2UR UR7, R7 ;  /* 0x00000000070772ca */ /* 0x000fc600000e0000 */
[----:B------:R0:W2:Y:S01]  /*1e920*/  @P1 LDG.E R2, desc[UR38][R8.64] ;  /* 0x0000002608021981 */ /* 0x0000a2000c1e1900 */
[----:B------:R-:W-:Y:S01]  /*1e930*/  R2UR UR6, R6 ;  /* 0x00000000060672ca */ /* 0x000fe200000e0000 */
[----:B------:R-:W-:Y:S02]  /*1e940*/  WARPGROUP.DEPBAR.LE gsb0, 0x0 ;  /* 0x00008000000079c5 */ /* 0x000fe40000010000 */
[----:B------:R-:W-:-:S10]  /*1e950*/  WARPGROUP.ARRIVE ;  /* 0x00000000000079c5 */ /* 0x000fd40000000000 */
[----:B------:R-:W-:Y:S01]  /*1e960*/  QGMMA.64x128x32.F32.E4M3.E4M3 R88, R160, gdesc[UR4], R88, gsb0 ;  /* 0x01e00004a0587df3 */ /* 0x000fe20008000858 */
[----:B------:R-:W-:Y:S02]  /*1e970*/  VIADD R6, R4, 0x4 ;  /* 0x0000000404067836 */ /* 0x000fe40000000000 */
[----:B------:R-:W-:-:S03]  /*1e980*/  IMAD.MOV.U32 R7, RZ, RZ, 0x40000040 ;  /* 0x40000040ff077424 */ /* 0x000fc600078e00ff */
[----:B------:R-:W-:Y:S02]  /*1e990*/  R2UR UR6, R6 ;  /* 0x00000000060672ca */ /* 0x000fe400000e0000 */
[----:B------:R-:W-:Y:S01]  /*1e9a0*/  R2UR UR7, R7 ;  /* 0x00000000070772ca */ /* 0x000fe200000e0000 */
[----:B------:R-:W-:Y:S02]  /*1e9b0*/  VIADD R4, R4, 0x6 ;  /* 0x0000000604047836 */ /* 0x000fe40000000000 */
[----:B------:R-:W-:Y:S01]  /*1e9c0*/  IMAD.MOV.U32 R5, RZ, RZ, 0x40000040 ;  /* 0x40000040ff057424 */ /* 0x000fe200078e00ff */
[----:B------:R-:W1:Y:S04]  /*1e9d0*/  SHFL.BFLY PT, R6, R3, 0x2, 0x1f ;  /* 0x0c401f0003067f89 */ /* 0x000e6800000e0000 */
[----:B------:R-:W3:Y:S01]  /*1e9e0*/  SHFL.BFLY PT, R7, R0, 0x2, 0x1f ;  /* 0x0c401f0000077f89 */ /* 0x000ee200000e0000 */
[----:B------:R-:W-:-:S02]  /*1e9f0*/  WARPGROUP.DEPBAR.LE gsb0, 0x0 ;  /* 0x00008000000079c5 */ /* 0x000fc40000010000 */
[----:B------:R-:W-:-:S06]  /*1ea00*/  WARPGROUP.ARRIVE ;  /* 0x00000000000079c5 */ /* 0x000fcc0000000000 */
[----:B------:R-:W-:Y:S01]  /*1ea10*/  QGMMA.64x128x32.F32.E4M3.E4M3 R88, R156, gdesc[UR4], R88, gsb0 ;  /* 0x01e000049c587df3 */ /* 0x000fe20008000858 */
[----:B------:R-:W-:Y:S02]  /*1ea20*/  R2UR UR6, R4 ;  /* 0x00000000040672ca */ /* 0x000fe400000e0000 */
[----:B------:R-:W-:Y:S01]  /*1ea30*/  R2UR UR7, R5 ;  /* 0x00000000050772ca */ /* 0x000fe200000e0000 */
[----:B-1----:R-:W-:-:S01]  /*1ea40*/  FADD.FTZ R6, R6, R3 ;  /* 0x0000000306067221 */ /* 0x002fc20000010000 */
[----:B---3--:R-:W-:-:S04]  /*1ea50*/  FADD.FTZ R7, R7, R0 ;  /* 0x0000000007077221 */ /* 0x008fc80000010000 */
[----:B------:R-:W1:Y:S04]  /*1ea60*/  SHFL.BFLY PT, R5, R6, 0x1, 0x1f ;  /* 0x0c201f0006057f89 */ /* 0x000e6800000e0000 */
[----:B------:R-:W0:Y:S01]  /*1ea70*/  SHFL.BFLY PT, R4, R7, 0x1, 0x1f ;  /* 0x0c201f0007047f89 */ /* 0x000e2200000e0000 */
[----:B------:R-:W-:Y:S01]  /*1ea80*/  MOV R3, RZ ;  /* 0x000000ff00037202 */ /* 0x000fe20000000f00 */
[----:B-1----:R-:W-:Y:S01]  /*1ea90*/  FADD.FTZ R5, R6, R5 ;  /* 0x0000000506057221 */ /* 0x002fe20000010000 */
[----:B0-----:R-:W-:-:S04]  /*1eaa0*/  FADD.FTZ R8, R7, R4 ;  /* 0x0000000407087221 */ /* 0x001fc80000010000 */
        /* <DEDUP_REMOVED lines=14> */
[----:B------:R-:W-:-:S02]  /*1eb90*/  IMAD.U32 R0, RZ, RZ, UR35 ;  /* 0x00000023ff007e24 */ /* 0x000fc4000f8e00ff */
[----:B------:R-:W-:Y:S02]  /*1eba0*/  IMAD.U32 R14, RZ, RZ, UR35 ;  /* 0x00000023ff0e7e24 */ /* 0x000fe4000f8e00ff */
[----:B0-----:R-:W-:Y:S01]  /*1ebb0*/  @P2 FMUL.FTZ R5, R4, 0.69314718246459960938 ;  /* 0x3f31721804052820 */ /* 0x001fe20000410000 */
[----:B------:R-:W-:Y:S01]  /*1ebc0*/  @P2 FMUL.FTZ R0, R0, 0.69314718246459960938 ;  /* 0x3f31721800002820 */ /* 0x000fe20000410000 */
[----:B------:R-:W-:Y:S01]  /*1ebd0*/  @P3 FMUL.FTZ R14, R14, 0.69314718246459960938 ;  /* 0x3f3172180e0e3820 */ /* 0x000fe20000410000 */
[----:B-1----:R-:W-:Y:S01]  /*1ebe0*/  @P3 FMUL.FTZ R9, R6, 0.69314718246459960938 ;  /* 0x3f31721806093820 */ /* 0x002fe20000410000 */
[----:B------:R-:W-:Y:S02]  /*1ebf0*/  IMAD.MOV.U32 R64, RZ, RZ, -0x800000 ;  /* 0xff800000ff407424 */ /* 0x000fe400078e00ff */
[----:B--2---:R-:W-:Y:S01]  /*1ec00*/  FMUL.FTZ R3, R3, R2 ;  /* 0x0000000203037220 */ /* 0x004fe20000410000 */
[----:B------:R-:W-:Y:S02]  /*1ec10*/  IMAD.MOV.U32 R62, RZ, RZ, -0x800000 ;  /* 0xff800000ff3e7424 */ /* 0x000fe400078e00ff */
[----:B------:R-:W-:Y:S01]  /*1ec20*/  @P2 FFMA.FTZ R64, R0, R11, R5 ;  /* 0x0000000b00402223 */ /* 0x000fe20000010005 */
[----:B------:R-:W-:-:S01]  /*1ec30*/  @P3 FFMA.FTZ R62, R14, R10, R9 ;  /* 0x0000000a0e3e3223 */ /* 0x000fc20000010009 */
[----:B---3--:R-:W-:Y:S01]  /*1ec40*/  FMUL.FTZ R2, R7, R2 ;  /* 0x0000000207027220 */ /* 0x008fe20000410000 */
[----:B------:R-:W-:-:S02]  /*1ec50*/  WARPGROUP.DEPBAR.LE gsb0, 0x0 ;  /* 0x00008000000079c5 */ /* 0x000fc40000010000 */
[----:B------:R-:W-:Y:S05]  /*1ec60*/  @!P0 BRA `(.L_x_1623) ;  /* 0x0000000000048947 */ /* 0x000fea0003800000 */
[----:B------:R-:W-:Y:S01]  /*1ec70*/  BPT.TRAP 0x1 ;  /* 0x000000040000795c */ /* 0x000fe20000300000 */
.L_x_1623:
[----:B------:R-:W-:Y:S02]  /*1ec80*/  VIADD R0, R13, 0x22860 ;  /* 0x000228600d007836 */ /* 0x000fe40000000000 */
[-C--:B------:R-:W-:Y:S01]  /*1ec90*/  FMUL.FTZ R41, R88, R3.reuse ;  /* 0x0000000358297220 */ /* 0x080fe20000410000 */
[----:B------:R-:W-:Y:S02]  /*1eca0*/  IMAD.U32 R5, RZ, RZ, UR40 ;  /* 0x00000028ff057e24 */ /* 0x000fe4000f8e00ff */
[-C--:B------:R-:W-:Y:S01]  /*1ecb0*/  FMUL.FTZ R42, R89, R3.reuse ;  /* 0x00000003592a7220 */ /* 0x080fe20000410000 */
[----:B------:R-:W-:Y:S02]  /*1ecc0*/  VIADD R169, R169, 0x1 ;  /* 0x00000001a9a97836 */ /* 0x000fe40000000000 */
[-C--:B------:R-:W-:Y:S01]  /*1ecd0*/  FMUL.FTZ R92, R92, R3.reuse ;  /* 0x000000035c5c7220 */ /* 0x080fe20000410000 */
[-C--:B------:R-:W-:Y:S01]  /*1ece0*/  FMUL.FTZ R93, R93, R3.reuse ;  /* 0x000000035d5d7220 */ /* 0x080fe20000410000 */
[----:B------:R-:W-:Y:S01]  /*1ecf0*/  PRMT R0, R5, 0x654, R0 ;  /* 0x0000065405007816 */ /* 0x000fe20000000000 */
[-C--:B------:R-:W-:Y:S01]  /*1ed00*/  FMUL.FTZ R37, R96, R3.reuse ;  /* 0x0000000360257220 */ /* 0x080fe20000410000 */
[----:B------:R-:W-:Y:S01]  /*1ed10*/  ISETP.NE.AND P1, PT, R169, 0x2, PT ;  /* 0x00000002a900780c */ /* 0x000fe20003f25270 */
        /* <DEDUP_REMOVED lines=65> */
.L_x_1511:
        /* <DEDUP_REMOVED lines=10> */
[----:B-----5:R-:W2:Y:S01]  /*1f1d0*/  S2R R24, SR_TID.X ;  /* 0x0000000000187919 */ /* 0x020ea20000002100 */
[----:B------:R-:W-:Y:S01]  /*1f1e0*/  ULDC.64 UR4, c[0x4][0x40] ;  /* 0x0100100000047ab9 */ /* 0x000fe20000000a00 */
[----:B--2---:R-:W-:-:S05]  /*1f1f0*/  IMAD.SHL.U32 R0, R24, 0x4, RZ ;  /* 0x0000000418007824 */ /* 0x004fca00078e00ff */
[----:B------:R-:W-:-:S04]  /*1f200*/  LOP3.LUT R0, R0, 0xc, RZ, 0xc0, !PT ;  /* 0x0000000c00007812 */ /* 0x000fc800078ec0ff */
[----:B------:R-:W-:-:S05]  /*1f210*/  IADD3 R2, P0, R0, UR4, RZ ;  /* 0x0000000400027c10 */ /* 0x000fca000ff1e0ff */
[----:B------:R-:W-:-:S05]  /*1f220*/  IMAD.X R3, RZ, RZ, UR5, P0 ;  /* 0x00000005ff037e24 */ /* 0x000fca00080e06ff */
[----:B------:R2:W3:Y:S01]  /*1f230*/  LDG.E.CONSTANT R0, desc[UR38][R2.64] ;  /* 0x0000002602007981 */ /* 0x0004e2000c1e9900 */
[----:B------:R-:W-:Y:S01]  /*1f240*/  F2FP.BF16.F32.PACK_AB R56, R143, R4 ;  /* 0x000000048f38723e */ /* 0x000fe200000010ff */
[----:B------:R-:W-:Y:S01]  /*1f250*/  UMOV UR4, 0xffffffff ;  /* 0xffffffff00047882 */ /* 0x000fe20000000000 */
[----:B------:R-:W-:Y:S01]  /*1f260*/  F2FP.BF16.F32.PACK_AB R73, R142, R9 ;  /* 0x000000098e49723e */ /* 0x000fe200000010ff */
[----:B------:R-:W4:Y:S01]  /*1f270*/  S2R R43, SR_SWINHI ;  /* 0x00000000002b7919 */ /* 0x000f220000002f00 */
        /* <DEDUP_REMOVED lines=15> */
[----:B--2---:R-:W-:-:S02]  /*1f370*/  LOP3.LUT P0, R2, R24, 0x3, RZ, 0xc0, !PT ;  /* 0x0000000318027812 */ /* 0x004fc4000780c0ff */
[----:B------:R-:W-:Y:S02]  /*1f380*/  MOV R52, R16 ;  /* 0x0000001000347202 */ /* 0x000fe40000000f00 */
[----:B----4-:R-:W-:Y:S02]  /*1f390*/  MOV R53, R43 ;  /* 0x0000002b00357202 */ /* 0x010fe40000000f00 */
[----:B------:R-:W-:Y:S02]  /*1f3a0*/  F2FP.BF16.F32.PACK_AB R43, R148, R5 ;  /* 0x00000005942b723e */ /* 0x000fe400000010ff */
[----:B------:R-:W-:Y:S01]  /*1f3b0*/  F2FP.BF16.F32.PACK_AB R41, R92, R41 ;  /* 0x000000295c29723e */ /* 0x000fe200000010ff */
[----:B------:R-:W-:Y:S01]  /*1f3c0*/  IMAD.WIDE R4, R215, 0x2, R52 ;  /* 0x00000002d7047825 */ /* 0x000fe200078e0234 */
[----:B------:R-:W-:Y:S02]  /*1f3d0*/  F2FP.BF16.F32.PACK_AB R42, R93, R42 ;  /* 0x0000002a5d2a723e */ /* 0x000fe400000010ff */
[----:B------:R-:W-:-:S02]  /*1f3e0*/  ISETP.EQ.OR P0, PT, R2, 0x3, !P0 ;  /* 0x000000030200780c */ /* 0x000fc40004702670 */
        /* <DEDUP_REMOVED lines=33> */
[--C-:B------:R-:W-:Y:S01]  /*1f600*/  IMAD.X R25, RZ, RZ, R5.reuse, P5 ;  /* 0x000000ffff197224 */ /* 0x100fe200028e0605 */
[----:B------:R-:W-:Y:S01]  /*1f610*/  LOP3.LUT R26, R26, R27, RZ, 0x3c, !PT ;  /* 0x0000001b1a1a7212 */ /* 0x000fe200078e3cff */
[--C-:B------:R-:W-:Y:S01]  /*1f620*/  IMAD.X R27, RZ, RZ, R5.reuse, P1 ;  /* 0x000000ffff1b7224 */ /* 0x100fe200008e0605 */
[----:B------:R-:W-:Y:S01]  /*1f630*/  LOP3.LUT R4, R15, R4, RZ, 0x3c, !PT ;  /* 0x000000040f047212 */ /* 0x000fe200078e3cff */
[----:B------:R-:W-:Y:S01]  /*1f640*/  IMAD.X R15, RZ, RZ, R5, P3 ;  /* 0x000000ffff0f7224 */ /* 0x000fe200018e0605 */
        /* <DEDUP_REMOVED lines=12> */
[----:B------:R-:W-:-:S02]  /*1f710*/  SEL R13, R41, R42, P0 ;  /* 0x0000002a290d7207 */ /* 0x000fc40000000000 */
[----:B------:R-:W-:Y:S02]  /*1f720*/  SEL R3, R42, R41, P0 ;  /* 0x000000292a037207 */ /* 0x000fe40000000000 */
[----:B------:R-:W-:Y:S02]  /*1f730*/  MOV R79, R4 ;  /* 0x00000004004f7202 */ /* 0x000fe40000000f00 */
[----:B------:R-:W-:Y:S02]  /*1f740*/  MOV R66, R6 ;  /* 0x0000000600427202 */ /* 0x000fe40000000f00 */
[----:B------:R-:W-:Y:S02]  /*1f750*/  MOV R68, R8 ;  /* 0x0000000800447202 */ /* 0x000fe40000000f00 */
[----:B------:R-:W-:Y:S02]  /*1f760*/  MOV R70, R10 ;  /* 0x0000000a00467202 */ /* 0x000fe40000000f00 */
[----:B------:R-:W-:-:S02]  /*1f770*/  MOV R72, R14 ;  /* 0x0000000e00487202 */ /* 0x000fc40000000f00 */
[----:B------:R-:W-:Y:S02]  /*1f780*/  MOV R74, R20 ;  /* 0x00000014004a7202 */ /* 0x000fe40000000f00 */
[----:B------:R-:W-:Y:S02]  /*1f790*/  MOV R76, R24 ;  /* 0x00000018004c7202 */ /* 0x000fe40000000f00 */
[----:B------:R-:W-:Y:S02]  /*1f7a0*/  MOV R78, R26 ;  /* 0x0000001a004e7202 */ /* 0x000fe40000000f00 */
[----:B---3--:R-:W-:Y:S01]  /*1f7b0*/  LOP3.LUT R2, R0, 0x2, RZ, 0x3c, !PT ;  /* 0x0000000200027812 */ /* 0x008fe200078e3cff */
        /* <DEDUP_REMOVED lines=11> */
[----:B------:R-:W-:Y:S01]  /*1f870*/  SHFL.IDX PT, R26, R25, R0, 0x1c1f ;  /* 0x001c1f00191a7589 */ /* 0x000fe200000e0000 */
[----:B------:R-:W-:Y:S02]  /*1f880*/  SEL R33, R35, R48, P0 ;  /* 0x0000003023217207 */ /* 0x000fe40000000000 */
[----:B------:R-:W-:Y:S01]  /*1f890*/  SEL R37, R39, R54, P0 ;  /* 0x0000003627257207 */ /* 0x000fe20000000000 */
[----:B------:R-:W3:Y:S01]  /*1f8a0*/  SHFL.IDX PT, R27, R27, R2, 0x1c1f ;  /* 0x001c1f021b1b7589 */ /* 0x000ee200000e0000 */
[----:B------:R-:W-:Y:S02]  /*1f8b0*/  SEL R31, R44, R31, P0 ;  /* 0x0000001f2c1f7207 */ /* 0x000fe40000000000 */
[----:B------:R-:W-:Y:S01]  /*1f8c0*/  SEL R35, R48, R35, P0 ;  /* 0x0000002330237207 */ /* 0x000fe20000000000 */
[----:B------:R-:W-:Y:S01]  /*1f8d0*/  SHFL.IDX PT, R30, R29, R0, 0x1c1f ;  /* 0x001c1f001d1e7589 */ /* 0x000fe200000e0000 */
[----:B------:R-:W-:-:S02]  /*1f8e0*/  SEL R39, R54, R39, P0 ;  /* 0x0000002736277207 */ /* 0x000fc40000000000 */
[----:B------:R-:W-:Y:S01]  /*1f8f0*/  SEL R41, R43, R58, P0 ;  /* 0x0000003a2b297207 */ /* 0x000fe20000000000 */
[----:B------:R-:W4:Y:S01]  /*1f900*/  SHFL.IDX PT, R31, R31, R2, 0x1c1f ;  /* 0x001c1f021f1f7589 */ /* 0x000f2200000e0000 */
[----:B------:R-:W-:Y:S02]  /*1f910*/  SEL R43, R58, R43, P0 ;  /* 0x0000002b3a2b7207 */ /* 0x000fe40000000000 */
[----:B------:R-:W-:Y:S01]  /*1f920*/  SEL R45, R47, R40, P0 ;  /* 0x000000282f2d7207 */ /* 0x000fe20000000000 */
[----:B------:R-:W-:Y:S01]  /*1f930*/  SHFL.IDX PT, R34, R33, R0, 0x1c1f ;  /* 0x001c1f0021227589 */ /* 0x000fe200000e0000 */
[----:B------:R-:W-:Y:S02]  /*1f940*/  SEL R49, R51, R36, P0 ;  /* 0x0000002433317207 */ /* 0x000fe40000000000 */
[----:B------:R-:W-:Y:S01]  /*1f950*/  SEL R55, R57, R32, P0 ;  /* 0x0000002039377207 */ /* 0x000fe20000000000 */
[----:B------:R-:W5:Y:S01]  /*1f960*/  SHFL.IDX PT, R35, R35, R2, 0x1c1f ;  /* 0x001c1f0223237589 */ /* 0x000f6200000e0000 */
[----:B------:R-:W-:-:S02]  /*1f970*/  SEL R59, R61, R28, P0 ;  /* 0x0000001c3d3b7207 */ /* 0x000fc40000000000 */
[----:B------:R-:W-:Y:S01]  /*1f980*/  SEL R63, R65, R46, P0 ;  /* 0x0000002e413f7207 */ /* 0x000fe20000000000 */
[----:B------:R-:W-:Y:S01]  /*1f990*/  SHFL.IDX PT, R38, R37, R0, 0x1c1f ;  /* 0x001c1f0025267589 */ /* 0x000fe200000e0000 */
[----:B------:R-:W-:Y:S02]  /*1f9a0*/  SEL R67, R69, R50, P0 ;  /* 0x0000003245437207 */ /* 0x000fe40000000000 */
[----:B------:R-:W-:Y:S01]  /*1f9b0*/  SEL R71, R73, R56, P0 ;  /* 0x0000003849477207 */ /* 0x000fe20000000000 */
[----:B------:R-:W0:Y:S01]  /*1f9c0*/  SHFL.IDX PT, R39, R39, R2, 0x1c1f ;  /* 0x001c1f0227277589 */ /* 0x000e2200000e0000 */
[----:B------:R-:W-:Y:S02]  /*1f9d0*/  SEL R47, R40, R47, P0 ;  /* 0x0000002f282f7207 */ /* 0x000fe40000000000 */
[----:B------:R-:W-:Y:S01]  /*1f9e0*/  SEL R51, R36, R51, P0 ;  /* 0x0000003324337207 */ /* 0x000fe20000000000 */
[----:B------:R-:W1:Y:S01]  /*1f9f0*/  SHFL.IDX PT, R3, R3, R2, 0x1c1f ;  /* 0x001c1f0203037589 */ /* 0x000e6200000e0000 */
[----:B------:R-:W-:-:S02]  /*1fa00*/  SEL R57, R32, R57, P0 ;  /* 0x0000003920397207 */ /* 0x000fc40000000000 */
[----:B------:R-:W-:Y:S01]  /*1fa10*/  SEL R61, R28, R61, P0 ;  /* 0x0000003d1c3d7207 */ /* 0x000fe20000000000 */
[----:B------:R-:W-:Y:S01]  /*1fa20*/  SHFL.IDX PT, R9, R9, R0, 0x1c1f ;  /* 0x001c1f0009097589 */ /* 0x000fe200000e0000 */
[----:B------:R-:W-:Y:S02]  /*1fa30*/  SEL R65, R46, R65, P0 ;  /* 0x000000412e417207 */ /* 0x000fe40000000000 */
[----:B------:R-:W-:Y:S01]  /*1fa40*/  SEL R69, R50, R69, P0 ;  /* 0x0000004532457207 */ /* 0x000fe20000000000 */
[----:B------:R-:W1:Y:S01]  /*1fa50*/  SHFL.IDX PT, R20, R21, R2, 0x1c1f ;  /* 0x001c1f0215147589 */ /* 0x000e6200000e0000 */
[----:B------:R-:W-:Y:S02]  /*1fa60*/  SEL R73, R56, R73, P0 ;  /* 0x0000004938497207 */ /* 0x000fe40000000000 */
[----:B------:R-:W-:Y:S01]  /*1fa70*/  SEL R75, R77, R60, P0 ;  /* 0x0000003c4d4b7207 */ /* 0x000fe20000000000 */
[----:B------:R-:W-:Y:S01]  /*1fa80*/  SHFL.IDX PT, R42, R41, R0, 0x1c1f ;  /* 0x001c1f00292a7589 */ /* 0x000fe200000e0000 */
[----:B------:R-:W-:-:S02]  /*1fa90*/  SEL R77, R60, R77, P0 ;  /* 0x0000004d3c4d7207 */ /* 0x000fc40000000000 */
[----:B--2---:R-:W-:Y:S01]  /*1faa0*/  SEL R8, R10, R7, P0 ;  /* 0x000000070a087207 */ /* 0x004fe20000000000 */
[----:B------:R-:W2:Y:S01]  /*1fab0*/  SHFL.IDX PT, R43, R43, R2, 0x1c1f ;  /* 0x001c1f022b2b7589 */ /* 0x000ea200000e0000 */
[----:B---3--:R-:W-:Y:S02]  /*1fac0*/  SEL R24, R26, R27, P0 ;  /* 0x0000001b1a187207 */ /* 0x008fe40000000000 */
[----:B----4-:R-:W-:Y:S01]  /*1fad0*/  SEL R28, R30, R31, P0 ;  /* 0x0000001f1e1c7207 */ /* 0x010fe20000000000 */
[----:B------:R-:W-:Y:S01]  /*1fae0*/  SHFL.IDX PT, R45, R45, R0, 0x1c1f ;  /* 0x001c1f002d2d7589 */ /* 0x000fe200000e0000 */
[----:B-----5:R-:W-:Y:S02]  /*1faf0*/  SEL R32, R34, R35, P0 ;  /* 0x0000002322207207 */ /* 0x020fe40000000000 */
[----:B0-----:R-:W-:Y:S01]  /*1fb00*/  SEL R36, R38, R39, P0 ;  /* 0x0000002726247207 */ /* 0x001fe20000000000 */
[----:B------:R-:W-:Y:S01]  /*1fb10*/  SHFL.IDX PT, R49, R49, R0, 0x1c1f ;  /* 0x001c1f0031317589 */ /* 0x000fe200000e0000 */
[----:B-1----:R-:W-:-:S02]  /*1fb20*/  SEL R4, R6, R3, P0 ;  /* 0x0000000306047207 */ /* 0x002fc40000000000 */
        /* <DEDUP_REMOVED lines=11> */
[----:B--2---:R-:W-:Y:S02]  /*1fbe0*/  SEL R40, R42, R43, P0 ;  /* 0x0000002b2a287207 */ /* 0x004fe40000000000 */
[----:B------:R-:W-:Y:S01]  /*1fbf0*/  SEL R6, R3, R6, P0 ;  /* 0x0000000603067207 */ /* 0x000fe20000000000 */
[----:B------:R-:W-:Y:S01]  /*1fc00*/  SHFL.IDX PT, R71, R71, R0, 0x1c1f ;  /* 0x001c1f0047477589 */ /* 0x000fe200000e0000 */
[----:B------:R-:W-:-:S03]  /*1fc10*/  SEL R42, R43, R42, P0 ;  /* 0x0000002a2b2a7207 */ /* 0x000fc60000000000 */
[----:B------:R0:W1:Y:S04]  /*1fc20*/  SHFL.IDX PT, R44, R47, R2, 0x1c1f ;  /* 0x001c1f022f2c7589 */ /* 0x00006800000e0000 */
[----:B------:R-:W2:Y:S04]  /*1fc30*/  SHFL.IDX PT, R46, R51, R2, 0x1c1f ;  /* 0x001c1f02332e7589 */ /* 0x000ea800000e0000 */
[----:B------:R-:W3:Y:S01]  /*1fc40*/  SHFL.IDX PT, R48, R57, R2, 0x1c1f ;  /* 0x001c1f0239307589 */ /* 0x000ee200000e0000 */
[----:B0-----:R-:W-:-:S03]  /*1fc50*/  MOV R47, RZ ;  /* 0x000000ff002f7202 */ /* 0x001fc60000000f00 */
[----:B------:R-:W0:Y:S04]  /*1fc60*/  SHFL.IDX PT, R50, R61, R2, 0x1c1f ;  /* 0x001c1f023d327589 */ /* 0x000e2800000e0000 */
[----:B------:R-:W4:Y:S04]  /*1fc70*/  SHFL.IDX PT, R54, R65, R2, 0x1c1f ;  /* 0x001c1f0241367589 */ /* 0x000f2800000e0000 */
[----:B------:R-:W5:Y:S04]  /*1fc80*/  SHFL.IDX PT, R56, R69, R2, 0x1c1f ;  /* 0x001c1f0245387589 */ /* 0x000f6800000e0000 */
[----:B------:R-:W5:Y:S01]  /*1fc90*/  SHFL.IDX PT, R58, R73, R2, 0x1c1f ;  /* 0x001c1f02493a7589 */ /* 0x000f6200000e0000 */
        /* <DEDUP_REMOVED lines=12> */
[----:B-----5:R-:W-:Y:S02]  /*1fd60*/  SEL R33, R67, R56, P0 ;  /* 0x0000003843217207 */ /* 0x020fe40000000000 */
[----:B------:R-:W-:Y:S02]  /*1fd70*/  SEL R35, R56, R67, P0 ;  /* 0x0000004338237207 */ /* 0x000fe40000000000 */
[----:B------:R-:W-:-:S02]  /*1fd80*/  SEL R37, R71, R58, P0 ;  /* 0x0000003a47257207 */ /* 0x000fc40000000000 */
[----:B--2---:R-:W-:-:S07]  /*1fd90*/  SEL R39, R58, R71, P0 ;  /* 0x000000473a277207 */ /* 0x004fce0000000000 */
.L_x_1852:
[----:B------:R-:W-:Y:S05]  /*1fda0*/  WARPSYNC.ALL ;  /* 0x0000000000007948 */ /* 0x000fea0003800000 */
[----:B------:R-:W-:Y:S01]  /*1fdb0*/  BAR.SYNC.DEFER_BLOCKING 0x1, 0x100 ;  /* 0x0044000000007b1d */ /* 0x000fe20000010000 */
[----:B-1----:R-:W-:Y:S02]  /*1fdc0*/  SEL R41, R75, R60, P0 ;  /* 0x0000003c4b297207 */ /* 0x002fe40000000000 */
[----:B------:R-:W-:-:S03]  /*1fdd0*/  SEL R43, R60, R75, P0 ;  /* 0x0000004b3c2b7207 */ /* 0x000fc60000000000 */
[----:B------:R-:W-:Y:S02]  /*1fde0*/  ULDC.64 UR4, c[0x0][0xc00] ;  /* 0x0003000000047ab9 */ /* 0x000fe40000000a00 */
[----:B------:R-:W0:Y:S01]  /*1fdf0*/  LDC.64 R2, c[0x0][0xc00] ;  /* 0x00030000ff027b82 */ /* 0x000e220000000a00 */
[----:B------:R-:W-:-:S04]  /*1fe00*/  ISETP.NE.U32.AND P2, PT, RZ, UR4, PT ;  /* 0x00000004ff007c0c */ /* 0x000fc8000bf45070 */
[----:B------:R-:W-:Y:S01]  /*1fe10*/  ISETP.NE.AND.EX P2, PT, RZ, UR5, PT, P2 ;  /* 0x00000005ff007c0c */ /* 0x000fe2000bf45320 */
[----:B------:R-:W-:Y:S02]  /*1fe20*/  ULDC.64 UR4, c[0x0][0xc08] ;  /* 0x0003020000047ab9 */ /* 0x000fe40000000a00 */
[----:B------:R-:W-:Y:S01]  /*1fe30*/  ISETP.NE.U32.AND P0, PT, RZ, UR4, PT ;  /* 0x00000004ff007c0c */ /* 0x000fe2000bf05070 */
[----:B------:R-:W1:Y:S03]  /*1fe40*/  LDC R49, c[0x0][0xbe8] ;  /* 0x0002fa00ff317b82 */ /* 0x000e660000000800 */
[----:B------:R-:W-:Y:S01]  /*1fe50*/  ISETP.NE.AND.EX P0, PT, RZ, UR5, PT, P0 ;  /* 0x00000005ff007c0c */ /* 0x000fe2000bf05300 */
[----:B------:R-:W-:Y:S04]  /*1fe60*/  STSM.16.M88.4 [R79], R4 ;  /* 0x000000044f007844 */ /* 0x000fe80000000200 */
[----:B------:R-:W-:Y:S01]  /*1fe70*/  STSM.16.M88.4 [R78], R8 ;  /* 0x000000084e007844 */ /* 0x000fe20000000200 */
[----:B0-----:R-:W-:-:S03]  /*1fe80*/  IMAD.WIDE R20, R197, 0x4, R2 ;  /* 0x00000004c5147825 */ /* 0x001fc600078e0202 */
[----:B------:R0:W-:Y:S04]  /*1fe90*/  STSM.16.M88.4 [R76], R12 ;  /* 0x0000000c4c007844 */ /* 0x0001e80000000200 */
[----:B------:R-:W2:Y:S01]  /*1fea0*/  @P0 LDC.64 R2, c[0x0][0xc08] ;  /* 0x00030200ff020b82 */ /* 0x000ea20000000a00 */
[----:B------:R3:W-:Y:S04]  /*1feb0*/  STSM.16.M88.4 [R74], R24 ;  /* 0x000000184a007844 */ /* 0x0007e80000000200 */
[----:B------:R3:W-:Y:S04]  /*1fec0*/  STSM.16.M88.4 [R72], R28 ;  /* 0x0000001c48007844 */ /* 0x0007e80000000200 */
[----:B------:R3:W-:Y:S04]  /*1fed0*/  STSM.16.M88.4 [R70], R32 ;  /* 0x0000002046007844 */ /* 0x0007e80000000200 */
[----:B------:R3:W-:Y:S04]  /*1fee0*/  STSM.16.M88.4 [R68], R36 ;  /* 0x0000002444007844 */ /* 0x0007e80000000200 */
[----:B------:R3:W-:Y:S01]  /*1fef0*/  STSM.16.M88.4 [R66], R40 ;  /* 0x0000002842007844 */ /* 0x0007e20000000200 */
[----:B------:R-:W-:Y:S01]  /*1ff00*/  BAR.SYNC.DEFER_BLOCKING 0x1, 0x100 ;  /* 0x0044000000007b1d */ /* 0x000fe20000010000 */
[----:B--2---:R-:W-:-:S05]  /*1ff10*/  @P0 IMAD.WIDE R2, R197, 0x4, R2 ;  /* 0x00000004c5020825 */ /* 0x004fca00078e0202 */
[----:B------:R-:W-:Y:S02]  /*1ff20*/  ULDC UR4, c[0x0][0xa88] ;  /* 0x0002a20000047ab9 */ /* 0x000fe40000000800 */
[----:B------:R-:W-:Y:S01]  /*1ff30*/  IMAD.U32 R0, RZ, RZ, UR4 ;  /* 0x00000004ff007e24 */ /* 0x000fe2000f8e00ff */
[----:B------:R3:W5:Y:S01]  /*1ff40*/  @P2 LDG.E R47, desc[UR38][R20.64] ;  /* 0x00000026142f2981 */ /* 0x000762000c1e1900 */
[----:B-1----:R-:W-:Y:S01]  /*1ff50*/  ISETP.NE.AND P1, PT, R49, 0x1, PT ;  /* 0x000000013100780c */ /* 0x002fe20003f25270 */
[----:B0-----:R-:W-:-:S03]  /*1ff60*/  IMAD.IADD R13, R189, 0x1, R175 ;  /* 0x00000001bd0d7824 */ /* 0x001fc600078e02af */
[----:B------:R3:W5:Y:S09]  /*1ff70*/  @P0 LDG.E R0, desc[UR38][R2.64] ;  /* 0x0000002602000981 */ /* 0x000772000c1e1900 */
[----:B------:R-:W0:Y:S08]  /*1ff80*/  @P1 LDC R4, c[0x0][0xbec] ;  /* 0x0002fb00ff041b82 */ /* 0x000e300000000800 */
[----:B------:R-:W1:Y:S01]  /*1ff90*/  @P1 LDC R5, c[0x0][0xbf0] ;  /* 0x0002fc00ff051b82 */ /* 0x000e620000000800 */
[----:B---3--:R-:W-:Y:S05]  /*1ffa0*/  @P0 BRA `(.L_x_1627) ;  /* 0x0000000000100947 */ /* 0x008fea0003800000 */
[----:B------:R-:W-:Y:S05]  /*1ffb0*/  @!P2 BRA `(.L_x_1627) ;  /* 0x00000000000ca947 */ /* 0x000fea0003800000 */
[----:B------:R-:W2:Y:S04]  /*1ffc0*/  LDG.E R3, desc[UR38][R20.64] ;  /* 0x0000002614037981 */ /* 0x000ea8000c1e1900 */
[----:B-----5:R-:W2:Y:S02]  /*1ffd0*/  LDG.E R0, desc[UR38][R20.64+0x4] ;  /* 0x0000042614007981 */ /* 0x020ea4000c1e1900 */
[----:B--2---:R-:W-:-:S07]  /*1ffe0*/  IMAD.IADD R0, R0, 0x1, -R3 ;  /* 0x0000000100007824 */ /* 0x004fce00078e0a03 */
.L_x_1627:
[----:B0-----:R-:W-:Y:S01]  /*1fff0*/  @P1 IMAD.HI.U32 R2, R13, R4, RZ ;  /* 0x000000040d021227 */ /* 0x001fe200078e00ff */
[----:B------:R-:W-:Y:S01]  /*20000*/  SHF.R.S32.HI R48, RZ, 0x1f, R196 ;  /* 0x0000001fff307819 */ /* 0x000fe200000114c4 */
[----:B------:R-:W-:Y:S01]  /*20010*/  ULDC.64 UR4, c[0x0][0xb90] ;  /* 0x0002e40000047ab9 */ /* 0x000fe20000000a00 */
[----:B-----5:R-:W-:Y:S01]  /*20020*/  SHF.R.S32.HI R3, RZ, 0x1f, R47 ;  /* 0x0000001fff037819 */ /* 0x020fe2000001142f */
[----:B------:R-:W-:Y:S01]  /*20030*/  IMAD.MOV.U32 R7, RZ, RZ, R13 ;  /* 0x000000ffff077224 */ /* 0x000fe200078e000d */
[----:B-1----:R-:W-:Y:S01]  /*20040*/  @P1 SHF.R.U32.HI R7, RZ, R5, R2 ;  /* 0x00000005ff071219 */ /* 0x002fe20000011602 */
[----:B------:R-:W-:Y:S01]  /*20050*/  IMAD R9, R48, UR4, RZ ;  /* 0x0000000430097c24 */ /* 0x000fe2000f8e02ff */
[----:B------:R-:W-:Y:S01]  /*20060*/  SHF.R.S32.HI R46, RZ, 0x1f, R197 ;  /* 0x0000001fff2e7819 */ /* 0x000fe200000114c5 */
[----:B------:R-:W-:Y:S01]  /*20070*/  IMAD.MOV.U32 R2, RZ, RZ, R47 ;  /* 0x000000ffff027224 */ /* 0x000fe200078e002f */
[----:B------:R-:W-:Y:S01]  /*20080*/  SEL R51, R197, RZ, !P2 ;  /* 0x000000ffc5337207 */ /* 0x000fe20005000000 */
[----:B------:R-:W-:Y:S01]  /*20090*/  IMAD R9, R196, UR5, R9 ;  /* 0x00000005c4097c24 */ /* 0x000fe2000f8e0209 */
[----:B------:R-:W-:Y:S01]  /*200a0*/  SEL R46, R46, RZ, !P2 ;  /* 0x000000ff2e2e7207 */ /* 0x000fe20005000000 */
[----:B------:R-:W-:Y:S01]  /*200b0*/  IMAD.WIDE.U32 R4, R196, UR4, R2 ;  /* 0x00000004c4047c25 */ /* 0x000fe2000f8e0002 */
[----:B------:R-:W-:Y:S01]  /*200c0*/  ULDC.64 UR4, c[0x0][0xb98] ;  /* 0x0002e60000047ab9 */ /* 0x000fe20000000a00 */
[----:B------:R-:W0:Y:S02]  /*200d0*/  @P1 LDC R57, c[0x0][0xbec] ;  /* 0x0002fb00ff391b82 */ /* 0x000e240000000800 */
[----:B------:R-:W-:-:S02]  /*200e0*/  IMAD.MOV R2, RZ, RZ, -R7 ;  /* 0x000000ffff027224 */ /* 0x000fc400078e0a07 */
[----:B------:R-:W-:Y:S02]  /*200f0*/  IMAD.IADD R5, R5, 0x1, R9 ;  /* 0x0000000105057824 */ /* 0x000fe400078e0209 */
[----:B------:R-:W-:Y:S02]  /*20100*/  IMAD R9, R49, R2, R13 ;  /* 0x0000000231097224 */ /* 0x000fe400078e020d */
[----:B------:R-:W-:Y:S02]  /*20110*/  IMAD R11, R199, 0x40, R190 ;  /* 0x00000040c70b7824 */ /* 0x000fe400078e02be */
        /* <DEDUP_REMOVED lines=12> */
[----:B------:R-:W-:Y:S01]  /*201e0*/  IADD3 R29, P3, R52, 0x4000, RZ ;  /* 0x00004000341d7810 */ /* 0x000fe20007f7e0ff */
[----:B------:R-:W-:Y:S01]  /*201f0*/  IMAD.IADD R6, R214, 0x1, R175 ;  /* 0x00000001d6067824 */ /* 0x000fe200078e02af */
[----:B------:R-:W-:Y:S01]  /*20200*/  IADD3 R13, P4, R52, 0x2000, RZ ;  /* 0x00002000340d7810 */ /* 0x000fe20007f9e0ff */
[----:B------:R-:W-:Y:S01]  /*20210*/  IMAD R11, R9, UR5, R2 ;  /* 0x00000005090b7c24 */ /* 0x000fe2000f8e0202 */
[----:B------:R-:W-:Y:S01]  /*20220*/  LOP3.LUT R28, R29, 0x380, RZ, 0xc0, !PT ;  /* 0x000003801d1c7812 */ /* 0x000fe200078ec0ff */
[----:B------:R-:W-:Y:S01]  /*20230*/  IMAD.WIDE.U32 R4, R9, UR4, R4 ;  /* 0x0000000409047c25 */ /* 0x000fe2000f8e0004 */
[----:B------:R-:W-:Y:S01]  /*20240*/  ULDC.64 UR4, c[0x0][0xb50] ;  /* 0x0002d40000047ab9 */ /* 0x000fe20000000a00 */
[----:B------:R-:W-:-:S02]  /*20250*/  LOP3.LUT R12, R13, 0x380, RZ, 0xc0, !PT ;  /* 0x000003800d0c7812 */ /* 0x000fc400078ec0ff */
[----:B------:R-:W-:Y:S01]  /*20260*/  IMAD.IADD R5, R5, 0x1, R11 ;  /* 0x0000000105057824 */ /* 0x000fe200078e020b */
[----:B------:R-:W-:Y:S01]  /*20270*/  LEA R2, P2, R4, UR4, 0x2 ;  /* 0x0000000404027c11 */ /* 0x000fe2000f8410ff */
[----:B------:R-:W-:Y:S01]  /*20280*/  IMAD.X R9, RZ, RZ, R53, P0 ;  /* 0x000000ffff097224 */ /* 0x000fe200000e0635 */
[----:B------:R-:W-:Y:S01]  /*20290*/  LOP3.LUT P0, RZ, R203, 0x3, RZ, 0xc0, !PT ;  /* 0x00000003cbff7812 */ /* 0x000fe2000780c0ff */
[----:B------:R-:W-:Y:S01]  /*202a0*/  VIADD R0, R6, 0x8 ;  /* 0x0000000806007836 */ /* 0x000fe20000000000 */
        /* <DEDUP_REMOVED lines=13> */
[----:B------:R-:W-:Y:S01]  /*20380*/  LOP3.LUT R24, R24, R25, RZ, 0x3c, !PT ;  /* 0x0000001918187212 */ /* 0x000fe200078e3cff */
[--C-:B------:R-:W-:Y:S01]  /*20390*/  IMAD.X R25, RZ, RZ, R53.reuse, P2 ;  /* 0x000000ffff197224 */ /* 0x100fe200010e0635 */
[-C--:B------:R-:W-:Y:S01]  /*203a0*/  ISETP.GE.OR P2, PT, R6, R55.reuse, P0 ;  /* 0x000000370600720c */ /* 0x080fe20000746670 */
[----:B------:R-:W-:Y:S01]  /*203b0*/  IMAD.X R41, RZ, RZ, R53, P3 ;  /* 0x000000ffff297224 */ /* 0x000fe200018e0635 */
[----:B------:R-:W-:-:S02]  /*203c0*/  ISETP.GE.OR P0, PT, R0, R55, P0 ;  /* 0x000000370000720c */ /* 0x000fc40000706670 */
[----:B------:R-:W-:Y:S02]  /*203d0*/  LOP3.LUT R0, R5, 0x380, RZ, 0xc0, !PT ;  /* 0x0000038005007812 */ /* 0x000fe400078ec0ff */
[----:B------:R-:W-:Y:S02]  /*203e0*/  SHF.R.U64 R12, R12, 0x3, RZ ;  /* 0x000000030c0c7819 */ /* 0x000fe400000012ff */
[----:B------:R-:W-:Y:S02]  /*203f0*/  SHF.R.U64 R0, R0, 0x3, RZ ;  /* 0x0000000300007819 */ /* 0x000fe400000012ff */
[----:B------:R-:W-:Y:S02]  /*20400*/  LOP3.LUT R8, R7, 0x380, RZ, 0xc0, !PT ;  /* 0x0000038007087812 */ /* 0x000fe400078ec0ff */
[----:B------:R-:W-:Y:S01]  /*20410*/  LOP3.LUT R40, R0, R5, RZ, 0x3c, !PT ;  /* 0x0000000500287212 */ /* 0x000fe200078e3cff */
[----:B-1----:R1:W-:Y:S01]  /*20420*/  @!P2 ST.E desc[UR38][R20.64], R64 ;  /* 0x000000401400a985 */ /* 0x0023e2000c101926 */
[----:B------:R-:W-:Y:S01]  /*20430*/  IMAD R0, R3, UR4, RZ ;  /* 0x0000000403007c24 */ /* 0x000fe2000f8e02ff */
[----:B------:R-:W-:-:S02]  /*20440*/  LOP3.LUT R12, R12, R13, RZ, 0x3c, !PT ;  /* 0x0000000d0c0c7212 */ /* 0x000fc400078e3cff */
[----:B------:R-:W-:Y:S02]  /*20450*/  IADD3 R33, P5, R52, 0x5000, RZ ;  /* 0x0000500034217810 */ /* 0x000fe40007fbe0ff */
[----:B------:R-:W-:Y:S01]  /*20460*/  SHF.R.U64 R8, R8, 0x3, RZ ;  /* 0x0000000308087819 */ /* 0x000fe200000012ff */
[----:B--2---:R2:W-:Y:S01]  /*20470*/  @!P0 ST.E desc[UR38][R44.64], R62 ;  /* 0x0000003e2c008985 */ /* 0x0045e2000c101926 */
[----:B------:R-:W-:Y:S01]  /*20480*/  IMAD.WIDE.U32 R2, R47, UR4, RZ ;  /* 0x000000042f027c25 */ /* 0x000fe2000f8e00ff */
[----:B------:R-:W-:Y:S02]  /*20490*/  LOP3.LUT R32, R33, 0x380, RZ, 0xc0, !PT ;  /* 0x0000038021207812 */ /* 0x000fe400078ec0ff */
[----:B------:R-:W-:Y:S01]  /*204a0*/  LOP3.LUT R8, R8, R7, RZ, 0x3c, !PT ;  /* 0x0000000708087212 */ /* 0x000fe200078e3cff */
[----:B-1----:R-:W-:Y:S01]  /*204b0*/  IMAD R21, R47, UR5, R0 ;  /* 0x000000052f157c24 */ /* 0x002fe2000f8e0200 */
[----:B------:R-:W-:Y:S01]  /*204c0*/  ULDC.64 UR4, c[0x0][0xae8] ;  /* 0x0002ba0000047ab9 */ /* 0x000fe20000000a00 */
[----:B------:R-:W-:Y:S01]  /*204d0*/  IMAD.X R13, RZ, RZ, R53, P4 ;  /* 0x000000ffff0d7224 */ /* 0x000fe200020e0635 */
[----:B------:R-:W-:Y:S01]  /*204e0*/  IADD3 R37, P4, R52, 0x6000, RZ ;  /* 0x0000600034257810 */ /* 0x000fe20007f9e0ff */
[----:B--2---:R-:W1:Y:S01]  /*204f0*/  @P1 LDC R45, c[0x0][0xbf0] ;  /* 0x0002fc00ff2d1b82 */ /* 0x004e620000000800 */
[----:B------:R-:W-:Y:S01]  /*20500*/  IMAD R0, R195, 0x20, R199 ;  /* 0x00000020c3007824 */ /* 0x000fe200078e02c7 */
[----:B------:R-:W-:Y:S01]  /*20510*/  IADD3 R3, R3, R21, RZ ;  /* 0x0000001503037210 */ /* 0x000fe20007ffe0ff */
[----:B------:R-:W-:Y:S01]  /*20520*/  IMAD R21, R48, UR4, RZ ;  /* 0x0000000430157c24 */ /* 0x000fe2000f8e02ff */
[----:B------:R-:W-:Y:S01]  /*20530*/  LOP3.LUT R36, R37, 0x380, RZ, 0xc0, !PT ;  /* 0x0000038025247812 */ /* 0x000fe200078ec0ff */
[----:B------:R-:W-:Y:S01]  /*20540*/  IMAD.IADD R44, R175, 0x1, R0 ;  /* 0x00000001af2c7824 */ /* 0x000fe200078e0200 */
[----:B------:R-:W-:Y:S01]  /*20550*/  LOP3.LUT R7, R52, 0x380, RZ, 0xc0, !PT ;  /* 0x0000038034077812 */ /* 0x000fe200078ec0ff */
[----:B------:R-:W-:Y:S01]  /*20560*/  IMAD R21, R196, UR5, R21 ;  /* 0x00000005c4157c24 */ /* 0x000fe2000f8e0215 */
[----:B------:R-:W-:Y:S01]  /*20570*/  SHF.R.U64 R32, R32, 0x3, RZ ;  /* 0x0000000320207819 */ /* 0x000fe200000012ff */
[----:B------:R-:W-:Y:S01]  /*20580*/  IMAD.WIDE.U32 R2, R196, UR4, R2 ;  /* 0x00000004c4027c25 */ /* 0x000fe2000f8e0002 */
[----:B------:R-:W-:Y:S01]  /*20590*/  ULDC.64 UR4, c[0x0][0xaf0] ;  /* 0x0002bc0000047ab9 */ /* 0x000fe20000000a00 */
[----:B------:R-:W-:Y:S01]  /*205a0*/  SHF.R.U64 R36, R36, 0x3, RZ ;  /* 0x0000000324247819 */ /* 0x000fe200000012ff */
[----:B------:R-:W5:Y:S01]  /*205b0*/  LD.E.128 R8, desc[UR38][R8.64] ;  /* 0x0000002608087980 */ /* 0x000f62000c101d00 */
[----:B0-----:R-:W-:Y:S01]  /*205c0*/  @P1 IMAD.HI.U32 R0, R44, R57, RZ ;  /* 0x000000392c001227 */ /* 0x001fe200078e00ff */
[----:B------:R-:W-:-:S02]  /*205d0*/  SHF.R.U64 R7, R7, 0x3, RZ ;  /* 0x0000000307077819 */ /* 0x000fc400000012ff */
[----:B------:R-:W-:Y:S01]  /*205e0*/  LOP3.LUT R32, R32, R33, RZ, 0x3c, !PT ;  /* 0x0000002120207212 */ /* 0x000fe200078e3cff */
[----:B------:R-:W-:Y:S01]  /*205f0*/  IMAD.IADD R3, R3, 0x1, R21 ;  /* 0x0000000103037824 */ /* 0x000fe200078e0215 */
[----:B------:R-:W-:Y:S01]  /*20600*/  LOP3.LUT R36, R36, R37, RZ, 0x3c, !PT ;  /* 0x0000002524247212 */ /* 0x000fe200078e3cff */
[----:B------:R-:W-:Y:S01]  /*20610*/  IMAD.MOV.U32 R21, RZ, RZ, R44 ;  /* 0x000000ffff157224 */ /* 0x000fe200078e002c */
[----:B------:R-:W-:Y:S01]  /*20620*/  LOP3.LUT R52, R7, R52, RZ, 0x3c, !PT ;  /* 0x0000003407347212 */ /* 0x000fe200078e3cff */
[----:B------:R-:W-:Y:S01]  /*20630*/  IMAD R20, R46, UR4, RZ ;  /* 0x000000042e147c24 */ /* 0x000fe2000f8e02ff */
[----:B------:R-:W5:Y:S01]  /*20640*/  LD.E.128 R12, desc[UR38][R12.64] ;  /* 0x000000260c0c7980 */ /* 0x000f62000c101d00 */
[C---:B------:R-:W-:Y:S01]  /*20650*/  IMAD.WIDE.U32 R2, R51.reuse, UR4, R2 ;  /* 0x0000000433027c25 */ /* 0x040fe2000f8e0002 */
[----:B-1----:R-:W-:Y:S02]  /*20660*/  @P1 SHF.R.U32.HI R21, RZ, R45, R0 ;  /* 0x0000002dff151219 */ /* 0x002fe40000011600 */
[----:B------:R0:W5:Y:S01]  /*20670*/  LD.E.128 R4, desc[UR38][R52.64] ;  /* 0x0000002634047980 */ /* 0x000162000c101d00 */
[----:B------:R-:W-:Y:S01]  /*20680*/  IMAD R45, R51, UR5, R20 ;  /* 0x00000005332d7c24 */ /* 0x000fe2000f8e0214 */
[--C-:B------:R-:W-:Y:S01]  /*20690*/  SHF.R.S32.HI R0, RZ, 0x1f, R21.reuse ;  /* 0x0000001fff007819 */ /* 0x100fe20000011415 */
[----:B------:R-:W-:Y:S01]  /*206a0*/  IMAD.MOV R20, RZ, RZ, -R21 ;  /* 0x000000ffff147224 */ /* 0x000fe200078e0a15 */
[----:B------:R-:W-:Y:S01]  /*206b0*/  ULDC.64 UR4, c[0x0][0xae0] ;  /* 0x0002b80000047ab9 */ /* 0x000fe20000000a00 */
[--C-:B------:R-:W-:Y:S01]  /*206c0*/  IMAD.X R33, RZ, RZ, R53.reuse, P5 ;  /* 0x000000ffff217224 */ /* 0x100fe200028e0635 */
[----:B------:R-:W5:Y:S01]  /*206d0*/  LD.E.128 R24, desc[UR38][R24.64] ;  /* 0x0000002618187980 */ /* 0x000f62000c101d00 */
[----:B------:R-:W-:-:S02]  /*206e0*/  IMAD.X R37, RZ, RZ, R53, P4 ;  /* 0x000000ffff257224 */ /* 0x000fc400020e0635 */
[----:B------:R-:W-:Y:S01]  /*206f0*/  IMAD.IADD R3, R3, 0x1, R45 ;  /* 0x0000000103037824 */ /* 0x000fe200078e022d */
[----:B------:R-:W5:Y:S01]  /*20700*/  LD.E.128 R28, desc[UR38][R28.64] ;  /* 0x000000261c1c7980 */ /* 0x000f62000c101d00 */
[----:B------:R-:W-:Y:S02]  /*20710*/  IMAD R0, R0, UR4, RZ ;  /* 0x0000000400007c24 */ /* 0x000fe4000f8e02ff */
[----:B------:R-:W-:Y:S01]  /*20720*/  IMAD R45, R49, R20, R44 ;  /* 0x00000014312d7224 */ /* 0x000fe200078e022c */
[----:B------:R-:W5:Y:S01]  /*20730*/  LD.E.128 R32, desc[UR38][R32.64] ;  /* 0x0000002620207980 */ /* 0x000f62000c101d00 */
[----:B------:R-:W-:-:S03]  /*20740*/  IMAD R47, R21, UR5, R0 ;  /* 0x00000005152f7c24 */ /* 0x000fc6000f8e0200 */
        /* <DEDUP_REMOVED lines=10> */
[----:B-1----:R-:W1:Y:S01]  /*207f0*/  FENCE.VIEW.ASYNC.S ;  /* 0x00000000000073c6 */ /* 0x002e620000000000 */
[----:B------:R-:W-:-:S02]  /*20800*/  IMAD.IADD R46, R199, 0x1, R175 ;  /* 0x00000001c72e7824 */ /* 0x000fc400078e02af */
[----:B------:R-:W-:Y:S02]  /*20810*/  IMAD.IADD R3, R3, 0x1, R47 ;  /* 0x0000000103037824 */ /* 0x000fe400078e022f */
[----:B------:R-:W-:Y:S02]  /*20820*/  IMAD R20, R0, UR4, RZ ;  /* 0x0000000400147c24 */ /* 0x000fe4000f8e02ff */
[C---:B------:R-:W-:Y:S02]  /*20830*/  VIADD R0, R46.reuse, 0x20 ;  /* 0x000000202e007836 */ /* 0x040fe40000000000 */
[C---:B------:R-:W-:Y:S02]  /*20840*/  IMAD R21, R45.reuse, UR5, R20 ;  /* 0x000000052d157c24 */ /* 0x040fe4000f8e0214 */
[----:B------:R-:W-:Y:S01]  /*20850*/  IMAD.WIDE.U32 R2, R45, UR4, R2 ;  /* 0x000000042d027c25 */ /* 0x000fe2000f8e0002 */
[-C--:B------:R-:W-:Y:S01]  /*20860*/  ISETP.GE.AND P2, PT, R46, R55.reuse, PT ;  /* 0x000000372e00720c */ /* 0x080fe20003f46270 */
[----:B------:R-:W-:Y:S01]  /*20870*/  ULDC.64 UR4, c[0x0][0xa80] ;  /* 0x0002a00000047ab9 */ /* 0x000fe20000000a00 */
[----:B------:R-:W-:Y:S01]  /*20880*/  ISETP.GE.AND P0, PT, R0, R55, PT ;  /* 0x000000370000720c */ /* 0x000fe20003f06270 */
[----:B------:R-:W-:Y:S01]  /*20890*/  IMAD.IADD R3, R3, 0x1, R21 ;  /* 0x0000000103037824 */ /* 0x000fe200078e0215 */
[----:B------:R-:W-:Y:S01]  /*208a0*/  LEA R44, P3, R2, UR4, 0x1 ;  /* 0x00000004022c7c11 */ /* 0x000fe2000f8608ff */
[----:B------:R-:W-:-:S03]  /*208b0*/  VIADD R0, R16, 0x22820 ;  /* 0x0002282010007836 */ /* 0x000fc60000000000 */
[----:B------:R-:W-:Y:S02]  /*208c0*/  LEA.HI.X R45, R2, UR5, R3, 0x1, P3 ;  /* 0x00000005022d7c11 */ /* 0x000fe400098f0c03 */
[----:B------:R-:W-:Y:S01]  /*208d0*/  PRMT R0, RZ, 0x654, R0 ;  /* 0x00000654ff007816 */ /* 0x000fe20000000000 */
[----:B------:R-:W-:Y:S01]  /*208e0*/  VIADD R20, R46, 0x40 ;  /* 0x000000402e147836 */ /* 0x000fe20000000000 */
[----:B-1----:R0:W1:Y:S01]  /*208f0*/  SHFL.IDX PT, R3, R44, RZ, 0x181f ;  /* 0x00181fff2c037589 */ /* 0x00206200000e0000 */
[----:B------:R-:W-:Y:S01]  /*20900*/  BSSY B1, `(.L_x_1628) ;  /* 0x000000e000017945 */ /* 0x000fe20003800000 */
[----:B------:R0:W-:Y:S02]  /*20910*/  SYNCS.ARRIVE.TRANS64.RED.A1T0 RZ, [R0+URZ], RZ ;  /* 0x000000ff00ff79a7 */ /* 0x0001e4000810043f */
[----:B------:R0:W2:Y:S01]  /*20920*/  SHFL.IDX PT, R21, R45, RZ, 0x181f ;  /* 0x00181fff2d157589 */ /* 0x0000a200000e0000 */
        /* <DEDUP_REMOVED lines=11> */
.L_x_1629:
[----:B------:R-:W-:Y:S05]  /*209e0*/  BSYNC B1 ;  /* 0x0000000000017941 */ /* 0x000fea0003800000 */
.L_x_1628:
[----:B---3-5:R3:W4:Y:S01]  /*209f0*/  SHFL.IDX PT, R5, R45, 0x1, 0x181f ;  /* 0x00381f002d057f89 */ /* 0x02872200000e0000 */
        /* <DEDUP_REMOVED lines=10> */
[----:B------:R1:W-:Y:S04]  /*20aa0*/  @!P3 ST.E.128 desc[UR38][R2.64], R8 ;  /* 0x000000080200b985 */ /* 0x0003e8000c101d26 */
[----:B------:R1:W-:Y:S02]  /*20ab0*/  @!P4 ST.E.128 desc[UR38][R4.64], R32 ;  /* 0x000000200400c985 */ /* 0x0003e4000c101d26 */
.L_x_1631:
[----:B------:R-:W-:Y:S05]  /*20ac0*/  BSYNC B1 ;  /* 0x0000000000017941 */ /* 0x000fea0003800000 */
.L_x_1630:
[----:B-1--4-:R1:W4:Y:S01]  /*20ad0*/  SHFL.IDX PT, R5, R45, 0x2, 0x181f ;  /* 0x00581f002d057f89 */ /* 0x01232200000e0000 */
[----:B------:R-:W-:Y:S03]  /*20ae0*/  BSSY B1, `(.L_x_1632) ;  /* 0x000000c000017945 */ /* 0x000fe60003800000 */
[----:B------:R1:W0:Y:S01]  /*20af0*/  SHFL.IDX PT, R3, R44, 0x2, 0x181f ;  /* 0x00581f002c037f89 */ /* 0x00022200000e0000 */
[----:B------:R-:W-:Y:S05]  /*20b00*/  @P1 BRA `(.L_x_1633) ;  /* 0x0000000000241947 */ /* 0x000fea0003800000 */
[----:B------:R-:W-:Y:S02]  /*20b10*/  ULDC UR4, c[0x0][0xac8] ;  /* 0x0002b20000047ab9 */ /* 0x000fe40000000800 */
[----:B------:R-:W-:Y:S02]  /*20b20*/  ISETP.GE.AND P2, PT, R190, UR4, PT ;  /* 0x00000004be007c0c */ /* 0x000fe4000bf46270 */
[----:B------:R-:W-:-:S11]  /*20b30*/  ISETP.GE.AND P3, PT, R194, UR4, PT ;  /* 0x00000004c2007c0c */ /* 0x000fd6000bf66270 */
[-C--:B0-----:R-:W-:Y:S02]  /*20b40*/  @!P2 LEA R2, P0, R190, R3.reuse, 0x1 ;  /* 0x00000003be02a211 */ /* 0x081fe400078008ff */
[----:B------:R-:W-:Y:S02]  /*20b50*/  @!P3 LEA R4, P1, R194, R3, 0x1 ;  /* 0x00000003c204b211 */ /* 0x000fe400078208ff */
[-C--:B----4-:R-:W-:Y:S02]  /*20b60*/  @!P2 LEA.HI.X R3, R190, R5.reuse, R217, 0x1, P0 ;  /* 0x00000005be03a211 */ /* 0x090fe400000f0cd9 */
[----:B------:R-:W-:-:S03]  /*20b70*/  @!P3 LEA.HI.X R5, R194, R5, R216, 0x1, P1 ;  /* 0x00000005c205b211 */ /* 0x000fc600008f0cd8 */
[----:B------:R0:W-:Y:S04]  /*20b80*/  @!P2 ST.E.128 desc[UR38][R2.64], R12 ;  /* 0x0000000c0200a985 */ /* 0x0001e8000c101d26 */
[----:B------:R0:W-:Y:S02]  /*20b90*/  @!P3 ST.E.128 desc[UR38][R4.64], R36 ;  /* 0x000000240400b985 */ /* 0x0001e4000c101d26 */
.L_x_1633:
[----:B------:R-:W-:Y:S05]  /*20ba0*/  BSYNC B1 ;  /* 0x0000000000017941 */ /* 0x000fea0003800000 */
.L_x_1632:
[----:B0-----:R-:W-:Y:S01]  /*20bb0*/  VIADD R0, R46, 0x60 ;  /* 0x000000602e007836 */ /* 0x001fe20000000000 */
[----:B-1-3--:R-:W3:Y:S04]  /*20bc0*/  SHFL.IDX PT, R45, R45, 0x3, 0x181f ;  /* 0x00781f002d2d7f89 */ /* 0x00aee800000e0000 */
[----:B------:R-:W-:Y:S01]  /*20bd0*/  ISETP.GE.AND P0, PT, R0, R55, PT ;  /* 0x000000370000720c */ /* 0x000fe20003f06270 */
[----:B----4-:R4:W0:-:S12]  /*20be0*/  SHFL.IDX PT, R5, R44, 0x3, 0x181f ;  /* 0x00781f002c057f89 */ /* 0x01081800000e0000 */
[----:B----4-:R-:W-:Y:S05]  /*20bf0*/  @P0 BRA `(.L_x_1634) ;  /* 0x0000000800fc0947 */ /* 0x010fea0003800000 */
[----:B------:R-:W-:Y:S02]  /*20c00*/  ULDC UR4, c[0x0][0xac8] ;  /* 0x0002b20000047ab9 */ /* 0x000fe40000000800 */
[----:B------:R-:W-:-:S13]  /*20c10*/  ISETP.GE.AND P1, PT, R190, UR4, PT ;  /* 0x00000004be007c0c */ /* 0x000fda000bf26270 */
[----:B0-----:R-:W-:-:S04]  /*20c20*/  @!P1 LEA R2, P0, R190, R5, 0x1 ;  /* 0x00000005be029211 */ /* 0x001fc800078008ff */
[----:B---3--:R-:W-:Y:S02]  /*20c30*/  @!P1 LEA.HI.X R3, R190, R45, R217, 0x1, P0 ;  /* 0x0000002dbe039211 */ /* 0x008fe400000f0cd9 */
[----:B------:R-:W-:-:S03]  /*20c40*/  ISETP.GE.AND P0, PT, R194, UR4, PT ;  /* 0x00000004c2007c0c */ /* 0x000fc6000bf06270 */
[----:B------:R4:W-:Y:S10]  /*20c50*/  @!P1 ST.E.128 desc[UR38][R2.64], R24 ;  /* 0x0000001802009985 */ /* 0x0009f4000c101d26 */
[----:B------:R-:W-:Y:S05]  /*20c60*/  @P0 BRA `(.L_x_1634) ;  /* 0x0000000800e00947 */ /* 0x000fea0003800000 */
[----:B----4-:R-:W-:-:S04]  /*20c70*/  LEA R2, P0, R194, R5, 0x1 ;  /* 0x00000005c2027211 */ /* 0x010fc800078008ff */
[----:B------:R-:W-:-:S05]  /*20c80*/  LEA.HI.X R3, R194, R45, R216, 0x1, P0 ;  /* 0x0000002dc2037211 */ /* 0x000fca00000f0cd8 */
[----:B------:R0:W-:Y:S01]  /*20c90*/  ST.E.128 desc[UR38][R2.64], R40 ;  /* 0x0000002802007985 */ /* 0x0001e2000c101d26 */
[----:B------:R-:W-:Y:S05]  /*20ca0*/  BRA `(.L_x_1634) ;  /* 0x0000000800d07947 */ /* 0x000fea0003800000 */
.L_x_1625:
[----:B------:R-:W-:Y:S01]  /*20cb0*/  ULDC.64 UR4, c[0x0][0xc00] ;  /* 0x0003000000047ab9 */ /* 0x000fe20000000a00 */
[----:B------:R-:W2:Y:S01]  /*20cc0*/  LDC.64 R2, c[0x0][0xc00] ;  /* 0x00030000ff027b82 */ /* 0x000ea20000000a00 */
[----:B------:R-:W-:Y:S01]  /*20cd0*/  ISETP.NE.U32.AND P0, PT, RZ, UR4, PT ;  /* 0x00000004ff007c0c */ /* 0x000fe2000bf05070 */
[----:B------:R-:W-:-:S03]  /*20ce0*/  IMAD.MOV.U32 R0, RZ, RZ, RZ ;  /* 0x000000ffff007224 */ /* 0x000fc600078e00ff */
[----:B------:R-:W-:Y:S01]  /*20cf0*/  ISETP.NE.AND.EX P0, PT, RZ, UR5, PT, P0 ;  /* 0x00000005ff007c0c */ /* 0x000fe2000bf05300 */
[----:B------:R-:W-:Y:S02]  /*20d00*/  ULDC.64 UR4, c[0x0][0xc08] ;  /* 0x0003020000047ab9 */ /* 0x000fe40000000a00 */
[----:B------:R-:W-:Y:S01]  /*20d10*/  ISETP.NE.U32.AND P1, PT, RZ, UR4, PT ;  /* 0x00000004ff007c0c */ /* 0x000fe2000bf25070 */
[----:B------:R-:W3:Y:S03]  /*20d20*/  LDC R25, c[0x0][0xbe8] ;  /* 0x0002fa00ff197b82 */ /* 0x000ee60000000800 */
[----:B------:R-:W-:Y:S01]  /*20d30*/  ISETP.NE.AND.EX P1, PT, RZ, UR5, PT, P1 ;  /* 0x00000005ff007c0c */ /* 0x000fe2000bf25310 */
[----:B--2---:R-:W-:-:S12]  /*20d40*/  IMAD.WIDE R2, R197, 0x4, R2 ;  /* 0x00000004c5027825 */ /* 0x004fd800078e0202 */
[----:B------:R-:W2:Y:S01]  /*20d50*/  @P1 LDC.64 R4, c[0x0][0xc08] ;  /* 0x00030200ff041b82 */ /* 0x000ea20000000a00 */
[----:B------:R-:W-:Y:S02]  /*20d60*/  ULDC UR4, c[0x0][0xa88] ;  /* 0x0002a20000047ab9 */ /* 0x000fe40000000800 */
[----:B------:R-:W-:Y:S01]  /*20d70*/  IMAD.U32 R6, RZ, RZ, UR4 ;  /* 0x00000004ff067e24 */ /* 0x000fe2000f8e00ff */
[----:B------:R4:W5:Y:S01]  /*20d80*/  @P0 LDG.E R0, desc[UR38][R2.64] ;  /* 0x0000002602000981 */ /* 0x000962000c1e1900 */
[----:B--2---:R-:W-:-:S05]  /*20d90*/  @P1 IMAD.WIDE R4, R197, 0x4, R4 ;  /* 0x00000004c5041825 */ /* 0x004fca00078e0204 */
[----:B------:R4:W5:Y:S01]  /*20da0*/  @P1 LDG.E R6, desc[UR38][R4.64] ;  /* 0x0000002604061981 */ /* 0x000962000c1e1900 */
[----:B---3--:R-:W-:Y:S02]  /*20db0*/  ISETP.NE.AND P2, PT, R25, 0x1, PT ;  /* 0x000000011900780c */ /* 0x008fe40003f45270 */
[----:B------:R-:W-:Y:S02]  /*20dc0*/  ISETP.GE.AND P3, PT, R218, 0x80, PT ;  /* 0x00000080da00780c */ /* 0x000fe40003f66270 */
[----:B------:R-:W-:-:S09]  /*20dd0*/  SHF.R.S32.HI R7, RZ, 0x1f, R197 ;  /* 0x0000001fff077819 */ /* 0x000fd200000114c5 */
[----:B------:R-:W2:Y:S08]  /*20de0*/  @P2 LDC R14, c[0x0][0xbec] ;  /* 0x0002fb00ff0e2b82 */ /* 0x000eb00000000800 */
[----:B------:R-:W3:Y:S01]  /*20df0*/  @P2 LDC R27, c[0x0][0xbf0] ;  /* 0x0002fc00ff1b2b82 */ /* 0x000ee20000000800 */
[----:B----4-:R-:W-:Y:S05]  /*20e00*/  @P1 BRA `(.L_x_1635) ;  /* 0x0000000000101947 */ /* 0x010fea0003800000 */
[----:B------:R-:W-:Y:S05]  /*20e10*/  @!P0 BRA `(.L_x_1635) ;  /* 0x00000000000c8947 */ /* 0x000fea0003800000 */
[----:B------:R-:W4:Y:S04]  /*20e20*/  LDG.E R5, desc[UR38][R2.64] ;  /* 0x0000002602057981 */ /* 0x000f28000c1e1900 */
[----:B-----5:R-:W4:Y:S02]  /*20e30*/  LDG.E R6, desc[UR38][R2.64+0x4] ;  /* 0x0000042602067981 */ /* 0x020f24000c1e1900 */
[----:B----4-:R-:W-:-:S07]  /*20e40*/  IMAD.IADD R6, R6, 0x1, -R5 ;  /* 0x0000000106067824 */ /* 0x010fce00078e0a05 */
.L_x_1635:
[----:B------:R-:W-:Y:S01]  /*20e50*/  BSSY B1, `(.L_x_1636) ;  /* 0x000002d000017945 */ /* 0x000fe20003800000 */
[----:B------:R-:W-:Y:S02]  /*20e60*/  SHF.R.S32.HI R10, RZ, 0x1f, R196 ;  /* 0x0000001fff0a7819 */ /* 0x000fe400000114c4 */
[----:B------:R-:W-:Y:S02]  /*20e70*/  SEL R13, R197, RZ, !P0 ;  /* 0x000000ffc50d7207 */ /* 0x000fe40004000000 */
[----:B------:R-:W-:Y:S02]  /*20e80*/  SEL R12, R7, RZ, !P0 ;  /* 0x000000ff070c7207 */ /* 0x000fe40004000000 */
[----:B-----5:R-:W-:Y:S01]  /*20e90*/  SHF.R.S32.HI R11, RZ, 0x1f, R0 ;  /* 0x0000001fff0b7819 */ /* 0x020fe20000011400 */
[----:B------:R-:W-:Y:S06]  /*20ea0*/  @P3 BRA `(.L_x_1637) ;  /* 0x00000000009c3947 */ /* 0x000fec0003800000 */
[----:B------:R-:W4:Y:S01]  /*20eb0*/  S2R R3, SR_TID.X ;  /* 0x0000000000037919 */ /* 0x000f220000002100 */
[----:B------:R-:W5:Y:S02]  /*20ec0*/  LDC R9, c[0x0][0xbe8] ;  /* 0x0002fa00ff097b82 */ /* 0x000f640000000800 */
[----:B-----5:R-:W-:Y:S01]  /*20ed0*/  IMAD R2, R6, R9, RZ ;  /* 0x0000000906027224 */ /* 0x020fe200078e02ff */
[----:B----4-:R-:W-:-:S04]  /*20ee0*/  IADD3 R8, R175, -0x80, R3 ;  /* 0xffffff80af087810 */ /* 0x010fc80007ffe003 */
        /* <DEDUP_REMOVED lines=9> */
[----:B------:R-:W4:Y:S01]  /*20f80*/  @P0 LDC R15, c[0x0][0xbec] ;  /* 0x0002fb00ff0f0b82 */ /* 0x000f220000000800 */
[----:B------:R-:W-:Y:S01]  /*20f90*/  IMAD R7, R196, UR5, R7 ;  /* 0x00000005c4077c24 */ /* 0x000fe2000f8e0207 */
[----:B------:R-:W-:-:S03]  /*20fa0*/  ULDC.64 UR4, c[0x0][0xb98] ;  /* 0x0002e60000047ab9 */ /* 0x000fc60000000a00 */
[----:B------:R-:W-:-:S03]  /*20fb0*/  IMAD.IADD R3, R3, 0x1, R7 ;  /* 0x0000000103037824 */ /* 0x000fc600078e0207 */
[----:B------:R-:W5:Y:S01]  /*20fc0*/  @P0 LDC R21, c[0x0][0xbf0] ;  /* 0x0002fc00ff150b82 */ /* 0x000f620000000800 */
[----:B------:R-:W-:-:S04]  /*20fd0*/  IMAD.WIDE.U32 R2, R13, UR4, R2 ;  /* 0x000000040d027c25 */ /* 0x000fc8000f8e0002 */
[----:B----4-:R-:W-:-:S05]  /*20fe0*/  @P0 IMAD.HI.U32 R4, R8, R15, RZ ;  /* 0x0000000f08040227 */ /* 0x010fca00078e00ff */
[----:B-----5:R-:W-:Y:S01]  /*20ff0*/  @P0 SHF.R.U32.HI R5, RZ, R21, R4 ;  /* 0x00000015ff050219 */ /* 0x020fe20000011604 */
[----:B------:R-:W-:-:S03]  /*21000*/  IMAD R4, R12, UR4, RZ ;  /* 0x000000040c047c24 */ /* 0x000fc6000f8e02ff */
[----:B------:R-:W-:Y:S01]  /*21010*/  IADD3 R2, P0, R5, R2, RZ ;  /* 0x0000000205027210 */ /* 0x000fe20007f1e0ff */
[----:B------:R-:W-:-:S04]  /*21020*/  IMAD.MOV R7, RZ, RZ, -R5 ;  /* 0x000000ffff077224 */ /* 0x000fc800078e0a05 */
[----:B------:R-:W-:Y:S01]  /*21030*/  IMAD R7, R9, R7, R8 ;  /* 0x0000000709077224 */ /* 0x000fe200078e0208 */
[----:B------:R-:W-:Y:S01]  /*21040*/  SHF.R.S32.HI R9, RZ, 0x1f, R5 ;  /* 0x0000001fff097819 */ /* 0x000fe20000011405 */
[----:B------:R-:W-:Y:S01]  /*21050*/  IMAD R8, R13, UR5, R4 ;  /* 0x000000050d087c24 */ /* 0x000fe2000f8e0204 */
[----:B------:R-:W-:Y:S02]  /*21060*/  ULDC.64 UR4, c[0x0][0xb88] ;  /* 0x0002e20000047ab9 */ /* 0x000fe40000000a00 */
        /* <DEDUP_REMOVED lines=11> */
.L_x_1637:
[----:B------:R-:W-:Y:S05]  /*21120*/  BSYNC B1 ;  /* 0x0000000000017941 */ /* 0x000fea0003800000 */
.L_x_1636:
[----:B------:R-:W-:Y:S02]  /*21130*/  ULDC.64 UR4, c[0x0][0xaa0] ;  /* 0x0002a80000047ab9 */ /* 0x000fe40000000a00 */
[----:B----4-:R-:W-:-:S04]  /*21140*/  IMAD R3, R11, UR4, RZ ;  /* 0x000000040b037c24 */ /* 0x010fc8000f8e02ff */
[C---:B------:R-:W-:Y:S02]  /*21150*/  IMAD R5, R0.reuse, UR5, R3 ;  /* 0x0000000500057c24 */ /* 0x040fe4000f8e0203 */
[----:B------:R-:W-:Y:S01]  /*21160*/  IMAD.WIDE.U32 R2, R0, UR4, RZ ;  /* 0x0000000400027c25 */ /* 0x000fe2000f8e00ff */
[----:B------:R-:W-:-:S03]  /*21170*/  ULDC.64 UR4, c[0x0][0xae8] ;  /* 0x0002ba0000047ab9 */ /* 0x000fc60000000a00 */
[----:B------:R-:W-:Y:S02]  /*21180*/  IMAD R0, R195, 0x20, R199 ;  /* 0x00000020c3007824 */ /* 0x000fe400078e02c7 */
[----:B------:R-:W-:Y:S02]  /*21190*/  IMAD.IADD R3, R3, 0x1, R5 ;  /* 0x0000000103037824 */ /* 0x000fe400078e0205 */
        /* <DEDUP_REMOVED lines=34> */
.L_x_1855:
[----:B------:R-:W-:Y:S01]  /*213c0*/  IMAD R25, R6, R25, RZ ;  /* 0x0000001906197224 */ /* 0x000fe200078e02ff */
[----:B------:R-:W-:Y:S01]  /*213d0*/  BSSY B1, `(.L_x_1639) ;  /* 0x000000d000017945 */ /* 0x000fe20003800000 */
[----:B------:R-:W-:-:S05]  /*213e0*/  IMAD.IADD R6, R199, 0x1, R175 ;  /* 0x00000001c7067824 */ /* 0x000fca00078e02af */
[----:B------:R-:W-:-:S13]  /*213f0*/  ISETP.GE.AND P0, PT, R6, R25, PT ;  /* 0x000000190600720c */ /* 0x000fda0003f06270 */
[----:B------:R-:W-:Y:S05]  /*21400*/  @P0 BRA `(.L_x_1640) ;  /* 0x0000000000240947 */ /* 0x000fea0003800000 */
[----:B------:R-:W-:Y:S02]  /*21410*/  ULDC UR4, c[0x0][0xac8] ;  /* 0x0002b20000047ab9 */ /* 0x000fe40000000800 */
[----:B------:R-:W-:Y:S02]  /*21420*/  ISETP.GE.AND P2, PT, R190, UR4, PT ;  /* 0x00000004be007c0c */ /* 0x000fe4000bf46270 */
[----:B------:R-:W-:-:S11]  /*21430*/  ISETP.GE.AND P3, PT, R194, UR4, PT ;  /* 0x00000004c2007c0c */ /* 0x000fd6000bf66270 */
[-C--:B----4-:R-:W-:Y:S02]  /*21440*/  @!P2 LEA R4, P0, R190, R14.reuse, 0x1 ;  /* 0x0000000ebe04a211 */ /* 0x090fe400078008ff */
[----:B------:R-:W-:Y:S02]  /*21450*/  @!P3 LEA R14, P1, R194, R14, 0x1 ;  /* 0x0000000ec20eb211 */ /* 0x000fe400078208ff */
[-C--:B---3--:R-:W-:Y:S02]  /*21460*/  @!P2 LEA.HI.X R5, R190, R3.reuse, R217, 0x1, P0 ;  /* 0x00000003be05a211 */ /* 0x088fe400000f0cd9 */
[----:B------:R-:W-:-:S03]  /*21470*/  @!P3 LEA.HI.X R15, R194, R3, R216, 0x1, P1 ;  /* 0x00000003c20fb211 */ /* 0x000fc600008f0cd8 */
[----:B------:R3:W-:Y:S04]  /*21480*/  @!P2 ST.E.128 desc[UR38][R4.64], RZ ;  /* 0x000000ff0400a985 */ /* 0x0007e8000c101d26 */
[----:B------:R3:W-:Y:S02]  /*21490*/  @!P3 ST.E.128 desc[UR38][R14.64], RZ ;  /* 0x000000ff0e00b985 */ /* 0x0007e4000c101d26 */
.L_x_1640:
[----:B------:R-:W-:Y:S05]  /*214a0*/  BSYNC B1 ;  /* 0x0000000000017941 */ /* 0x000fea0003800000 */
.L_x_1639:
[----:B------:R-:W-:-:S03]  /*214b0*/  UMOV UR4, 0xffffffff ;  /* 0xffffffff00047882 */ /* 0x000fc60000000000 */
[----:B------:R-:W-:Y:S05]  /*214c0*/  BRA.DIV UR4, `(.L_x_1641) ;  /* 0x0000008e04d87947 */ /* 0x000fea000b800000 */
[----:B---3--:R3:W0:Y:S04]  /*214d0*/  SHFL.IDX PT, R3, R2, 0x1, 0x181f ;  /* 0x00381f0002037f89 */ /* 0x00862800000e0000 */
[----:B----4-:R3:W4:Y:S02]  /*214e0*/  SHFL.IDX PT, R14, R0, 0x1, 0x181f ;  /* 0x00381f00000e7f89 */ /* 0x01072400000e0000 */
.L_x_1859:
[----:B------:R-:W-:Y:S01]  /*214f0*/  VIADD R4, R6, 0x20 ;  /* 0x0000002006047836 */ /* 0x000fe20000000000 */
[----:B------:R-:W-:Y:S04]  /*21500*/  BSSY B1, `(.L_x_1642) ;  /* 0x000000c000017945 */ /* 0x000fe80003800000 */
[----:B------:R-:W-:-:S13]  /*21510*/  ISETP.GE.AND P0, PT, R4, R25, PT ;  /* 0x000000190400720c */ /* 0x000fda0003f06270 */
        /* <DEDUP_REMOVED lines=10> */
.L_x_1643:
[----:B------:R-:W-:Y:S05]  /*215c0*/  BSYNC B1 ;  /* 0x0000000000017941 */ /* 0x000fea0003800000 */
.L_x_1642:
[----:B------:R-:W-:-:S03]  /*215d0*/  UMOV UR4, 0xffffffff ;  /* 0xffffffff00047882 */ /* 0x000fc60000000000 */
[----:B------:R-:W-:Y:S05]  /*215e0*/  BRA.DIV UR4, `(.L_x_1644) ;  /* 0x0000008e04d87947 */ /* 0x000fea000b800000 */
[----:B0-----:R0:W0:Y:S04]  /*215f0*/  SHFL.IDX PT, R3, R2, 0x2, 0x181f ;  /* 0x00581f0002037f89 */ /* 0x00102800000e0000 */
[----:B----4-:R4:W0:Y:S02]  /*21600*/  SHFL.IDX PT, R14, R0, 0x2, 0x181f ;  /* 0x00581f00000e7f89 */ /* 0x01082400000e0000 */
.L_x_1863:
[----:B------:R-:W-:Y:S01]  /*21610*/  VIADD R4, R6, 0x40 ;  /* 0x0000004006047836 */ /* 0x000fe20000000000 */
[----:B------:R-:W-:Y:S04]  /*21620*/  BSSY B1, `(.L_x_1645) ;  /* 0x000000c000017945 */ /* 0x000fe80003800000 */
[----:B------:R-:W-:-:S13]  /*21630*/  ISETP.GE.AND P0, PT, R4, R25, PT ;  /* 0x000000190400720c */ /* 0x000fda0003f06270 */
[----:B------:R-:W-:Y:S05]  /*21640*/  @P0 BRA `(.L_x_1646) ;  /* 0x0000000000240947 */ /* 0x000fea0003800000 */
[----:B------:R-:W-:Y:S02]  /*21650*/  ULDC UR4, c[0x0][0xac8] ;  /* 0x0002b20000047ab9 */ /* 0x000fe40000000800 */
[----:B------:R-:W-:Y:S02]  /*21660*/  ISETP.GE.AND P2, PT, R190, UR4, PT ;  /* 0x00000004be007c0c */ /* 0x000fe4000bf46270 */
[----:B------:R-:W-:-:S11]  /*21670*/  ISETP.GE.AND P3, PT, R194, UR4, PT ;  /* 0x00000004c2007c0c */ /* 0x000fd6000bf66270 */
[-C--:B0-----:R-:W-:Y:S02]  /*21680*/  @!P2 LEA R4, P0, R190, R14.reuse, 0x1 ;  /* 0x0000000ebe04a211 */ /* 0x081fe400078008ff */
[----:B------:R-:W-:Y:S02]  /*21690*/  @!P3 LEA R14, P1, R194, R14, 0x1 ;  /* 0x0000000ec20eb211 */ /* 0x000fe400078208ff */
[-C--:B------:R-:W-:Y:S02]  /*216a0*/  @!P2 LEA.HI.X R5, R190, R3.reuse, R217, 0x1, P0 ;  /* 0x00000003be05a211 */ /* 0x080fe400000f0cd9 */
[----:B------:R-:W-:-:S03]  /*216b0*/  @!P3 LEA.HI.X R15, R194, R3, R216, 0x1, P1 ;  /* 0x00000003c20fb211 */ /* 0x000fc600008f0cd8 */
[----:B------:R0:W-:Y:S04]  /*216c0*/  @!P2 ST.E.128 desc[UR38][R4.64], RZ ;  /* 0x000000ff0400a985 */ /* 0x0001e8000c101d26 */
[----:B------:R0:W-:Y:S02]  /*216d0*/  @!P3 ST.E.128 desc[UR38][R14.64], RZ ;  /* 0x000000ff0e00b985 */ /* 0x0001e4000c101d26 */
.L_x_1646:
[----:B------:R-:W-:Y:S05]  /*216e0*/  BSYNC B1 ;  /* 0x0000000000017941 */ /* 0x000fea0003800000 */
.L_x_1645:
[----:B------:R-:W-:-:S03]  /*216f0*/  UMOV UR4, 0xffffffff ;  /* 0xffffffff00047882 */ /* 0x000fc60000000000 */
[----:B------:R-:W-:Y:S05]  /*21700*/  BRA.DIV UR4, `(.L_x_1647) ;  /* 0x0000008e04d87947 */ /* 0x000fea000b800000 */
[----:B0-----:R0:W0:Y:S04]  /*21710*/  SHFL.IDX PT, R3, R2, 0x3, 0x181f ;  /* 0x00781f0002037f89 */ /* 0x00102800000e0000 */
[----:B------:R0:W0:Y:S02]  /*21720*/  SHFL.IDX PT, R14, R0, 0x3, 0x181f ;  /* 0x00781f00000e7f89 */ /* 0x00002400000e0000 */
.L_x_1867:
[----:B0-234-:R-:W-:-:S05]  /*21730*/  VIADD R0, R6, 0x60 ;  /* 0x0000006006007836 */ /* 0x01dfca0000000000 */
[----:B------:R-:W-:-:S13]  /*21740*/  ISETP.GE.AND P0, PT, R0, R25, PT ;  /* 0x000000190000720c */ /* 0x000fda0003f06270 */
[----:B------:R-:W-:Y:S05]  /*21750*/  @P0 BRA `(.L_x_1634) ;  /* 0x0000000000240947 */ /* 0x000fea0003800000 */
[----:B------:R-:W-:Y:S02]  /*21760*/  ULDC UR4, c[0x0][0xac8] ;  /* 0x0002b20000047ab9 */ /* 0x000fe40000000800 */
[----:B------:R-:W-:Y:S02]  /*21770*/  ISETP.GE.AND P2, PT, R190, UR4, PT ;  /* 0x00000004be007c0c */ /* 0x000fe4000bf46270 */
[----:B------:R-:W-:-:S11]  /*21780*/  ISETP.GE.AND P3, PT, R194, UR4, PT ;  /* 0x00000004c2007c0c */ /* 0x000fd6000bf66270 */
[-C--:B------:R-:W-:Y:S02]  /*21790*/  @!P2 LEA R4, P0, R190, R14.reuse, 0x1 ;  /* 0x0000000ebe04a211 */ /* 0x080fe400078008ff */
[----:B------:R-:W-:Y:S02]  /*217a0*/  @!P3 LEA R14, P1, R194, R14, 0x1 ;  /* 0x0000000ec20eb211 */ /* 0x000fe400078208ff */
[-C--:B------:R-:W-:Y:S02]  /*217b0*/  @!P2 LEA.HI.X R5, R190, R3.reuse, R217, 0x1, P0 ;  /* 0x00000003be05a211 */ /* 0x080fe400000f0cd9 */
[----:B------:R-:W-:-:S03]  /*217c0*/  @!P3 LEA.HI.X R15, R194, R3, R216, 0x1, P1 ;  /* 0x00000003c20fb211 */ /* 0x000fc600008f0cd8 */
[----:B------:R0:W-:Y:S04]  /*217d0*/  @!P2 ST.E.128 desc[UR38][R4.64], RZ ;  /* 0x000000ff0400a985 */ /* 0x0001e8000c101d26 */
[----:B------:R0:W-:Y:S02]  /*217e0*/  @!P3 ST.E.128 desc[UR38][R14.64], RZ ;  /* 0x000000ff0e00b985 */ /* 0x0001e4000c101d26 */
.L_x_1634:
[----:B------:R-:W-:Y:S05]  /*217f0*/  BSYNC B0 ;  /* 0x0000000000007941 */ /* 0x000fea0003800000 */
.L_x_1624:
[----:B------:R-:W-:Y:S02]  /*21800*/  ULDC UR4, c[0x0][0xc3c] ;  /* 0x00030f0000047ab9 */ /* 0x000fe40000000800 */
[----:B-1----:R-:W-:-:S13]  /*21810*/  ISETP.GE.AND P0, PT, R179, UR4, PT ;  /* 0x00000004b3007c0c */ /* 0x002fda000bf06270 */
[----:B------:R-:W-:Y:S05]  /*21820*/  @!P0 BRA `(.L_x_1648) ;  /* 0xfffffdf800c48947 */ /* 0x000fea000383ffff */
[----:B------:R-:W-:Y:S05]  /*21830*/  BRA `(.L_x_1429) ;  /* 0x0000007000a47947 */ /* 0x000fea0003800000 */
.L_x_1427:
        /* <DEDUP_REMOVED lines=18> */
.L_x_1649:
[----:B------:R-:W1:Y:S01]  /*21960*/  S2R R0, SR_TID.X ;  /* 0x0000000000007919 */ /* 0x000e620000002100 */
[----:B------:R-:W-:Y:S01]  /*21970*/  ULDC UR4, c[0x0][0xc3c] ;  /* 0x00030f0000047ab9 */ /* 0x000fe20000000800 */
[----:B------:R-:W2:Y:S01]  /*21980*/  S2UR UR6, SR_CTAID.X ;  /* 0x00000000000679c3 */ /* 0x000ea20000002500 */
[----:B------:R-:W-:Y:S01]  /*21990*/  ULDC UR5, c[0x0][0xc38] ;  /* 0x00030e0000057ab9 */ /* 0x000fe20000000800 */
[----:B-1----:R-:W-:-:S04]  /*219a0*/  LOP3.LUT R0, R0, 0x1f, RZ, 0xc0, !PT ;  /* 0x0000001f00007812 */ /* 0x002fc800078ec0ff */
[----:B------:R-:W-:-:S04]  /*219b0*/  ISETP.NE.AND P0, PT, R0, 0x1f, PT ;  /* 0x0000001f0000780c */ /* 0x000fc80003f05270 */
[----:B------:R-:W-:-:S13]  /*219c0*/  ISETP.GE.OR P1, PT, R0, UR4, !P0 ;  /* 0x0000000400007c0c */ /* 0x000fda000c726670 */
[----:B0-----:R-:W0:Y:S02]  /*219d0*/  @!P1 LDC.64 R2, c[0x0][0xc80] ;  /* 0x00032000ff029b82 */ /* 0x001e240000000a00 */
[----:B0-----:R-:W-:-:S05]  /*219e0*/  @!P1 IMAD.WIDE.U32 R2, R0, 0x4, R2 ;  /* 0x0000000400029825 */ /* 0x001fca00078e0002 */
[----:B------:R-:W3:Y:S01]  /*219f0*/  @!P1 LDG.E R4, desc[UR38][R2.64] ;  /* 0x0000002602049981 */ /* 0x000ee2000c1e1900 */
[C---:B------:R-:W-:Y:S01]  /*21a00*/  ISETP.NE.AND P1, PT, R0.reuse, RZ, PT ;  /* 0x000000ff0000720c */ /* 0x040fe20003f25270 */
[----:B------:R-:W-:Y:S01]  /*21a10*/  UMOV UR4, URZ ;  /* 0x0000003f00047c82 */ /* 0x000fe20008000000 */
[C---:B------:R-:W-:Y:S01]  /*21a20*/  ISETP.GE.U32.AND P2, PT, R0.reuse, 0x2, PT ;  /* 0x000000020000780c */ /* 0x040fe20003f46070 */
[----:B------:R-:W-:Y:S01]  /*21a30*/  IMAD.MOV.U32 R16, RZ, RZ, RZ ;  /* 0x000000ffff107224 */ /* 0x000fe200078e00ff */
[C---:B------:R-:W-:Y:S02]  /*21a40*/  ISETP.GE.U32.AND P3, PT, R0.reuse, 0x4, PT ;  /* 0x000000040000780c */ /* 0x040fe40003f66070 */
[C---:B------:R-:W-:Y:S02]  /*21a50*/  ISETP.GE.U32.AND P4, PT, R0.reuse, 0x8, PT ;  /* 0x000000080000780c */ /* 0x040fe40003f86070 */
[----:B------:R-:W-:Y:S01]  /*21a60*/  ISETP.GE.U32.AND P5, PT, R0, 0x10, PT ;  /* 0x000000100000780c */ /* 0x000fe20003fa6070 */
[----:B---3--:R-:W0:Y:S02]  /*21a70*/  SHFL.UP PT, R5, R4, 0x1, RZ ;  /* 0x0420000004057989 */ /* 0x008e2400000e00ff */
        /* <DEDUP_REMOVED lines=14> */
[----:B------:R-:W0:Y:S02]  /*21b60*/  SHFL.IDX PT, R6, R5, 0x1f, 0x1f ;  /* 0x03e01f0005067f89 */ /* 0x000e2400000e0000 */
[----:B0-----:R-:W-:-:S04]  /*21b70*/  IMAD R6, R6, UR5, RZ ;  /* 0x0000000506067c24 */ /* 0x001fc8000f8e02ff */
[----:B------:R-:W-:Y:S01]  /*21b80*/  IMAD.MOV.U32 R3, RZ, RZ, R6 ;  /* 0x000000ffff037224 */ /* 0x000fe200078e0006 */
[----:B--2---:R-:W-:-:S13]  /*21b90*/  ISETP.GT.AND P6, PT, R6, UR6, PT ;  /* 0x0000000606007c0c */ /* 0x004fda000bfc4270 */
[----:B------:R-:W-:Y:S05]  /*21ba0*/  @P6 BRA `(.L_x_1651) ;  /* 0x00000000009c6947 */ /* 0x000fea0003800000 */
[----:B------:R-:W0:Y:S01]  /*21bb0*/  LDC R5, c[0x0][0xc3c] ;  /* 0x00030f00ff057b82 */ /* 0x000e220000000800 */
[----:B------:R-:W-:Y:S01]  /*21bc0*/  IMAD.MOV.U32 R6, RZ, RZ, R3 ;  /* 0x000000ffff067224 */ /* 0x000fe200078e0003 */
[----:B------:R-:W-:Y:S01]  /*21bd0*/  UMOV UR4, URZ ;  /* 0x0000003f00047c82 */ /* 0x000fe20008000000 */
[----:B------:R-:W-:Y:S01]  /*21be0*/  ULDC UR7, c[0x0][0xc3c] ;  /* 0x00030f0000077ab9 */ /* 0x000fe20000000800 */
[----:B------:R-:W-:-:S05]  /*21bf0*/  ULDC UR5, c[0x0][0xc38] ;  /* 0x00030e0000057ab9 */ /* 0x000fca0000000800 */
.L_x_1655:
[----:B------:R-:W-:Y:S01]  /*21c00*/  UIADD3 UR4, UR4, 0x1f, URZ ;  /* 0x0000001f04047890 */ /* 0x000fe2000fffe03f */
[----:B------:R-:W-:-:S05]  /*21c10*/  IMAD.U32 R19, RZ, RZ, UR7 ;  /* 0x00000007ff137e24 */ /* 0x000fca000f8e00ff */
[----:B0-----:R-:W-:-:S13]  /*21c20*/  ISETP.LE.AND P6, PT, R5, UR4, PT ;  /* 0x0000000405007c0c */ /* 0x001fda000bfc3270 */
[----:B------:R-:W-:Y:S05]  /*21c30*/  @P6 BRA `(.L_x_1652) ;  /* 0x0000000400a86947 */ /* 0x000fea0003800000 */
[----:B------:R-:W-:Y:S01]  /*21c40*/  VIADD R7, R0, UR4 ;  /* 0x0000000400077c36 */ /* 0x000fe20008000000 */
[----:B------:R-:W-:Y:S01]  /*21c50*/  BSSY B0, `(.L_x_1653) ;  /* 0x0000007000007945 */ /* 0x000fe20003800000 */
[----:B------:R-:W-:-:S03]  /*21c60*/  IMAD.MOV.U32 R4, RZ, RZ, RZ ;  /* 0x000000ffff047224 */ /* 0x000fc600078e00ff */
[----:B------:R-:W-:-:S13]  /*21c70*/  ISETP.GE.OR P6, PT, R7, R5, !P0 ;  /* 0x000000050700720c */ /* 0x000fda00047c6670 */
[----:B------:R-:W-:Y:S05]  /*21c80*/  @P6 BRA `(.L_x_1654) ;  /* 0x00000000000c6947 */ /* 0x000fea0003800000 */
[----:B------:R-:W0:Y:S02]  /*21c90*/  LDC.64 R2, c[0x0][0xc80] ;  /* 0x00032000ff027b82 */ /* 0x000e240000000a00 */
[----:B0-----:R-:W-:-:S05]  /*21ca0*/  IMAD.WIDE R2, R7, 0x4, R2 ;  /* 0x0000000407027825 */ /* 0x001fca00078e0202 */
[----:B------:R0:W5:Y:S02]  /*21cb0*/  LDG.E R4, desc[UR38][R2.64] ;  /* 0x0000002602047981 */ /* 0x000164000c1e1900 */
.L_x_1654:
[----:B------:R-:W-:Y:S05]  /*21cc0*/  BSYNC B0 ;  /* 0x0000000000007941 */ /* 0x000fea0003800000 */
.L_x_1653:
        /* <DEDUP_REMOVED lines=17> */
[----:B------:R-:W-:-:S05]  /*21de0*/  IMAD.IADD R6, R3, 0x1, R6 ;  /* 0x0000000103067824 */ /* 0x000fca00078e0206 */
[----:B------:R-:W-:-:S13]  /*21df0*/  ISETP.GT.AND P6, PT, R6, UR6, PT ;  /* 0x0000000606007c0c */ /* 0x000fda000bfc4270 */
[----:B------:R-:W-:Y:S05]  /*21e00*/  @!P6 BRA `(.L_x_1655) ;  /* 0xfffffffc007ce947 */ /* 0x000fea000383ffff */
[----:B------:R-:W-:-:S07]  /*21e10*/  IMAD.MOV.U32 R5, RZ, RZ, R9 ;  /* 0x000000ffff057224 */ /* 0x000fce00078e0009 */
.L_x_1651:
[----:B------:R-:W-:-:S04]  /*21e20*/  IMAD.IADD R6, R6, 0x1, -R3 ;  /* 0x0000000106067824 */ /* 0x000fc800078e0a03 */
[----:B------:R-:W-:-:S05]  /*21e30*/  IMAD R2, R5, UR5, R6 ;  /* 0x0000000505027c24 */ /* 0x000fca000f8e0206 */
[----:B------:R-:W-:Y:S02]  /*21e40*/  ISETP.GT.AND P0, PT, R2, UR6, PT ;  /* 0x0000000602007c0c */ /* 0x000fe4000bf04270 */
[----:B------:R-:W0:Y:S11]  /*21e50*/  LDC.64 R2, c[0x0][0xc90] ;  /* 0x00032400ff027b82 */ /* 0x000e360000000a00 */
[----:B------:R-:W-:-:S04]  /*21e60*/  VOTE.ANY R11, PT, !P0 ;  /* 0x00000000000b7806 */ /* 0x000fc800040e0100 */
[----:B------:R-:W1:Y:S02]  /*21e70*/  POPC R7, R11 ;  /* 0x0000000b00077309 */ /* 0x000e640000000000 */
[----:B-1----:R-:W-:-:S05]  /*21e80*/  IADD3 R19, R7, UR4, RZ ;  /* 0x0000000407137c10 */ /* 0x002fca000fffe0ff */
[----:B0-----:R-:W-:-:S05]  /*21e90*/  IMAD.WIDE R2, R19, 0x4, R2 ;  /* 0x0000000413027825 */ /* 0x001fca00078e0202 */
[----:B------:R-:W2:Y:S01]  /*21ea0*/  LDG.E R9, desc[UR38][R2.64] ;  /* 0x0000002602097981 */ /* 0x000ea2000c1e1900 */
[----:B------:R-:W-:-:S03]  /*21eb0*/  ISETP.NE.AND P0, PT, R11, RZ, PT ;  /* 0x000000ff0b00720c */ /* 0x000fc60003f05270 */
[----:B------:R-:W2:Y:S02]  /*21ec0*/  SHFL.IDX PT, R4, R4, R7, 0x1f ;  /* 0x00001f0704047589 */ /* 0x000ea400000e0000 */
[----:B--2---:R-:W-:-:S05]  /*21ed0*/  IMAD R8, R4, R9, RZ ;  /* 0x0000000904087224 */ /* 0x004fca00078e02ff */
[----:B------:R-:W-:-:S04]  /*21ee0*/  IABS R10, R8 ;  /* 0x00000008000a7213 */ /* 0x000fc80000000000 */
[----:B------:R-:W0:Y:S08]  /*21ef0*/  I2F.RP R12, R10 ;  /* 0x0000000a000c7306 */ /* 0x000e300000209400 */
[----:B0-----:R-:W0:Y:S02]  /*21f00*/  MUFU.RCP R12, R12 ;  /* 0x0000000c000c7308 */ /* 0x001e240000001000 */
[----:B0-----:R-:W-:-:S06]  /*21f10*/  VIADD R13, R12, 0xffffffe ;  /* 0x0ffffffe0c0d7836 */ /* 0x001fcc0000000000 */
[----:B------:R0:W1:Y:S01]  /*21f20*/  F2I.FTZ.U32.TRUNC.NTZ R3, R13 ;  /* 0x0000000d00037305 */ /* 0x000062000021f000 */
[----:B------:R-:W-:Y:S05]  /*21f30*/  @!P0 BRA `(.L_x_1656) ;  /* 0x0000000000088947 */ /* 0x000fea0003800000 */
[----:B------:R-:W-:-:S06]  /*21f40*/  VIADD R16, R7, 0xffffffff ;  /* 0xffffffff07107836 */ /* 0x000fcc0000000000 */
[----:B------:R2:W3:Y:S02]  /*21f50*/  SHFL.IDX PT, R16, R5, R16, 0x1f ;  /* 0x00001f1005107589 */ /* 0x0004e400000e0000 */
.L_x_1656:
[--C-:B-12---:R-:W-:Y:S02]  /*21f60*/  IMAD.MOV R5, RZ, RZ, -R3.reuse ;  /* 0x000000ffff057224 */ /* 0x106fe400078e0a03 */
[----:B---3--:R-:W-:Y:S01]  /*21f70*/  IMAD R16, R16, UR5, R6 ;  /* 0x0000000510107c24 */ /* 0x008fe2000f8e0206 */
[----:B------:R-:W-:Y:S01]  /*21f80*/  IABS R6, R8 ;  /* 0x0000000800067213 */ /* 0x000fe20000000000 */
[----:B------:R-:W-:Y:S02]  /*21f90*/  IMAD R5, R5, R10, RZ ;  /* 0x0000000a05057224 */ /* 0x000fe400078e02ff */
[----:B------:R-:W-:Y:S02]  /*21fa0*/  IMAD.MOV.U32 R2, RZ, RZ, RZ ;  /* 0x000000ffff027224 */ /* 0x000fe400078e00ff */
[----:B------:R-:W-:Y:S02]  /*21fb0*/  IMAD.MOV R6, RZ, RZ, -R6 ;  /* 0x000000ffff067224 */ /* 0x000fe400078e0a06 */
[----:B------:R-:W-:Y:S01]  /*21fc0*/  IMAD.HI.U32 R2, R3, R5, R2 ;  /* 0x0000000503027227 */ /* 0x000fe200078e0002 */
[----:B------:R-:W-:-:S04]  /*21fd0*/  IADD3 R5, -R16, UR6, RZ ;  /* 0x0000000610057c10 */ /* 0x000fc8000fffe1ff */
[----:B------:R-:W-:-:S05]  /*21fe0*/  IABS R3, R5 ;  /* 0x0000000500037213 */ /* 0x000fca0000000000 */
        /* <DEDUP_REMOVED lines=16> */
[----:B------:R-:W-:-:S04]  /*220f0*/  VIADDMNMX R9, R10, UR5, R9, PT ;  /* 0x000000050a097c46 */ /* 0x000fc8000b800109 */
[-C--:B------:R-:W-:Y:S02]  /*22100*/  IABS R7, R9.reuse ;  /* 0x0000000900077213 */ /* 0x080fe40000000000 */
[----:B------:R-:W-:Y:S02]  /*22110*/  IABS R8, R9 ;  /* 0x0000000900087213 */ /* 0x000fe40000000000 */
[----:B------:R-:W1:Y:S03]  /*22120*/  I2F.RP R10, R7 ;  /* 0x00000007000a7306 */ /* 0x000e660000209400 */
[----:B------:R-:W-:-:S05]  /*22130*/  IMAD.MOV R8, RZ, RZ, -R8 ;  /* 0x000000ffff087224 */ /* 0x000fca00078e0a08 */
        /* <DEDUP_REMOVED lines=8> */
[C---:B------:R-:W-:Y:S01]  /*221c0*/  LOP3.LUT R3, R5.reuse, R9, RZ, 0x3c, !PT ;  /* 0x0000000905037212 */ /* 0x040fe200078e3cff */
[----:B------:R-:W-:Y:S02]  /*221d0*/  IMAD.IADD R5, R5, 0x1, R6 ;  /* 0x0000000105057824 */ /* 0x000fe400078e0206 */
[----:B------:R-:W-:Y:S01]  /*221e0*/  IMAD.HI.U32 R2, R2, R11, RZ ;  /* 0x0000000b02027227 */ /* 0x000fe200078e00ff */
[----:B------:R-:W-:-:S03]  /*221f0*/  ISETP.GE.AND P2, PT, R3, RZ, PT ;  /* 0x000000ff0300720c */ /* 0x000fc60003f46270 */
[----:B------:R-:W-:-:S05]  /*22200*/  IMAD R8, R2, R8, R11 ;  /* 0x0000000802087224 */ /* 0x000fca00078e020b */
[----:B------:R-:W-:-:S13]  /*22210*/  ISETP.GT.U32.AND P1, PT, R7, R8, PT ;  /* 0x000000080700720c */ /* 0x000fda0003f24070 */
[----:B------:R-:W-:Y:S02]  /*22220*/  @!P1 IMAD.IADD R8, R8, 0x1, -R7 ;  /* 0x0000000108089824 */ /* 0x000fe400078e0a07 */
[----:B------:R-:W-:Y:S01]  /*22230*/  @!P1 VIADD R2, R2, 0x1 ;  /* 0x0000000102029836 */ /* 0x000fe20000000000 */
[----:B------:R-:W-:Y:S02]  /*22240*/  ISETP.NE.AND P1, PT, R9, RZ, PT ;  /* 0x000000ff0900720c */ /* 0x000fe40003f25270 */
[----:B------:R-:W-:-:S13]  /*22250*/  ISETP.GE.U32.AND P0, PT, R8, R7, PT ;  /* 0x000000070800720c */ /* 0x000fda0003f06070 */
[----:B------:R-:W-:-:S05]  /*22260*/  @P0 VIADD R2, R2, 0x1 ;  /* 0x0000000102020836 */ /* 0x000fca0000000000 */
[----:B------:R-:W-:Y:S02]  /*22270*/  @!P2 IADD3 R2, -R2, RZ, RZ ;  /* 0x000000ff0202a210 */ /* 0x000fe40007ffe1ff */
[----:B------:R-:W-:Y:S01]  /*22280*/  @!P1 LOP3.LUT R2, RZ, R9, RZ, 0x33, !PT ;  /* 0x00000009ff029212 */ /* 0x000fe200078e33ff */
[----:B------:R-:W-:-:S03]  /*22290*/  IMAD.MOV R9, RZ, RZ, -R9 ;  /* 0x000000ffff097224 */ /* 0x000fc600078e0a09 */
[----:B------:R-:W-:Y:S01]  /*222a0*/  LOP3.LUT R17, RZ, R2, RZ, 0x33, !PT ;  /* 0x00000002ff117212 */ /* 0x000fe200078e33ff */
[----:B------:R-:W-:-:S04]  /*222b0*/  IMAD R18, R2, R9, R5 ;  /* 0x0000000902127224 */ /* 0x000fc800078e0205 */
[----:B------:R-:W-:Y:S01]  /*222c0*/  IMAD.IADD R17, R4, 0x1, R17 ;  /* 0x0000000104117824 */ /* 0x000fe200078e0211 */
[----:B------:R-:W-:Y:S06]  /*222d0*/  BRA `(.L_x_1657) ;  /* 0x00000000000c7947 */ /* 0x000fec0003800000 */
.L_x_1652:
[----:B------:R-:W-:Y:S02]  /*222e0*/  IMAD.MOV.U32 R17, RZ, RZ, RZ ;  /* 0x000000ffff117224 */ /* 0x000fe400078e00ff */
[----:B------:R-:W-:Y:S02]  /*222f0*/  IMAD.U32 R16, RZ, RZ, UR6 ;  /* 0x00000006ff107e24 */ /* 0x000fe4000f8e00ff */
[----:B------:R-:W-:-:S07]  /*22300*/  IMAD.MOV.U32 R18, RZ, RZ, RZ ;  /* 0x000000ffff127224 */ /* 0x000fce00078e00ff */
.L_x_1657:
[----:B------:R-:W-:-:S13]  /*22310*/  ISETP.NE.AND P0, PT, R0, RZ, PT ;  /* 0x000000ff0000720c */ /* 0x000fda0003f05270 */
[----:B------:R-:W1:Y:S01]  /*22320*/  @!P0 S2R R3, SR_CgaCtaId ;  /* 0x0000000000038919 */ /* 0x000e620000008800 */
[----:B------:R-:W-:-:S04]  /*22330*/  @!P0 MOV R0, 0x400 ;  /* 0x0000040000008802 */ /* 0x000fc80000000f00 */
[----:B-1----:R-:W-:-:S05]  /*22340*/  @!P0 LEA R0, R3, R0, 0x18 ;  /* 0x0000000003008211 */ /* 0x002fca00078ec0ff */
[----:B------:R2:W-:Y:S01]  /*22350*/  @!P0 STS.128 [R0+0x228d0], R16 ;  /* 0x0228d01000008388 */ /* 0x0005e20000000c00 */
[----:B------:R-:W-:Y:S06]  /*22360*/  BAR.ARV 0x5, 0x180 ;  /* 0x0146000000007b1d */ /* 0x000fec0000002000 */
.L_x_1650:
[----:B--2---:R-:W-:Y:S01]  /*22370*/  IMAD.MOV.U32 R0, RZ, RZ, 0x1 ;  /* 0x00000001ff007424 */ /* 0x004fe200078e00ff */
[----:B------:R2:W-:Y:S01]  /*22380*/  STL [R1+0x4], RZ ;  /* 0x000004ff01007387 */ /* 0x0005e20000100800 */
[----:B------:R-:W-:Y:S02]  /*22390*/  ULDC UR4, c[0x0][0xc3c] ;  /* 0x00030f0000047ab9 */ /* 0x000fe40000000800 */
[----:B-1----:R-:W-:Y:S01]  /*223a0*/  ISETP.GE.AND P0, PT, R19, UR4, PT ;  /* 0x0000000413007c0c */ /* 0x002fe2000bf06270 */
[----:B------:R2:W-:Y:S04]  /*223b0*/  STL [R1+0x10], R0 ;  /* 0x0000100001007387 */ /* 0x0005e80000100800 */
[----:B------:R2:W-:Y:S08]  /*223c0*/  STL [R1+0x58], RZ ;  /* 0x000058ff01007387 */ /* 0x0005f00000100800 */
[----:B--2---:R-:W-:Y:S05]  /*223d0*/  @P0 BRA `(.L_x_1658) ;  /* 0x0000006000b80947 */ /* 0x004fea0003800000 */
[----:B------:R-:W0:Y:S01]  /*223e0*/  S2R R8, SR_TID.X ;  /* 0x0000000000087919 */ /* 0x000e220000002100 */
[----:B------:R-:W1:Y:S01]  /*223f0*/  S2UR UR5, SR_CgaCtaId ;  /* 0x00000000000579c3 */ /* 0x000e620000008800 */
[----:B------:R-:W-:Y:S01]  /*22400*/  UMOV UR4, 0x400 ;  /* 0x0000040000047882 */ /* 0x000fe20000000000 */
[----:B------:R-:W-:Y:S01]  /*22410*/  BSSY B7, `(.L_x_1658) ;  /* 0x000062a000077945 */ /* 0x000fe20003800000 */
[----:B------:R-:W-:Y:S01]  /*22420*/  ULDC.64 UR42, c[0x0][0x198] ;  /* 0x00006600002a7ab9 */ /* 0x000fe20000000a00 */
[----:B------:R-:W-:Y:S02]  /*22430*/  ULOP3.LUT UR37, UR36, 0x1, URZ, 0xfc, !UPT ;  /* 0x0000000124257892 */ /* 0x000fe4000f8efc3f */
[----:B------:R-:W-:Y:S01]  /*22440*/  ULOP3.LUT UR41, UR36, 0x2, URZ, 0xfc, !UPT ;  /* 0x0000000224297892 */ /* 0x000fe2000f8efc3f */
[----:B------:R-:W-:Y:S01]  /*22450*/  ULDC UR40, c[0x0][0xc] ;  /* 0x0000030000287ab9 */ /* 0x000fe20000000800 */
[----:B-1----:R-:W-:Y:S01]  /*22460*/  ULEA UR4, UR5, UR4, 0x18 ;  /* 0x0000000405047291 */ /* 0x002fe2000f8ec03f */
[----:B0-----:R-:W-:Y:S01]  /*22470*/  IMAD.SHL.U32 R2, R8, 0x80, RZ ;  /* 0x0000008008027824 */ /* 0x001fe200078e00ff */
[----:B------:R-:W-:-:S02]  /*22480*/  SHF.R.U32.HI R3, RZ, 0x1, R8 ;  /* 0x00000001ff037819 */ /* 0x000fc40000011608 */
[----:B------:R-:W-:Y:S02]  /*22490*/  LOP3.LUT R6, R8, 0x7f, RZ, 0xc0, !PT ;  /* 0x0000007f08067812 */ /* 0x000fe400078ec0ff */
[----:B------:R-:W-:Y:S02]  /*224a0*/  LOP3.LUT R0, R2, 0x380, RZ, 0xc0, !PT ;  /* 0x0000038002007812 */ /* 0x000fe400078ec0ff */
[----:B------:R-:W-:Y:S02]  /*224b0*/  SHF.R.U32.HI R7, RZ, 0x5, R6 ;  /* 0x00000005ff077819 */ /* 0x000fe40000011606 */
[C---:B------:R-:W-:Y:S02]  /*224c0*/  LOP3.LUT R3, R0.reuse, 0x30, R3, 0xf8, !PT ;  /* 0x0000003000037812 */ /* 0x040fe400078ef803 */
[----:B------:R-:W-:Y:S01]  /*224d0*/  LOP3.LUT R5, R0, 0x10, R8, 0xf8, !PT ;  /* 0x0000001000057812 */ /* 0x000fe200078ef808 */
[----:B------:R-:W-:Y:S01]  /*224e0*/  IMAD.SHL.U32 R0, R8, 0x10, RZ ;  /* 0x0000001008007824 */ /* 0x000fe200078e00ff */
[----:B------:R-:W-:-:S02]  /*224f0*/  LOP3.LUT R4, R2, 0x400, RZ, 0xc0, !PT ;  /* 0x0000040002047812 */ /* 0x000fc400078ec0ff */
[----:B------:R-:W-:Y:S02]  /*22500*/  R2P PR, R8, 0x6 ;  /* 0x0000000608007804 */ /* 0x000fe40000000000 */
[----:B------:R-:W-:Y:S01]  /*22510*/  LOP3.LUT R3, R3, 0x70, R0, 0x78, !PT ;  /* 0x0000007003037812 */ /* 0x000fe200078e7800 */
[----:B------:R-:W-:Y:S01]  /*22520*/  IMAD R4, R7, 0x800, R4 ;  /* 0x0000080007047824 */ /* 0x000fe200078e0204 */
[----:B------:R-:W-:Y:S02]  /*22530*/  LOP3.LUT R5, R5, 0x70, R0, 0x78, !PT ;  /* 0x0000007005057812 */ /* 0x000fe400078e7800 */
[----:B------:R-:W-:Y:S02]  /*22540*/  LOP3.LUT R9, R3, 0xc00, R2, 0xf8, !PT ;  /* 0x00000c0003097812 */ /* 0x000fe400078ef802 */
[----:B------:R-:W-:Y:S01]  /*22550*/  LOP3.LUT R2, R0, 0x40, RZ, 0xc0, !PT ;  /* 0x0000004000027812 */ /* 0x000fe200078ec0ff */
[----:B------:R-:W-:Y:S01]  /*22560*/  IMAD.IADD R3, R4, 0x1, R5 ;  /* 0x0000000104037824 */ /* 0x000fe200078e0205 */
[C---:B------:R-:W-:Y:S01]  /*22570*/  LOP3.LUT R4, R0.reuse, 0x30, RZ, 0xc0, !PT ;  /* 0x0000003000047812 */ /* 0x040fe200078ec0ff */
[----:B------:R0:W-:Y:S01]  /*22580*/  STL [R1+0x38], R9 ;  /* 0x0000380901007387 */ /* 0x0001e20000100800 */
[----:B------:R-:W-:Y:S01]  /*22590*/  SHF.R.U32.HI R5, RZ, 0x2, R6 ;  /* 0x00000002ff057819 */ /* 0x000fe20000011606 */
[----:B------:R-:W-:Y:S01]  /*225a0*/  IMAD R7, R7, 0x200, R2 ;  /* 0x0000020007077824 */ /* 0x000fe200078e0202 */
[----:B------:R-:W-:Y:S01]  /*225b0*/  LOP3.LUT R2, R0, 0x1b0, RZ, 0xc0, !PT ;  /* 0x000001b000027812 */ /* 0x000fe200078ec0ff */
[----:B------:R1:W-:Y:S01]  /*225c0*/  STL [R1+0x34], R3 ;  /* 0x0000340301007387 */ /* 0x0003e20000100800 */
[----:B------:R-:W-:-:S02]  /*225d0*/  IMAD.MOV.U32 R0, RZ, RZ, 0x40 ;  /* 0x00000040ff007424 */ /* 0x000fc400078e00ff */
[----:B0-----:R-:W-:-:S03]  /*225e0*/  IMAD.U32 R9, RZ, RZ, UR4 ;  /* 0x00000004ff097e24 */ /* 0x001fc6000f8e00ff */
[----:B------:R-:W-:Y:S01]  /*225f0*/  SEL R0, R0, 0xffffffc0, !P2 ;  /* 0xffffffc000007807 */ /* 0x000fe20005000000 */
[----:B-1----:R-:W-:Y:S01]  /*22600*/  IMAD.SHL.U32 R3, R8, 0x2, RZ ;  /* 0x0000000208037824 */ /* 0x002fe200078e00ff */
[----:B------:R-:W-:Y:S04]  /*22610*/  STL [R1], R9 ;  /* 0x0000000901007387 */ /* 0x000fe80000100800 */
[----:B------:R-:W-:Y:S01]  /*22620*/  LOP3.LUT R2, R2, 0x30, R3, 0x78, !PT ;  /* 0x0000003002027812 */ /* 0x000fe200078e7803 */
[----:B------:R-:W-:-:S03]  /*22630*/  IMAD.MOV.U32 R3, RZ, RZ, 0x20 ;  /* 0x00000020ff037424 */ /* 0x000fc600078e00ff */
[----:B------:R-:W-:Y:S02]  /*22640*/  IADD3 R2, R9, R7, R2 ;  /* 0x0000000709027210 */ /* 0x000fe40007ffe002 */
[----:B------:R-:W-:-:S03]  /*22650*/  SEL R3, R3, 0xffffffe0, !P1 ;  /* 0xffffffe003037807 */ /* 0x000fc60004800000 */
[----:B------:R0:W-:Y:S04]  /*22660*/  STL [R1+0x3c], R2 ;  /* 0x00003c0201007387 */ /* 0x0001e80000100800 */
[----:B------:R1:W-:Y:S04]  /*22670*/  STL [R1+0x20], R0 ;  /* 0x0000200001007387 */ /* 0x0003e80000100800 */
[----:B------:R2:W-:Y:S01]  /*22680*/  STL [R1+0x1c], R3 ;  /* 0x00001c0301007387 */ /* 0x0005e20000100800 */
[----:B0-----:R-:W-:-:S03]  /*22690*/  IMAD.SHL.U32 R2, R8, 0x20, RZ ;  /* 0x0000002008027824 */ /* 0x001fc600078e00ff */
[----:B------:R-:W-:Y:S01]  /*226a0*/  STL [R1+0x58], RZ ;  /* 0x000058ff01007387 */ /* 0x000fe20000100800 */
[----:B-1----:R-:W-:Y:S01]  /*226b0*/  IMAD.MOV.U32 R0, RZ, RZ, 0x1 ;  /* 0x00000001ff007424 */ /* 0x002fe200078e00ff */
[----:B------:R-:W-:Y:S02]  /*226c0*/  LOP3.LUT R2, R5, 0x60, R2, 0xf8, !PT ;  /* 0x0000006005027812 */ /* 0x000fe400078ef802 */
[C---:B------:R-:W-:Y:S02]  /*226d0*/  LOP3.LUT R2, R4.reuse, 0x40, RZ, 0xfc, !PT ;  /* 0x0000004004027812 */ /* 0x040fe400078efcff */
[----:B--2---:R-:W-:Y:S01]  /*226e0*/  MOV R3, 0x1 ;  /* 0x0000000100037802 */ /* 0x004fe20000000f00 */
[----:B------:R0:W-:Y:S04]  /*226f0*/  STL [R1+0x14], R0 ;  /* 0x0000140001007387 */ /* 0x0001e80000100800 */
[----:B------:R1:W-:Y:S04]  /*22700*/  STL [R1+0x8], RZ ;  /* 0x000008ff01007387 */ /* 0x0003e80000100800 */
[----:B------:R1:W-:Y:S01]  /*22710*/  STL [R1+0x4], RZ ;  /* 0x000004ff01007387 */ /* 0x0003e20000100800 */
[----:B0-----:R-:W-:-:S03]  /*22720*/  LOP3.LUT R0, R4, 0x80, RZ, 0xfc, !PT ;  /* 0x0000008004007812 */ /* 0x001fc600078efcff */
[----:B------:R1:W-:Y:S04]  /*22730*/  STL [R1+0x10], R3 ;  /* 0x0000100301007387 */ /* 0x0003e80000100800 */
.L_x_1784:
[----:B------:R-:W-:Y:S05]  /*22740*/  YIELD ;  /* 0x0000000000007946 */ /* 0x000fea0003800000 */
[----:B------:R-:W-:Y:S01]  /*22750*/  ULDC.64 UR4, c[0x0][0xa28] ;  /* 0x00028a0000047ab9 */ /* 0x000fe20000000a00 */
[----:B------:R-:W-:Y:S02]  /*22760*/  CS2R R6, SRZ ;  /* 0x0000000000067805 */ /* 0x000fe4000001ff00 */
[----:B------:R-:W-:Y:S01]  /*22770*/  ISETP.NE.U32.AND P0, PT, RZ, UR4, PT ;  /* 0x00000004ff007c0c */ /* 0x000fe2000bf05070 */
[----:B0---4-:R-:W0:Y:S01]  /*22780*/  LDC.64 R12, c[0x0][0xa00] ;  /* 0x00028000ff0c7b82 */ /* 0x011e220000000a00 */
[----:B------:R-:W-:Y:S01]  /*22790*/  ULDC.64 UR6, c[0x0][0xa08] ;  /* 0x0002820000067ab9 */ /* 0x000fe20000000a00 */
[----:B------:R-:W-:Y:S01]  /*227a0*/  ULDC.64 UR8, c[0x0][0xa10] ;  /* 0x0002840000087ab9 */ /* 0x000fe20000000a00 */
[----:B------:R-:W-:Y:S01]  /*227b0*/  ISETP.NE.AND.EX P0, PT, RZ, UR5, PT, P0 ;  /* 0x00000005ff007c0c */ /* 0x000fe2000bf05300 */
[----:B------:R-:W-:-:S04]  /*227c0*/  ULDC.64 UR4, c[0x0][0xa18] ;  /* 0x0002860000047ab9 */ /* 0x000fc80000000a00 */
[----:B--2---:R-:W2:Y:S08]  /*227d0*/  LDC.64 R4, c[0x0][0xa08] ;  /* 0x00028200ff047b82 */ /* 0x004eb00000000a00 */
[----:B-1----:R-:W1:Y:S02]  /*227e0*/  @P0 LDC.64 R2, c[0x0][0xa28] ;  /* 0x00028a00ff020b82 */ /* 0x002e640000000a00 */
[----:B-1----:R-:W-:-:S05]  /*227f0*/  @P0 IMAD.WIDE R2, R19, 0x4, R2 ;  /* 0x0000000413020825 */ /* 0x002fca00078e0202 */
[----:B------:R1:W5:Y:S01]  /*22800*/  @P0 LDG.E R6, desc[UR38][R2.64] ;  /* 0x0000002602060981 */ /* 0x000362000c1e1900 */
[----:B------:R-:W-:Y:S01]  /*22810*/  ISETP.NE.U32.AND P0, PT, RZ, UR4, PT ;  /* 0x00000004ff007c0c */ /* 0x000fe2000bf05070 */
[----:B0-----:R-:W-:Y:S01]  /*22820*/  IMAD.WIDE R12, R19, 0x4, R12 ;  /* 0x00000004130c7825 */ /* 0x001fe200078e020c */
[----:B------:R-:W-:Y:S02]  /*22830*/  ISETP.NE.U32.AND P2, PT, RZ, UR6, PT ;  /* 0x00000006ff007c0c */ /* 0x000fe4000bf45070 */
[----:B------:R-:W-:Y:S01]  /*22840*/  ISETP.NE.AND.EX P0, PT, RZ, UR5, PT, P0 ;  /* 0x00000005ff007c0c */ /* 0x000fe2000bf05300 */
[----:B------:R-:W-:Y:S01]  /*22850*/  ULDC.64 UR4, c[0x0][0xa00] ;  /* 0x0002800000047ab9 */ /* 0x000fe20000000a00 */
[----:B------:R-:W-:Y:S01]  /*22860*/  ISETP.NE.U32.AND P4, PT, RZ, UR8, PT ;  /* 0x00000008ff007c0c */ /* 0x000fe2000bf85070 */
[----:B------:R-:W-:Y:S01]  /*22870*/  IMAD.MOV.U32 R8, RZ, RZ, RZ ;  /* 0x000000ffff087224 */ /* 0x000fe200078e00ff */
[----:B------:R-:W-:Y:S01]  /*22880*/  ISETP.NE.U32.AND P1, PT, RZ, UR4, PT ;  /* 0x00000004ff007c0c */ /* 0x000fe2000bf25070 */
[----:B-1----:R-:W0:Y:S01]  /*22890*/  LDC.64 R2, c[0x0][0xa10] ;  /* 0x00028400ff027b82 */ /* 0x002e220000000a00 */
[----:B------:R-:W-:-:S02]  /*228a0*/  IMAD.MOV.U32 R0, RZ, RZ, RZ ;  /* 0x000000ffff007224 */ /* 0x000fc400078e00ff */
[----:B------:R-:W-:Y:S01]  /*228b0*/  ISETP.NE.AND.EX P3, PT, RZ, UR5, PT, P1 ;  /* 0x00000005ff007c0c */ /* 0x000fe2000bf65310 */
[----:B--2---:R-:W-:-:S04]  /*228c0*/  IMAD.WIDE R4, R19, 0x4, R4 ;  /* 0x0000000413047825 */ /* 0x004fc800078e0204 */
[----:B------:R-:W1:Y:S01]  /*228d0*/  @P0 LDC.64 R10, c[0x0][0xa18] ;  /* 0x00028600ff0a0b82 */ /* 0x000e620000000a00 */
[----:B------:R-:W-:Y:S01]  /*228e0*/  ULDC UR4, c[0x0][0x288] ;  /* 0x0000a20000047ab9 */ /* 0x000fe20000000800 */
[----:B------:R-:W-:Y:S02]  /*228f0*/  ISETP.NE.AND.EX P1, PT, RZ, UR7, PT, P2 ;  /* 0x00000007ff007c0c */ /* 0x000fe4000bf25320 */
[----:B------:R-:W-:-:S04]  /*22900*/  ISETP.NE.AND.EX P2, PT, RZ, UR9, PT, P4 ;  /* 0x00000009ff007c0c */ /* 0x000fc8000bf45340 */
[----:B------:R-:W2:Y:S07]  /*22910*/  @P3 LDG.E R7, desc[UR38][R12.64] ;  /* 0x000000260c073981 */ /* 0x000eae000c1e1900 */
[----:B------:R-:W5:Y:S01]  /*22920*/  @P1 LDG.E R8, desc[UR38][R4.64] ;  /* 0x0000002604081981 */ /* 0x000f62000c1e1900 */
[----:B0-----:R-:W-:-:S05]  /*22930*/  IMAD.WIDE R2, R19, 0x4, R2 ;  /* 0x0000000413027825 */ /* 0x001fca00078e0202 */
[----:B------:R-:W5:Y:S01]  /*22940*/  @P2 LDG.E R0, desc[UR38][R2.64] ;  /* 0x0000002602002981 */ /* 0x000f62000c1e1900 */
[----:B-1----:R-:W-:-:S03]  /*22950*/  @P0 IMAD.WIDE R10, R19, 0x4, R10 ;  /* 0x00000004130a0825 */ /* 0x002fc600078e020a */
        /* <DEDUP_REMOVED lines=12> */
[----:B--2---:R0:W-:Y:S01]  /*22a20*/  STL [R1+0x40], R7 ;  /* 0x0000400701007387 */ /* 0x0041e20000100800 */
[----:B------:R-:W-:Y:S02]  /*22a30*/  IMAD.MOV.U32 R11, RZ, RZ, R7 ;  /* 0x000000ffff0b7224 */ /* 0x000fe400078e0007 */
[----:B0-----:R-:W-:Y:S01]  /*22a40*/  IMAD.U32 R7, RZ, RZ, UR4 ;  /* 0x00000004ff077e24 */ /* 0x001fe2000f8e00ff */
[----:B------:R-:W-:Y:S06]  /*22a50*/  @P0 BRA `(.L_x_1659) ;  /* 0x0000000000140947 */ /* 0x000fec0003800000 */
[----:B------:R-:W-:Y:S05]  /*22a60*/  @!P3 BRA `(.L_x_1659) ;  /* 0x000000000010b947 */ /* 0x000fea0003800000 */
[----:B------:R-:W2:Y:S04]  /*22a70*/  LDG.E R9, desc[UR38][R12.64] ;  /* 0x000000260c097981 */ /* 0x000ea8000c1e1900 */
[----:B------:R-:W2:Y:S02]  /*22a80*/  LDG.E R12, desc[UR38][R12.64+0x4] ;  /* 0x000004260c0c7981 */ /* 0x000ea4000c1e1900 */
[----:B--2---:R-:W-:-:S05]  /*22a90*/  IMAD.IADD R11, R12, 0x1, -R9 ;  /* 0x000000010c0b7824 */ /* 0x004fca00078e0a09 */
[----:B------:R0:W-:Y:S02]  /*22aa0*/  STL [R1+0x40], R11 ;  /* 0x0000400b01007387 */ /* 0x0001e40000100800 */
.L_x_1659:
[----:B-----5:R-:W-:Y:S01]  /*22ab0*/  IMAD.IADD R8, R8, 0x1, R6 ;  /* 0x0000000108087824 */ /* 0x020fe200078e0206 */
[----:B------:R-:W-:Y:S02]  /*22ac0*/  ULDC.64 UR4, c[0x0][0xa20] ;  /* 0x0002880000047ab9 */ /* 0x000fe40000000a00 */
[----:B------:R-:W-:Y:S02]  /*22ad0*/  ISETP.NE.U32.AND P0, PT, RZ, UR4, PT ;  /* 0x00000004ff007c0c */ /* 0x000fe4000bf05070 */
[----:B------:R1:W-:Y:S02]  /*22ae0*/  STL [R1+0x30], R8 ;  /* 0x0000300801007387 */ /* 0x0003e40000100800 */
[----:B------:R-:W-:-:S13]  /*22af0*/  ISETP.NE.AND.EX P0, PT, RZ, UR5, PT, P0 ;  /* 0x00000005ff007c0c */ /* 0x000fda000bf05300 */
[----:B-1----:R-:W-:Y:S05]  /*22b00*/  @!P0 BRA `(.L_x_1660) ;  /* 0x0000000000108947 */ /* 0x002fea0003800000 */
[----:B------:R-:W1:Y:S02]  /*22b10*/  LDC.64 R4, c[0x0][0xa20] ;  /* 0x00028800ff047b82 */ /* 0x000e640000000a00 */
[----:B-1----:R-:W-:-:S05]  /*22b20*/  IMAD.WIDE R4, R19, 0x4, R4 ;  /* 0x0000000413047825 */ /* 0x002fca00078e0204 */
[----:B------:R1:W5:Y:S01]  /*22b30*/  LDG.E R7, desc[UR38][R4.64] ;  /* 0x0000002604077981 */ /* 0x000362000c1e1900 */
[----:B------:R-:W-:Y:S05]  /*22b40*/  BRA `(.L_x_1661) ;  /* 0x0000000000107947 */ /* 0x000fea0003800000 */
.L_x_1660:
[----:B------:R-:W-:Y:S05]  /*22b50*/  @!P1 BRA `(.L_x_1661) ;  /* 0x00000000000c9947 */ /* 0x000fea0003800000 */
[----:B------:R-:W2:Y:S04]  /*22b60*/  LDG.E R7, desc[UR38][R4.64] ;  /* 0x0000002604077981 */ /* 0x000ea8000c1e1900 */
[----:B------:R-:W2:Y:S02]  /*22b70*/  LDG.E R4, desc[UR38][R4.64+0x4] ;  /* 0x0000042604047981 */ /* 0x000ea4000c1e1900 */
[----:B--2---:R-:W-:-:S07]  /*22b80*/  IMAD.IADD R7, R4, 0x1, -R7 ;  /* 0x0000000104077824 */ /* 0x004fce00078e0a07 */
.L_x_1661:
[----:B-1----:R-:W2:Y:S04]  /*22b90*/  @P2 LDG.E R4, desc[UR38][R2.64] ;  /* 0x0000002602042981 */ /* 0x002ea8000c1e1900 */
[----:B------:R1:W2:Y:S01]  /*22ba0*/  @P2 LDG.E R2, desc[UR38][R2.64+0x4] ;  /* 0x0000042602022981 */ /* 0x0002a2000c1e1900 */
[----:B------:R-:W-:Y:S02]  /*22bb0*/  IMAD.SHL.U32 R12, R17, 0x80, RZ ;  /* 0x00000080110c7824 */ /* 0x000fe400078e00ff */
[----:B-----5:R-:W-:-:S03]  /*22bc0*/  IMAD.IADD R9, R7, 0x1, -R6 ;  /* 0x0000000107097824 */ /* 0x020fc600078e0a06 */
[----:B------:R3:W-:Y:S01]  /*22bd0*/  STL [R1+0xc], R12 ;  /* 0x00000c0c01007387 */ /* 0x0007e20000100800 */
[----:B-1----:R-:W1:Y:S02]  /*22be0*/  LDC R3, c[0x0][0x448] ;  /* 0x00011200ff037b82 */ /* 0x002e640000000800 */
[----:B-1----:R-:W-:-:S13]  /*22bf0*/  ISETP.NE.AND P1, PT, R3, 0x1, PT ;  /* 0x000000010300780c */ /* 0x002fda0003f25270 */
[----:B------:R-:W1:Y:S08]  /*22c00*/  @P1 LDC R3, c[0x0][0x44c] ;  /* 0x00011300ff031b82 */ /* 0x000e700000000800 */
[----:B------:R-:W4:Y:S01]  /*22c10*/  @P1 LDC R5, c[0x0][0x450] ;  /* 0x00011400ff051b82 */ /* 0x000f220000000800 */
[----:B--2---:R-:W-:Y:S02]  /*22c20*/  @P2 IMAD.IADD R10, R2, 0x1, -R4 ;  /* 0x00000001020a2824 */ /* 0x004fe400078e0a04 */
[----:B------:R-:W-:-:S02]  /*22c30*/  VIADD R2, R12, 0x7f ;  /* 0x0000007f0c027836 */ /* 0x000fc40000000000 */
[----:B------:R-:W-:Y:S02]  /*22c40*/  IMAD.IADD R7, R9, 0x1, R10 ;  /* 0x0000000109077824 */ /* 0x000fe400078e020a */
[----:B-1----:R-:W-:-:S03]  /*22c50*/  @P1 IMAD.HI.U32 R3, R2, R3, RZ ;  /* 0x0000000302031227 */ /* 0x002fc600078e00ff */
[C---:B------:R-:W-:Y:S01]  /*22c60*/  IADD3 R17, R7.reuse, 0x1, -R11 ;  /* 0x0000000107117810 */ /* 0x040fe20007ffe80b */
[----:B------:R-:W-:Y:S01]  /*22c70*/  IMAD.MOV.U32 R6, RZ, RZ, R2 ;  /* 0x000000ffff067224 */ /* 0x000fe200078e0002 */
[----:B----4-:R-:W-:Y:S01]  /*22c80*/  @P1 SHF.R.U32.HI R6, RZ, R5, R3 ;  /* 0x00000005ff061219 */ /* 0x010fe20000011603 */
[----:B------:R-:W-:-:S04]  /*22c90*/  VIADD R2, R7, 0x7f ;  /* 0x0000007f07027836 */ /* 0x000fc80000000000 */
[----:B------:R-:W-:Y:S01]  /*22ca0*/  IMAD.IADD R6, R17, 0x1, R6 ;  /* 0x0000000111067824 */ /* 0x000fe200078e0206 */
[----:B------:R-:W-:-:S04]  /*22cb0*/  SHF.R.S32.HI R3, RZ, 0x1f, R2 ;  /* 0x0000001fff037819 */ /* 0x000fc80000011402 */
[----:B------:R-:W-:Y:S02]  /*22cc0*/  LEA.HI R21, R3, R2, RZ, 0x7 ;  /* 0x0000000203157211 */ /* 0x000fe400078f38ff */
[----:B------:R-:W1:Y:S02]  /*22cd0*/  LDC.64 R2, c[0x0][0x9e0] ;  /* 0x00027800ff027b82 */ /* 0x000e640000000a00 */
[----:B------:R-:W-:Y:S02]  /*22ce0*/  SHF.R.S32.HI R21, RZ, 0x7, R21 ;  /* 0x00000007ff157819 */ /* 0x000fe40000011415 */
[----:B-1----:R-:W-:Y:S01]  /*22cf0*/  ISETP.GE.AND P3, PT, R3, 0x1, PT ;  /* 0x000000010300780c */ /* 0x002fe20003f66270 */
[----:B------:R-:W-:-:S12]  /*22d00*/  IMAD.IADD R8, R6, 0x1, R2 ;  /* 0x0000000106087824 */ /* 0x000fd800078e0202 */
[----:B---3--:R-:W-:Y:S05]  /*22d10*/  @!P3 BRA `(.L_x_1662) ;  /* 0x000000000048b947 */ /* 0x008fea0003800000 */
[C---:B------:R-:W-:Y:S01]  /*22d20*/  ISETP.GT.AND P0, PT, R6.reuse, RZ, PT ;  /* 0x000000ff0600720c */ /* 0x040fe20003f04270 */
[----:B------:R-:W-:Y:S01]  /*22d30*/  BSSY B0, `(.L_x_1663) ;  /* 0x000000e000007945 */ /* 0x000fe20003800000 */
[----:B------:R-:W-:-:S11]  /*22d40*/  IADD3 R2, R6, -0x1, RZ ;  /* 0xffffffff06027810 */ /* 0x000fd60007ffe0ff */
        /* <DEDUP_REMOVED lines=8> */
.L_x_1664:
[----:B------:R-:W-:-:S13]  /*22dd0*/  ISETP.NE.AND P0, PT, R3, 0x1, PT ;  /* 0x000000010300780c */ /* 0x000fda0003f05270 */
[----:B------:R-:W1:Y:S02]  /*22de0*/  @P0 LDC.64 R4, c[0x0][0x9e8] ;  /* 0x00027a00ff040b82 */ /* 0x000e640000000a00 */
[----:B-1----:R-:W-:-:S05]  /*22df0*/  @P0 IMAD.HI.U32 R4, R2, R4, RZ ;  /* 0x0000000402040227 */ /* 0x002fca00078e00ff */
[----:B------:R-:W-:-:S07]  /*22e00*/  @P0 SHF.R.U32.HI R2, RZ, R5, R4 ;  /* 0x00000005ff020219 */ /* 0x000fce0000011604 */
.L_x_1665:
[----:B------:R-:W-:Y:S05]  /*22e10*/  BSYNC B0 ;  /* 0x0000000000007941 */ /* 0x000fea0003800000 */
.L_x_1663:
[----:B------:R-:W-:-:S05]  /*22e20*/  IMAD R2, R2, R3, R3 ;  /* 0x0000000302027224 */ /* 0x000fca00078e0203 */
[----:B------:R-:W-:-:S07]  /*22e30*/  VIMNMX R8, R8, R2, PT ;  /* 0x0000000208087248 */ /* 0x000fce0003fe0100 */
.L_x_1662:
[----:B------:R-:W1:Y:S01]  /*22e40*/  @P1 LDC R4, c[0x0][0x44c] ;  /* 0x00011300ff041b82 */ /* 0x000e620000000800 */
[----:B------:R-:W-:Y:S01]  /*22e50*/  IMAD.MOV.U32 R2, RZ, RZ, R12 ;  /* 0x000000ffff027224 */ /* 0x000fe200078e000c */
[----:B------:R-:W-:Y:S01]  /*22e60*/  ULDC UR4, c[0x0][0x9dc] ;  /* 0x0002770000047ab9 */ /* 0x000fe20000000800 */
[----:B------:R-:W-:-:S05]  /*22e70*/  IMAD.IADD R20, R7, 0x1, -R11 ;  /* 0x0000000107147824 */ /* 0x000fca00078e0a0b */
[----:B------:R-:W2:Y:S01]  /*22e80*/  @P1 LDC R5, c[0x0][0x450] ;  /* 0x00011400ff051b82 */ /* 0x000ea20000000800 */
        /* <DEDUP_REMOVED lines=15> */
.L_x_1668:
[----:B------:R-:W-:-:S13]  /*22f80*/  ISETP.NE.AND P0, PT, R3, 0x1, PT ;  /* 0x000000010300780c */ /* 0x000fda0003f05270 */
[----:B------:R-:W1:Y:S02]  /*22f90*/  @P0 LDC.64 R4, c[0x0][0x9e8] ;  /* 0x00027a00ff040b82 */ /* 0x000e640000000a00 */
[----:B-1----:R-:W-:-:S05]  /*22fa0*/  @P0 IMAD.HI.U32 R4, R2, R4, RZ ;  /* 0x0000000402040227 */ /* 0x002fca00078e00ff */
[----:B------:R-:W-:-:S07]  /*22fb0*/  @P0 SHF.R.U32.HI R2, RZ, R5, R4 ;  /* 0x00000005ff020219 */ /* 0x000fce0000011604 */
.L_x_1669:
[----:B------:R-:W-:Y:S05]  /*22fc0*/  BSYNC B0 ;  /* 0x0000000000007941 */ /* 0x000fea0003800000 */
.L_x_1667:
[----:B------:R-:W-:-:S05]  /*22fd0*/  IMAD R2, R2, R3, RZ ;  /* 0x0000000302027224 */ /* 0x000fca00078e02ff */
[----:B------:R-:W-:-:S07]  /*22fe0*/  VIMNMX R6, R6, R2, !PT ;  /* 0x0000000206067248 */ /* 0x000fce0007fe0100 */
.L_x_1666:
[----:B------:R-:W-:Y:S01]  /*22ff0*/  VIADD R8, R8, 0x7f ;  /* 0x0000007f08087836 */ /* 0x000fe20000000000 */
[----:B------:R-:W-:Y:S04]  /*23000*/  BSSY B0, `(.L_x_1670) ;  /* 0x0000131000007945 */ /* 0x000fe80003800000 */
[----:B------:R-:W-:-:S04]  /*23010*/  SHF.R.S32.HI R2, RZ, 0x1f, R8 ;  /* 0x0000001fff027819 */ /* 0x000fc80000011408 */
[----:B------:R-:W-:Y:S02]  /*23020*/  LEA.HI R4, R2, R8, RZ, 0x7 ;  /* 0x0000000802047211 */ /* 0x000fe400078f38ff */
[----:B------:R-:W-:Y:S02]  /*23030*/  SHF.R.S32.HI R2, RZ, 0x1f, R6 ;  /* 0x0000001fff027819 */ /* 0x000fe40000011406 */
[----:B------:R-:W-:Y:S02]  /*23040*/  SHF.R.S32.HI R4, RZ, 0x7, R4 ;  /* 0x00000007ff047819 */ /* 0x000fe40000011404 */
[----:B------:R-:W-:-:S04]  /*23050*/  LEA.HI R2, R2, R6, RZ, 0x7 ;  /* 0x0000000602027211 */ /* 0x000fc800078f38ff */
[----:B------:R-:W-:-:S04]  /*23060*/  SHF.R.S32.HI R2, RZ, 0x7, R2 ;  /* 0x00000007ff027819 */ /* 0x000fc80000011402 */
[----:B------:R-:W-:Y:S02]  /*23070*/  VIMNMX R3, RZ, R2, !PT ;  /* 0x00000002ff037248 */ /* 0x000fe40007fe0100 */
[----:B------:R-:W-:-:S03]  /*23080*/  VIMNMX R2, R21, R4, PT ;  /* 0x0000000415027248 */ /* 0x000fc60003fe0100 */
[--C-:B------:R-:W-:Y:S02]  /*23090*/  IMAD R3, R3, 0x80, -R9.reuse ;  /* 0x0000008003037824 */ /* 0x100fe400078e0a09 */
[----:B------:R-:W-:-:S03]  /*230a0*/  IMAD R2, R2, 0x80, -R9 ;  /* 0x0000008002027824 */ /* 0x000fc600078e0a09 */
[----:B------:R-:W-:Y:S02]  /*230b0*/  VIMNMX R3, RZ, R3, !PT ;  /* 0x00000003ff037248 */ /* 0x000fe40007fe0100 */
[----:B------:R-:W-:-:S04]  /*230c0*/  VIMNMX R2, R2, R10, PT ;  /* 0x0000000a02027248 */ /* 0x000fc80003fe0100 */
[----:B------:R-:W-:Y:S02]  /*230d0*/  ISETP.GT.AND P0, PT, R2, R3, PT ;  /* 0x000000030200720c */ /* 0x000fe40003f04270 */
[----:B------:R-:W-:-:S05]  /*230e0*/  SHF.R.U32.HI R3, RZ, 0x7, R3 ;  /* 0x00000007ff037819 */ /* 0x000fca0000011603 */
[----:B------:R-:W-:-:S06]  /*230f0*/  IMAD.MOV.U32 R8, RZ, RZ, R3 ;  /* 0x000000ffff087224 */ /* 0x000fcc00078e0003 */
[----:B------:R-:W-:-:S05]  /*23100*/  @P0 VIADD R2, R2, 0x7f ;  /* 0x0000007f02020836 */ /* 0x000fca0000000000 */
[----:B------:R-:W-:-:S04]  /*23110*/  @P0 SHF.R.S32.HI R4, RZ, 0x1f, R2 ;  /* 0x0000001fff040819 */ /* 0x000fc80000011402 */
[----:B------:R-:W-:-:S04]  /*23120*/  @P0 LEA.HI R2, R4, R2, RZ, 0x7 ;  /* 0x0000000204020211 */ /* 0x000fc800078f38ff */
[----:B------:R-:W-:Y:S02]  /*23130*/  @P0 SHF.R.S32.HI R8, RZ, 0x7, R2 ;  /* 0x00000007ff080819 */ /* 0x000fe40000011402 */
[----:B------:R-:W-:Y:S02]  /*23140*/  PLOP3.LUT P0, PT, PT, PT, PT, 0x80, 0x0 ;  /* 0x000000000000781c */ /* 0x000fe40003f0f070 */
[----:B------:R-:W-:-:S13]  /*23150*/  ISETP.GT.AND P1, PT, R8, R3, PT ;  /* 0x000000030800720c */ /* 0x000fda0003f24270 */
[----:B------:R-:W-:Y:S05]  /*23160*/  @!P1 BRA `(.L_x_1671) ;  /* 0x0000001000689947 */ /* 0x000fea0003800000 */
[----:B------:R-:W-:Y:S01]  /*23170*/  UMOV UR4, 0xffffffff ;  /* 0xffffffff00047882 */ /* 0x000fe20000000000 */
[----:B------:R-:W-:Y:S02]  /*23180*/  SEL R2, R19, RZ, !P2 ;  /* 0x000000ff13027207 */ /* 0x000fe40005000000 */
[----:B------:R-:W-:Y:S05]  /*23190*/  BRA.DIV UR4, `(.L_x_1672) ;  /* 0x00000076047c7947 */ /* 0x000fea000b800000 */
[----:B------:R-:W1:Y:S02]  /*231a0*/  S2R R4, SR_TID.X ;  /* 0x0000000000047919 */ /* 0x000e640000002100 */
[----:B-1----:R-:W-:-:S04]  /*231b0*/  SHF.R.U32.HI R4, RZ, 0x5, R4 ;  /* 0x00000005ff047819 */ /* 0x002fc80000011604 */
[----:B------:R-:W-:-:S05]  /*231c0*/  LOP3.LUT R4, R4, 0x3, RZ, 0xc0, !PT ;  /* 0x0000000304047812 */ /* 0x000fca00078ec0ff */
[----:B------:R1:W2:Y:S02]  /*231d0*/  SHFL.IDX PT, R14, R4, RZ, 0x1f ;  /* 0x00001fff040e7589 */ /* 0x0002a400000e0000 */
.L_x_1870:
[----:B--2---:R-:W-:Y:S02]  /*231e0*/  ISETP.NE.AND P0, PT, R14, RZ, PT ;  /* 0x000000ff0e00720c */ /* 0x004fe40003f05270 */
[----:B------:R-:W-:-:S11]  /*231f0*/  PLOP3.LUT P6, PT, PT, PT, PT, 0x8, 0x0 ;  /* 0x000000000000781c */ /* 0x000fd60003fce170 */
[----:B------:R-:W-:Y:S05]  /*23200*/  @P0 BRA `(.L_x_1673) ;  /* 0x00000000000c0947 */ /* 0x000fea0003800000 */
[----:B------:R-:W-:-:S03]  /*23210*/  UMOV UR4, 0xffffffff ;  /* 0xffffffff00047882 */ /* 0x000fc60000000000 */
[----:B------:R-:W-:Y:S05]  /*23220*/  BRA.DIV UR4, `(.L_x_1674) ;  /* 0x00000076048c7947 */ /* 0x000fea000b800000 */
[----:B------:R-:W-:-:S13]  /*23230*/  ELECT P6, URZ, PT ;  /* 0x00000000003f782f */ /* 0x000fda00038c0000 */
.L_x_1673:
[----:B-1----:R-:W2:Y:S04]  /*23240*/  LDL R4, [R1+0x58] ;  /* 0x0000580001047983 */ /* 0x002ea80000100800 */
[----:B------:R-:W3:Y:S01]  /*23250*/  LDL R6, [R1] ;  /* 0x0000000001067983 */ /* 0x000ee20000100800 */
[----:B------:R-:W-:Y:S01]  /*23260*/  BSSY B1, `(.L_x_1675) ;  /* 0x0000008000017945 */ /* 0x000fe20003800000 */
[----:B--2---:R-:W-:-:S05]  /*23270*/  VIADD R4, R4, 0x1 ;  /* 0x0000000104047836 */ /* 0x004fca0000000000 */
[----:B------:R-:W-:-:S04]  /*23280*/  LEA.HI R5, R4, R4, RZ, 0x1 ;  /* 0x0000000404057211 */ /* 0x000fc800078f08ff */
[----:B------:R-:W-:-:S05]  /*23290*/  LOP3.LUT R5, R5, 0xfffffffe, RZ, 0xc0, !PT ;  /* 0xfffffffe05057812 */ /* 0x000fca00078ec0ff */
[----:B------:R-:W-:-:S05]  /*232a0*/  IMAD.IADD R4, R4, 0x1, -R5 ;  /* 0x0000000104047824 */ /* 0x000fca00078e0a05 */
[----:B------:R-:W-:-:S04]  /*232b0*/  SHF.L.U32 R4, R4, 0x1f, RZ ;  /* 0x0000001f04047819 */ /* 0x000fc800000006ff */
[----:B---3--:R-:W1:Y:S02]  /*232c0*/  SYNCS.PHASECHK.TRANS64.TRYWAIT P0, [R6+URZ+0x22820], R4 ;  /* 0x02282004060075a7 */ /* 0x008e64000800017f */
[----:B-1----:R-:W-:Y:S05]  /*232d0*/  @!P0 BRA `(.L_x_1676) ;  /* 0x0000007400808947 */ /* 0x002fea0003800000 */
.L_x_1873:
[----:B------:R-:W-:Y:S05]  /*232e0*/  BSYNC B1 ;  /* 0x0000000000017941 */ /* 0x000fea0003800000 */
.L_x_1675:
[----:B------:R-:W-:Y:S04]  /*232f0*/  BSSY B1, `(.L_x_1677) ;  /* 0x0000074000017945 */ /* 0x000fe80003800000 */
[----:B------:R-:W-:Y:S05]  /*23300*/  @!P6 BRA `(.L_x_1678) ;  /* 0x0000000400c8e947 */ /* 0x000fea0003800000 */
[----:B------:R-:W2:Y:S04]  /*23310*/  LDL R6, [R1] ;  /* 0x0000000001067983 */ /* 0x000ea80000100800 */
[----:B------:R-:W3:Y:S01]  /*23320*/  LDL R7, [R1+0x8] ;  /* 0x0000080001077983 */ /* 0x000ee20000100800 */
[----:B-1----:R-:W1:Y:S01]  /*23330*/  S2R R5, SR_TID.X ;  /* 0x0000000000057919 */ /* 0x002e620000002100 */
[----:B--2---:R-:W-:Y:S02]  /*23340*/  IMAD.MOV.U32 R9, RZ, RZ, R6 ;  /* 0x000000ffff097224 */ /* 0x004fe400078e0006 */
[----:B------:R-:W2:Y:S02]  /*23350*/  LDL R6, [R1+0x14] ;  /* 0x0000140001067983 */ /* 0x000ea40000100800 */
[----:B---3--:R-:W-:Y:S01]  /*23360*/  IMAD R7, R7, 0x8, R9 ;  /* 0x0000000807077824 */ /* 0x008fe200078e0209 */
[----:B-1----:R-:W-:Y:S01]  /*23370*/  LOP3.LUT R5, R5, 0x7f, RZ, 0xc0, !PT ;  /* 0x0000007f05057812 */ /* 0x002fe200078ec0ff */
[----:B------:R-:W-:Y:S03]  /*23380*/  BSSY B2, `(.L_x_1679) ;  /* 0x0000005000027945 */ /* 0x000fe60003800000 */
[----:B------:R-:W-:-:S02]  /*23390*/  ISETP.NE.AND P1, PT, R5, RZ, PT ;  /* 0x000000ff0500720c */ /* 0x000fc40003f25270 */
[----:B--2---:R-:W-:-:S04]  /*233a0*/  SHF.L.U32 R10, R6, 0x1f, RZ ;  /* 0x0000001f060a7819 */ /* 0x004fc800000006ff */
[----:B------:R-:W1:Y:S02]  /*233b0*/  SYNCS.PHASECHK.TRANS64.TRYWAIT P0, [R7+URZ+0x228a0], R10 ;  /* 0x0228a00a070075a7 */ /* 0x000e64000800017f */
[----:B-1----:R-:W-:Y:S05]  /*233c0*/  @!P0 BRA `(.L_x_1680) ;  /* 0x00000074005c8947 */ /* 0x002fea0003800000 */
.L_x_1874:
[----:B------:R-:W-:Y:S05]  /*233d0*/  BSYNC B2 ;  /* 0x0000000000027941 */ /* 0x000fea0003800000 */
.L_x_1679:
        /* <DEDUP_REMOVED lines=9> */
.L_x_1682:
[----:B------:R-:W-:Y:S05]  /*23470*/  BSYNC B2 ;  /* 0x0000000000027941 */ /* 0x000fea0003800000 */
.L_x_1681:
[----:B------:R-:W2:Y:S04]  /*23480*/  LDL R6, [R1] ;  /* 0x0000000001067983 */ /* 0x000ea80000100800 */
[----:B------:R-:W2:Y:S01]  /*23490*/  LDL R4, [R1+0x8] ;  /* 0x0000080001047983 */ /* 0x000ea20000100800 */
[----:B0-----:R-:W-:Y:S01]  /*234a0*/  IMAD.MOV.U32 R11, RZ, RZ, RZ ;  /* 0x000000ffff0b7224 */ /* 0x001fe200078e00ff */
        /* <DEDUP_REMOVED lines=8> */
[----:B--2---:R-:W-:Y:S01]  /*23530*/  IMAD R9, R4, 0x6000, R6 ;  /* 0x0000600004097824 */ /* 0x004fe200078e0206 */
[----:B------:R-:W-:-:S03]  /*23540*/  IADD3 R4, R7, 0x22890, RZ ;  /* 0x0002289007047810 */ /* 0x000fc60007ffe0ff */
[----:B------:R-:W-:-:S07]  /*23550*/  VIADD R6, R9, 0x16400 ;  /* 0x0001640009067836 */ /* 0x000fce0000000000 */
.L_x_1683:
        /* <DEDUP_REMOVED lines=9> */
[----:B0-----:R-:W-:Y:S05]  /*235f0*/  @P0 BRA.U.ANY `(.L_x_1683) ;  /* 0xfffffffd00d80947 */ /* 0x001fea000393ffff */
[----:B------:R-:W-:Y:S01]  /*23600*/  PLOP3.LUT P0, PT, PT, PT, PT, 0x80, 0x0 ;  /* 0x000000000000781c */ /* 0x000fe20003f0f070 */
[----:B------:R-:W-:Y:S01]  /*23610*/  VIADD R6, R9, 0x18400 ;  /* 0x0001840009067836 */ /* 0x000fe20000000000 */
[----:B------:R-:W-:Y:S01]  /*23620*/  UMOV UR6, 0x0 ;  /* 0x0000000000067882 */ /* 0x000fe20000000000 */
[----:B------:R-:W-:Y:S01]  /*23630*/  UMOV UR7, 0x12f00000 ;  /* 0x12f0000000077882 */ /* 0x000fe20000000000 */
[----:B------:R-:W-:-:S09]  /*23640*/  UMOV UR10, 0x40 ;  /* 0x00000040000a7882 */ /* 0x000fd20000000000 */
.L_x_1684:
        /* <DEDUP_REMOVED lines=15> */
.L_x_1685:
        /* <DEDUP_REMOVED lines=10> */
[----:B------:R-:W0:Y:S01]  /*237e0*/  SYNCS.PHASECHK.TRANS64.TRYWAIT P0, [R7+URZ+0x228c0], R10 ;  /* 0x0228c00a070075a7 */ /* 0x000e22000800017f */
[----:B------:R-:W-:Y:S04]  /*237f0*/  BSSY B2, `(.L_x_1686) ;  /* 0x0000002000027945 */ /* 0x000fe80003800000 */
[----:B0-----:R-:W-:Y:S05]  /*23800*/  @!P0 BRA `(.L_x_1687) ;  /* 0x0000007000608947 */ /* 0x001fea0003800000 */
.L_x_1875:
[----:B------:R-:W-:Y:S05]  /*23810*/  BSYNC B2 ;  /* 0x0000000000027941 */ /* 0x000fea0003800000 */
.L_x_1686:
[----:B------:R-:W-:Y:S01]  /*23820*/  BSSY B2, `(.L_x_1688) ;  /* 0x000000b000027945 */ /* 0x000fe20003800000 */
[----:B------:R-:W-:Y:S02]  /*23830*/  IMAD.MOV.U32 R12, RZ, RZ, 0x0 ;  /* 0x00000000ff0c7424 */ /* 0x000fe400078e00ff */
[----:B------:R-:W-:Y:S01]  /*23840*/  IMAD.MOV.U32 R13, RZ, RZ, 0x12f00000 ;  /* 0x12f00000ff0d7424 */ /* 0x000fe200078e00ff */
[----:B------:R-:W-:Y:S06]  /*23850*/  @P1 BRA `(.L_x_1689) ;  /* 0x00000000001c1947 */ /* 0x000fec0003800000 */
[----:B------:R-:W2:Y:S02]  /*23860*/  S2R R4, SR_TID.X ;  /* 0x0000000000047919 */ /* 0x000ea40000002100 */
[----:B--2---:R-:W-:Y:S01]  /*23870*/  LOP3.LUT R6, R4, 0x1f, RZ, 0xc0, !PT ;  /* 0x0000001f04067812 */ /* 0x004fe200078ec0ff */
[----:B------:R-:W-:-:S03]  /*23880*/  IMAD.MOV.U32 R4, RZ, RZ, 0x4000 ;  /* 0x00004000ff047424 */ /* 0x000fc600078e00ff */
[----:B------:R-:W-:Y:S01]  /*23890*/  ISETP.NE.AND P0, PT, R6, RZ, PT ;  /* 0x000000ff0600720c */ /* 0x000fe20003f05270 */
[----:B------:R2:W-:-:S12]  /*238a0*/  SYNCS.ARRIVE.TRANS64 RZ, [R7+URZ+0x228b0], R4 ;  /* 0x0228b00407ff79a7 */ /* 0x0005d8000800003f */
[----:B--2---:R-:W-:Y:S05]  /*238b0*/  @!P0 BRA `(.L_x_1689) ;  /* 0x0000000000048947 */ /* 0x004fea0003800000 */
[----:B------:R-:W-:Y:S01]  /*238c0*/  BPT.TRAP 0x1 ;  /* 0x000000040000795c */ /* 0x000fe20000300000 */
.L_x_1689:
[----:B------:R-:W-:Y:S05]  /*238d0*/  BSYNC B2 ;  /* 0x0000000000027941 */ /* 0x000fea0003800000 */
.L_x_1688:
[----:B------:R-:W2:Y:S04]  /*238e0*/  LDL R6, [R1] ;  /* 0x0000000001067983 */ /* 0x000ea80000100800 */
        /* <DEDUP_REMOVED lines=8> */
[----:B--2---:R-:W-:-:S04]  /*23970*/  IMAD R4, R4, 0x4000, R6 ;  /* 0x0000400004047824 */ /* 0x004fc800078e0206 */
[----:B------:R-:W-:-:S08]  /*23980*/  VIADD R4, R4, 0x8400 ;  /* 0x0000840004047836 */ /* 0x000fd00000000000 */
.L_x_1690:
        /* <DEDUP_REMOVED lines=9> */
[----:B--2---:R-:W-:Y:S05]  /*23a20*/  @P0 BRA.U.ANY `(.L_x_1690) ;  /* 0xfffffffd00d80947 */ /* 0x004fea000393ffff */
.L_x_1678:
[----:B------:R-:W-:Y:S05]  /*23a30*/  BSYNC B1 ;  /* 0x0000000000017941 */ /* 0x000fea0003800000 */
.L_x_1677:
[----:B------:R-:W1:Y:S04]  /*23a40*/  LDL.LU R9, [R1+0x8] ;  /* 0x0000080001097983 */ /* 0x000e680000300800 */
[----:B------:R-:W2:Y:S01]  /*23a50*/  LDL.LU R6, [R1+0x14] ;  /* 0x0000140001067983 */ /* 0x000ea20000300800 */
[----:B------:R-:W-:Y:S01]  /*23a60*/  PLOP3.LUT P0, PT, PT, PT, PT, 0x8, 0x0 ;  /* 0x000000000000781c */ /* 0x000fe20003f0e170 */
[----:B-1----:R-:W-:Y:S02]  /*23a70*/  VIADD R4, R9, 0x1 ;  /* 0x0000000109047836 */ /* 0x002fe40000000000 */
        /* <DEDUP_REMOVED lines=9> */
.L_x_1705:
[----:B------:R-:W-:Y:S05]  /*23b10*/  YIELD ;  /* 0x0000000000007946 */ /* 0x000fea0003800000 */
[----:B------:R-:W-:Y:S04]  /*23b20*/  BSSY B1, `(.L_x_1691) ;  /* 0x0000072000017945 */ /* 0x000fe80003800000 */
[----:B--2---:R-:W-:Y:S05]  /*23b30*/  @!P6 BRA `(.L_x_1692) ;  /* 0x0000000400c0e947 */ /* 0x004fea0003800000 */
[----:B------:R-:W2:Y:S04]  /*23b40*/  LDL R7, [R1] ;  /* 0x0000000001077983 */ /* 0x000ea80000100800 */
[----:B-1----:R-:W2:Y:S04]  /*23b50*/  LDL R6, [R1+0x8] ;  /* 0x0000080001067983 */ /* 0x002ea80000100800 */
[----:B------:R-:W3:Y:S01]  /*23b60*/  LDL R5, [R1+0x14] ;  /* 0x0000140001057983 */ /* 0x000ee20000100800 */
[----:B------:R-:W1:Y:S01]  /*23b70*/  S2R R4, SR_TID.X ;  /* 0x0000000000047919 */ /* 0x000e620000002100 */
[----:B------:R-:W-:Y:S01]  /*23b80*/  BSSY B2, `(.L_x_1693) ;  /* 0x0000007000027945 */ /* 0x000fe20003800000 */
[----:B-1----:R-:W-:-:S04]  /*23b90*/  LOP3.LUT R4, R4, 0x7f, RZ, 0xc0, !PT ;  /* 0x0000007f04047812 */ /* 0x002fc800078ec0ff */
[----:B------:R-:W-:Y:S01]  /*23ba0*/  ISETP.NE.AND P2, PT, R4, RZ, PT ;  /* 0x000000ff0400720c */ /* 0x000fe20003f45270 */
[----:B--2---:R-:W-:Y:S01]  /*23bb0*/  IMAD R8, R6, 0x8, R7 ;  /* 0x0000000806087824 */ /* 0x004fe200078e0207 */
[----:B---3--:R-:W-:-:S04]  /*23bc0*/  SHF.L.U32 R7, R5, 0x1f, RZ ;  /* 0x0000001f05077819 */ /* 0x008fc800000006ff */
[----:B------:R-:W1:Y:S02]  /*23bd0*/  SYNCS.PHASECHK.TRANS64.TRYWAIT P1, [R8+URZ+0x228a0], R7 ;  /* 0x0228a007080075a7 */ /* 0x000e64000802017f */
[----:B-1----:R-:W-:Y:S05]  /*23be0*/  @!P1 BRA `(.L_x_1694) ;  /* 0x0000006c007c9947 */ /* 0x002fea0003800000 */
.L_x_1876:
[----:B------:R-:W-:Y:S05]  /*23bf0*/  BSYNC B2 ;  /* 0x0000000000027941 */ /* 0x000fea0003800000 */
.L_x_1693:
        /* <DEDUP_REMOVED lines=9> */
.L_x_1696:
[----:B------:R-:W-:Y:S05]  /*23c90*/  BSYNC B2 ;  /* 0x0000000000027941 */ /* 0x000fea0003800000 */
.L_x_1695:
[----:B------:R-:W2:Y:S04]  /*23ca0*/  LDL R5, [R1] ;  /* 0x0000000001057983 */ /* 0x000ea80000100800 */
[----:B------:R-:W2:Y:S01]  /*23cb0*/  LDL R4, [R1+0x8] ;  /* 0x0000080001047983 */ /* 0x000ea20000100800 */
[----:B0-----:R-:W-:Y:S01]  /*23cc0*/  IMAD.MOV.U32 R11, RZ, RZ, RZ ;  /* 0x000000ffff0b7224 */ /* 0x001fe200078e00ff */
[----:B------:R-:W-:Y:S01]  /*23cd0*/  UIADD3 UR4, UP0, UR42, 0x570, URZ ;  /* 0x000005702a047890 */ /* 0x000fe2000ff1e03f */
[----:B------:R-:W-:Y:S01]  /*23ce0*/  PLOP3.LUT P1, PT, PT, PT, PT, 0x80, 0x0 ;  /* 0x000000000000781c */ /* 0x000fe20003f2f070 */
[----:B------:R-:W-:Y:S01]  /*23cf0*/  UMOV UR6, 0x0 ;  /* 0x0000000000067882 */ /* 0x000fe20000000000 */
[----:B------:R-:W-:Y:S01]  /*23d00*/  UMOV UR7, 0x12f00000 ;  /* 0x12f0000000077882 */ /* 0x000fe20000000000 */
[----:B------:R-:W-:Y:S01]  /*23d10*/  R2UR UR10, R11 ;  /* 0x000000000b0a72ca */ /* 0x000fe200000e0000 */
[----:B------:R-:W-:Y:S01]  /*23d20*/  UIADD3.X UR5, URZ, UR43, URZ, UP0, !UPT ;  /* 0x0000002b3f057290 */ /* 0x000fe200087fe43f */
[----:B--2---:R-:W-:-:S02]  /*23d30*/  IMAD R6, R4, 0x6000, R5 ;  /* 0x0000600004067824 */ /* 0x004fc400078e0205 */
[----:B------:R-:W-:Y:S02]  /*23d40*/  IMAD R5, R9, 0x80, R0 ;  /* 0x0000008009057824 */ /* 0x000fe400078e0200 */
[----:B------:R-:W-:Y:S02]  /*23d50*/  VIADD R4, R8, 0x22890 ;  /* 0x0002289008047836 */ /* 0x000fe40000000000 */
[----:B------:R-:W-:-:S07]  /*23d60*/  VIADD R10, R6, 0x16400 ;  /* 0x00016400060a7836 */ /* 0x000fce0000000000 */
.L_x_1697:
        /* <DEDUP_REMOVED lines=15> */
.L_x_1698:
        /* <DEDUP_REMOVED lines=11> */
[----:B------:R-:W-:Y:S01]  /*23f10*/  UMOV UR6, 0x0 ;  /* 0x0000000000067882 */ /* 0x000fe20000000000 */
[----:B------:R-:W-:Y:S01]  /*23f20*/  IADD3 R6, R6, 0x1a400, RZ ;  /* 0x0001a40006067810 */ /* 0x000fe20007ffe0ff */
[----:B------:R-:W-:Y:S01]  /*23f30*/  UMOV UR7, 0x12f00000 ;  /* 0x12f0000000077882 */ /* 0x000fe20000000000 */
[----:B------:R-:W-:-:S09]  /*23f40*/  UMOV UR10, 0x80 ;  /* 0x00000080000a7882 */ /* 0x000fd20000000000 */
.L_x_1699:
        /* <DEDUP_REMOVED lines=13> */
.L_x_1877:
[----:B------:R-:W-:Y:S05]  /*24020*/  BSYNC B2 ;  /* 0x0000000000027941 */ /* 0x000fea0003800000 */
.L_x_1700:
[----:B------:R-:W-:Y:S01]  /*24030*/  BSSY B2, `(.L_x_1702) ;  /* 0x000000b000027945 */ /* 0x000fe20003800000 */
[----:B------:R-:W-:Y:S02]  /*24040*/  IMAD.MOV.U32 R6, RZ, RZ, 0x0 ;  /* 0x00000000ff067424 */ /* 0x000fe400078e00ff */
[----:B01----:R-:W-:Y:S01]  /*24050*/  IMAD.MOV.U32 R7, RZ, RZ, 0x12f00000 ;  /* 0x12f00000ff077424 */ /* 0x003fe200078e00ff */
        /* <DEDUP_REMOVED lines=8> */
.L_x_1703:
[----:B------:R-:W-:Y:S05]  /*240e0*/  BSYNC B2 ;  /* 0x0000000000027941 */ /* 0x000fea0003800000 */
.L_x_1702:
[----:B------:R-:W2:Y:S04]  /*240f0*/  LDL R10, [R1] ;  /* 0x00000000010a7983 */ /* 0x000ea80000100800 */
        /* <DEDUP_REMOVED lines=10> */
.L_x_1704:
        /* <DEDUP_REMOVED lines=10> */
.L_x_1692:
[----:B------:R-:W-:Y:S05]  /*24240*/  BSYNC B1 ;  /* 0x0000000000017941 */ /* 0x000fea0003800000 */
.L_x_1691:
[----:B------:R-:W2:Y:S04]  /*24250*/  LDL.LU R7, [R1+0x8] ;  /* 0x0000080001077983 */ /* 0x000ea80000300800 */
[----:B-1----:R-:W3:Y:S01]  /*24260*/  LDL.LU R6, [R1+0x14] ;  /* 0x0000140001067983 */ /* 0x002ee20000300800 */
[C---:B------:R-:W-:Y:S01]  /*24270*/  ISETP.GT.AND P2, PT, R9.reuse, R3, PT ;  /* 0x000000030900720c */ /* 0x040fe20003f44270 */
[----:B------:R-:W-:Y:S02]  /*24280*/  VIADD R9, R9, 0xffffffff ;  /* 0xffffffff09097836 */ /* 0x000fe40000000000 */
[----:B--2---:R-:W-:-:S05]  /*24290*/  VIADD R4, R7, 0x1 ;  /* 0x0000000107047836 */ /* 0x004fca0000000000 */
[----:B------:R-:W-:-:S04]  /*242a0*/  ISETP.NE.AND P1, PT, R4, 0x2, PT ;  /* 0x000000020400780c */ /* 0x000fc80003f25270 */
[----:B------:R-:W-:Y:S02]  /*242b0*/  SEL R5, RZ, 0x1, P1 ;  /* 0x00000001ff057807 */ /* 0x000fe40000800000 */
[----:B------:R-:W-:Y:S02]  /*242c0*/  SEL R4, R4, RZ, P1 ;  /* 0x000000ff04047207 */ /* 0x000fe40000800000 */
[----:B---3--:R-:W-:-:S05]  /*242d0*/  LOP3.LUT R6, R6, R5, RZ, 0x3c, !PT ;  /* 0x0000000506067212 */ /* 0x008fca00078e3cff */
[----:B------:R2:W-:Y:S04]  /*242e0*/  STL [R1+0x14], R6 ;  /* 0x0000140601007387 */ /* 0x0005e80000100800 */
[----:B------:R2:W-:Y:S01]  /*242f0*/  STL [R1+0x8], R4 ;  /* 0x0000080401007387 */ /* 0x0005e20000100800 */
[----:B------:R-:W-:Y:S05]  /*24300*/  @P2 BRA `(.L_x_1705) ;  /* 0xfffffff800002947 */ /* 0x000fea000383ffff */
.L_x_1671:
[----:B------:R-:W-:Y:S05]  /*24310*/  BSYNC B0 ;  /* 0x0000000000007941 */ /* 0x000fea0003800000 */
.L_x_1670:
[----:B------:R-:W3:Y:S01]  /*24320*/  LDL R8, [R1+0xc] ;  /* 0x00000c0001087983 */ /* 0x000ee20000100800 */
[----:B------:R-:W4:Y:S01]  /*24330*/  LDC R0, c[0x0][0x448] ;  /* 0x00011200ff007b82 */ /* 0x000f220000000800 */
[----:B------:R-:W-:Y:S07]  /*24340*/  @!P0 WARPSYNC.ALL ;  /* 0x0000000000008948 */ /* 0x000fee0003800000 */
[----:B------:R-:W-:Y:S01]  /*24350*/  @!P0 BAR.SYNC.DEFER_BLOCKING 0xc, 0x180 ;  /* 0x0306000000008b1d */ /* 0x000fe20000010000 */
[----:B----4-:R-:W-:-:S13]  /*24360*/  ISETP.NE.AND P1, PT, R0, 0x1, PT ;  /* 0x000000010000780c */ /* 0x010fda0003f25270 */
[----:B------:R-:W4:Y:S08]  /*24370*/  @P1 LDC R2, c[0x0][0x44c] ;  /* 0x00011300ff021b82 */ /* 0x000f300000000800 */
[----:B------:R-:W5:Y:S01]  /*24380*/  @P1 LDC R3, c[0x0][0x450] ;  /* 0x00011400ff031b82 */ /* 0x000f620000000800 */
[----:B---3--:R-:W-:-:S04]  /*24390*/  VIADD R0, R8, 0x7f ;  /* 0x0000007f08007836 */ /* 0x008fc80000000000 */
[----:B----4-:R-:W-:-:S05]  /*243a0*/  @P1 IMAD.HI.U32 R2, R0, R2, RZ ;  /* 0x0000000200021227 */ /* 0x010fca00078e00ff */
[----:B-----5:R-:W-:Y:S02]  /*243b0*/  @P1 SHF.R.U32.HI R0, RZ, R3, R2 ;  /* 0x00000003ff001219 */ /* 0x020fe40000011602 */
[----:B------:R-:W3:Y:S03]  /*243c0*/  LDC.64 R2, c[0x0][0x9e0] ;  /* 0x00027800ff027b82 */ /* 0x000ee60000000a00 */
[----:B------:R-:W-:Y:S01]  /*243d0*/  IMAD.IADD R0, R17, 0x1, R0 ;  /* 0x0000000111007824 */ /* 0x000fe200078e0200 */
[----:B---3--:R-:W-:-:S03]  /*243e0*/  ISETP.GE.AND P2, PT, R3, 0x1, PT ;  /* 0x000000010300780c */ /* 0x008fc60003f46270 */
[----:B-12---:R-:W-:-:S10]  /*243f0*/  IMAD.IADD R6, R0, 0x1, R2 ;  /* 0x0000000100067824 */ /* 0x006fd400078e0202 */
[----:B------:R-:W-:Y:S05]  /*24400*/  @!P2 BRA `(.L_x_1706) ;  /* 0x000000000048a947 */ /* 0x000fea0003800000 */
        /* <DEDUP_REMOVED lines=11> */
.L_x_1708:
[----:B------:R-:W-:-:S13]  /*244c0*/  ISETP.NE.AND P0, PT, R3, 0x1, PT ;  /* 0x000000010300780c */ /* 0x000fda0003f05270 */
[----:B------:R-:W1:Y:S02]  /*244d0*/  @P0 LDC.64 R4, c[0x0][0x9e8] ;  /* 0x00027a00ff040b82 */ /* 0x000e640000000a00 */
[----:B-1----:R-:W-:-:S05]  /*244e0*/  @P0 IMAD.HI.U32 R4, R2, R4, RZ ;  /* 0x0000000402040227 */ /* 0x002fca00078e00ff */
[----:B------:R-:W-:-:S07]  /*244f0*/  @P0 SHF.R.U32.HI R2, RZ, R5, R4 ;  /* 0x00000005ff020219 */ /* 0x000fce0000011604 */
.L_x_1709:
[----:B------:R-:W-:Y:S05]  /*24500*/  BSYNC B0 ;  /* 0x0000000000007941 */ /* 0x000fea0003800000 */
.L_x_1707:
[----:B------:R-:W-:-:S05]  /*24510*/  IMAD R2, R2, R3, R3 ;  /* 0x0000000302027224 */ /* 0x000fca00078e0203 */
[----:B------:R-:W-:-:S07]  /*24520*/  VIMNMX R6, R6, R2, PT ;  /* 0x0000000206067248 */ /* 0x000fce0003fe0100 */
.L_x_1706:
[----:B------:R-:W-:Y:S01]  /*24530*/  VIADD R6, R6, 0x7f ;  /* 0x0000007f06067836 */ /* 0x000fe20000000000 */
[----:B------:R-:W1:Y:S01]  /*24540*/  @P1 LDC R2, c[0x0][0x44c] ;  /* 0x00011300ff021b82 */ /* 0x000e620000000800 */
[----:B------:R-:W-:-:S03]  /*24550*/  ULDC UR4, c[0x0][0x9dc] ;  /* 0x0002770000047ab9 */ /* 0x000fc60000000800 */
[----:B------:R-:W-:-:S04]  /*24560*/  SHF.R.S32.HI R0, RZ, 0x1f, R6 ;  /* 0x0000001fff007819 */ /* 0x000fc80000011406 */
[----:B------:R-:W2:Y:S01]  /*24570*/  @P1 LDC R4, c[0x0][0x450] ;  /* 0x00011400ff041b82 */ /* 0x000ea20000000800 */
[----:B------:R-:W-:-:S04]  /*24580*/  LEA.HI R0, R0, R6, RZ, 0x7 ;  /* 0x0000000600007211 */ /* 0x000fc800078f38ff */
[----:B------:R-:W-:-:S04]  /*24590*/  SHF.R.S32.HI R0, RZ, 0x7, R0 ;  /* 0x00000007ff007819 */ /* 0x000fc80000011400 */
[----:B------:R-:W-:Y:S01]  /*245a0*/  VIMNMX R7, R21, R0, PT ;  /* 0x0000000015077248 */ /* 0x000fe20003fe0100 */
[----:B------:R-:W-:-:S04]  /*245b0*/  IMAD.MOV.U32 R0, RZ, RZ, R8 ;  /* 0x000000ffff007224 */ /* 0x000fc800078e0008 */
[----:B------:R3:W-:Y:S01]  /*245c0*/  STL [R1+0x48], R7 ;  /* 0x0000480701007387 */ /* 0x0007e20000100800 */
[----:B-1----:R-:W-:-:S05]  /*245d0*/  @P1 IMAD.HI.U32 R2, R8, R2, RZ ;  /* 0x0000000208021227 */ /* 0x002fca00078e00ff */
[----:B--2---:R-:W-:-:S05]  /*245e0*/  @P1 SHF.R.U32.HI R0, RZ, R4, R2 ;  /* 0x00000004ff001219 */ /* 0x004fca0000011602 */
[----:B------:R-:W-:-:S04]  /*245f0*/  IMAD.IADD R0, R20, 0x1, R0 ;  /* 0x0000000114007824 */ /* 0x000fc800078e0200 */
[----:B------:R-:W-:Y:S01]  /*24600*/  VIADD R2, R0, -UR4 ;  /* 0x8000000400027c36 */ /* 0x000fe20008000000 */
[----:B---3--:R-:W-:Y:S06]  /*24610*/  @!P2 BRA `(.L_x_1710) ;  /* 0x000000000044a947 */ /* 0x008fec0003800000 */
        /* <DEDUP_REMOVED lines=10> */
.L_x_1712:
[----:B------:R-:W-:-:S13]  /*246c0*/  ISETP.NE.AND P0, PT, R3, 0x1, PT ;  /* 0x000000010300780c */ /* 0x000fda0003f05270 */
[----:B------:R-:W1:Y:S02]  /*246d0*/  @P0 LDC.64 R4, c[0x0][0x9e8] ;  /* 0x00027a00ff040b82 */ /* 0x000e640000000a00 */
[----:B-1----:R-:W-:-:S05]  /*246e0*/  @P0 IMAD.HI.U32 R4, R0, R4, RZ ;  /* 0x0000000400040227 */ /* 0x002fca00078e00ff */
[----:B------:R-:W-:-:S07]  /*246f0*/  @P0 SHF.R.U32.HI R0, RZ, R5, R4 ;  /* 0x00000005ff000219 */ /* 0x000fce0000011604 */
.L_x_1713:
[----:B------:R-:W-:Y:S05]  /*24700*/  BSYNC B0 ;  /* 0x0000000000007941 */ /* 0x000fea0003800000 */
.L_x_1711:
[----:B------:R-:W-:-:S05]  /*24710*/  IMAD R0, R0, R3, RZ ;  /* 0x0000000300007224 */ /* 0x000fca00078e02ff */
[----:B------:R-:W-:-:S07]  /*24720*/  VIMNMX R2, R2, R0, !PT ;  /* 0x0000000002027248 */ /* 0x000fce0007fe0100 */
.L_x_1710:
[----:B------:R-:W-:-:S04]  /*24730*/  SHF.R.S32.HI R0, RZ, 0x1f, R2 ;  /* 0x0000001fff007819 */ /* 0x000fc80000011402 */
[----:B------:R-:W-:-:S04]  /*24740*/  LEA.HI R0, R0, R2, RZ, 0x7 ;  /* 0x0000000200007211 */ /* 0x000fc800078f38ff */
[----:B------:R-:W-:-:S04]  /*24750*/  SHF.R.S32.HI R0, RZ, 0x7, R0 ;  /* 0x00000007ff007819 */ /* 0x000fc80000011400 */
[----:B------:R-:W-:-:S04]  /*24760*/  VIMNMX R3, RZ, R0, !PT ;  /* 0x00000000ff037248 */ /* 0x000fc80007fe0100 */
[----:B------:R-:W-:Y:S01]  /*24770*/  ISETP.GT.AND P0, PT, R7, R3, PT ;  /* 0x000000030700720c */ /* 0x000fe20003f04270 */
[----:B------:R1:W-:-:S12]  /*24780*/  STL [R1+0x2c], R3 ;  /* 0x00002c0301007387 */ /* 0x0003d80000100800 */
[----:B-1----:R-:W-:Y:S05]  /*24790*/  @P0 BRA `(.L_x_1714) ;  /* 0x0000000000440947 */ /* 0x002fea0003800000 */
[----:B------:R-:W1:Y:S02]  /*247a0*/  S2R R3, SR_TID.X ;  /* 0x0000000000037919 */ /* 0x000e640000002100 */
[----:B-1----:R-:W-:-:S04]  /*247b0*/  LOP3.LUT R3, R3, 0x7f, RZ, 0xc0, !PT ;  /* 0x0000007f03037812 */ /* 0x002fc800078ec0ff */
[----:B------:R-:W-:-:S13]  /*247c0*/  ISETP.NE.AND P0, PT, R3, RZ, PT ;  /* 0x000000ff0300720c */ /* 0x000fda0003f05270 */
[----:B------:R-:W-:Y:S05]  /*247d0*/  @P0 BRA `(.L_x_1715) ;  /* 0x0000003000940947 */ /* 0x000fea0003800000 */
[----:B------:R-:W1:Y:S01]  /*247e0*/  S2R R2, SR_LANEID ;  /* 0x0000000000027919 */ /* 0x000e620000000000 */
[----:B------:R-:W-:Y:S01]  /*247f0*/  VOTEU.ANY UR4, UPT, PT ;  /* 0x0000000000047886 */ /* 0x000fe200038e0100 */
[----:B------:R-:W2:Y:S01]  /*24800*/  LDC.64 R4, c[0x0][0xc60] ;  /* 0x00031800ff047b82 */ /* 0x000ea20000000a00 */
[----:B------:R-:W1:Y:S02]  /*24810*/  FLO.U32 R0, UR4 ;  /* 0x0000000400007d00 */ /* 0x000e6400080e0000 */
[----:B-1----:R-:W-:-:S06]  /*24820*/  ISETP.EQ.U32.AND P0, PT, R0, R2, PT ;  /* 0x000000020000720c */ /* 0x002fcc0003f02070 */
[----:B------:R-:W2:Y:S07]  /*24830*/  POPC R2, UR4 ;  /* 0x0000000400027d09 */ /* 0x000eae0008000000 */
[----:B--2---:R-:W2:Y:S04]  /*24840*/  @P0 ATOMG.E.ADD.STRONG.GPU PT, R2, desc[UR38][R4.64], R2 ;  /* 0x00000002040209a8 */ /* 0x004ea800081ee1e6 */
[----:B--2---:R1:W2:Y:S02]  /*24850*/  SHFL.IDX PT, R2, R2, R0, 0x1f ;  /* 0x00001f0002027589 */ /* 0x0042a400000e0000 */
[----:B-1----:R-:W1:Y:S02]  /*24860*/  S2R R0, SR_LTMASK ;  /* 0x0000000000007919 */ /* 0x002e640000003900 */
[----:B-1----:R-:W-:-:S06]  /*24870*/  LOP3.LUT R0, R0, UR4, RZ, 0xc0, !PT ;  /* 0x0000000400007c12 */ /* 0x002fcc000f8ec0ff */
[----:B------:R-:W2:Y:S02]  /*24880*/  POPC R0, R0 ;  /* 0x0000000000007309 */ /* 0x000ea40000000000 */
[----:B--2---:R-:W-:Y:S01]  /*24890*/  IADD3 R16, R2, UR40, R0 ;  /* 0x0000002802107c10 */ /* 0x004fe2000fffe000 */
[----:B------:R-:W-:Y:S06]  /*248a0*/  BRA `(.L_x_1715) ;  /* 0x0000003000607947 */ /* 0x000fec0003800000 */
.L_x_1714:
[----:B------:R-:W2:Y:S01]  /*248b0*/  LDL R17, [R1] ;  /* 0x0000000001117983 */ /* 0x000ea20000100800 */
        /* <DEDUP_REMOVED lines=10> */
[----:B------:R-:W1:Y:S01]  /*24960*/  LDC.64 R2, c[0x4][R2] ;  /* 0x0100000002027b82 */ /* 0x000e620000000a00 */
[----:B------:R-:W-:Y:S02]  /*24970*/  IMAD.U32 R6, RZ, RZ, UR8 ;  /* 0x00000008ff067e24 */ /* 0x000fe4000f8e00ff */
[----:B------:R-:W-:Y:S02]  /*24980*/  IMAD.U32 R7, RZ, RZ, UR9 ;  /* 0x00000009ff077e24 */ /* 0x000fe4000f8e00ff */
[----:B------:R-:W-:-:S02]  /*24990*/  IMAD.U32 R10, RZ, RZ, UR4 ;  /* 0x00000004ff0a7e24 */ /* 0x000fc4000f8e00ff */
[----:B0-----:R-:W-:Y:S02]  /*249a0*/  IMAD.U32 R11, RZ, RZ, UR5 ;  /* 0x00000005ff0b7e24 */ /* 0x001fe4000f8e00ff */
[----:B------:R-:W-:Y:S02]  /*249b0*/  IMAD.MOV.U32 R8, RZ, RZ, 0x70 ;  /* 0x00000070ff087424 */ /* 0x000fe400078e00ff */
[----:B------:R-:W-:Y:S02]  /*249c0*/  IMAD.MOV.U32 R12, RZ, RZ, 0x1 ;  /* 0x00000001ff0c7424 */ /* 0x000fe400078e00ff */
[----:B------:R-:W-:-:S07]  /*249d0*/  IMAD.MOV.U32 R13, RZ, RZ, RZ ;  /* 0x000000ffff0d7224 */ /* 0x000fce00078e00ff */
[----:B------:R-:W-:-:S07]  /*249e0*/  LEPC R20, `(.L_x_1717) ;  /* 0x000000001014794e */ /* 0x000fce0000000000 */
[----:B-1----:R-:W-:Y:S05]  /*249f0*/  CALL.ABS.NOINC R2 ;  /* 0x0000000002007343 */ /* 0x002fea0003c00000 */
.L_x_1717:
[----:B------:R-:W-:Y:S05]  /*24a00*/  BSYNC B6 ;  /* 0x0000000000067941 */ /* 0x000fea0003800000 */
.L_x_1716:
[----:B------:R-:W-:Y:S02]  /*24a10*/  IMAD.MOV.U32 R2, RZ, RZ, R17 ;  /* 0x000000ffff027224 */ /* 0x000fe400078e0011 */
[----:B------:R-:W2:Y:S01]  /*24a20*/  LDL.LU R17, [R1+0x24] ;  /* 0x0000240001117983 */ /* 0x000ea20000300800 */
[----:B------:R-:W-:Y:S01]  /*24a30*/  BSSY B6, `(.L_x_1718) ;  /* 0x0000017000067945 */ /* 0x000fe20003800000 */
[----:B------:R-:W-:-:S05]  /*24a40*/  VIADD R0, R2, 0x8400 ;  /* 0x0000840002007836 */ /* 0x000fca0000000000 */
        /* <DEDUP_REMOVED lines=9> */
[----:B------:R-:W-:Y:S01]  /*24ae0*/  IMAD.U32 R4, RZ, RZ, UR6 ;  /* 0x00000006ff047e24 */ /* 0x000fe2000f8e00ff */
[----:B------:R-:W-:Y:S01]  /*24af0*/  MOV R13, RZ ;  /* 0x000000ff000d7202 */ /* 0x000fe20000000f00 */
[----:B------:R-:W2:Y:S01]  /*24b00*/  LDC.64 R2, c[0x4][R2] ;  /* 0x0100000002027b82 */ /* 0x000ea20000000a00 */
[----:B------:R-:W-:Y:S02]  /*24b10*/  IMAD.U32 R5, RZ, RZ, UR7 ;  /* 0x00000007ff057e24 */ /* 0x000fe4000f8e00ff */
[----:B------:R-:W-:Y:S02]  /*24b20*/  IMAD.U32 R6, RZ, RZ, UR8 ;  /* 0x00000008ff067e24 */ /* 0x000fe4000f8e00ff */
[----:B------:R-:W-:-:S02]  /*24b30*/  IMAD.U32 R7, RZ, RZ, UR9 ;  /* 0x00000009ff077e24 */ /* 0x000fc4000f8e00ff */
[----:B------:R-:W-:Y:S02]  /*24b40*/  IMAD.U32 R10, RZ, RZ, UR4 ;  /* 0x00000004ff0a7e24 */ /* 0x000fe4000f8e00ff */
[----:B0-----:R-:W-:Y:S02]  /*24b50*/  IMAD.U32 R11, RZ, RZ, UR5 ;  /* 0x00000005ff0b7e24 */ /* 0x001fe4000f8e00ff */
[----:B------:R-:W-:Y:S02]  /*24b60*/  IMAD.MOV.U32 R8, RZ, RZ, 0x70 ;  /* 0x00000070ff087424 */ /* 0x000fe400078e00ff */
[----:B------:R-:W-:-:S07]  /*24b70*/  IMAD.MOV.U32 R12, RZ, RZ, 0x1 ;  /* 0x00000001ff0c7424 */ /* 0x000fce00078e00ff */
[----:B------:R-:W-:-:S07]  /*24b80*/  LEPC R20, `(.L_x_1719) ;  /* 0x000000001014794e */ /* 0x000fce0000000000 */
[----:B-12---:R-:W-:Y:S05]  /*24b90*/  CALL.ABS.NOINC R2 ;  /* 0x0000000002007343 */ /* 0x006fea0003c00000 */
.L_x_1719:
[----:B------:R-:W-:Y:S05]  /*24ba0*/  BSYNC B6 ;  /* 0x0000000000067941 */ /* 0x000fea0003800000 */
.L_x_1718:
        /* <DEDUP_REMOVED lines=9> */
[----:B------:R-:W-:Y:S02]  /*24c40*/  IMAD.U32 R4, RZ, RZ, UR4 ;  /* 0x00000004ff047e24 */ /* 0x000fe4000f8e00ff */
[----:B------:R-:W2:Y:S01]  /*24c50*/  LDC.64 R2, c[0x4][R2] ;  /* 0x0100000002027b82 */ /* 0x000ea20000000a00 */
[----:B------:R-:W-:Y:S02]  /*24c60*/  IMAD.U32 R5, RZ, RZ, UR5 ;  /* 0x00000005ff057e24 */ /* 0x000fe4000f8e00ff */
[----:B------:R-:W-:Y:S02]  /*24c70*/  IMAD.U32 R6, RZ, RZ, UR6 ;  /* 0x00000006ff067e24 */ /* 0x000fe4000f8e00ff */
[----:B------:R-:W-:-:S02]  /*24c80*/  IMAD.U32 R7, RZ, RZ, UR7 ;  /* 0x00000007ff077e24 */ /* 0x000fc4000f8e00ff */
[----:B------:R-:W-:Y:S02]  /*24c90*/  IMAD.U32 R10, RZ, RZ, UR8 ;  /* 0x00000008ff0a7e24 */ /* 0x000fe4000f8e00ff */
[----:B0-----:R-:W-:Y:S02]  /*24ca0*/  IMAD.U32 R11, RZ, RZ, UR9 ;  /* 0x00000009ff0b7e24 */ /* 0x001fe4000f8e00ff */
[----:B------:R-:W-:Y:S02]  /*24cb0*/  IMAD.MOV.U32 R8, RZ, RZ, 0x70 ;  /* 0x00000070ff087424 */ /* 0x000fe400078e00ff */
[----:B------:R-:W-:Y:S02]  /*24cc0*/  IMAD.MOV.U32 R12, RZ, RZ, 0x1 ;  /* 0x00000001ff0c7424 */ /* 0x000fe400078e00ff */
[----:B------:R-:W-:-:S07]  /*24cd0*/  IMAD.MOV.U32 R13, RZ, RZ, RZ ;  /* 0x000000ffff0d7224 */ /* 0x000fce00078e00ff */
[----:B------:R-:W-:-:S07]  /*24ce0*/  LEPC R20, `(.L_x_1721) ;  /* 0x000000001014794e */ /* 0x000fce0000000000 */
[----:B-12---:R-:W-:Y:S05]  /*24cf0*/  CALL.ABS.NOINC R2 ;  /* 0x0000000002007343 */ /* 0x006fea0003c00000 */
.L_x_1721:
[----:B------:R-:W-:Y:S05]  /*24d00*/  BSYNC B6 ;  /* 0x0000000000067941 */ /* 0x000fea0003800000 */
.L_x_1720:
[----:B------:R-:W-:Y:S01]  /*24d10*/  LOP3.LUT P6, RZ, R17, 0x1, RZ, 0xc0, !PT ;  /* 0x0000000111ff7812 */ /* 0x000fe200078cc0ff */
[----:B------:R-:W-:-:S12]  /*24d20*/  BSSY B6, `(.L_x_1722) ;  /* 0x0000012000067945 */ /* 0x000fd80003800000 */
        /* <DEDUP_REMOVED lines=17> */
.L_x_1723:
[----:B------:R-:W-:Y:S05]  /*24e40*/  BSYNC B6 ;  /* 0x0000000000067941 */ /* 0x000fea0003800000 */
.L_x_1722:
[----:B------:R-:W-:Y:S01]  /*24e50*/  ULDC.64 UR4, c[0x0][0x9f8] ;  /* 0x00027e0000047ab9 */ /* 0x000fe20000000a00 */
[----:B------:R-:W-:Y:S01]  /*24e60*/  IMAD.MOV.U32 R9, RZ, RZ, R19 ;  /* 0x000000ffff097224 */ /* 0x000fe200078e0013 */
[----:B------:R-:W-:-:S04]  /*24e70*/  ISETP.NE.U32.AND P0, PT, RZ, UR4, PT ;  /* 0x00000004ff007c0c */ /* 0x000fc8000bf05070 */
[----:B------:R-:W-:Y:S01]  /*24e80*/  ISETP.NE.AND.EX P0, PT, RZ, UR5, PT, P0 ;  /* 0x00000005ff007c0c */ /* 0x000fe2000bf05300 */
[----:B------:R-:W-:-:S12]  /*24e90*/  ULDC.64 UR4, c[0x0][0xa08] ;  /* 0x0002820000047ab9 */ /* 0x000fd80000000a00 */
[----:B------:R-:W2:Y:S02]  /*24ea0*/  @P0 LDC.64 R2, c[0x0][0x9f8] ;  /* 0x00027e00ff020b82 */ /* 0x000ea40000000a00 */
[----:B--2---:R-:W-:-:S05]  /*24eb0*/  @P0 IMAD.WIDE R2, R19, 0x4, R2 ;  /* 0x0000000413020825 */ /* 0x004fca00078e0202 */
[----:B------:R2:W3:Y:S02]  /*24ec0*/  @P0 LDG.E R9, desc[UR38][R2.64] ;  /* 0x0000002602090981 */ /* 0x0004e4000c1e1900 */
[----:B--2---:R-:W2:Y:S02]  /*24ed0*/  LDC.64 R2, c[0x0][0x418] ;  /* 0x00010600ff027b82 */ /* 0x004ea40000000a00 */
[----:B--2---:R-:W-:Y:S01]  /*24ee0*/  LOP3.LUT P0, RZ, R2, UR4, RZ, 0xfc, !PT ;  /* 0x0000000402ff7c12 */ /* 0x004fe2000f80fcff */
[----:B------:R-:W-:-:S03]  /*24ef0*/  UMOV UR4, 0xffffffff ;  /* 0xffffffff00047882 */ /* 0x000fc60000000000 */
[----:B------:R-:W-:Y:S02]  /*24f00*/  LOP3.LUT P0, RZ, R3, UR5, RZ, 0xfc, P0 ;  /* 0x0000000503ff7c12 */ /* 0x000fe4000800fcff */
[----:B---3--:R-:W-:Y:S01]  /*24f10*/  SHF.R.S32.HI R10, RZ, 0x1f, R9 ;  /* 0x0000001fff0a7819 */ /* 0x008fe20000011409 */
[----:B------:R2:W-:Y:S01]  /*24f20*/  STL [R1+0x18], R9 ;  /* 0x0000180901007387 */ /* 0x0005e20000100800 */
[----:B-1----:R-:W-:-:S03]  /*24f30*/  SEL R17, R9, RZ, !P0 ;  /* 0x000000ff09117207 */ /* 0x002fc60004000000 */
[----:B------:R2:W-:Y:S01]  /*24f40*/  STL [R1+0x28], R10 ;  /* 0x0000280a01007387 */ /* 0x0005e20000100800 */
[----:B------:R-:W-:Y:S05]  /*24f50*/  BRA.DIV UR4, `(.L_x_1724) ;  /* 0x0000005a04c87947 */ /* 0x000fea000b800000 */
[----:B------:R-:W1:Y:S02]  /*24f60*/  S2R R0, SR_TID.X ;  /* 0x0000000000007919 */ /* 0x000e640000002100 */
[----:B-1----:R-:W-:-:S04]  /*24f70*/  SHF.R.U32.HI R0, RZ, 0x5, R0 ;  /* 0x00000005ff007819 */ /* 0x002fc80000011600 */
[----:B------:R-:W-:-:S05]  /*24f80*/  LOP3.LUT R0, R0, 0x3, RZ, 0xc0, !PT ;  /* 0x0000000300007812 */ /* 0x000fca00078ec0ff */
[----:B------:R1:W3:Y:S02]  /*24f90*/  SHFL.IDX PT, R14, R0, RZ, 0x1f ;  /* 0x00001fff000e7589 */ /* 0x0002e400000e0000 */
.L_x_1880:
[----:B-1----:R-:W4:Y:S01]  /*24fa0*/  LDL.LU R0, [R1+0x24] ;  /* 0x0000240001007983 */ /* 0x002f220000300800 */
[----:B------:R-:W-:Y:S02]  /*24fb0*/  PLOP3.LUT P1, PT, PT, PT, PT, 0x8, 0x0 ;  /* 0x000000000000781c */ /* 0x000fe40003f2e170 */
[----:B---3--:R-:W-:Y:S02]  /*24fc0*/  ISETP.NE.AND P0, PT, R14, RZ, PT ;  /* 0x000000ff0e00720c */ /* 0x008fe40003f05270 */
[----:B----4-:R-:W-:-:S09]  /*24fd0*/  LOP3.LUT R0, R0, 0xfffffffe, RZ, 0xc0, !PT ;  /* 0xfffffffe00007812 */ /* 0x010fd200078ec0ff */
[----:B------:R-:W-:-:S05]  /*24fe0*/  @P1 LOP3.LUT R0, R0, 0x1, RZ, 0xfc, !PT ;  /* 0x0000000100001812 */ /* 0x000fca00078efcff */
[----:B------:R1:W-:Y:S01]  /*24ff0*/  STL [R1+0x24], R0 ;  /* 0x0000240001007387 */ /* 0x0003e20000100800 */
[----:B------:R-:W-:Y:S05]  /*25000*/  @P0 BRA `(.L_x_1725) ;  /* 0x0000000400a80947 */ /* 0x000fea0003800000 */
[----:B------:R-:W-:-:S03]  /*25010*/  UMOV UR4, 0xffffffff ;  /* 0xffffffff00047882 */ /* 0x000fc60000000000 */
[----:B------:R-:W-:Y:S05]  /*25020*/  BRA.DIV UR4, `(.L_x_1726) ;  /* 0x0000005a04c87947 */ /* 0x000fea000b800000 */
[----:B------:R-:W-:-:S13]  /*25030*/  ELECT P6, URZ, PT ;  /* 0x00000000003f782f */ /* 0x000fda00038c0000 */
.L_x_1883:
[----:B------:R-:W-:Y:S05]  /*25040*/  @!P6 BRA `(.L_x_1725) ;  /* 0x000000040098e947 */ /* 0x000fea0003800000 */
[----:B-1----:R-:W3:Y:S01]  /*25050*/  LDL R0, [R1+0x48] ;  /* 0x0000480001007983 */ /* 0x002ee20000100800 */
[----:B------:R-:W-:-:S04]  /*25060*/  ISETP.NE.U32.AND P0, PT, R2, RZ, PT ;  /* 0x000000ff0200720c */ /* 0x000fc80003f05070 */
[----:B------:R-:W-:Y:S01]  /*25070*/  ISETP.NE.AND.EX P0, PT, R3, RZ, PT, P0 ;  /* 0x000000ff0300720c */ /* 0x000fe20003f05300 */
[----:B---3--:R-:W-:-:S12]  /*25080*/  VIADD R4, R0, 0xffffffff ;  /* 0xffffffff00047836 */ /* 0x008fd80000000000 */
[----:B------:R-:W-:Y:S05]  /*25090*/  @!P0 BRA `(.L_x_1727) ;  /* 0x0000000000488947 */ /* 0x000fea0003800000 */
[----:B------:R-:W1:Y:S01]  /*250a0*/  LDC R8, c[0x0][0x43c] ;  /* 0x00010f00ff087b82 */ /* 0x000e620000000800 */
[----:B------:R-:W-:Y:S01]  /*250b0*/  IMAD.MOV.U32 R0, RZ, RZ, R4 ;  /* 0x000000ffff007224 */ /* 0x000fe200078e0004 */
[----:B------:R-:W-:Y:S01]  /*250c0*/  ULDC.64 UR4, c[0x0][0x428] ;  /* 0x00010a0000047ab9 */ /* 0x000fe20000000a00 */
[----:B-1----:R-:W-:-:S13]  /*250d0*/  ISETP.NE.AND P0, PT, R8, 0x1, PT ;  /* 0x000000010800780c */ /* 0x002fda0003f05270 */
[----:B------:R-:W1:Y:S02]  /*250e0*/  @P0 LDC.64 R6, c[0x0][0x440] ;  /* 0x00011000ff060b82 */ /* 0x000e640000000a00 */
[----:B-1----:R-:W-:-:S05]  /*250f0*/  @P0 IMAD.HI.U32 R6, R4, R6, RZ ;  /* 0x0000000604060227 */ /* 0x002fca00078e00ff */
[----:B------:R-:W-:-:S04]  /*25100*/  @P0 SHF.R.U32.HI R0, RZ, R7, R6 ;  /* 0x00000007ff000219 */ /* 0x000fc80000011606 */
[--C-:B------:R-:W-:Y:S01]  /*25110*/  SHF.R.S32.HI R7, RZ, 0x1f, R0.reuse ;  /* 0x0000001fff077819 */ /* 0x100fe20000011400 */
[--C-:B------:R-:W-:Y:S02]  /*25120*/  IMAD.MOV R5, RZ, RZ, -R0.reuse ;  /* 0x000000ffff057224 */ /* 0x100fe400078e0a00 */
[----:B------:R-:W-:Y:S02]  /*25130*/  IMAD.MOV.U32 R6, RZ, RZ, R0 ;  /* 0x000000ffff067224 */ /* 0x000fe400078e0000 */
[----:B------:R-:W-:Y:S02]  /*25140*/  IMAD R4, R8, R5, R4 ;  /* 0x0000000508047224 */ /* 0x000fe400078e0204 */
[----:B------:R-:W-:Y:S02]  /*25150*/  IMAD R5, R10, UR4, RZ ;  /* 0x000000040a057c24 */ /* 0x000fe4000f8e02ff */
[----:B------:R-:W-:-:S04]  /*25160*/  IMAD.WIDE.U32 R6, R9, UR4, R6 ;  /* 0x0000000409067c25 */ /* 0x000fc8000f8e0006 */
[----:B------:R-:W-:Y:S01]  /*25170*/  IMAD R0, R9, UR5, R5 ;  /* 0x0000000509007c24 */ /* 0x000fe2000f8e0205 */
[----:B------:R-:W-:-:S03]  /*25180*/  LEA R2, P0, R6, R2, 0x2 ;  /* 0x0000000206027211 */ /* 0x000fc600078010ff */
[----:B------:R-:W-:-:S05]  /*25190*/  IMAD.IADD R0, R7, 0x1, R0 ;  /* 0x0000000107007824 */ /* 0x000fca00078e0200 */
[----:B------:R-:W-:-:S05]  /*251a0*/  LEA.HI.X R3, R6, R3, R0, 0x2, P0 ;  /* 0x0000000306037211 */ /* 0x000fca00000f1400 */
[----:B------:R1:W5:Y:S02]  /*251b0*/  LDG.E R17, desc[UR38][R2.64] ;  /* 0x0000002602117981 */ /* 0x000364000c1e1900 */
.L_x_1727:
[----:B--2---:R-:W2:Y:S04]  /*251c0*/  LDL R10, [R1] ;  /* 0x00000000010a7983 */ /* 0x004ea80000100800 */
[----:B------:R-:W2:Y:S04]  /*251d0*/  LDL R0, [R1+0x4] ;  /* 0x0000040001007983 */ /* 0x000ea80000100800 */
[----:B-1----:R-:W3:Y:S01]  /*251e0*/  LDL R2, [R1+0x10] ;  /* 0x0000100001027983 */ /* 0x002ee20000100800 */
[----:B------:R-:W1:Y:S02]  /*251f0*/  S2R R9, SR_TID.X ;  /* 0x0000000000097919 */ /* 0x000e640000002100 */
[----:B-1----:R-:W-:-:S04]  /*25200*/  LOP3.LUT R9, R9, 0x7f, RZ, 0xc0, !PT ;  /* 0x0000007f09097812 */ /* 0x002fc800078ec0ff */
[----:B------:R-:W-:Y:S01]  /*25210*/  ISETP.NE.AND P1, PT, R9, RZ, PT ;  /* 0x000000ff0900720c */ /* 0x000fe20003f25270 */
[----:B--2---:R-:W-:Y:S01]  /*25220*/  IMAD R0, R0, 0x8, R10 ;  /* 0x0000000800007824 */ /* 0x004fe200078e020a */
[----:B---3--:R-:W-:-:S04]  /*25230*/  SHF.L.U32 R2, R2, 0x1f, RZ ;  /* 0x0000001f02027819 */ /* 0x008fc800000006ff */
[----:B------:R-:W1:Y:S02]  /*25240*/  SYNCS.PHASECHK.TRANS64.TRYWAIT P0, [R0+URZ+0x22880], R2 ;  /* 0x02288002000075a7 */ /* 0x000e64000800017f */
[----:B-1----:R-:W-:Y:S05]  /*25250*/  @!P0 BRA `(.L_x_1728) ;  /* 0x00000058005c8947 */ /* 0x002fea0003800000 */
.L_x_1884:
        /* <DEDUP_REMOVED lines=8> */
.L_x_1729:
[----:B------:R-:W2:Y:S04]  /*252e0*/  LDL R6, [R1] ;  /* 0x0000000001067983 */ /* 0x000ea80000100800 */
[----:B------:R-:W2:Y:S04]  /*252f0*/  LDL R3, [R1+0x4] ;  /* 0x0000040001037983 */ /* 0x000ea80000100800 */
[----:B------:R-:W3:Y:S01]  /*25300*/  LDL R5, [R1+0x30] ;  /* 0x0000300001057983 */ /* 0x000ee20000100800 */
[----:B------:R-:W-:Y:S01]  /*25310*/  R2UR UR9, R0 ;  /* 0x00000000000972ca */ /* 0x000fe200000e0000 */
[----:B------:R-:W-:Y:S01]  /*25320*/  UIADD3 UR4, UP0, UR42, 0x470, URZ ;  /* 0x000004702a047890 */ /* 0x000fe2000ff1e03f */
[----:B------:R-:W-:Y:S01]  /*25330*/  R2UR UR12, R18 ;  /* 0x00000000120c72ca */ /* 0x000fe200000e0000 */
[----:B------:R-:W-:Y:S01]  /*25340*/  UMOV UR6, 0x0 ;  /* 0x0000000000067882 */ /* 0x000fe20000000000 */
[----:B-----5:R-:W-:Y:S01]  /*25350*/  R2UR UR13, R17 ;  /* 0x00000000110d72ca */ /* 0x020fe200000e0000 */
[----:B------:R-:W-:Y:S01]  /*25360*/  UIADD3.X UR5, URZ, UR43, URZ, UP0, !UPT ;  /* 0x0000002b3f057290 */ /* 0x000fe200087fe43f */
[----:B------:R-:W-:Y:S01]  /*25370*/  UMOV UR7, 0x14f00000 ;  /* 0x14f0000000077882 */ /* 0x000fe20000000000 */
[----:B------:R-:W-:-:S06]  /*25380*/  UMOV UR10, URZ ;  /* 0x0000003f000a7c82 */ /* 0x000fcc0008000000 */
[----:B------:R-:W-:Y:S01]  /*25390*/  UIADD3 UR9, UR9, 0x22870, URZ ;  /* 0x0002287009097890 */ /* 0x000fe2000fffe03f */
[----:B--2---:R-:W-:Y:S02]  /*253a0*/  IMAD R3, R3, 0x4000, R6 ;  /* 0x0000400003037824 */ /* 0x004fe400078e0206 */
[----:B---3--:R-:W-:-:S03]  /*253b0*/  IMAD R4, R4, 0x80, R5 ;  /* 0x0000008004047824 */ /* 0x008fc600078e0205 */
[----:B------:R-:W-:Y:S02]  /*253c0*/  R2UR UR8, R3 ;  /* 0x00000000030872ca */ /* 0x000fe400000e0000 */
[----:B------:R-:W-:-:S11]  /*253d0*/  R2UR UR11, R4 ;  /* 0x00000000040b72ca */ /* 0x000fd600000e0000 */
[----:B------:R-:W-:-:S09]  /*253e0*/  UIADD3 UR8, UR8, 0x8400, URZ ;  /* 0x0000840008087890 */ /* 0x000fd2000fffe03f */
[----:B------:R2:W-:Y:S01]  /*253f0*/  UTMALDG.4D [UR8], [UR4], desc[UR6] ;  /* 0x00000608040075b4 */ /* 0x0005e20008019000 */
[----:B------:R-:W3:Y:S02]  /*25400*/  SYNCS.PHASECHK.TRANS64.TRYWAIT P0, [R0+URZ+0x22840], R2 ;  /* 0x02284002000075a7 */ /* 0x000ee4000800017f */
[----:B--23--:R-:W-:Y:S05]  /*25410*/  @!P0 BRA `(.L_x_1730) ;  /* 0x0000005800008947 */ /* 0x00cfea0003800000 */
.L_x_1885:
[----:B------:R-:W-:Y:S05]  /*25420*/  @P1 BRA `(.L_x_1731) ;  /* 0x00000000001c1947 */ /* 0x000fea0003800000 */
[----:B------:R-:W3:Y:S01]  /*25430*/  S2R R3, SR_TID.X ;  /* 0x0000000000037919 */ /* 0x000ee20000002100 */
[----:B-12---:R-:W-:-:S04]  /*25440*/  IMAD.MOV.U32 R2, RZ, RZ, 0x6000 ;  /* 0x00006000ff027424 */ /* 0x006fc800078e00ff */
[----:B------:R4:W-:Y:S01]  /*25450*/  SYNCS.ARRIVE.TRANS64 RZ, [R0+URZ+0x22830], R2 ;  /* 0x0228300200ff79a7 */ /* 0x0009e2000800003f */
[----:B---3--:R-:W-:-:S04]  /*25460*/  LOP3.LUT R3, R3, 0x1f, RZ, 0xc0, !PT ;  /* 0x0000001f03037812 */ /* 0x008fc800078ec0ff */
[----:B------:R-:W-:-:S13]  /*25470*/  ISETP.NE.AND P0, PT, R3, RZ, PT ;  /* 0x000000ff0300720c */ /* 0x000fda0003f05270 */
[----:B----4-:R-:W-:Y:S05]  /*25480*/  @!P0 BRA `(.L_x_1731) ;  /* 0x0000000000048947 */ /* 0x010fea0003800000 */
[----:B------:R-:W-:Y:S01]  /*25490*/  BPT.TRAP 0x1 ;  /* 0x000000040000795c */ /* 0x000fe20000300000 */
.L_x_1731:
[----:B------:R-:W3:Y:S04]  /*254a0*/  LDL R5, [R1] ;  /* 0x0000000001057983 */ /* 0x000ee80000100800 */
[----:B------:R-:W3:Y:S04]  /*254b0*/  LDL R3, [R1+0x4] ;  /* 0x0000040001037983 */ /* 0x000ee80000100800 */
[----:B-12---:R-:W2:Y:S01]  /*254c0*/  LDL.LU R2, [R1+0x24] ;  /* 0x0000240001027983 */ /* 0x006ea20000300800 */
[----:B------:R-:W-:Y:S01]  /*254d0*/  R2UR UR9, R0 ;  /* 0x00000000000972ca */ /* 0x000fe200000e0000 */
[----:B------:R-:W-:Y:S01]  /*254e0*/  UIADD3 UR4, UP0, UR42, 0x370, URZ ;  /* 0x000003702a047890 */ /* 0x000fe2000ff1e03f */
[----:B------:R-:W-:Y:S01]  /*254f0*/  R2UR UR11, R4 ;  /* 0x00000000040b72ca */ /* 0x000fe200000e0000 */
[----:B------:R-:W-:Y:S01]  /*25500*/  UMOV UR10, URZ ;  /* 0x0000003f000a7c82 */ /* 0x000fe20008000000 */
[----:B------:R-:W-:Y:S01]  /*25510*/  R2UR UR12, R18 ;  /* 0x00000000120c72ca */ /* 0x000fe200000e0000 */
[----:B------:R-:W-:Y:S01]  /*25520*/  UIADD3.X UR5, URZ, UR43, URZ, UP0, !UPT ;  /* 0x0000002b3f057290 */ /* 0x000fe200087fe43f */
[----:B------:R-:W-:Y:S01]  /*25530*/  R2UR UR13, R17 ;  /* 0x00000000110d72ca */ /* 0x000fe200000e0000 */
[----:B------:R-:W-:Y:S01]  /*25540*/  UMOV UR6, 0x0 ;  /* 0x0000000000067882 */ /* 0x000fe20000000000 */
[----:B------:R-:W-:Y:S01]  /*25550*/  PLOP3.LUT P0, PT, PT, PT, PT, 0x80, 0x0 ;  /* 0x000000000000781c */ /* 0x000fe20003f0f070 */
[----:B------:R-:W-:Y:S01]  /*25560*/  UMOV UR7, 0x14f00000 ;  /* 0x14f0000000077882 */ /* 0x000fe20000000000 */
[----:B------:R-:W-:-:S03]  /*25570*/  UMOV UR17, 0x40 ;  /* 0x0000004000117882 */ /* 0x000fc60000000000 */
[----:B------:R-:W-:Y:S01]  /*25580*/  UIADD3 UR9, UR9, 0x22830, URZ ;  /* 0x0002283009097890 */ /* 0x000fe2000fffe03f */
[----:B---3--:R-:W-:Y:S01]  /*25590*/  IMAD R0, R3, 0x6000, R5 ;  /* 0x0000600003007824 */ /* 0x008fe200078e0205 */
[----:B--2---:R-:W-:-:S04]  /*255a0*/  LOP3.LUT R2, R2, 0xfffffffe, RZ, 0xc0, !PT ;  /* 0xfffffffe02027812 */ /* 0x004fc800078ec0ff */
[----:B------:R-:W-:Y:S02]  /*255b0*/  R2UR UR8, R0 ;  /* 0x00000000000872ca */ /* 0x000fe400000e0000 */
[----:B------:R-:W-:-:S05]  /*255c0*/  @P0 LOP3.LUT R2, R2, 0x1, RZ, 0xfc, !PT ;  /* 0x0000000102020812 */ /* 0x000fca00078efcff */
[----:B------:R3:W-:Y:S06]  /*255d0*/  STL [R1+0x24], R2 ;  /* 0x0000240201007387 */ /* 0x0007ec0000100800 */
[----:B------:R-:W-:Y:S02]  /*255e0*/  UIADD3 UR14, UR8, 0x16400, URZ ;  /* 0x00016400080e7890 */ /* 0x000fe4000fffe03f */
[----:B------:R-:W-:Y:S02]  /*255f0*/  UIADD3 UR15, UR8, 0x18400, URZ ;  /* 0x00018400080f7890 */ /* 0x000fe4000fffe03f */
[----:B------:R-:W-:-:S03]  /*25600*/  UIADD3 UR16, UR8, 0x1a400, URZ ;  /* 0x0001a40008107890 */ /* 0x000fc6000fffe03f */
[----:B------:R-:W-:Y:S01]  /*25610*/  UMOV UR8, UR14 ;  /* 0x0000000e00087c82 */ /* 0x000fe20008000000 */
[----:B------:R-:W-:Y:S01]  /*25620*/  UMOV UR14, 0x80 ;  /* 0x00000080000e7882 */ /* 0x000fe20000000000 */
[----:B------:R1:W-:Y:S02]  /*25630*/  UTMALDG.4D [UR8], [UR4], desc[UR6] ;  /* 0x00000608040075b4 */ /* 0x0003e40008019000 */
[----:B-1----:R-:W-:Y:S01]  /*25640*/  UMOV UR8, UR15 ;  /* 0x0000000f00087c82 */ /* 0x002fe20008000000 */
[----:B------:R-:W-:Y:S02]  /*25650*/  UMOV UR10, UR17 ;  /* 0x00000011000a7c82 */ /* 0x000fe40008000000 */
[----:B------:R1:W-:Y:S02]  /*25660*/  UTMALDG.4D [UR8], [UR4], desc[UR6] ;  /* 0x00000608040075b4 */ /* 0x0003e40008019000 */
[----:B-1----:R-:W-:Y:S01]  /*25670*/  UMOV UR8, UR16 ;  /* 0x0000001000087c82 */ /* 0x002fe20008000000 */
[----:B------:R-:W-:-:S02]  /*25680*/  UMOV UR10, UR14 ;  /* 0x0000000e000a7c82 */ /* 0x000fc40008000000 */
[----:B------:R3:W-:Y:S02]  /*25690*/  UTMALDG.4D [UR8], [UR4], desc[UR6] ;  /* 0x00000608040075b4 */ /* 0x0007e40008019000 */
[----:B---3--:R-:W-:Y:S01]  /*256a0*/  NOP ;  /* 0x0000000000007918 */ /* 0x008fe20000000000 */
.L_x_1725:
[----:B------:R-:W3:Y:S04]  /*256b0*/  LDL R4, [R1] ;  /* 0x0000000001047983 */ /* 0x000ee80000100800 */
[----:B------:R-:W1:Y:S01]  /*256c0*/  LDL.LU R3, [R1+0x44] ;  /* 0x0000440001037983 */ /* 0x000e620000300800 */
[----:B------:R-:W-:Y:S05]  /*256d0*/  WARPSYNC.ALL ;  /* 0x0000000000007948 */ /* 0x000fea0003800000 */
[----:B------:R-:W-:Y:S01]  /*256e0*/  ULDC.64 UR4, c[0x0][0x298] ;  /* 0x0000a60000047ab9 */ /* 0x000fe20000000a00 */
[----:B------:R-:W-:Y:S01]  /*256f0*/  BSSY B6, `(.L_x_1732) ;  /* 0x000001c000067945 */ /* 0x000fe20003800000 */
[----:B------:R-:W-:Y:S01]  /*25700*/  BAR.SYNC.DEFER_BLOCKING 0x8, 0x180 ;  /* 0x0206000000007b1d */ /* 0x000fe20000010000 */
[----:B-1----:R-:W-:-:S05]  /*25710*/  SHF.R.S32.HI R0, RZ, 0x1f, R3 ;  /* 0x0000001fff007819 */ /* 0x002fca0000011403 */
[----:B------:R-:W-:Y:S02]  /*25720*/  IMAD R2, R0, UR4, RZ ;  /* 0x0000000400027c24 */ /* 0x000fe4000f8e02ff */
[----:B---3--:R-:W-:Y:S02]  /*25730*/  VIADD R0, R4, 0x10400 ;  /* 0x0001040004007836 */ /* 0x008fe40000000000 */
[C---:B------:R-:W-:Y:S02]  /*25740*/  IMAD R2, R3.reuse, UR5, R2 ;  /* 0x0000000503027c24 */ /* 0x040fe4000f8e0202 */
[----:B------:R-:W-:Y:S01]  /*25750*/  IMAD.WIDE.U32 R4, R3, UR4, RZ ;  /* 0x0000000403047c25 */ /* 0x000fe2000f8e00ff */
[----:B------:R-:W-:-:S03]  /*25760*/  LOP3.LUT P0, RZ, R0, 0x1bf, RZ, 0xc0, !PT ;  /* 0x000001bf00ff7812 */ /* 0x000fc6000780c0ff */
[----:B------:R-:W-:Y:S01]  /*25770*/  IMAD.IADD R0, R5, 0x1, R2 ;  /* 0x0000000105007824 */ /* 0x000fe200078e0202 */
[----:B------:R1:W-:Y:S04]  /*25780*/  STL.64 [R1+0x50], R4 ;  /* 0x0000500401007387 */ /* 0x0003e80000100a00 */
[----:B------:R1:W-:Y:S05]  /*25790*/  STL [R1+0x44], R0 ;  /* 0x0000440001007387 */ /* 0x0003ea0000100800 */
[----:B------:R-:W-:Y:S05]  /*257a0*/  @!P0 BRA `(.L_x_1733) ;  /* 0x0000000000408947 */ /* 0x000fea0003800000 */
[----:B------:R-:W-:Y:S01]  /*257b0*/  MOV R2, 0x0 ;  /* 0x0000000000027802 */ /* 0x000fe20000000f00 */
[----:B------:R-:W-:Y:S01]  /*257c0*/  ULDC.64 UR4, c[0x4][0xc8] ;  /* 0x0100320000047ab9 */ /* 0x000fe20000000a00 */
[----:B------:R-:W-:Y:S01]  /*257d0*/  ULDC.64 UR6, c[0x4][0xd0] ;  /* 0x0100340000067ab9 */ /* 0x000fe20000000a00 */
[----:B------:R-:W-:Y:S01]  /*257e0*/  ULDC.64 UR8, c[0x4][0x28] ;  /* 0x01000a0000087ab9 */ /* 0x000fe20000000a00 */
[----:B-1----:R-:W-:Y:S01]  /*257f0*/  IMAD.U32 R4, RZ, RZ, UR4 ;  /* 0x00000004ff047e24 */ /* 0x002fe2000f8e00ff */
[----:B0-----:R-:W-:Y:S01]  /*25800*/  MOV R11, UR9 ;  /* 0x00000009000b7c02 */ /* 0x001fe20008000f00 */
[----:B------:R-:W0:Y:S01]  /*25810*/  LDC.64 R2, c[0x4][R2] ;  /* 0x0100000002027b82 */ /* 0x000e220000000a00 */
[----:B------:R-:W-:Y:S02]  /*25820*/  IMAD.U32 R5, RZ, RZ, UR5 ;  /* 0x00000005ff057e24 */ /* 0x000fe4000f8e00ff */
[----:B------:R-:W-:Y:S02]  /*25830*/  IMAD.U32 R6, RZ, RZ, UR6 ;  /* 0x00000006ff067e24 */ /* 0x000fe4000f8e00ff */
[----:B------:R-:W-:-:S02]  /*25840*/  IMAD.U32 R7, RZ, RZ, UR7 ;  /* 0x00000007ff077e24 */ /* 0x000fc4000f8e00ff */
[----:B--2---:R-:W-:Y:S02]  /*25850*/  IMAD.U32 R10, RZ, RZ, UR8 ;  /* 0x00000008ff0a7e24 */ /* 0x004fe4000f8e00ff */
[----:B------:R-:W-:Y:S02]  /*25860*/  IMAD.MOV.U32 R8, RZ, RZ, 0x70 ;  /* 0x00000070ff087424 */ /* 0x000fe400078e00ff */
[----:B------:R-:W-:Y:S02]  /*25870*/  IMAD.MOV.U32 R12, RZ, RZ, 0x1 ;  /* 0x00000001ff0c7424 */ /* 0x000fe400078e00ff */
[----:B------:R-:W-:-:S07]  /*25880*/  IMAD.MOV.U32 R13, RZ, RZ, RZ ;  /* 0x000000ffff0d7224 */ /* 0x000fce00078e00ff */
[----:B------:R-:W-:-:S07]  /*25890*/  LEPC R20, `(.L_x_1733) ;  /* 0x000000001014794e */ /* 0x000fce0000000000 */
[----:B0-----:R-:W-:Y:S05]  /*258a0*/  CALL.ABS.NOINC R2 ;  /* 0x0000000002007343 */ /* 0x001fea0003c00000 */
.L_x_1733:
[----:B------:R-:W-:Y:S05]  /*258b0*/  BSYNC B6 ;  /* 0x0000000000067941 */ /* 0x000fea0003800000 */
.L_x_1732:
[----:B-1----:R-:W3:Y:S01]  /*258c0*/  LDL.LU R0, [R1+0x44] ;  /* 0x0000440001007983 */ /* 0x002ee20000300800 */
[----:B------:R-:W1:Y:S01]  /*258d0*/  LDC R7, c[0x0][0x448] ;  /* 0x00011200ff077b82 */ /* 0x000e620000000800 */
[----:B------:R-:W-:Y:S01]  /*258e0*/  ULDC.64 UR4, c[0x0][0x2d8] ;  /* 0x0000b60000047ab9 */ /* 0x000fe20000000a00 */
[----:B------:R-:W-:Y:S01]  /*258f0*/  ULDC.64 UR6, c[0x0][0x280] ;  /* 0x0000a00000067ab9 */ /* 0x000fe20000000a00 */
[----:B------:R-:W3:Y:S04]  /*25900*/  LDL.LU.64 R2, [R1+0x50] ;  /* 0x0000500001027983 */ /* 0x000ee80000300a00 */
[----:B------:R-:W4:Y:S01]  /*25910*/  LDL R12, [R1+0xc] ;  /* 0x00000c00010c7983 */ /* 0x000f220000100800 */
[----:B------:R-:W0:Y:S01]  /*25920*/  S2R R5, SR_TID.X ;  /* 0x0000000000057919 */ /* 0x000e220000002100 */
[----:B------:R-:W2:Y:S01]  /*25930*/  S2R R6, SR_TID.X ;  /* 0x0000000000067919 */ /* 0x000ea20000002100 */
[----:B0-----:R-:W-:-:S04]  /*25940*/  LOP3.LUT R5, R5, 0x7f, RZ, 0xc0, !PT ;  /* 0x0000007f05057812 */ /* 0x001fc800078ec0ff */
[----:B------:R-:W-:Y:S01]  /*25950*/  SHF.R.U32.HI R5, RZ, 0x2, R5 ;  /* 0x00000002ff057819 */ /* 0x000fe20000011605 */
[----:B--2---:R-:W-:-:S05]  /*25960*/  IMAD.SHL.U32 R8, R6, 0x20, RZ ;  /* 0x0000002006087824 */ /* 0x004fca00078e00ff */
[----:B------:R-:W-:Y:S01]  /*25970*/  LOP3.LUT R8, R5, 0x60, R8, 0xf8, !PT ;  /* 0x0000006005087812 */ /* 0x000fe200078ef808 */
[----:B------:R-:W0:Y:S02]  /*25980*/  S2R R10, SR_TID.X ;  /* 0x00000000000a7919 */ /* 0x000e240000002100 */
[----:B0-----:R-:W-:-:S05]  /*25990*/  IMAD.SHL.U32 R10, R10, 0x10, RZ ;  /* 0x000000100a0a7824 */ /* 0x001fca00078e00ff */
[----:B------:R-:W-:-:S04]  /*259a0*/  LOP3.LUT R10, R10, 0x30, RZ, 0xc0, !PT ;  /* 0x000000300a0a7812 */ /* 0x000fc800078ec0ff */
[C---:B------:R-:W-:Y:S02]  /*259b0*/  LOP3.LUT R11, R10.reuse, 0x40, RZ, 0xfc, !PT ;  /* 0x000000400a0b7812 */ /* 0x040fe400078efcff */
[----:B------:R-:W-:Y:S01]  /*259c0*/  LOP3.LUT R10, R10, 0x80, RZ, 0xfc, !PT ;  /* 0x000000800a0a7812 */ /* 0x000fe200078efcff */
[----:B---3--:R-:W-:Y:S01]  /*259d0*/  IMAD.MOV.U32 R3, RZ, RZ, R0 ;  /* 0x000000ffff037224 */ /* 0x008fe200078e0000 */
[----:B------:R-:W-:-:S05]  /*259e0*/  SHF.R.S32.HI R0, RZ, 0x1f, R18 ;  /* 0x0000001fff007819 */ /* 0x000fca0000011412 */
[----:B------:R-:W-:Y:S02]  /*259f0*/  IMAD R0, R0, UR4, RZ ;  /* 0x0000000400007c24 */ /* 0x000fe4000f8e02ff */
[----:B------:R-:W-:-:S04]  /*25a00*/  IMAD.WIDE.U32 R2, R18, UR4, R2 ;  /* 0x0000000412027c25 */ /* 0x000fc8000f8e0002 */
[----:B------:R-:W-:Y:S01]  /*25a10*/  IMAD R0, R18, UR5, R0 ;  /* 0x0000000512007c24 */ /* 0x000fe2000f8e0200 */
[----:B------:R-:W-:Y:S02]  /*25a20*/  ULDC.64 UR4, c[0x0][0xa00] ;  /* 0x0002800000047ab9 */ /* 0x000fe40000000a00 */
[----:B------:R-:W-:Y:S01]  /*25a30*/  ISETP.NE.U32.AND P0, PT, RZ, UR4, PT ;  /* 0x00000004ff007c0c */ /* 0x000fe2000bf05070 */
[----:B------:R-:W-:Y:S01]  /*25a40*/  IMAD.IADD R3, R3, 0x1, R0 ;  /* 0x0000000103037824 */ /* 0x000fe200078e0200 */
[----:B------:R-:W-:Y:S02]  /*25a50*/  SHF.R.S32.HI R0, RZ, 0x1f, R19 ;  /* 0x0000001fff007819 */ /* 0x000fe40000011413 */
[----:B------:R-:W-:Y:S01]  /*25a60*/  ISETP.NE.AND.EX P0, PT, RZ, UR5, PT, P0 ;  /* 0x00000005ff007c0c */ /* 0x000fe2000bf05300 */
[----:B------:R-:W-:-:S03]  /*25a70*/  ULDC.64 UR4, c[0x0][0x2e0] ;  /* 0x0000b80000047ab9 */ /* 0x000fc60000000a00 */
[----:B------:R-:W-:Y:S02]  /*25a80*/  SEL R4, R0, RZ, !P0 ;  /* 0x000000ff00047207 */ /* 0x000fe40004000000 */
[----:B------:R-:W-:Y:S02]  /*25a90*/  SEL R0, R19, RZ, !P0 ;  /* 0x000000ff13007207 */ /* 0x000fe40004000000 */
[----:B-1----:R-:W-:-:S13]  /*25aa0*/  ISETP.NE.AND P0, PT, R7, 0x1, PT ;  /* 0x000000010700780c */ /* 0x002fda0003f05270 */
[----:B------:R-:W0:Y:S08]  /*25ab0*/  @P0 LDC R5, c[0x0][0x44c] ;  /* 0x00011300ff050b82 */ /* 0x000e300000000800 */
[----:B------:R-:W1:Y:S01]  /*25ac0*/  @P0 LDC R6, c[0x0][0x450] ;  /* 0x00011400ff060b82 */ /* 0x000e620000000800 */
[----:B------:R-:W-:Y:S02]  /*25ad0*/  IMAD R4, R4, UR4, RZ ;  /* 0x0000000404047c24 */ /* 0x000fe4000f8e02ff */
[----:B------:R-:W-:-:S04]  /*25ae0*/  IMAD.WIDE.U32 R2, R0, UR4, R2 ;  /* 0x0000000400027c25 */ /* 0x000fc8000f8e0002 */
[----:B------:R-:W-:Y:S01]  /*25af0*/  IMAD R0, R0, UR5, R4 ;  /* 0x0000000500007c24 */ /* 0x000fe2000f8e0204 */
[----:B------:R-:W-:Y:S01]  /*25b00*/  ULDC.64 UR4, c[0x0][0x2d0] ;  /* 0x0000b40000047ab9 */ /* 0x000fe20000000a00 */
[----:B----4-:R-:W-:Y:S02]  /*25b10*/  IMAD.IADD R4, R8, 0x1, R12 ;  /* 0x0000000108047824 */ /* 0x010fe400078e020c */
[----:B------:R-:W-:Y:S02]  /*25b20*/  IMAD.IADD R3, R3, 0x1, R0 ;  /* 0x0000000103037824 */ /* 0x000fe400078e0200 */
[----:B0-----:R-:W-:Y:S01]  /*25b30*/  @P0 IMAD.HI.U32 R5, R4, R5, RZ ;  /* 0x0000000504050227 */ /* 0x001fe200078e00ff */
[----:B------:R-:W0:Y:S03]  /*25b40*/  S2R R8, SR_TID.X ;  /* 0x0000000000087919 */ /* 0x000e260000002100 */
[----:B------:R-:W-:Y:S01]  /*25b50*/  IMAD.MOV.U32 R0, RZ, RZ, R4 ;  /* 0x000000ffff007224 */ /* 0x000fe200078e0004 */
[----:B-1----:R-:W-:-:S05]  /*25b60*/  @P0 SHF.R.U32.HI R0, RZ, R6, R5 ;  /* 0x00000006ff000219 */ /* 0x002fca0000011605 */
[----:B------:R-:W-:-:S04]  /*25b70*/  IMAD.MOV R5, RZ, RZ, -R0 ;  /* 0x000000ffff057224 */ /* 0x000fc800078e0a00 */
[----:B------:R-:W-:Y:S01]  /*25b80*/  IMAD R4, R7, R5, R4 ;  /* 0x0000000507047224 */ /* 0x000fe200078e0204 */
[----:B------:R-:W-:Y:S01]  /*25b90*/  SHF.R.S32.HI R5, RZ, 0x1f, R0 ;  /* 0x0000001fff057819 */ /* 0x000fe20000011400 */
[----:B------:R-:W-:-:S04]  /*25ba0*/  IMAD.WIDE.U32 R2, R0, UR4, R2 ;  /* 0x0000000400027c25 */ /* 0x000fc8000f8e0002 */
[----:B------:R-:W-:-:S04]  /*25bb0*/  IMAD R5, R5, UR4, RZ ;  /* 0x0000000405057c24 */ /* 0x000fc8000f8e02ff */
[----:B------:R-:W-:Y:S01]  /*25bc0*/  IMAD R0, R0, UR5, R5 ;  /* 0x0000000500007c24 */ /* 0x000fe2000f8e0205 */
[----:B------:R-:W-:-:S03]  /*25bd0*/  ULDC.64 UR4, c[0x0][0x2c8] ;  /* 0x0000b20000047ab9 */ /* 0x000fc60000000a00 */
[----:B------:R-:W-:Y:S01]  /*25be0*/  IMAD.IADD R3, R3, 0x1, R0 ;  /* 0x0000000103037824 */ /* 0x000fe200078e0200 */
[----:B------:R-:W-:Y:S01]  /*25bf0*/  SHF.R.S32.HI R0, RZ, 0x1f, R4 ;  /* 0x0000001fff007819 */ /* 0x000fe20000011404 */
[----:B------:R-:W-:-:S04]  /*25c00*/  IMAD.WIDE.U32 R2, R4, UR4, R2 ;  /* 0x0000000404027c25 */ /* 0x000fc8000f8e0002 */
[----:B------:R-:W-:Y:S01]  /*25c10*/  IMAD R0, R0, UR4, RZ ;  /* 0x0000000400007c24 */ /* 0x000fe2000f8e02ff */
[----:B------:R-:W-:Y:S01]  /*25c20*/  ULDC UR4, c[0x0][0x2b8] ;  /* 0x0000ae0000047ab9 */ /* 0x000fe20000000800 */
[----:B0-----:R-:W-:Y:S01]  /*25c30*/  IMAD.SHL.U32 R9, R8, 0x10, RZ ;  /* 0x0000001008097824 */ /* 0x001fe200078e00ff */
[----:B------:R-:W-:Y:S02]  /*25c40*/  ISETP.GE.AND P2, PT, R10, UR4, PT ;  /* 0x000000040a007c0c */ /* 0x000fe4000bf46270 */
[----:B------:R-:W-:Y:S02]  /*25c50*/  LOP3.LUT R10, R8, 0x7f, RZ, 0xc0, !PT ;  /* 0x0000007f080a7812 */ /* 0x000fe400078ec0ff */
[----:B------:R0:W5:Y:S01]  /*25c60*/  LDL R8, [R1+0x3c] ;  /* 0x00003c0001087983 */ /* 0x0001620000100800 */
[----:B------:R-:W-:Y:S01]  /*25c70*/  LOP3.LUT R9, R9, 0x30, RZ, 0xc0, !PT ;  /* 0x0000003009097812 */ /* 0x000fe200078ec0ff */
[----:B------:R-:W-:Y:S01]  /*25c80*/  IMAD R0, R4, UR5, R0 ;  /* 0x0000000504007c24 */ /* 0x000fe2000f8e0200 */
[----:B------:R-:W-:-:S02]  /*25c90*/  IADD3 R4, P3, R2, UR6, RZ ;  /* 0x0000000602047c10 */ /* 0x000fc4000ff7e0ff */
[----:B------:R-:W-:Y:S02]  /*25ca0*/  ISETP.GE.AND P0, PT, R9, UR4, PT ;  /* 0x0000000409007c0c */ /* 0x000fe4000bf06270 */
[----:B------:R-:W-:Y:S01]  /*25cb0*/  ISETP.GE.AND P1, PT, R11, UR4, PT ;  /* 0x000000040b007c0c */ /* 0x000fe2000bf26270 */
[----:B------:R-:W-:Y:S01]  /*25cc0*/  UMOV UR4, 0xffffffff ;  /* 0xffffffff00047882 */ /* 0x000fe20000000000 */
[----:B------:R-:W-:Y:S02]  /*25cd0*/  IADD3.X R3, R3, UR7, R0, P3, !PT ;  /* 0x0000000703037c10 */ /* 0x000fe40009ffe400 */
[----:B------:R-:W-:Y:S01]  /*25ce0*/  SHF.R.U32.HI R10, RZ, 0x2, R10 ;  /* 0x00000002ff0a7819 */ /* 0x000fe2000001160a */
[----:B0-----:R-:W-:Y:S08]  /*25cf0*/  BRA.DIV UR4, `(.L_x_1734) ;  /* 0x0000004e04dc7947 */ /* 0x001ff0000b800000 */
[----:B------:R-:W2:Y:S04]  /*25d00*/  LDL.LU R6, [R1+0x40] ;  /* 0x0000400001067983 */ /* 0x000ea80000300800 */
[----:B------:R-:W3:Y:S01]  /*25d10*/  LDL.LU R11, [R1+0xc] ;  /* 0x00000c00010b7983 */ /* 0x000ee20000300800 */
[----:B--2---:R-:W-:-:S03]  /*25d20*/  IMAD R2, R6, R7, RZ ;  /* 0x0000000706027224 */ /* 0x004fc600078e02ff */
[----:B------:R-:W0:Y:S01]  /*25d30*/  SHFL.IDX PT, R7, R4, RZ, 0x1c1f ;  /* 0x001c1fff04077589 */ /* 0x000e2200000e0000 */
[----:B---3--:R-:W-:-:S03]  /*25d40*/  IMAD.IADD R0, R10, 0x1, R11 ;  /* 0x000000010a007824 */ /* 0x008fc600078e020b */
[----:B------:R-:W1:Y:S01]  /*25d50*/  SHFL.IDX PT, R6, R3, RZ, 0x1c1f ;  /* 0x001c1fff03067589 */ /* 0x000e6200000e0000 */
[C---:B------:R-:W-:Y:S01]  /*25d60*/  VIADD R5, R0.reuse, 0x20 ;  /* 0x0000002000057836 */ /* 0x040fe20000000000 */
[----:B------:R-:W-:-:S13]  /*25d70*/  ISETP.GE.AND P4, PT, R0, R2, PT ;  /* 0x000000020000720c */ /* 0x000fda0003f86270 */
        /* <DEDUP_REMOVED lines=12> */
[----:B0-----:R-:W-:-:S04]  /*25e40*/  @!P3 IMAD.X R6, RZ, RZ, R6, P4 ;  /* 0x000000ffff06b224 */ /* 0x001fc800020e0606 */
[----:B------:R-:W-:Y:S01]  /*25e50*/  @!P3 IMAD.MOV.U32 R7, RZ, RZ, R6 ;  /* 0x000000ffff07b224 */ /* 0x000fe200078e0006 */
[----:B------:R-:W-:Y:S01]  /*25e60*/  @!P3 MOV R6, R5 ;  /* 0x000000050006b202 */ /* 0x000fe20000000f00 */
[----:B------:R-:W-:-:S04]  /*25e70*/  VIADD R5, R0, 0x40 ;  /* 0x0000004000057836 */ /* 0x000fc80000000000 */
        /* <DEDUP_REMOVED lines=8> */
[----:B------:R-:W-:Y:S02]  /*25f00*/  @!P3 IMAD.MOV.U32 R7, RZ, RZ, R6 ;  /* 0x000000ffff07b224 */ /* 0x000fe400078e0006 */
[----:B------:R-:W-:Y:S02]  /*25f10*/  @!P3 IMAD.MOV.U32 R6, RZ, RZ, R5 ;  /* 0x000000ffff06b224 */ /* 0x000fe400078e0005 */
[----:B------:R1:W2:Y:S04]  /*25f20*/  SHFL.IDX PT, R5, R3, 0x3, 0x1c1f ;  /* 0x007c1f0003057f89 */ /* 0x0002a800000e0000 */
[----:B------:R1:W-:Y:S04]  /*25f30*/  @!P3 LDGSTS.E.BYPASS.LTC128B.128 [R8+0x11400], desc[UR38][R6.64], !P0 ;  /* 0x114000000608bfae */ /* 0x0003e8000c101d66 */
[----:B------:R1:W-:Y:S04]  /*25f40*/  @!P3 LDGSTS.E.BYPASS.LTC128B.128 [R8+0x13400], desc[UR38][R6.64+0x40], !P1 ;  /* 0x134000400608bfae */ /* 0x0003e8000c901d66 */
[----:B------:R1:W-:Y:S04]  /*25f50*/  @!P3 LDGSTS.E.BYPASS.LTC128B.128 [R8+0x15400], desc[UR38][R6.64+0x80], !P2 ;  /* 0x154000800608bfae */ /* 0x0003e8000d101d66 */
[----:B------:R1:W3:Y:S02]  /*25f60*/  SHFL.IDX PT, R3, R4, 0x3, 0x1c1f ;  /* 0x007c1f0004037f89 */ /* 0x0002e400000e0000 */
.L_x_1894:
[----:B------:R-:W-:Y:S01]  /*25f70*/  VIADD R0, R0, 0x60 ;  /* 0x0000006000007836 */ /* 0x000fe20000000000 */
[----:B------:R-:W-:Y:S04]  /*25f80*/  BSSY B0, `(.L_x_1735) ;  /* 0x000000b000007945 */ /* 0x000fe80003800000 */
[----:B------:R-:W-:-:S13]  /*25f90*/  ISETP.GE.AND P3, PT, R0, R2, PT ;  /* 0x000000020000720c */ /* 0x000fda0003f66270 */
[----:B------:R-:W-:Y:S05]  /*25fa0*/  @P3 BRA `(.L_x_1736) ;  /* 0x0000000000203947 */ /* 0x000fea0003800000 */
[----:B---3--:R-:W-:-:S05]  /*25fb0*/  IADD3 R2, P3, R9, R3, RZ ;  /* 0x0000000309027210 */ /* 0x008fca0007f7e0ff */
[----:B-12---:R-:W-:-:S05]  /*25fc0*/  IMAD.X R3, RZ, RZ, R5, P3 ;  /* 0x000000ffff037224 */ /* 0x006fca00018e0605 */
[----:B------:R-:W-:Y:S01]  /*25fd0*/  @!PT LDS RZ, [RZ] ;  /* 0x00000000fffff984 */ /* 0x000fe20000000800 */
[----:B------:R-:W-:Y:S01]  /*25fe0*/  @!PT LDS RZ, [RZ] ;  /* 0x00000000fffff984 */ /* 0x000fe20000000800 */
[----:B------:R-:W-:Y:S01]  /*25ff0*/  @!PT LDS RZ, [RZ] ;  /* 0x00000000fffff984 */ /* 0x000fe20000000800 */
[----:B------:R4:W-:Y:S04]  /*26000*/  LDGSTS.E.BYPASS.LTC128B.128 [R8+0x11c00], desc[UR38][R2.64], !P0 ;  /* 0x11c0000002087fae */ /* 0x0009e8000c101d66 */
[----:B------:R4:W-:Y:S04]  /*26010*/  LDGSTS.E.BYPASS.LTC128B.128 [R8+0x13c00], desc[UR38][R2.64+0x40], !P1 ;  /* 0x13c0004002087fae */ /* 0x0009e8000c901d66 */
[----:B------:R4:W-:Y:S02]  /*26020*/  LDGSTS.E.BYPASS.LTC128B.128 [R8+0x15c00], desc[UR38][R2.64+0x80], !P2 ;  /* 0x15c0008002087fae */ /* 0x0009e4000d101d66 */
.L_x_1736:
[----:B------:R-:W-:Y:S05]  /*26030*/  BSYNC B0 ;  /* 0x0000000000007941 */ /* 0x000fea0003800000 */
.L_x_1735:
[----:B01--4-:R0:W5:Y:S01]  /*26040*/  LDL R8, [R1] ;  /* 0x0000000001087983 */ /* 0x0131620000100800 */
[----:B------:R-:W-:Y:S01]  /*26050*/  PLOP3.LUT P0, PT, PT, PT, PT, 0x80, 0x0 ;  /* 0x000000000000781c */ /* 0x000fe20003f0f070 */
[----:B------:R-:W-:-:S12]  /*26060*/  NOP ;  /* 0x0000000000007918 */ /* 0x000fd80000000000 */
.L_x_1737:
[----:B------:R-:W4:Y:S01]  /*26070*/  LDL R2, [R1] ;  /* 0x0000000001027983 */ /* 0x000f220000100800 */
[----:B------:R-:W-:Y:S02]  /*26080*/  PLOP3.LUT P1, PT, P1, P0, PT, 0xa2, 0x0 ;  /* 0x000000000000781c */ /* 0x000fe40000f21472 */
[----:B----4-:R-:W-:-:S08]  /*26090*/  @P0 R2UR P1, UR4, R2 ;  /* 0x00000000020402ca */ /* 0x010fd00000020000 */
[----:B------:R-:W-:-:S05]  /*260a0*/  @P0 PLOP3.LUT P0, PT, P1, PT, PT, 0x80, 0x0 ;  /* 0x000000000000081c */ /* 0x000fca0000f0f070 */
[----:B------:R-:W-:Y:S01]  /*260b0*/  @!P1 SYNCS.ARRIVE.TRANS64.RED.A0T1 RZ, [UR4+0x22800], RZ ;  /* 0x022800ffffff99a7 */ /* 0x000fe20008200404 */
[----:B------:R-:W-:Y:S07]  /*260c0*/  @!P1 ARRIVES.LDGSTSBAR.64.TRANSCNT [UR4+0x22800] ;  /* 0x02280000ff0099b0 */ /* 0x000fee0008000a84 */
[----:B------:R-:W-:Y:S05]  /*260d0*/  @P0 BRA.U.ANY `(.L_x_1737) ;  /* 0xfffffffd00e40947 */ /* 0x000fea000393ffff */
[----:B---3--:R-:W3:Y:S02]  /*260e0*/  LDL.LU R3, [R1+0x58] ;  /* 0x0000580001037983 */ /* 0x008ee40000300800 */
[----:B---3--:R-:W-:-:S05]  /*260f0*/  VIADD R3, R3, 0x1 ;  /* 0x0000000103037836 */ /* 0x008fca0000000000 */
        /* <DEDUP_REMOVED lines=9> */
[----:B-1-3--:R-:W-:Y:S05]  /*26190*/  @!P0 BRA `(.L_x_1739) ;  /* 0x00000050001c8947 */ /* 0x00afea0003800000 */
.L_x_1895:
[----:B------:R-:W-:Y:S05]  /*261a0*/  BSYNC B0 ;  /* 0x0000000000007941 */ /* 0x000fea0003800000 */
.L_x_1738:
[----:B------:R-:W3:Y:S04]  /*261b0*/  LDL.LU R3, [R1+0x48] ;  /* 0x0000480001037983 */ /* 0x000ee80000300800 */
[----:B-1----:R-:W4:Y:S01]  /*261c0*/  LDL R2, [R1+0x2c] ;  /* 0x00002c0001027983 */ /* 0x002f220000100800 */
[----:B---3--:R-:W-:-:S05]  /*261d0*/  VIADD R0, R3, 0xfffffffe ;  /* 0xfffffffe03007836 */ /* 0x008fca0000000000 */
[----:B----4-:R-:W-:-:S13]  /*261e0*/  ISETP.GE.AND P0, PT, R0, R2, PT ;  /* 0x000000020000720c */ /* 0x010fda0003f06270 */
[----:B------:R-:W-:Y:S05]  /*261f0*/  @!P0 BRA `(.L_x_1740) ;  /* 0x0000001000048947 */ /* 0x000fea0003800000 */
[----:B------:R1:W5:Y:S04]  /*26200*/  LDL.LU R6, [R1+0x4] ;  /* 0x0000040001067983 */ /* 0x0003680000300800 */
[----:B------:R1:W5:Y:S02]  /*26210*/  LDL.LU R7, [R1+0x10] ;  /* 0x0000100001077983 */ /* 0x0003640000300800 */
.L_x_1762:
[----:B------:R-:W3:Y:S01]  /*26220*/  LDL R2, [R1+0x24] ;  /* 0x0000240001027983 */ /* 0x000ee20000100800 */
[----:B-----5:R-:W-:Y:S01]  /*26230*/  VIADD R3, R6, 0x1 ;  /* 0x0000000106037836 */ /* 0x020fe20000000000 */
[----:B------:R-:W-:Y:S05]  /*26240*/  YIELD ;  /* 0x0000000000007946 */ /* 0x000fea0003800000 */
[C---:B------:R-:W-:Y:S01]  /*26250*/  ISETP.NE.AND P0, PT, R3.reuse, 0x2, PT ;  /* 0x000000020300780c */ /* 0x040fe20003f05270 */
[----:B------:R-:W-:Y:S03]  /*26260*/  BSSY B0, `(.L_x_1741) ;  /* 0x000008f000007945 */ /* 0x000fe60003800000 */
[----:B------:R-:W-:-:S02]  /*26270*/  SEL R10, R3, RZ, P0 ;  /* 0x000000ff030a7207 */ /* 0x000fc40000000000 */
[----:B---3--:R-:W-:Y:S02]  /*26280*/  LOP3.LUT P1, RZ, R2, 0x1, RZ, 0xc0, !PT ;  /* 0x0000000102ff7812 */ /* 0x008fe4000782c0ff */
        /* <DEDUP_REMOVED lines=10> */
[----:B------:R-:W4:Y:S01]  /*26330*/  LDL R12, [R1+0x28] ;  /* 0x00002800010c7983 */ /* 0x000f220000100800 */
[----:B--2---:R-:W2:Y:S01]  /*26340*/  LDC R5, c[0x0][0x43c] ;  /* 0x00010f00ff057b82 */ /* 0x004ea20000000800 */
[----:B------:R-:W-:Y:S02]  /*26350*/  ULDC.64 UR6, c[0x0][0x428] ;  /* 0x00010a0000067ab9 */ /* 0x000fe40000000a00 */
[----:B------:R-:W3:Y:S01]  /*26360*/  LDL R11, [R1+0x18] ;  /* 0x00001800010b7983 */ /* 0x000ee20000100800 */
[----:B--2---:R-:W-:-:S13]  /*26370*/  ISETP.NE.AND P0, PT, R5, 0x1, PT ;  /* 0x000000010500780c */ /* 0x004fda0003f05270 */
[----:B------:R-:W2:Y:S02]  /*26380*/  @P0 LDC.64 R2, c[0x0][0x440] ;  /* 0x00011000ff020b82 */ /* 0x000ea40000000a00 */
[----:B--2---:R-:W-:-:S04]  /*26390*/  @P0 IMAD.HI.U32 R4, R0, R2, RZ ;  /* 0x0000000200040227 */ /* 0x004fc800078e00ff */
[----:B------:R-:W-:Y:S01]  /*263a0*/  IMAD.MOV.U32 R2, RZ, RZ, R0 ;  /* 0x000000ffff027224 */ /* 0x000fe200078e0000 */
[----:B------:R-:W-:-:S04]  /*263b0*/  @P0 SHF.R.U32.HI R2, RZ, R3, R4 ;  /* 0x00000003ff020219 */ /* 0x000fc80000011604 */
[--C-:B------:R-:W-:Y:S01]  /*263c0*/  SHF.R.S32.HI R3, RZ, 0x1f, R2.reuse ;  /* 0x0000001fff037819 */ /* 0x100fe20000011402 */
[----:B------:R-:W-:-:S04]  /*263d0*/  IMAD.MOV R8, RZ, RZ, -R2 ;  /* 0x000000ffff087224 */ /* 0x000fc800078e0a02 */
[----:B------:R-:W-:Y:S02]  /*263e0*/  IMAD R8, R5, R8, R0 ;  /* 0x0000000805087224 */ /* 0x000fe400078e0200 */
[----:B----4-:R-:W-:-:S04]  /*263f0*/  IMAD R4, R12, UR6, RZ ;  /* 0x000000060c047c24 */ /* 0x010fc8000f8e02ff */
[C---:B---3--:R-:W-:Y:S02]  /*26400*/  IMAD R4, R11.reuse, UR7, R4 ;  /* 0x000000070b047c24 */ /* 0x048fe4000f8e0204 */
[----:B------:R-:W-:-:S04]  /*26410*/  IMAD.WIDE.U32 R2, R11, UR6, R2 ;  /* 0x000000060b027c25 */ /* 0x000fc8000f8e0002 */
[----:B------:R-:W-:Y:S01]  /*26420*/  IMAD.IADD R3, R4, 0x1, R3 ;  /* 0x0000000104037824 */ /* 0x000fe200078e0203 */
[----:B------:R-:W-:-:S04]  /*26430*/  LEA R4, P0, R2, UR4, 0x2 ;  /* 0x0000000402047c11 */ /* 0x000fc8000f8010ff */
[----:B------:R-:W-:-:S05]  /*26440*/  LEA.HI.X R5, R2, UR5, R3, 0x2, P0 ;  /* 0x0000000502057c11 */ /* 0x000fca00080f1403 */
[----:B------:R4:W5:Y:S04]  /*26450*/  LDG.E R17, desc[UR38][R4.64] ;  /* 0x0000002604117981 */ /* 0x000968000c1e1900 */
.L_x_1743:
[----:B------:R-:W2:Y:S01]  /*26460*/  LDL R2, [R1] ;  /* 0x0000000001027983 */ /* 0x000ea20000100800 */
[----:B------:R-:W4:Y:S02]  /*26470*/  S2R R3, SR_TID.X ;  /* 0x0000000000037919 */ /* 0x000f240000002100 */
[----:B----4-:R-:W-:Y:S01]  /*26480*/  LOP3.LUT R4, R3, 0x7f, RZ, 0xc0, !PT ;  /* 0x0000007f03047812 */ /* 0x010fe200078ec0ff */
[----:B------:R-:W-:Y:S03]  /*26490*/  BSSY B1, `(.L_x_1744) ;  /* 0x0000006000017945 */ /* 0x000fe60003800000 */
[----:B------:R-:W-:Y:S01]  /*264a0*/  ISETP.NE.AND P1, PT, R4, RZ, PT ;  /* 0x000000ff0400720c */ /* 0x000fe20003f25270 */
[----:B--2---:R-:W-:Y:S01]  /*264b0*/  IMAD R3, R10, 0x8, R2 ;  /* 0x000000080a037824 */ /* 0x004fe200078e0202 */
[----:B------:R-:W-:-:S04]  /*264c0*/  SHF.L.U32 R2, R9, 0x1f, RZ ;  /* 0x0000001f09027819 */ /* 0x000fc800000006ff */
[----:B------:R-:W2:Y:S02]  /*264d0*/  SYNCS.PHASECHK.TRANS64.TRYWAIT P0, [R3+URZ+0x22880], R2 ;  /* 0x02288002030075a7 */ /* 0x000ea4000800017f */
[----:B--2---:R-:W-:Y:S05]  /*264e0*/  @!P0 BRA `(.L_x_1745) ;  /* 0x0000004c00608947 */ /* 0x004fea0003800000 */
.L_x_1896:
[----:B------:R-:W-:Y:S05]  /*264f0*/  BSYNC B1 ;  /* 0x0000000000017941 */ /* 0x000fea0003800000 */
.L_x_1744:
        /* <DEDUP_REMOVED lines=9> */
.L_x_1747:
[----:B------:R-:W-:Y:S05]  /*26590*/  BSYNC B1 ;  /* 0x0000000000017941 */ /* 0x000fea0003800000 */
.L_x_1746:
[----:B---3--:R-:W3:Y:S04]  /*265a0*/  LDL R9, [R1] ;  /* 0x0000000001097983 */ /* 0x008ee80000100800 */
        /* <DEDUP_REMOVED lines=9> */
[----:B---3--:R-:W-:Y:S01]  /*26640*/  IMAD R5, R5, 0x4000, R9 ;  /* 0x0000400005057824 */ /* 0x008fe200078e0209 */
[----:B----4-:R-:W-:-:S03]  /*26650*/  LEA R4, R8, R4, 0x7 ;  /* 0x0000000408047211 */ /* 0x010fc600078e38ff */
[----:B------:R-:W-:Y:S02]  /*26660*/  VIADD R5, R5, 0x8400 ;  /* 0x0000840005057836 */ /* 0x000fe40000000000 */
[----:B------:R-:W-:-:S07]  /*26670*/  VIADD R8, R3, 0x22870 ;  /* 0x0002287003087836 */ /* 0x000fce0000000000 */
.L_x_1748:
[----:B------:R-:W-:-:S13]  /*26680*/  @P0 ELECT P2, URZ, PT ;  /* 0x00000000003f082f */ /* 0x000fda0003840000 */
[----:B-----5:R-:W-:Y:S02]  /*26690*/  @P2 R2UR UR13, R17 ;  /* 0x00000000110d22ca */ /* 0x020fe400000e0000 */
[----:B------:R-:W-:Y:S02]  /*266a0*/  @P2 R2UR UR12, R18 ;  /* 0x00000000120c22ca */ /* 0x000fe400000e0000 */
[----:B------:R-:W-:Y:S02]  /*266b0*/  @P2 R2UR UR11, R4 ;  /* 0x00000000040b22ca */ /* 0x000fe400000e0000 */
[----:B------:R-:W-:Y:S02]  /*266c0*/  @P2 R2UR UR9, R8 ;  /* 0x00000000080922ca */ /* 0x000fe400000e0000 */
[----:B------:R-:W-:Y:S02]  /*266d0*/  @P2 R2UR UR8, R5 ;  /* 0x00000000050822ca */ /* 0x000fe400000e0000 */
[----:B------:R-:W-:-:S02]  /*266e0*/  @P2 PLOP3.LUT P0, PT, P2, PT, PT, 0x8, 0x0 ;  /* 0x000000000000281c */ /* 0x000fc4000170e170 */
[----:B------:R-:W-:-:S09]  /*266f0*/  PLOP3.LUT P2, PT, PT, PT, PT, 0x8, 0x0 ;  /* 0x000000000000781c */ /* 0x000fd20003f4e170 */
[----:B------:R3:W-:Y:S02]  /*26700*/  UTMALDG.4D [UR8], [UR4], desc[UR6] ;  /* 0x00000608040075b4 */ /* 0x0007e40008019000 */
[----:B---3--:R-:W-:Y:S05]  /*26710*/  @P0 BRA.U.ANY `(.L_x_1748) ;  /* 0xfffffffd00d80947 */ /* 0x008fea000393ffff */
[----:B------:R-:W3:Y:S01]  /*26720*/  SYNCS.PHASECHK.TRANS64.TRYWAIT P0, [R3+URZ+0x22840], R2 ;  /* 0x02284002030075a7 */ /* 0x000ee2000800017f */
[----:B------:R-:W-:Y:S04]  /*26730*/  BSSY B1, `(.L_x_1749) ;  /* 0x0000002000017945 */ /* 0x000fe80003800000 */
[----:B---3--:R-:W-:Y:S05]  /*26740*/  @!P0 BRA `(.L_x_1750) ;  /* 0x0000004800dc8947 */ /* 0x008fea0003800000 */
.L_x_1897:
[----:B------:R-:W-:Y:S05]  /*26750*/  BSYNC B1 ;  /* 0x0000000000017941 */ /* 0x000fea0003800000 */
.L_x_1749:
[----:B------:R-:W-:Y:S01]  /*26760*/  BSSY B1, `(.L_x_1751) ;  /* 0x000000b000017945 */ /* 0x000fe20003800000 */
[----:B------:R-:W-:Y:S02]  /*26770*/  IMAD.MOV.U32 R8, RZ, RZ, 0x0 ;  /* 0x00000000ff087424 */ /* 0x000fe400078e00ff */
[----:B------:R-:W-:Y:S01]  /*26780*/  IMAD.MOV.U32 R9, RZ, RZ, 0x14f00000 ;  /* 0x14f00000ff097424 */ /* 0x000fe200078e00ff */
[----:B------:R-:W-:Y:S06]  /*26790*/  @P1 BRA `(.L_x_1752) ;  /* 0x00000000001c1947 */ /* 0x000fec0003800000 */
[----:B------:R-:W4:Y:S01]  /*267a0*/  S2R R5, SR_TID.X ;  /* 0x0000000000057919 */ /* 0x000f220000002100 */
[----:B--23--:R-:W-:-:S04]  /*267b0*/  IMAD.MOV.U32 R2, RZ, RZ, 0x6000 ;  /* 0x00006000ff027424 */ /* 0x00cfc800078e00ff */
[----:B------:R2:W-:Y:S01]  /*267c0*/  SYNCS.ARRIVE.TRANS64 RZ, [R3+URZ+0x22830], R2 ;  /* 0x0228300203ff79a7 */ /* 0x0005e2000800003f */
[----:B----4-:R-:W-:-:S04]  /*267d0*/  LOP3.LUT R5, R5, 0x1f, RZ, 0xc0, !PT ;  /* 0x0000001f05057812 */ /* 0x010fc800078ec0ff */
[----:B------:R-:W-:-:S13]  /*267e0*/  ISETP.NE.AND P0, PT, R5, RZ, PT ;  /* 0x000000ff0500720c */ /* 0x000fda0003f05270 */
[----:B--2---:R-:W-:Y:S05]  /*267f0*/  @!P0 BRA `(.L_x_1752) ;  /* 0x0000000000048947 */ /* 0x004fea0003800000 */
[----:B------:R-:W-:Y:S01]  /*26800*/  BPT.TRAP 0x1 ;  /* 0x000000040000795c */ /* 0x000fe20000300000 */
.L_x_1752:
[----:B------:R-:W-:Y:S05]  /*26810*/  BSYNC B1 ;  /* 0x0000000000017941 */ /* 0x000fea0003800000 */
.L_x_1751:
[----:B------:R-:W4:Y:S04]  /*26820*/  LDL R5, [R1] ;  /* 0x0000000001057983 */ /* 0x000f280000100800 */
[----:B--23--:R-:W4:Y:S01]  /*26830*/  LDL R2, [R1+0x4] ;  /* 0x0000040001027983 */ /* 0x00cf220000100800 */
[----:B------:R-:W-:Y:S01]  /*26840*/  R2UR UR10, R10 ;  /* 0x000000000a0a72ca */ /* 0x000fe200000e0000 */
[----:B------:R-:W-:Y:S01]  /*26850*/  UIADD3 UR4, UP0, UR42, 0x370, URZ ;  /* 0x000003702a047890 */ /* 0x000fe2000ff1e03f */
[----:B------:R-:W-:Y:S01]  /*26860*/  R2UR UR6, R8 ;  /* 0x00000000080672ca */ /* 0x000fe200000e0000 */
[----:B------:R-:W-:Y:S01]  /*26870*/  VIADD R3, R3, 0x22830 ;  /* 0x0002283003037836 */ /* 0x000fe20000000000 */
[----:B------:R-:W-:Y:S01]  /*26880*/  R2UR UR7, R9 ;  /* 0x00000000090772ca */ /* 0x000fe200000e0000 */
[----:B------:R-:W-:Y:S01]  /*26890*/  UIADD3.X UR5, URZ, UR43, URZ, UP0, !UPT ;  /* 0x0000002b3f057290 */ /* 0x000fe200087fe43f */
[----:B------:R-:W-:Y:S01]  /*268a0*/  PLOP3.LUT P0, PT, PT, PT, PT, 0x80, 0x0 ;  /* 0x000000000000781c */ /* 0x000fe20003f0f070 */
[----:B----4-:R-:W-:-:S04]  /*268b0*/  IMAD R2, R2, 0x6000, R5 ;  /* 0x0000600002027824 */ /* 0x010fc800078e0205 */
[----:B------:R-:W-:-:S08]  /*268c0*/  VIADD R5, R2, 0x16400 ;  /* 0x0001640002057836 */ /* 0x000fd00000000000 */
.L_x_1753:
        /* <DEDUP_REMOVED lines=10> */
[----:B------:R-:W-:Y:S01]  /*26970*/  R2UR UR6, R8 ;  /* 0x00000000080672ca */ /* 0x000fe200000e0000 */
[----:B------:R-:W-:Y:S01]  /*26980*/  VIADD R5, R2, 0x18400 ;  /* 0x0001840002057836 */ /* 0x000fe20000000000 */
[----:B------:R-:W-:Y:S01]  /*26990*/  R2UR UR7, R9 ;  /* 0x00000000090772ca */ /* 0x000fe200000e0000 */
[----:B------:R-:W-:Y:S01]  /*269a0*/  UMOV UR10, 0x40 ;  /* 0x00000040000a7882 */ /* 0x000fe20000000000 */
[----:B------:R-:W-:-:S13]  /*269b0*/  PLOP3.LUT P0, PT, PT, PT, PT, 0x80, 0x0 ;  /* 0x000000000000781c */ /* 0x000fda0003f0f070 */
.L_x_1754:
        /* <DEDUP_REMOVED lines=15> */
.L_x_1755:
        /* <DEDUP_REMOVED lines=9> */
[----:B----4-:R-:W-:Y:S05]  /*26b40*/  @P0 BRA.U.ANY `(.L_x_1755) ;  /* 0xfffffffd00d80947 */ /* 0x010fea000393ffff */
.L_x_1742:
[----:B------:R-:W-:Y:S05]  /*26b50*/  BSYNC B0 ;  /* 0x0000000000007941 */ /* 0x000fea0003800000 */
.L_x_1741:
[----:B------:R-:W-:-:S06]  /*26b60*/  UISETP.NE.AND UP0, UPT, UR37, 0x3, UPT ;  /* 0x000000032500788c */ /* 0x000fcc000bf05270 */
[----:B------:R-:W-:-:S13]  /*26b70*/  PLOP3.LUT P0, PT, PT, PT, UP0, 0x80, 0x0 ;  /* 0x000000000000781c */ /* 0x000fda0003f0f008 */
[----:B------:R-:W-:Y:S05]  /*26b80*/  @!P0 BRA `(.L_x_1756) ;  /* 0x0000000000048947 */ /* 0x000fea0003800000 */
[----:B------:R-:W-:Y:S01]  /*26b90*/  BPT.TRAP 0x1 ;  /* 0x000000040000795c */ /* 0x000fe20000300000 */
.L_x_1756:
[----:B------:R-:W4:Y:S01]  /*26ba0*/  LDL R3, [R1] ;  /* 0x0000000001037983 */ /* 0x000f220000100800 */
[----:B------:R-:W-:Y:S01]  /*26bb0*/  IMAD.U32 R2, RZ, RZ, UR41 ;  /* 0x00000029ff027e24 */ /* 0x000fe2000f8e00ff */
[----:B------:R-:W-:Y:S04]  /*26bc0*/  BSSY B0, `(.L_x_1757) ;  /* 0x0000007000007945 */ /* 0x000fe80003800000 */
[----:B------:R-:W-:Y:S02]  /*26bd0*/  ISETP.NE.AND P1, PT, R2, 0x3, PT ;  /* 0x000000030200780c */ /* 0x000fe40003f25270 */
[----:B------:R-:W-:-:S04]  /*26be0*/  LOP3.LUT R2, R7, 0x1, RZ, 0x3c, !PT ;  /* 0x0000000107027812 */ /* 0x000fc800078e3cff */
[----:B------:R-:W-:Y:S01]  /*26bf0*/  SHF.L.U32 R2, R2, 0x1f, RZ ;  /* 0x0000001f02027819 */ /* 0x000fe200000006ff */
[----:B----4-:R-:W-:-:S04]  /*26c00*/  IMAD R21, R6, 0x8, R3 ;  /* 0x0000000806157824 */ /* 0x010fc800078e0203 */
[----:B------:R-:W4:Y:S02]  /*26c10*/  SYNCS.PHASECHK.TRANS64.TRYWAIT P0, [R21+URZ+0x22870], R2 ;  /* 0x02287002150075a7 */ /* 0x000f24000800017f */
[----:B----4-:R-:W-:Y:S05]  /*26c20*/  @!P0 BRA `(.L_x_1758) ;  /* 0x0000004400b88947 */ /* 0x010fea0003800000 */
.L_x_1898:
[----:B------:R-:W-:Y:S05]  /*26c30*/  BSYNC B0 ;  /* 0x0000000000007941 */ /* 0x000fea0003800000 */
.L_x_1757:
[----:B------:R-:W-:Y:S05]  /*26c40*/  @!P1 BRA `(.L_x_1759) ;  /* 0x0000000000049947 */ /* 0x000fea0003800000 */
[----:B------:R-:W-:Y:S01]  /*26c50*/  BPT.TRAP 0x1 ;  /* 0x000000040000795c */ /* 0x000fe20000300000 */
.L_x_1759:
[----:B----4-:R-:W-:Y:S01]  /*26c60*/  SHF.L.U32 R2, R7, 0x1f, RZ ;  /* 0x0000001f07027819 */ /* 0x010fe200000006ff */
[----:B------:R-:W-:-:S03]  /*26c70*/  IMAD.SHL.U32 R3, R6, 0x4000, RZ ;  /* 0x0000400006037824 */ /* 0x000fc600078e00ff */
[----:B------:R-:W4:Y:S02]  /*26c80*/  SYNCS.PHASECHK.TRANS64.TRYWAIT P0, [R21+URZ+0x22860], R2 ;  /* 0x02286002150075a7 */ /* 0x000f24000800017f */
[----:B----4-:R-:W-:Y:S05]  /*26c90*/  @!P0 BRA `(.L_x_1760) ;  /* 0x0000004400b08947 */ /* 0x010fea0003800000 */
.L_x_1899:
[----:B------:R-:W4:Y:S04]  /*26ca0*/  LDL R4, [R1+0x38] ;  /* 0x0000380001047983 */ /* 0x000f280000100800 */
[----:B------:R-:W2:Y:S04]  /*26cb0*/  LDL R12, [R1] ;  /* 0x00000000010c7983 */ /* 0x000ea80000100800 */
[----:B------:R-:W3:Y:S04]  /*26cc0*/  LDL R14, [R1+0x20] ;  /* 0x00002000010e7983 */ /* 0x000ee80000100800 */
[----:B------:R-:W3:Y:S04]  /*26cd0*/  LDL R13, [R1+0x34] ;  /* 0x00003400010d7983 */ /* 0x000ee80000100800 */
[----:B------:R0:W-:Y:S04]  /*26ce0*/  STL [R1+0x5c], R0 ;  /* 0x00005c0001007387 */ /* 0x0001e80000100800 */
[----:B0-----:R-:W3:Y:S01]  /*26cf0*/  LDL R0, [R1+0x1c] ;  /* 0x00001c0001007983 */ /* 0x001ee20000100800 */
[----:B------:R-:W-:Y:S05]  /*26d00*/  WARPSYNC.ALL ;  /* 0x0000000000007948 */ /* 0x000fea0003800000 */
[----:B----4-:R-:W-:-:S05]  /*26d10*/  LOP3.LUT R2, R3, R4, RZ, 0xfc, !PT ;  /* 0x0000000403027212 */ /* 0x010fca00078efcff */
[----:B--2---:R-:W-:-:S05]  /*26d20*/  IMAD.IADD R2, R12, 0x1, R2 ;  /* 0x000000010c027824 */ /* 0x004fca00078e0202 */
[----:B------:R-:W0:Y:S01]  /*26d30*/  LDSM.16.MT88.4 R4, [R2+0x8400] ;  /* 0x008400000204783b */ /* 0x000e220000004200 */
[----:B---3--:R-:W-:Y:S01]  /*26d40*/  IMAD.IADD R20, R14, 0x1, R2 ;  /* 0x000000010e147824 */ /* 0x008fe200078e0202 */
[----:B------:R-:W-:Y:S02]  /*26d50*/  IADD3 R3, R12, R3, R13 ;  /* 0x000000030c037210 */ /* 0x000fe40007ffe00d */
        /* <DEDUP_REMOVED lines=17> */
[----:B------:R-:W-:-:S05]  /*26e70*/  IADD3 R11, R0, 0x400, R3 ;  /* 0x00000400000b7810 */ /* 0x000fca0007ffe003 */
[----:B------:R2:W-:Y:S02]  /*26e80*/  STSM.16.M88.4 [R11], R12 ;  /* 0x0000000c0b007844 */ /* 0x0005e40000000200 */
[----:B--2---:R-:W-:Y:S02]  /*26e90*/  IADD3 R15, R0, 0x400, R3 ;  /* 0x00000400000f7810 */ /* 0x004fe40007ffe003 */
[C-C-:B0-----:R-:W-:Y:S02]  /*26ea0*/  PRMT R8, R4.reuse, 0x6420, R5.reuse ;  /* 0x0000642004087816 */ /* 0x141fe40000000005 */
[----:B------:R-:W-:Y:S02]  /*26eb0*/  PRMT R9, R4, 0x7531, R5 ;  /* 0x0000753104097816 */ /* 0x000fe40000000005 */
[C-C-:B------:R-:W-:Y:S02]  /*26ec0*/  PRMT R10, R6.reuse, 0x6420, R7.reuse ;  /* 0x00006420060a7816 */ /* 0x140fe40000000007 */
[----:B------:R-:W-:-:S05]  /*26ed0*/  PRMT R11, R6, 0x7531, R7 ;  /* 0x00007531060b7816 */ /* 0x000fca0000000007 */
[----:B------:R0:W-:Y:S04]  /*26ee0*/  STSM.16.M88.4 [R15+0x2000], R8 ;  /* 0x002000080f007844 */ /* 0x0001e80000000200 */
[----:B------:R-:W2:Y:S04]  /*26ef0*/  LDSM.16.MT88.4 R4, [R2+0xa400] ;  /* 0x00a400000204783b */ /* 0x000ea80000004200 */
[----:B0-----:R-:W3:Y:S01]  /*26f00*/  LDL R11, [R1+0x20] ;  /* 0x00002000010b7983 */ /* 0x001ee20000100800 */
[C-C-:B--2---:R-:W-:Y:S02]  /*26f10*/  PRMT R12, R4.reuse, 0x6420, R5.reuse ;  /* 0x00006420040c7816 */ /* 0x144fe40000000005 */
[----:B------:R-:W-:-:S02]  /*26f20*/  PRMT R13, R4, 0x7531, R5 ;  /* 0x00007531040d7816 */ /* 0x000fc40000000005 */
[C-C-:B------:R-:W-:Y:S02]  /*26f30*/  PRMT R14, R6.reuse, 0x6420, R7.reuse ;  /* 0x00006420060e7816 */ /* 0x140fe40000000007 */
[----:B------:R-:W-:Y:S02]  /*26f40*/  PRMT R15, R6, 0x7531, R7 ;  /* 0x00007531060f7816 */ /* 0x000fe40000000007 */
[----:B------:R-:W0:Y:S02]  /*26f50*/  LDSM.16.MT88.4 R4, [R20+0xa400] ;  /* 0x00a400001404783b */ /* 0x000e240000004200 */
[C-C-:B0-----:R-:W-:Y:S02]  /*26f60*/  PRMT R8, R4.reuse, 0x6420, R5.reuse ;  /* 0x0000642004087816 */ /* 0x141fe40000000005 */
[----:B------:R-:W-:Y:S02]  /*26f70*/  PRMT R9, R4, 0x7531, R5 ;  /* 0x0000753104097816 */ /* 0x000fe40000000005 */
[----:B------:R-:W-:-:S02]  /*26f80*/  PRMT R10, R6, 0x6420, R7 ;  /* 0x00006420060a7816 */ /* 0x000fc40000000007 */
[----:B---3--:R-:W-:Y:S02]  /*26f90*/  IADD3 R3, R11, 0x400, R3 ;  /* 0x000004000b037810 */ /* 0x008fe40007ffe003 */
[----:B------:R-:W-:-:S03]  /*26fa0*/  PRMT R11, R6, 0x7531, R7 ;  /* 0x00007531060b7816 */ /* 0x000fc60000000007 */
[----:B------:R-:W-:Y:S04]  /*26fb0*/  STSM.16.M88.4 [R3], R12 ;  /* 0x0000000c03007844 */ /* 0x000fe80000000200 */
[----:B------:R0:W-:Y:S04]  /*26fc0*/  STSM.16.M88.4 [R3+0x2000], R8 ;  /* 0x0020000803007844 */ /* 0x0001e80000000200 */
[----:B------:R-:W2:Y:S01]  /*26fd0*/  LDSM.16.MT88.4 R4, [R2+0xb400] ;  /* 0x00b400000204783b */ /* 0x000ea20000004200 */
[----:B0-----:R-:W-:-:S03]  /*26fe0*/  IMAD.IADD R3, R0, 0x1, R3 ;  /* 0x0000000100037824 */ /* 0x001fc600078e0203 */
[----:B------:R0:W5:Y:S01]  /*26ff0*/  LDL.LU R0, [R1+0x5c] ;  /* 0x00005c0001007983 */ /* 0x0001620000300800 */
[C-C-:B--2---:R-:W-:Y:S02]  /*27000*/  PRMT R12, R4.reuse, 0x6420, R5.reuse ;  /* 0x00006420040c7816 */ /* 0x144fe40000000005 */
[----:B------:R-:W-:Y:S02]  /*27010*/  PRMT R13, R4, 0x7531, R5 ;  /* 0x00007531040d7816 */ /* 0x000fe40000000005 */
[C-C-:B------:R-:W-:Y:S02]  /*27020*/  PRMT R14, R6.reuse, 0x6420, R7.reuse ;  /* 0x00006420060e7816 */ /* 0x140fe40000000007 */
[----:B------:R-:W-:Y:S02]  /*27030*/  PRMT R15, R6, 0x7531, R7 ;  /* 0x00007531060f7816 */ /* 0x000fe40000000007 */
[----:B------:R-:W2:Y:S04]  /*27040*/  LDSM.16.MT88.4 R4, [R20+0xb400] ;  /* 0x00b400001404783b */ /* 0x000ea80000004200 */
[----:B------:R0:W-:Y:S01]  /*27050*/  STSM.16.M88.4 [R3], R12 ;  /* 0x0000000c03007844 */ /* 0x0001e20000000200 */
[----:B--2---:R-:W-:-:S02]  /*27060*/  PRMT R8, R4, 0x6420, R5 ;  /* 0x0000642004087816 */ /* 0x004fc40000000005 */
        /* <DEDUP_REMOVED lines=12> */
.L_x_1761:
[----:B------:R-:W0:Y:S01]  /*27130*/  S2R R2, SR_TID.X ;  /* 0x0000000000027919 */ /* 0x000e220000002100 */
[----:B--2---:R2:W-:Y:S01]  /*27140*/  SYNCS.ARRIVE.TRANS64.A1T0 RZ, [R21+URZ+0x22850], RZ ;  /* 0x022850ff15ff79a7 */ /* 0x0045e2000810003f */
[----:B------:R3:W5:Y:S04]  /*27150*/  LDL R6, [R1+0x4] ;  /* 0x0000040001067983 */ /* 0x0007680000100800 */
[----:B------:R3:W5:Y:S01]  /*27160*/  LDL R7, [R1+0x10] ;  /* 0x0000100001077983 */ /* 0x0007620000100800 */
[----:B0-----:R-:W-:-:S03]  /*27170*/  LOP3.LUT R3, R2, 0x7f, RZ, 0xc0, !PT ;  /* 0x0000007f02037812 */ /* 0x001fc600078ec0ff */
[----:B------:R-:W4:Y:S01]  /*27180*/  LDL R2, [R1+0x2c] ;  /* 0x00002c0001027983 */ /* 0x000f220000100800 */
[----:B------:R-:W-:Y:S01]  /*27190*/  BAR.SYNC.DEFER_BLOCKING 0x2, 0x80 ;  /* 0x0082000000007b1d */ /* 0x000fe20000010000 */
[----:B------:R-:W-:-:S13]  /*271a0*/  ISETP.NE.AND P0, PT, R3, RZ, PT ;  /* 0x000000ff0300720c */ /* 0x000fda0003f05270 */
[----:B--2---:R-:W-:-:S05]  /*271b0*/  @!P0 VIADD R21, R21, 0x22880 ;  /* 0x0002288015158836 */ /* 0x004fca0000000000 */
[----:B------:R-:W-:-:S04]  /*271c0*/  @!P0 PRMT R21, RZ, 0x654, R21 ;  /* 0x00000654ff158816 */ /* 0x000fc80000000015 */
[----:B------:R3:W-:Y:S01]  /*271d0*/  @!P0 SYNCS.ARRIVE.TRANS64.RED.A1T0 RZ, [R21+URZ], RZ ;  /* 0x000000ff15ff89a7 */ /* 0x0007e2000810043f */
[C---:B----45:R-:W-:Y:S01]  /*271e0*/  ISETP.GT.AND P0, PT, R0.reuse, R2, PT ;  /* 0x000000020000720c */ /* 0x070fe20003f04270 */
[----:B------:R-:W-:-:S12]  /*271f0*/  VIADD R0, R0, 0xffffffff ;  /* 0xffffffff00007836 */ /* 0x000fd80000000000 */
[----:B---3--:R-:W-:Y:S05]  /*27200*/  @P0 BRA `(.L_x_1762) ;  /* 0xfffffff000040947 */ /* 0x008fea000383ffff */
.L_x_1740:
[----:B------:R-:W3:Y:S01]  /*27210*/  S2R R2, SR_TID.X ;  /* 0x0000000000027919 */ /* 0x000ee20000002100 */
[----:B------:R-:W-:Y:S01]  /*27220*/  BSSY B0, `(.L_x_1763) ;  /* 0x0000010000007945 */ /* 0x000fe20003800000 */
[----:B---3--:R-:W-:-:S04]  /*27230*/  LOP3.LUT R2, R2, 0x7f, RZ, 0xc0, !PT ;  /* 0x0000007f02027812 */ /* 0x008fc800078ec0ff */
[----:B------:R-:W-:-:S13]  /*27240*/  ISETP.NE.AND P0, PT, R2, RZ, PT ;  /* 0x000000ff0200720c */ /* 0x000fda0003f05270 */
[----:B------:R-:W-:Y:S05]  /*27250*/  @P0 BRA `(.L_x_1764) ;  /* 0x0000000000300947 */ /* 0x000fea0003800000 */
[----:B------:R-:W3:Y:S01]  /*27260*/  S2R R2, SR_LANEID ;  /* 0x0000000000027919 */ /* 0x000ee20000000000 */
[----:B------:R-:W-:Y:S01]  /*27270*/  VOTEU.ANY UR4, UPT, PT ;  /* 0x0000000000047886 */ /* 0x000fe200038e0100 */
[----:B--2---:R-:W2:Y:S01]  /*27280*/  LDC.64 R4, c[0x0][0xc60] ;  /* 0x00031800ff047b82 */ /* 0x004ea20000000a00 */
[----:B------:R-:W3:Y:S02]  /*27290*/  FLO.U32 R0, UR4 ;  /* 0x0000000400007d00 */ /* 0x000ee400080e0000 */
[----:B---3--:R-:W-:-:S06]  /*272a0*/  ISETP.EQ.U32.AND P1, PT, R0, R2, PT ;  /* 0x000000020000720c */ /* 0x008fcc0003f22070 */
[----:B------:R-:W2:Y:S07]  /*272b0*/  POPC R2, UR4 ;  /* 0x0000000400027d09 */ /* 0x000eae0008000000 */
[----:B--2---:R-:W2:Y:S04]  /*272c0*/  @P1 ATOMG.E.ADD.STRONG.GPU PT, R2, desc[UR38][R4.64], R2 ;  /* 0x00000002040219a8 */ /* 0x004ea800081ee1e6 */
[----:B--2---:R2:W3:Y:S02]  /*272d0*/  SHFL.IDX PT, R2, R2, R0, 0x1f ;  /* 0x00001f0002027589 */ /* 0x0044e400000e0000 */
[----:B--2---:R-:W2:Y:S02]  /*272e0*/  S2R R0, SR_LTMASK ;  /* 0x0000000000007919 */ /* 0x004ea40000003900 */
[----:B--2---:R-:W-:-:S06]  /*272f0*/  LOP3.LUT R0, R0, UR4, RZ, 0xc0, !PT ;  /* 0x0000000400007c12 */ /* 0x004fcc000f8ec0ff */
[----:B------:R-:W3:Y:S02]  /*27300*/  POPC R0, R0 ;  /* 0x0000000000007309 */ /* 0x000ee40000000000 */
[----:B---3--:R-:W-:-:S07]  /*27310*/  IADD3 R16, R2, UR40, R0 ;  /* 0x0000002802107c10 */ /* 0x008fce000fffe000 */
.L_x_1764:
[----:B------:R-:W-:Y:S05]  /*27320*/  BSYNC B0 ;  /* 0x0000000000007941 */ /* 0x000fea0003800000 */
.L_x_1763:
[----:B------:R-:W-:-:S06]  /*27330*/  UISETP.NE.AND UP0, UPT, UR37, 0x3, UPT ;  /* 0x000000032500788c */ /* 0x000fcc000bf05270 */
[----:B------:R-:W-:-:S13]  /*27340*/  PLOP3.LUT P1, PT, PT, PT, UP0, 0x80, 0x0 ;  /* 0x000000000000781c */ /* 0x000fda0003f2f008 */
[----:B------:R-:W-:Y:S05]  /*27350*/  @!P1 BRA `(.L_x_1765) ;  /* 0x0000000000049947 */ /* 0x000fea0003800000 */
[----:B------:R-:W-:Y:S01]  /*27360*/  BPT.TRAP 0x1 ;  /* 0x000000040000795c */ /* 0x000fe20000300000 */
.L_x_1765:
[----:B------:R-:W3:Y:S04]  /*27370*/  LDL R4, [R1+0x10] ;  /* 0x0000100001047983 */ /* 0x000ee80000100800 */
[----:B------:R-:W4:Y:S04]  /*27380*/  LDL R3, [R1] ;  /* 0x0000000001037983 */ /* 0x000f280000100800 */
[----:B------:R-:W4:Y:S01]  /*27390*/  LDL R2, [R1+0x4] ;  /* 0x0000040001027983 */ /* 0x000f220000100800 */
[----:B------:R-:W-:Y:S01]  /*273a0*/  IMAD.U32 R0, RZ, RZ, UR41 ;  /* 0x00000029ff007e24 */ /* 0x000fe2000f8e00ff */
[----:B------:R-:W-:Y:S04]  /*273b0*/  BSSY B0, `(.L_x_1766) ;  /* 0x0000007000007945 */ /* 0x000fe80003800000 */
[----:B------:R-:W-:-:S02]  /*273c0*/  ISETP.NE.AND P2, PT, R0, 0x3, PT ;  /* 0x000000030000780c */ /* 0x000fc40003f45270 */
[----:B---3--:R-:W-:-:S04]  /*273d0*/  LOP3.LUT R0, R4, 0x1, RZ, 0x3c, !PT ;  /* 0x0000000104007812 */ /* 0x008fc800078e3cff */
[----:B------:R-:W-:Y:S02]  /*273e0*/  SHF.L.U32 R0, R0, 0x1f, RZ ;  /* 0x0000001f00007819 */ /* 0x000fe400000006ff */
[----:B----4-:R-:W-:-:S04]  /*273f0*/  LEA R17, R2, R3, 0x3 ;  /* 0x0000000302117211 */ /* 0x010fc800078e18ff */
[----:B------:R-:W3:Y:S02]  /*27400*/  SYNCS.PHASECHK.TRANS64.TRYWAIT P1, [R17+URZ+0x22870], R0 ;  /* 0x02287000110075a7 */ /* 0x000ee4000802017f */
[----:B---3--:R-:W-:Y:S05]  /*27410*/  @!P1 BRA `(.L_x_1767) ;  /* 0x0000003c00e49947 */ /* 0x008fea0003800000 */
.L_x_1900:
[----:B------:R-:W-:Y:S05]  /*27420*/  BSYNC B0 ;  /* 0x0000000000007941 */ /* 0x000fea0003800000 */
.L_x_1766:
[----:B------:R-:W-:Y:S05]  /*27430*/  @!P2 BRA `(.L_x_1768) ;  /* 0x000000000004a947 */ /* 0x000fea0003800000 */
[----:B------:R-:W-:Y:S01]  /*27440*/  BPT.TRAP 0x1 ;  /* 0x000000040000795c */ /* 0x000fe20000300000 */
.L_x_1768:
[----:B---3--:R-:W3:Y:S02]  /*27450*/  LDL R0, [R1+0x10] ;  /* 0x0000100001007983 */ /* 0x008ee40000100800 */
[----:B---3--:R-:W-:-:S04]  /*27460*/  SHF.L.U32 R0, R0, 0x1f, RZ ;  /* 0x0000001f00007819 */ /* 0x008fc800000006ff */
[----:B------:R-:W3:Y:S02]  /*27470*/  SYNCS.PHASECHK.TRANS64.TRYWAIT P1, [R17+URZ+0x22860], R0 ;  /* 0x02286000110075a7 */ /* 0x000ee4000802017f */
[----:B---3--:R-:W-:Y:S05]  /*27480*/  @!P1 BRA `(.L_x_1769) ;  /* 0x0000003c00dc9947 */ /* 0x008fea0003800000 */
.L_x_1901:
[----:B------:R-:W4:Y:S04]  /*27490*/  LDL R2, [R1+0x4] ;  /* 0x0000040001027983 */ /* 0x000f280000100800 */
[----:B------:R-:W3:Y:S04]  /*274a0*/  LDL R3, [R1+0x38] ;  /* 0x0000380001037983 */ /* 0x000ee80000100800 */
[----:B------:R-:W2:Y:S04]  /*274b0*/  LDL R13, [R1] ;  /* 0x00000000010d7983 */ /* 0x000ea80000100800 */
[----:B------:R-:W2:Y:S04]  /*274c0*/  LDL R12, [R1+0x20] ;  /* 0x00002000010c7983 */ /* 0x000ea80000100800 */
[----:B------:R-:W2:Y:S01]  /*274d0*/  LDL R14, [R1+0x34] ;  /* 0x00003400010e7983 */ /* 0x000ea20000100800 */
[----:B------:R-:W-:Y:S05]  /*274e0*/  WARPSYNC.ALL ;  /* 0x0000000000007948 */ /* 0x000fea0003800000 */
[----:B----4-:R-:W-:-:S05]  /*274f0*/  IMAD.SHL.U32 R2, R2, 0x4000, RZ ;  /* 0x0000400002027824 */ /* 0x010fca00078e00ff */
[----:B---3--:R-:W-:-:S05]  /*27500*/  LOP3.LUT R0, R2, R3, RZ, 0xfc, !PT ;  /* 0x0000000302007212 */ /* 0x008fca00078efcff */
[----:B--2---:R-:W-:-:S05]  /*27510*/  IMAD.IADD R0, R13, 0x1, R0 ;  /* 0x000000010d007824 */ /* 0x004fca00078e0200 */
[----:B------:R-:W2:Y:S01]  /*27520*/  LDSM.16.MT88.4 R4, [R0+0x8400] ;  /* 0x008400000004783b */ /* 0x000ea20000004200 */
[----:B------:R-:W-:Y:S01]  /*27530*/  IMAD.IADD R3, R12, 0x1, R0 ;  /* 0x000000010c037824 */ /* 0x000fe200078e0200 */
[----:B------:R-:W-:Y:S02]  /*27540*/  IADD3 R2, R13, R2, R14 ;  /* 0x000000020d027210 */ /* 0x000fe40007ffe00e */
[C-C-:B--2--5:R-:W-:Y:S02]  /*27550*/  PRMT R8, R4.reuse, 0x6420, R5.reuse ;  /* 0x0000642004087816 */ /* 0x164fe40000000005 */
[----:B------:R-:W-:Y:S02]  /*27560*/  PRMT R9, R4, 0x7531, R5 ;  /* 0x0000753104097816 */ /* 0x000fe40000000005 */
[C-C-:B------:R-:W-:Y:S02]  /*27570*/  PRMT R10, R6.reuse, 0x6420, R7.reuse ;  /* 0x00006420060a7816 */ /* 0x140fe40000000007 */
[----:B------:R-:W-:-:S02]  /*27580*/  PRMT R11, R6, 0x7531, R7 ;  /* 0x00007531060b7816 */ /* 0x000fc40000000007 */
[----:B------:R-:W2:Y:S04]  /*27590*/  LDSM.16.MT88.4 R4, [R3+0x8400] ;  /* 0x008400000304783b */ /* 0x000ea80000004200 */
[----:B------:R2:W-:Y:S02]  /*275a0*/  STSM.16.M88.4 [R2+0x400], R8 ;  /* 0x0004000802007844 */ /* 0x0005e40000000200 */
[C-C-:B--2---:R-:W-:Y:S02]  /*275b0*/  PRMT R8, R4.reuse, 0x6420, R5.reuse ;  /* 0x0000642004087816 */ /* 0x144fe40000000005 */
[----:B------:R-:W-:Y:S02]  /*275c0*/  PRMT R9, R4, 0x7531, R5 ;  /* 0x0000753104097816 */ /* 0x000fe40000000005 */
[----:B------:R-:W-:-:S02]  /*275d0*/  PRMT R10, R6, 0x6420, R7 ;  /* 0x00006420060a7816 */ /* 0x000fc40000000007 */
[----:B------:R-:W-:-:S05]  /*275e0*/  PRMT R11, R6, 0x7531, R7 ;  /* 0x00007531060b7816 */ /* 0x000fca0000000007 */
[----:B------:R2:W-:Y:S04]  /*275f0*/  STSM.16.M88.4 [R2+0x2400], R8 ;  /* 0x0024000802007844 */ /* 0x0005e80000000200 */
[----:B------:R-:W3:Y:S04]  /*27600*/  LDSM.16.MT88.4 R4, [R0+0x9400] ;  /* 0x009400000004783b */ /* 0x000ee80000004200 */
[----:B--2---:R-:W2:Y:S01]  /*27610*/  LDL R11, [R1+0x1c] ;  /* 0x00001c00010b7983 */ /* 0x004ea20000100800 */
[----:B------:R-:W-:Y:S01]  /*27620*/  IMAD.MOV.U32 R10, RZ, RZ, R12 ;  /* 0x000000ffff0a7224 */ /* 0x000fe200078e000c */
[----:B---3--:R-:W-:-:S02]  /*27630*/  PRMT R12, R4, 0x6420, R5 ;  /* 0x00006420040c7816 */ /* 0x008fc40000000005 */
[----:B------:R-:W-:Y:S02]  /*27640*/  PRMT R13, R4, 0x7531, R5 ;  /* 0x00007531040d7816 */ /* 0x000fe40000000005 */
[C-C-:B------:R-:W-:Y:S02]  /*27650*/  PRMT R14, R6.reuse, 0x6420, R7.reuse ;  /* 0x00006420060e7816 */ /* 0x140fe40000000007 */
[----:B------:R-:W-:Y:S02]  /*27660*/  PRMT R15, R6, 0x7531, R7 ;  /* 0x00007531060f7816 */ /* 0x000fe40000000007 */
[----:B------:R-:W3:Y:S02]  /*27670*/  LDSM.16.MT88.4 R4, [R3+0x9400] ;  /* 0x009400000304783b */ /* 0x000ee40000004200 */
[C-C-:B---3--:R-:W-:Y:S02]  /*27680*/  PRMT R8, R4.reuse, 0x6420, R5.reuse ;  /* 0x0000642004087816 */ /* 0x148fe40000000005 */
[----:B------:R-:W-:-:S02]  /*27690*/  PRMT R9, R4, 0x7531, R5 ;  /* 0x0000753104097816 */ /* 0x000fc40000000005 */
[----:B--2---:R-:W-:-:S05]  /*276a0*/  IADD3 R18, R11, 0x400, R2 ;  /* 0x000004000b127810 */ /* 0x004fca0007ffe002 */
[----:B------:R2:W-:Y:S02]  /*276b0*/  STSM.16.M88.4 [R18], R12 ;  /* 0x0000000c12007844 */ /* 0x0005e40000000200 */
[----:B--2---:R-:W-:Y:S01]  /*276c0*/  IMAD.MOV.U32 R14, RZ, RZ, R10 ;  /* 0x000000ffff0e7224 */ /* 0x004fe200078e000a */
[C---:B------:R-:W-:Y:S01]  /*276d0*/  PRMT R10, R6.reuse, 0x6420, R7 ;  /* 0x00006420060a7816 */ /* 0x040fe20000000007 */
[----:B------:R-:W-:Y:S01]  /*276e0*/  IMAD.MOV.U32 R15, RZ, RZ, R11 ;  /* 0x000000ffff0f7224 */ /* 0x000fe200078e000b */
[----:B------:R-:W-:-:S05]  /*276f0*/  PRMT R11, R6, 0x7531, R7 ;  /* 0x00007531060b7816 */ /* 0x000fca0000000007 */
[----:B------:R2:W-:Y:S04]  /*27700*/  STSM.16.M88.4 [R18+0x2000], R8 ;  /* 0x0020000812007844 */ /* 0x0005e80000000200 */
[----:B------:R-:W3:Y:S01]  /*27710*/  LDSM.16.MT88.4 R4, [R0+0xa400] ;  /* 0x00a400000004783b */ /* 0x000ee20000004200 */
[----:B--2---:R-:W-:Y:S02]  /*27720*/  IMAD.MOV.U32 R11, RZ, RZ, R14 ;  /* 0x000000ffff0b7224 */ /* 0x004fe400078e000e */
[----:B------:R-:W-:Y:S01]  /*27730*/  IMAD.MOV.U32 R18, RZ, RZ, R15 ;  /* 0x000000ffff127224 */ /* 0x000fe200078e000f */
[C-C-:B---3--:R-:W-:Y:S02]  /*27740*/  PRMT R12, R4.reuse, 0x6420, R5.reuse ;  /* 0x00006420040c7816 */ /* 0x148fe40000000005 */
[----:B------:R-:W-:-:S02]  /*27750*/  PRMT R13, R4, 0x7531, R5 ;  /* 0x00007531040d7816 */ /* 0x000fc40000000005 */
[C-C-:B------:R-:W-:Y:S02]  /*27760*/  PRMT R14, R6.reuse, 0x6420, R7.reuse ;  /* 0x00006420060e7816 */ /* 0x140fe40000000007 */
[----:B------:R-:W-:Y:S02]  /*27770*/  PRMT R15, R6, 0x7531, R7 ;  /* 0x00007531060f7816 */ /* 0x000fe40000000007 */
[----:B------:R-:W2:Y:S01]  /*27780*/  LDSM.16.MT88.4 R4, [R3+0xa400] ;  /* 0x00a400000304783b */ /* 0x000ea20000004200 */
[----:B------:R-:W-:-:S05]  /*27790*/  IADD3 R2, R11, 0x400, R2 ;  /* 0x000004000b027810 */ /* 0x000fca0007ffe002 */
[----:B------:R-:W-:Y:S01]  /*277a0*/  STSM.16.M88.4 [R2], R12 ;  /* 0x0000000c02007844 */ /* 0x000fe20000000200 */
[C-C-:B--2---:R-:W-:Y:S02]  /*277b0*/  PRMT R8, R4.reuse, 0x6420, R5.reuse ;  /* 0x0000642004087816 */ /* 0x144fe40000000005 */
[----:B------:R-:W-:Y:S02]  /*277c0*/  PRMT R9, R4, 0x7531, R5 ;  /* 0x0000753104097816 */ /* 0x000fe40000000005 */
[C-C-:B------:R-:W-:Y:S02]  /*277d0*/  PRMT R10, R6.reuse, 0x6420, R7.reuse ;  /* 0x00006420060a7816 */ /* 0x140fe40000000007 */
[----:B------:R-:W-:-:S05]  /*277e0*/  PRMT R11, R6, 0x7531, R7 ;  /* 0x00007531060b7816 */ /* 0x000fca0000000007 */
[----:B------:R-:W-:Y:S04]  /*277f0*/  STSM.16.M88.4 [R2+0x2000], R8 ;  /* 0x0020000802007844 */ /* 0x000fe80000000200 */
[----:B------:R-:W2:Y:S02]  /*27800*/  LDSM.16.MT88.4 R4, [R0+0xb400] ;  /* 0x00b400000004783b */ /* 0x000ea40000004200 */
[C-C-:B--2---:R-:W-:Y:S02]  /*27810*/  PRMT R12, R4.reuse, 0x6420, R5.reuse ;  /* 0x00006420040c7816 */ /* 0x144fe40000000005 */
[----:B------:R-:W-:Y:S02]  /*27820*/  PRMT R13, R4, 0x7531, R5 ;  /* 0x00007531040d7816 */ /* 0x000fe40000000005 */
[----:B------:R-:W-:-:S02]  /*27830*/  PRMT R14, R6, 0x6420, R7 ;  /* 0x00006420060e7816 */ /* 0x000fc40000000007 */
[----:B------:R-:W-:Y:S02]  /*27840*/  PRMT R15, R6, 0x7531, R7 ;  /* 0x00007531060f7816 */ /* 0x000fe40000000007 */
[----:B------:R-:W2:Y:S01]  /*27850*/  LDSM.16.MT88.4 R4, [R3+0xb400] ;  /* 0x00b400000304783b */ /* 0x000ea20000004200 */
[----:B------:R-:W-:-:S05]  /*27860*/  IMAD.IADD R2, R18, 0x1, R2 ;  /* 0x0000000112027824 */ /* 0x000fca00078e0202 */
[----:B------:R3:W-:Y:S01]  /*27870*/  STSM.16.M88.4 [R2], R12 ;  /* 0x0000000c02007844 */ /* 0x0007e20000000200 */
        /* <DEDUP_REMOVED lines=13> */
.L_x_1770:
[----:B------:R-:W4:Y:S01]  /*27950*/  LDL.LU R0, [R1+0x4] ;  /* 0x0000040001007983 */ /* 0x000f220000300800 */
[----:B--2---:R2:W-:Y:S03]  /*27960*/  SYNCS.ARRIVE.TRANS64.A1T0 RZ, [R17+URZ+0x22850], RZ ;  /* 0x022850ff11ff79a7 */ /* 0x0045e6000810003f */
[----:B------:R-:W5:Y:S01]  /*27970*/  LDL.LU R3, [R1+0x10] ;  /* 0x0000100001037983 */ /* 0x000f620000300800 */
[----:B--2---:R-:W-:-:S05]  /*27980*/  @!P0 VIADD R17, R17, 0x22880 ;  /* 0x0002288011118836 */ /* 0x004fca0000000000 */
[----:B------:R-:W-:Y:S01]  /*27990*/  @!P0 PRMT R17, RZ, 0x654, R17 ;  /* 0x00000654ff118816 */ /* 0x000fe20000000011 */
[----:B------:R-:W-:Y:S06]  /*279a0*/  BAR.SYNC.DEFER_BLOCKING 0x2, 0x80 ;  /* 0x0082000000007b1d */ /* 0x000fec0000010000 */
[----:B------:R2:W-:Y:S01]  /*279b0*/  @!P0 SYNCS.ARRIVE.TRANS64.RED.A1T0 RZ, [R17+URZ], RZ ;  /* 0x000000ff11ff89a7 */ /* 0x0005e2000810043f */
[----:B----4-:R-:W-:-:S05]  /*279c0*/  VIADD R0, R0, 0x1 ;  /* 0x0000000100007836 */ /* 0x010fca0000000000 */
[----:B------:R-:W-:-:S04]  /*279d0*/  ISETP.NE.AND P0, PT, R0, 0x2, PT ;  /* 0x000000020000780c */ /* 0x000fc80003f05270 */
[----:B---3--:R-:W-:Y:S02]  /*279e0*/  SEL R2, RZ, 0x1, P0 ;  /* 0x00000001ff027807 */ /* 0x008fe40000000000 */
[----:B------:R-:W-:Y:S02]  /*279f0*/  SEL R0, R0, RZ, P0 ;  /* 0x000000ff00007207 */ /* 0x000fe40000000000 */
[----:B-----5:R-:W-:-:S03]  /*27a00*/  LOP3.LUT R3, R3, R2, RZ, 0x3c, !PT ;  /* 0x0000000203037212 */ /* 0x020fc600078e3cff */
[----:B------:R2:W-:Y:S04]  /*27a10*/  STL [R1+0x4], R0 ;  /* 0x0000040001007387 */ /* 0x0005e80000100800 */
[----:B------:R2:W-:Y:S02]  /*27a20*/  STL [R1+0x10], R3 ;  /* 0x0000100301007387 */ /* 0x0005e40000100800 */
.L_x_1715:
[----:B--2---:R-:W2:Y:S02]  /*27a30*/  LDL R0, [R1+0x24] ;  /* 0x0000240001007983 */ /* 0x004ea40000100800 */
[----:B--2---:R-:W-:-:S13]  /*27a40*/  LOP3.LUT P0, RZ, R0, 0x2, RZ, 0xc0, !PT ;  /* 0x0000000200ff7812 */ /* 0x004fda000780c0ff */
[----:B------:R-:W-:Y:S05]  /*27a50*/  @!P0 BRA `(.L_x_1771) ;  /* 0x0000000000288947 */ /* 0x000fea0003800000 */
[----:B------:R-:W-:Y:S05]  /*27a60*/  WARPSYNC.ALL ;  /* 0x0000000000007948 */ /* 0x000fea0003800000 */
[----:B------:R-:W2:Y:S08]  /*27a70*/  S2UR UR5, SR_CgaCtaId ;  /* 0x00000000000579c3 */ /* 0x000eb00000008800 */
[----:B------:R-:W-:Y:S06]  /*27a80*/  BAR.SYNC.DEFER_BLOCKING 0x5, 0x180 ;  /* 0x0146000000007b1d */ /* 0x000fec0000010000 */
[----:B------:R-:W-:-:S02]  /*27a90*/  UMOV UR4, 0x400 ;  /* 0x0000040000047882 */ /* 0x000fc40000000000 */
[----:B--2---:R-:W-:-:S06]  /*27aa0*/  ULEA UR4, UR5, UR4, 0x18 ;  /* 0x0000000405047291 */ /* 0x004fcc000f8ec03f */
[----:B------:R-:W-:-:S05]  /*27ab0*/  IMAD.U32 R0, RZ, RZ, UR4 ;  /* 0x00000004ff007e24 */ /* 0x000fca000f8e00ff */
[----:B------:R2:W3:Y:S04]  /*27ac0*/  LDS.128 R16, [R0+0x228d0] ;  /* 0x0228d00000107984 */ /* 0x0004e80000000c00 */
[----:B------:R2:W-:Y:S01]  /*27ad0*/  STL [R1], R0 ;  /* 0x0000000001007387 */ /* 0x0005e20000100800 */
[----:B------:R-:W-:Y:S06]  /*27ae0*/  BAR.ARV 0x4, 0x180 ;  /* 0x0106000000007b1d */ /* 0x000fec0000002000 */
[----:B------:R-:W-:Y:S05]  /*27af0*/  BRA `(.L_x_1772) ;  /* 0x0000000800e07947 */ /* 0x000fea0003800000 */
.L_x_1771:
[----:B------:R-:W2:Y:S01]  /*27b00*/  S2R R0, SR_TID.X ;  /* 0x0000000000007919 */ /* 0x000ea20000002100 */
[----:B------:R-:W-:Y:S01]  /*27b10*/  UMOV UR4, 0xffffffff ;  /* 0xffffffff00047882 */ /* 0x000fe20000000000 */
[----:B--2---:R-:W-:-:S04]  /*27b20*/  LOP3.LUT R6, R0, 0x1f, RZ, 0xc0, !PT ;  /* 0x0000001f00067812 */ /* 0x004fc800078ec0ff */
[----:B------:R-:W-:Y:S01]  /*27b30*/  ISETP.NE.AND P0, PT, R6, 0x1f, PT ;  /* 0x0000001f0600780c */ /* 0x000fe20003f05270 */
[----:B------:R-:W-:-:S12]  /*27b40*/  BRA.DIV UR4, `(.L_x_1773) ;  /* 0x0000003a04407947 */ /* 0x000fd8000b800000 */
[----:B------:R-:W-:Y:S01]  /*27b50*/  IMAD.IADD R0, R19, 0x1, R6 ;  /* 0x0000000113007824 */ /* 0x000fe200078e0206 */
[----:B------:R-:W-:-:S04]  /*27b60*/  ULDC UR4, c[0x0][0xc3c] ;  /* 0x00030f0000047ab9 */ /* 0x000fc80000000800 */
[----:B------:R-:W-:-:S13]  /*27b70*/  ISETP.GE.OR P1, PT, R0, UR4, !P0 ;  /* 0x0000000400007c0c */ /* 0x000fda000c726670 */
[----:B------:R-:W2:Y:S02]  /*27b80*/  @!P1 LDC.64 R2, c[0x0][0xc80] ;  /* 0x00032000ff029b82 */ /* 0x000ea40000000a00 */
[----:B--2---:R-:W-:-:S06]  /*27b90*/  @!P1 IMAD.WIDE R2, R0, 0x4, R2 ;  /* 0x0000000400029825 */ /* 0x004fcc00078e0202 */
[----:B------:R2:W3:Y:S01]  /*27ba0*/  @!P1 LDG.E R3, desc[UR38][R2.64] ;  /* 0x0000002602039981 */ /* 0x0004e2000c1e1900 */
[C---:B------:R-:W-:Y:S02]  /*27bb0*/  ISETP.GE.U32.AND P2, PT, R6.reuse, 0x2, PT ;  /* 0x000000020600780c */ /* 0x040fe40003f46070 */
[C---:B------:R-:W-:Y:S01]  /*27bc0*/  ISETP.GE.U32.AND P3, PT, R6.reuse, 0x4, PT ;  /* 0x000000040600780c */ /* 0x040fe20003f66070 */
[----:B------:R-:W-:Y:S01]  /*27bd0*/  SHFL.IDX PT, R0, R16, RZ, 0x1f ;  /* 0x00001fff10007589 */ /* 0x000fe200000e0000 */
[C---:B------:R-:W-:Y:S02]  /*27be0*/  ISETP.GE.U32.AND P4, PT, R6.reuse, 0x8, PT ;  /* 0x000000080600780c */ /* 0x040fe40003f86070 */
[C---:B------:R-:W-:Y:S01]  /*27bf0*/  ISETP.GE.U32.AND P5, PT, R6.reuse, 0x10, PT ;  /* 0x000000100600780c */ /* 0x040fe20003fa6070 */
[----:B------:R-:W-:Y:S01]  /*27c00*/  SHFL.IDX PT, R4, R16, 0x1, 0x1f ;  /* 0x00201f0010047f89 */ /* 0x000fe200000e0000 */
[----:B--2---:R-:W-:Y:S02]  /*27c10*/  IMAD.MOV.U32 R2, RZ, RZ, RZ ;  /* 0x000000ffff027224 */ /* 0x004fe400078e00ff */
[----:B---3--:R-:W-:Y:S01]  /*27c20*/  @!P1 IMAD.MOV.U32 R2, RZ, RZ, R3 ;  /* 0x000000ffff029224 */ /* 0x008fe200078e0003 */
[----:B------:R-:W-:-:S04]  /*27c30*/  ISETP.NE.AND P1, PT, R6, RZ, PT ;  /* 0x000000ff0600720c */ /* 0x000fc80003f25270 */
[----:B------:R-:W2:Y:S02]  /*27c40*/  SHFL.UP PT, R3, R2, 0x1, RZ ;  /* 0x0420000002037989 */ /* 0x000ea400000e00ff */
[----:B--2---:R-:W-:-:S05]  /*27c50*/  SEL R3, R3, RZ, P1 ;  /* 0x000000ff03037207 */ /* 0x004fca0000800000 */
[----:B------:R-:W-:-:S05]  /*27c60*/  IMAD.IADD R3, R2, 0x1, R3 ;  /* 0x0000000102037824 */ /* 0x000fca00078e0203 */
[----:B------:R-:W2:Y:S02]  /*27c70*/  SHFL.UP PT, R5, R3, 0x2, RZ ;  /* 0x0440000003057989 */ /* 0x000ea400000e00ff */
[----:B--2---:R-:W-:-:S05]  /*27c80*/  SEL R5, R5, RZ, P2 ;  /* 0x000000ff05057207 */ /* 0x004fca0001000000 */
[----:B------:R-:W-:-:S05]  /*27c90*/  IMAD.IADD R3, R3, 0x1, R5 ;  /* 0x0000000103037824 */ /* 0x000fca00078e0205 */
[----:B------:R-:W2:Y:S02]  /*27ca0*/  SHFL.UP PT, R5, R3, 0x4, RZ ;  /* 0x0480000003057989 */ /* 0x000ea400000e00ff */
[----:B--2---:R-:W-:-:S05]  /*27cb0*/  SEL R5, R5, RZ, P3 ;  /* 0x000000ff05057207 */ /* 0x004fca0001800000 */
[----:B------:R-:W-:-:S05]  /*27cc0*/  IMAD.IADD R3, R3, 0x1, R5 ;  /* 0x0000000103037824 */ /* 0x000fca00078e0205 */
[----:B------:R-:W2:Y:S02]  /*27cd0*/  SHFL.UP PT, R5, R3, 0x8, RZ ;  /* 0x0500000003057989 */ /* 0x000ea400000e00ff */
[----:B--2---:R-:W-:-:S04]  /*27ce0*/  SEL R5, R5, RZ, P4 ;  /* 0x000000ff05057207 */ /* 0x004fc80002000000 */
[----:B------:R-:W-:-:S05]  /*27cf0*/  IADD3 R3, R3, R5, RZ ;  /* 0x0000000503037210 */ /* 0x000fca0007ffe0ff */
[----:B------:R-:W2:Y:S02]  /*27d00*/  SHFL.UP PT, R5, R3, 0x10, RZ ;  /* 0x0600000003057989 */ /* 0x000ea400000e00ff */
[----:B--2---:R-:W-:-:S05]  /*27d10*/  SEL R5, R5, RZ, P5 ;  /* 0x000000ff05057207 */ /* 0x004fca0002800000 */
[----:B------:R-:W-:-:S05]  /*27d20*/  IMAD.IADD R5, R3, 0x1, R5 ;  /* 0x0000000103057824 */ /* 0x000fca00078e0205 */
[----:B------:R2:W3:Y:S02]  /*27d30*/  SHFL.IDX PT, R7, R5, 0x1f, 0x1f ;  /* 0x03e01f0005077f89 */ /* 0x0004e400000e0000 */
.L_x_1911:
[----:B------:R-:W-:Y:S01]  /*27d40*/  ULDC UR4, c[0x0][0xc38] ;  /* 0x00030e0000047ab9 */ /* 0x000fe20000000800 */
[----:B------:R-:W-:Y:S02]  /*27d50*/  IMAD.MOV.U32 R6, RZ, RZ, R5 ;  /* 0x000000ffff067224 */ /* 0x000fe400078e0005 */
[----:B------:R-:W-:-:S04]  /*27d60*/  IMAD.U32 R3, RZ, RZ, UR4 ;  /* 0x00000004ff037e24 */ /* 0x000fc8000f8e00ff */
[----:B---3--:R-:W-:-:S04]  /*27d70*/  IMAD R7, R7, R3, RZ ;  /* 0x0000000307077224 */ /* 0x008fc800078e02ff */
[----:B------:R-:W-:-:S05]  /*27d80*/  IMAD.IADD R4, R4, 0x1, R7 ;  /* 0x0000000104047824 */ /* 0x000fca00078e0207 */
[----:B------:R-:W-:-:S13]  /*27d90*/  ISETP.GT.AND P6, PT, R4, R0, PT ;  /* 0x000000000400720c */ /* 0x000fda0003fc4270 */
[----:B------:R-:W-:Y:S05]  /*27da0*/  @P6 BRA `(.L_x_1774) ;  /* 0x00000000009c6947 */ /* 0x000fea0003800000 */
.L_x_1779:
[----:B------:R-:W3:Y:S01]  /*27db0*/  LDC R2, c[0x0][0xc3c] ;  /* 0x00030f00ff027b82 */ /* 0x000ee20000000800 */
[----:B------:R-:W-:-:S05]  /*27dc0*/  VIADD R19, R19, 0x1f ;  /* 0x0000001f13137836 */ /* 0x000fca0000000000 */
[----:B---3--:R-:W-:-:S13]  /*27dd0*/  ISETP.GE.AND P6, PT, R19, R2, PT ;  /* 0x000000021300720c */ /* 0x008fda0003fc6270 */
[----:B--2---:R-:W-:Y:S05]  /*27de0*/  @P6 BRA `(.L_x_1775) ;  /* 0x0000000400d86947 */ /* 0x004fea0003800000 */
[----:B------:R-:W3:Y:S01]  /*27df0*/  S2R R3, SR_TID.X ;  /* 0x0000000000037919 */ /* 0x000ee20000002100 */
[----:B------:R-:W-:Y:S01]  /*27e00*/  BSSY B0, `(.L_x_1776) ;  /* 0x0000009000007945 */ /* 0x000fe20003800000 */
[----:B---3--:R-:W-:-:S05]  /*27e10*/  LOP3.LUT R3, R3, 0x1f, RZ, 0xc0, !PT ;  /* 0x0000001f03037812 */ /* 0x008fca00078ec0ff */
[----:B--2---:R-:W-:-:S05]  /*27e20*/  IMAD.IADD R5, R19, 0x1, R3 ;  /* 0x0000000113057824 */ /* 0x004fca00078e0203 */
[----:B------:R-:W-:Y:S01]  /*27e30*/  ISETP.GE.OR P6, PT, R5, R2, !P0 ;  /* 0x000000020500720c */ /* 0x000fe200047c6670 */
[----:B------:R-:W-:-:S12]  /*27e40*/  IMAD.MOV.U32 R2, RZ, RZ, RZ ;  /* 0x000000ffff027224 */ /* 0x000fd800078e00ff */
[----:B------:R-:W-:Y:S05]  /*27e50*/  @P6 BRA `(.L_x_1777) ;  /* 0x00000000000c6947 */ /* 0x000fea0003800000 */
[----:B------:R-:W2:Y:S02]  /*27e60*/  LDC.64 R2, c[0x0][0xc80] ;  /* 0x00032000ff027b82 */ /* 0x000ea40000000a00 */
[----:B--2---:R-:W-:-:S06]  /*27e70*/  IMAD.WIDE R2, R5, 0x4, R2 ;  /* 0x0000000405027825 */ /* 0x004fcc00078e0202 */
[----:B------:R2:W5:Y:S02]  /*27e80*/  LDG.E R2, desc[UR38][R2.64] ;  /* 0x0000002602027981 */ /* 0x000564000c1e1900 */
.L_x_1777:
[----:B------:R-:W-:Y:S05]  /*27e90*/  BSYNC B0 ;  /* 0x0000000000007941 */ /* 0x000fea0003800000 */
.L_x_1776:
[----:B------:R-:W-:-:S03]  /*27ea0*/  UMOV UR4, 0xffffffff ;  /* 0xffffffff00047882 */ /* 0x000fc60000000000 */
[----:B------:R-:W-:Y:S05]  /*27eb0*/  BRA.DIV UR4, `(.L_x_1778) ;  /* 0x0000003a04a07947 */ /* 0x000fea000b800000 */
[----:B--2--5:R-:W2:Y:S02]  /*27ec0*/  SHFL.UP PT, R3, R2, 0x1, RZ ;  /* 0x0420000002037989 */ /* 0x024ea400000e00ff */
        /* <DEDUP_REMOVED lines=14> */
[----:B------:R2:W3:Y:S02]  /*27fb0*/  SHFL.IDX PT, R7, R6, 0x1f, 0x1f ;  /* 0x03e01f0006077f89 */ /* 0x0004e400000e0000 */
.L_x_1919:
[----:B------:R-:W-:Y:S02]  /*27fc0*/  ULDC UR4, c[0x0][0xc38] ;  /* 0x00030e0000047ab9 */ /* 0x000fe40000000800 */
[----:B------:R-:W-:-:S04]  /*27fd0*/  IMAD.U32 R3, RZ, RZ, UR4 ;  /* 0x00000004ff037e24 */ /* 0x000fc8000f8e00ff */
[----:B---3--:R-:W-:-:S04]  /*27fe0*/  IMAD R7, R7, R3, RZ ;  /* 0x0000000307077224 */ /* 0x008fc800078e02ff */
[----:B------:R-:W-:-:S05]  /*27ff0*/  IMAD.IADD R4, R7, 0x1, R4 ;  /* 0x0000000107047824 */ /* 0x000fca00078e0204 */
[----:B------:R-:W-:-:S13]  /*28000*/  ISETP.GT.AND P6, PT, R4, R0, PT ;  /* 0x000000000400720c */ /* 0x000fda0003fc4270 */
[----:B------:R-:W-:Y:S05]  /*28010*/  @!P6 BRA `(.L_x_1779) ;  /* 0xfffffffc0064e947 */ /* 0x000fea000383ffff */
.L_x_1774:
[----:B------:R-:W-:Y:S01]  /*28020*/  IMAD.IADD R7, R4, 0x1, -R7 ;  /* 0x0000000104077824 */ /* 0x000fe200078e0a07 */
[----:B------:R-:W-:-:S03]  /*28030*/  UMOV UR4, 0xffffffff ;  /* 0xffffffff00047882 */ /* 0x000fc60000000000 */
[----:B------:R-:W-:-:S05]  /*28040*/  IMAD R4, R6, R3, R7 ;  /* 0x0000000306047224 */ /* 0x000fca00078e0207 */
[----:B------:R-:W-:Y:S01]  /*28050*/  ISETP.GT.AND P6, PT, R4, R0, PT ;  /* 0x000000000400720c */ /* 0x000fe20003fc4270 */
[----:B------:R-:W-:-:S12]  /*28060*/  BRA.DIV UR4, `(.L_x_1780) ;  /* 0x0000003e040c7947 */ /* 0x000fd8000b800000 */
[----:B--2---:R-:W-:-:S04]  /*28070*/  VOTE.ANY R5, PT, !P6 ;  /* 0x0000000000057806 */ /* 0x004fc800070e0100 */
[----:B------:R-:W2:Y:S02]  /*28080*/  POPC R4, R5 ;  /* 0x0000000500047309 */ /* 0x000ea40000000000 */
[----:B--2---:R2:W3:Y:S02]  /*28090*/  SHFL.IDX PT, R17, R2, R4, 0x1f ;  /* 0x00001f0402117589 */ /* 0x0044e400000e0000 */
.L_x_1923:
[----:B------:R-:W-:Y:S01]  /*280a0*/  ISETP.NE.AND P0, PT, R5, RZ, PT ;  /* 0x000000ff0500720c */ /* 0x000fe20003f05270 */
[----:B------:R-:W-:-:S12]  /*280b0*/  IMAD.MOV.U32 R16, RZ, RZ, RZ ;  /* 0x000000ffff107224 */ /* 0x000fd800078e00ff */
[----:B------:R-:W-:Y:S05]  /*280c0*/  @!P0 BRA `(.L_x_1781) ;  /* 0x0000000000148947 */ /* 0x000fea0003800000 */
[----:B------:R-:W-:Y:S01]  /*280d0*/  UMOV UR4, 0xffffffff ;  /* 0xffffffff00047882 */ /* 0x000fe20000000000 */
[----:B------:R-:W-:Y:S02]  /*280e0*/  VIADD R12, R4, 0xffffffff ;  /* 0xffffffff040c7836 */ /* 0x000fe40000000000 */
[----:B------:R-:W-:Y:S05]  /*280f0*/  BRA.DIV UR4, `(.L_x_1782) ;  /* 0x0000003e04307947 */ /* 0x000fea000b800000 */
[----:B------:R4:W0:Y:S02]  /*28100*/  SHFL.IDX PT, R6, R6, R12, 0x1f ;  /* 0x00001f0c06067589 */ /* 0x00082400000e0000 */
.L_x_1926:
[----:B0-----:R-:W-:-:S07]  /*28110*/  IMAD.MOV.U32 R16, RZ, RZ, R6 ;  /* 0x000000ffff107224 */ /* 0x001fce00078e0006 */
.L_x_1781:
[----:B------:R-:W2:Y:S01]  /*28120*/  LDC.64 R8, c[0x0][0xc90] ;  /* 0x00032400ff087b82 */ /* 0x000ea20000000a00 */
[----:B------:R-:W-:-:S05]  /*28130*/  IADD3 R19, R4, R19, RZ ;  /* 0x0000001304137210 */ /* 0x000fca0007ffe0ff */
[----:B--2---:R-:W-:-:S05]  /*28140*/  IMAD.WIDE R4, R19, 0x4, R8 ;  /* 0x0000000413047825 */ /* 0x004fca00078e0208 */
[----:B------:R-:W3:Y:S01]  /*28150*/  LDG.E R2, desc[UR38][R4.64] ;  /* 0x0000002604027981 */ /* 0x000ee2000c1e1900 */
[----:B------:R-:W-:-:S04]  /*28160*/  IMAD R16, R16, R3, R7 ;  /* 0x0000000310107224 */ /* 0x000fc800078e0207 */
[----:B------:R-:W-:Y:S02]  /*28170*/  IMAD.IADD R0, R0, 0x1, -R16 ;  /* 0x0000000100007824 */ /* 0x000fe400078e0a10 */
[----:B---3--:R-:W-:-:S05]  /*28180*/  IMAD R8, R17, R2, RZ ;  /* 0x0000000211087224 */ /* 0x008fca00078e02ff */
[----:B------:R-:W-:-:S04]  /*28190*/  IABS R6, R8 ;  /* 0x0000000800067213 */ /* 0x000fc80000000000 */
[----:B------:R-:W2:Y:S08]  /*281a0*/  I2F.RP R4, R6 ;  /* 0x0000000600047306 */ /* 0x000eb00000209400 */
[----:B--2---:R-:W2:Y:S02]  /*281b0*/  MUFU.RCP R4, R4 ;  /* 0x0000000400047308 */ /* 0x004ea40000001000 */
[----:B--2---:R-:W-:-:S06]  /*281c0*/  VIADD R4, R4, 0xffffffe ;  /* 0x0ffffffe04047836 */ /* 0x004fcc0000000000 */
[----:B------:R-:W2:Y:S02]  /*281d0*/  F2I.FTZ.U32.TRUNC.NTZ R5, R4 ;  /* 0x0000000400057305 */ /* 0x000ea4000021f000 */
[----:B--2---:R-:W-:-:S04]  /*281e0*/  IMAD.MOV R4, RZ, RZ, -R5 ;  /* 0x000000ffff047224 */ /* 0x004fc800078e0a05 */
        /* <DEDUP_REMOVED lines=34> */
[----:B------:R-:W-:-:S04]  /*28410*/  IMAD.MOV R2, RZ, RZ, -R2 ;  /* 0x000000ffff027224 */ /* 0x000fc800078e0a02 */
[----:B------:R-:W-:Y:S02]  /*28420*/  IMAD.MOV.U32 R5, RZ, RZ, R2 ;  /* 0x000000ffff057224 */ /* 0x000fe400078e0002 */
[----:B------:R-:W-:-:S04]  /*28430*/  IMAD.HI.U32 R2, R8, R3, RZ ;  /* 0x0000000308027227 */ /* 0x000fc800078e00ff */
        /* <DEDUP_REMOVED lines=9> */
[----:B------:R-:W-:-:S06]  /*284d0*/  @P0 IADD3 R2, R2, 0x1, RZ ;  /* 0x0000000102020810 */ /* 0x000fcc0007ffe0ff */
[----:B------:R-:W-:Y:S01]  /*284e0*/  @!P2 IMAD.MOV R2, RZ, RZ, -R2 ;  /* 0x000000ffff02a224 */ /* 0x000fe200078e0a02 */
[----:B------:R-:W-:Y:S01]  /*284f0*/  @!P1 LOP3.LUT R2, RZ, R6, RZ, 0x33, !PT ;  /* 0x00000006ff029212 */ /* 0x000fe200078e33ff */
[----:B------:R-:W-:-:S04]  /*28500*/  IMAD.MOV R6, RZ, RZ, -R6 ;  /* 0x000000ffff067224 */ /* 0x000fc800078e0a06 */
[----:B------:R-:W-:Y:S01]  /*28510*/  IMAD R18, R2, R6, R0 ;  /* 0x0000000602127224 */ /* 0x000fe200078e0200 */
[----:B------:R-:W-:-:S05]  /*28520*/  LOP3.LUT R2, RZ, R2, RZ, 0x33, !PT ;  /* 0x00000002ff027212 */ /* 0x000fca00078e33ff */
[----:B------:R-:W-:Y:S01]  /*28530*/  IMAD.IADD R17, R17, 0x1, R2 ;  /* 0x0000000111117824 */ /* 0x000fe200078e0202 */
[----:B------:R-:W-:Y:S06]  /*28540*/  BRA `(.L_x_1783) ;  /* 0x00000000001c7947 */ /* 0x000fec0003800000 */
.L_x_1775:
[----:B------:R-:W-:Y:S01]  /*28550*/  UMOV UR4, URZ ;  /* 0x0000003f00047c82 */ /* 0x000fe20008000000 */
[----:B------:R-:W-:Y:S01]  /*28560*/  UMOV UR5, URZ ;  /* 0x0000003f00057c82 */ /* 0x000fe20008000000 */
[----:B------:R-:W-:Y:S01]  /*28570*/  ULDC UR6, c[0x0][0xc3c] ;  /* 0x00030f0000067ab9 */ /* 0x000fe20000000800 */
[----:B------:R-:W-:Y:S02]  /*28580*/  IMAD.MOV.U32 R16, RZ, RZ, R0 ;  /* 0x000000ffff107224 */ /* 0x000fe400078e0000 */
[----:B------:R-:W-:Y:S02]  /*28590*/  IMAD.U32 R17, RZ, RZ, UR4 ;  /* 0x00000004ff117e24 */ /* 0x000fe4000f8e00ff */
[----:B------:R-:W-:Y:S02]  /*285a0*/  IMAD.U32 R18, RZ, RZ, UR5 ;  /* 0x00000005ff127e24 */ /* 0x000fe4000f8e00ff */
[----:B------:R-:W-:-:S07]  /*285b0*/  IMAD.U32 R19, RZ, RZ, UR6 ;  /* 0x00000006ff137e24 */ /* 0x000fce000f8e00ff */
.L_x_1783:
[----:B------:R3:W5:Y:S01]  /*285c0*/  LDL R3, [R1] ;  /* 0x0000000001037983 */ /* 0x0007620000100800 */
[----:B------:R-:W0:Y:S01]  /*285d0*/  S2R R0, SR_TID.X ;  /* 0x0000000000007919 */ /* 0x000e220000002100 */
[----:B------:R-:W-:Y:S05]  /*285e0*/  WARPSYNC.ALL ;  /* 0x0000000000007948 */ /* 0x000fea0003800000 */
[----:B0-----:R-:W-:Y:S01]  /*285f0*/  LOP3.LUT R0, R0, 0x1f, RZ, 0xc0, !PT ;  /* 0x0000001f00007812 */ /* 0x001fe200078ec0ff */
[----:B------:R-:W-:Y:S03]  /*28600*/  BAR.SYNC.DEFER_BLOCKING 0x4, 0x180 ;  /* 0x0106000000007b1d */ /* 0x000fe60000010000 */
[----:B------:R-:W-:-:S13]  /*28610*/  ISETP.NE.AND P0, PT, R0, RZ, PT ;  /* 0x000000ff0000720c */ /* 0x000fda0003f05270 */
[----:B------:R-:W5:Y:S01]  /*28620*/  @!P0 S2R R0, SR_CgaCtaId ;  /* 0x0000000000008919 */ /* 0x000f620000008800 */
[----:B------:R-:W-:-:S04]  /*28630*/  @!P0 MOV R2, 0x400 ;  /* 0x0000040000028802 */ /* 0x000fc80000000f00 */
[----:B-----5:R-:W-:-:S05]  /*28640*/  @!P0 LEA R3, R0, R2, 0x18 ;  /* 0x0000000200038211 */ /* 0x020fca00078ec0ff */
[----:B------:R3:W-:Y:S04]  /*28650*/  @!P0 STS.128 [R3+0x228d0], R16 ;  /* 0x0228d01003008388 */ /* 0x0007e80000000c00 */
[----:B------:R3:W-:Y:S01]  /*28660*/  @!P0 STL [R1], R3 ;  /* 0x0000000301008387 */ /* 0x0007e20000100800 */
[----:B------:R-:W-:Y:S06]  /*28670*/  BAR.ARV 0x5, 0x180 ;  /* 0x0146000000007b1d */ /* 0x000fec0000002000 */
.L_x_1772:
[----:B------:R-:W-:Y:S02]  /*28680*/  ULDC UR4, c[0x0][0xc3c] ;  /* 0x00030f0000047ab9 */ /* 0x000fe40000000800 */
[----:B---3--:R-:W-:-:S13]  /*28690*/  ISETP.GE.AND P0, PT, R19, UR4, PT ;  /* 0x0000000413007c0c */ /* 0x008fda000bf06270 */
[----:B------:R-:W-:Y:S05]  /*286a0*/  @!P0 BRA `(.L_x_1784) ;  /* 0xffffffa000248947 */ /* 0x000fea000383ffff */
[----:B------:R-:W-:Y:S05]  /*286b0*/  BSYNC B7 ;  /* 0x0000000000077941 */ /* 0x000fea0003800000 */
.L_x_1658:
[----:B--2---:R-:W2:Y:S01]  /*286c0*/  LDL.LU R0, [R1+0x58] ;  /* 0x0000580001007983 */ /* 0x004ea20000300800 */
[----:B------:R-:W-:Y:S01]  /*286d0*/  BSSY B0, `(.L_x_1785) ;  /* 0x000000b000007945 */ /* 0x000fe20003800000 */
[----:B------:R-:W3:Y:S01]  /*286e0*/  S2R R5, SR_CgaCtaId ;  /* 0x0000000000057919 */ /* 0x000ee20000008800 */
[----:B--2---:R-:W-:-:S05]  /*286f0*/  VIADD R0, R0, 0x1 ;  /* 0x0000000100007836 */ /* 0x004fca0000000000 */
[----:B0-----:R-:W-:-:S04]  /*28700*/  LEA.HI R2, R0, R0, RZ, 0x1 ;  /* 0x0000000000027211 */ /* 0x001fc800078f08ff */
[----:B------:R-:W-:-:S05]  /*28710*/  LOP3.LUT R3, R2, 0xfffffffe, RZ, 0xc0, !PT ;  /* 0xfffffffe02037812 */ /* 0x000fca00078ec0ff */
[----:B------:R-:W-:Y:S01]  /*28720*/  IMAD.IADD R3, R0, 0x1, -R3 ;  /* 0x0000000100037824 */ /* 0x000fe200078e0a03 */
[----:B------:R-:W-:-:S04]  /*28730*/  MOV R0, 0x400 ;  /* 0x0000040000007802 */ /* 0x000fc80000000f00 */
[----:B---3--:R-:W-:Y:S02]  /*28740*/  LEA R0, R5, R0, 0x18 ;  /* 0x0000000005007211 */ /* 0x008fe400078ec0ff */
[----:B------:R-:W-:-:S04]  /*28750*/  SHF.L.U32 R3, R3, 0x1f, RZ ;  /* 0x0000001f03037819 */ /* 0x000fc800000006ff */
[----:B------:R-:W0:Y:S02]  /*28760*/  SYNCS.PHASECHK.TRANS64.TRYWAIT P0, [R0+URZ+0x22820], R3 ;  /* 0x02282003000075a7 */ /* 0x000e24000800017f */
[----:B0-----:R-:W-:Y:S05]  /*28770*/  @!P0 BRA `(.L_x_1786) ;  /* 0x0000003400b88947 */ /* 0x001fea0003800000 */
.L_x_1927:
[----:B------:R-:W-:Y:S05]  /*28780*/  BSYNC B0 ;  /* 0x0000000000007941 */ /* 0x000fea0003800000 */
.L_x_1785:
[----:B------:R-:W-:-:S03]  /*28790*/  UMOV UR4, 0xffffffff ;  /* 0xffffffff00047882 */ /* 0x000fc60000000000 */
[----:B------:R-:W-:Y:S05]  /*287a0*/  BRA.DIV UR4, `(.L_x_1787) ;  /* 0x0000003604c07947 */ /* 0x000fea000b800000 */
[----:B------:R-:W2:Y:S02]  /*287b0*/  S2R R2, SR_TID.X ;  /* 0x0000000000027919 */ /* 0x000ea40000002100 */
[----:B--2---:R-:W-:-:S04]  /*287c0*/  SHF.R.U32.HI R2, RZ, 0x5, R2 ;  /* 0x00000005ff027819 */ /* 0x004fc80000011602 */
[----:B------:R-:W-:-:S05]  /*287d0*/  LOP3.LUT R2, R2, 0x3, RZ, 0xc0, !PT ;  /* 0x0000000302027812 */ /* 0x000fca00078ec0ff */
[----:B------:R2:W3:Y:S02]  /*287e0*/  SHFL.IDX PT, R14, R2, RZ, 0x1f ;  /* 0x00001fff020e7589 */ /* 0x0004e400000e0000 */
.L_x_1930:
[----:B---3--:R-:W-:-:S13]  /*287f0*/  ISETP.NE.AND P0, PT, R14, RZ, PT ;  /* 0x000000ff0e00720c */ /* 0x008fda0003f05270 */
[----:B------:R-:W-:Y:S05]  /*28800*/  @P0 BRA `(.L_x_1429) ;  /* 0x0000000000b00947 */ /* 0x000fea0003800000 */
[----:B------:R-:W-:-:S03]  /*28810*/  UMOV UR4, 0xffffffff ;  /* 0xffffffff00047882 */ /* 0x000fc60000000000 */
[----:B------:R-:W-:Y:S05]  /*28820*/  BRA.DIV UR4, `(.L_x_1788) ;  /* 0x0000003604d47947 */ /* 0x000fea000b800000 */
[----:B------:R-:W-:-:S13]  /*28830*/  ELECT P6, URZ, PT ;  /* 0x00000000003f782f */ /* 0x000fda00038c0000 */
.L_x_1933:
[----:B------:R-:W-:Y:S05]  /*28840*/  @!P6 BRA `(.L_x_1429) ;  /* 0x0000000000a0e947 */ /* 0x000fea0003800000 */
[----:B------:R-:W-:-:S06]  /*28850*/  ULOP3.LUT UR4, UR36, 0x2, URZ, 0xfc, !UPT ;  /* 0x0000000224047892 */ /* 0x000fcc000f8efc3f */
[----:B--2---:R-:W-:-:S05]  /*28860*/  IMAD.U32 R2, RZ, RZ, UR4 ;  /* 0x00000004ff027e24 */ /* 0x004fca000f8e00ff */
[----:B------:R-:W-:-:S13]  /*28870*/  ISETP.NE.AND P0, PT, R2, 0x3, PT ;  /* 0x000000030200780c */ /* 0x000fda0003f05270 */
[----:B------:R-:W-:Y:S05]  /*28880*/  @!P0 BRA `(.L_x_1789) ;  /* 0x0000000000048947 */ /* 0x000fea0003800000 */
[----:B------:R-:W-:Y:S01]  /*28890*/  BPT.TRAP 0x1 ;  /* 0x000000040000795c */ /* 0x000fe20000300000 */
.L_x_1789:
[----:B0-----:R-:W2:Y:S04]  /*288a0*/  LDL R3, [R1+0x4] ;  /* 0x0000040001037983 */ /* 0x001ea80000100800 */
[----:B------:R-:W3:Y:S01]  /*288b0*/  LDL.LU R7, [R1+0x10] ;  /* 0x0000100001077983 */ /* 0x000ee20000300800 */
[----:B------:R-:W-:-:S04]  /*288c0*/  VIADD R2, R0, 0x22840 ;  /* 0x0002284000027836 */ /* 0x000fc80000000000 */
[C---:B--2---:R-:W-:Y:S02]  /*288d0*/  IMAD R6, R3.reuse, 0x8, R2 ;  /* 0x0000000803067824 */ /* 0x044fe400078e0202 */
[----:B------:R-:W-:Y:S01]  /*288e0*/  VIADD R3, R3, 0x1 ;  /* 0x0000000103037836 */ /* 0x000fe20000000000 */
[----:B---3--:R-:W-:-:S04]  /*288f0*/  SHF.L.U32 R5, R7, 0x1f, RZ ;  /* 0x0000001f07057819 */ /* 0x008fc800000006ff */
[C---:B------:R-:W-:Y:S01]  /*28900*/  ISETP.NE.AND P2, PT, R3.reuse, 0x2, PT ;  /* 0x000000020300780c */ /* 0x040fe20003f45270 */
[----:B------:R-:W0:Y:S03]  /*28910*/  SYNCS.PHASECHK.TRANS64.TRYWAIT P1, [R6+URZ], R5 ;  /* 0x00000005060075a7 */ /* 0x000e26000802017f */
[----:B------:R-:W-:Y:S02]  /*28920*/  SEL R4, RZ, 0x1, P2 ;  /* 0x00000001ff047807 */ /* 0x000fe40001000000 */
[----:B------:R-:W-:Y:S02]  /*28930*/  SEL R3, R3, RZ, P2 ;  /* 0x000000ff03037207 */ /* 0x000fe40001000000 */
[----:B------:R-:W-:-:S03]  /*28940*/  LOP3.LUT R4, R7, R4, RZ, 0x3c, !PT ;  /* 0x0000000407047212 */ /* 0x000fc600078e3cff */
[----:B------:R-:W-:Y:S01]  /*28950*/  IMAD R7, R3, 0x8, R2 ;  /* 0x0000000803077824 */ /* 0x000fe200078e0202 */
[----:B------:R-:W-:Y:S01]  /*28960*/  SHF.L.U32 R2, R4, 0x1f, RZ ;  /* 0x0000001f04027819 */ /* 0x000fe200000006ff */
[----:B0-----:R-:W-:Y:S06]  /*28970*/  @!P1 BRA `(.L_x_1790) ;  /* 0x0000003400a09947 */ /* 0x001fec0003800000 */
.L_x_1934:
[----:B------:R-:W2:Y:S02]  /*28980*/  SYNCS.PHASECHK.TRANS64.TRYWAIT P1, [R7+URZ], R2 ;  /* 0x00000002070075a7 */ /* 0x000ea4000802017f */
[----:B--2---:R-:W-:Y:S05]  /*28990*/  @!P1 BRA `(.L_x_1791) ;  /* 0x0000003400ac9947 */ /* 0x004fea0003800000 */
.L_x_1935:
[----:B------:R-:W-:Y:S05]  /*289a0*/  @!P0 BRA `(.L_x_1792) ;  /* 0x0000000000048947 */ /* 0x000fea0003800000 */
[----:B------:R-:W-:Y:S01]  /*289b0*/  BPT.TRAP 0x1 ;  /* 0x000000040000795c */ /* 0x000fe20000300000 */
.L_x_1792:
[----:B------:R-:W3:Y:S02]  /*289c0*/  LDL.LU R4, [R1+0x4] ;  /* 0x0000040001047983 */ /* 0x000ee40000300800 */
[----:B---3--:R-:W-:-:S04]  /*289d0*/  IMAD R4, R4, 0x8, R0 ;  /* 0x0000000804047824 */ /* 0x008fc800078e0200 */
[----:B------:R-:W3:Y:S02]  /*289e0*/  SYNCS.PHASECHK.TRANS64.TRYWAIT P1, [R4+URZ+0x22860], R5 ;  /* 0x02286005040075a7 */ /* 0x000ee4000802017f */
[----:B---3--:R-:W-:Y:S05]  /*289f0*/  @!P1 BRA `(.L_x_1793) ;  /* 0x0000003400a89947 */ /* 0x008fea0003800000 */
.L_x_1936:
[----:B------:R-:W-:Y:S05]  /*28a00*/  @!P0 BRA `(.L_x_1794) ;  /* 0x0000000000048947 */ /* 0x000fea0003800000 */
[----:B------:R-:W-:Y:S01]  /*28a10*/  BPT.TRAP 0x1 ;  /* 0x000000040000795c */ /* 0x000fe20000300000 */
.L_x_1794:
[----:B------:R-:W-:-:S04]  /*28a20*/  IMAD R3, R3, 0x8, R0 ;  /* 0x0000000803037824 */ /* 0x000fc800078e0200 */
[----:B------:R-:W5:Y:S02]  /*28a30*/  SYNCS.PHASECHK.TRANS64.TRYWAIT P1, [R3+URZ+0x22860], R2 ;  /* 0x02286002030075a7 */ /* 0x000f64000802017f */
[----:B-----5:R-:W-:Y:S05]  /*28a40*/  @!P1 BRA `(.L_x_1795) ;  /* 0x0000003400a89947 */ /* 0x020fea0003800000 */
.L_x_1937:
[----:B------:R-:W-:Y:S05]  /*28a50*/  @!P0 BRA `(.L_x_1796) ;  /* 0x0000000000048947 */ /* 0x000fea0003800000 */
[----:B------:R-:W-:Y:S01]  /*28a60*/  BPT.TRAP 0x1 ;  /* 0x000000040000795c */ /* 0x000fe20000300000 */
.L_x_1796:
[----:B------:R-:W5:Y:S02]  /*28a70*/  SYNCS.PHASECHK.TRANS64.TRYWAIT P0, [R4+URZ+0x22880], R5 ;  /* 0x02288005040075a7 */ /* 0x000f64000800017f */
[----:B-----5:R-:W-:Y:S05]  /*28a80*/  @!P0 BRA `(.L_x_1797) ;  /* 0x0000003400ac8947 */ /* 0x020fea0003800000 */
.L_x_1798:
[----:B------:R0:W0:Y:S02]  /*28a90*/  SYNCS.PHASECHK.TRANS64.TRYWAIT P0, [R3+URZ+0x22880], R2 ;  /* 0x02288002030075a7 */ /* 0x000024000800017f */
[----:B0-----:R-:W-:Y:S05]  /*28aa0*/  @!P0 NANOSLEEP.SYNCS 0x989680 ;  /* 0x009896800000895d */ /* 0x001fea0003900000 */
[----:B------:R-:W0:Y:S02]  /*28ab0*/  @!P0 SYNCS.PHASECHK.TRANS64 P0, [R3+URZ+0x22880], R2 ;  /* 0x02288002030085a7 */ /* 0x000e24000800007f */
[----:B0-----:R-:W-:Y:S05]  /*28ac0*/  @!P0 BRA `(.L_x_1798) ;  /* 0xfffffffc00f08947 */ /* 0x001fea000383ffff */
.L_x_1429:
[----:B------:R-:W-:Y:S05]  /*28ad0*/  BSYNC B8 ;  /* 0x0000000000087941 */ /* 0x000fea0003800000 */
.L_x_1426:
[----:B------:R-:W-:Y:S05]  /*28ae0*/  EXIT ;  /* 0x000000000000794d */ /* 0x000fea0003800000 */
.L_x_1453:
[----:B0-----:R0:W1:Y:S02]  /*28af0*/  SYNCS.PHASECHK.TRANS64.TRYWAIT P3, [R108+URZ+0x22890], R110 ;  /* 0x0228906e6c0075a7 */ /* 0x001064000806017f */
[----:B-1----:R-:W-:Y:S05]  /*28b00*/  @!P3 NANOSLEEP.SYNCS 0x989680 ;  /* 0x009896800000b95d */ /* 0x002fea0003900000 */
[----:B------:R-:W1:Y:S02]  /*28b10*/  @!P3 SYNCS.PHASECHK.TRANS64 P3, [R108+URZ+0x22890], R110 ;  /* 0x0228906e6c00b5a7 */ /* 0x000e64000806007f */
[----:B-1----:R-:W-:Y:S05]  /*28b20*/  @!P3 BRA `(.L_x_1453) ;  /* 0xfffffffc00f0b947 */ /* 0x002fea000383ffff */
[----:B------:R-:W-:Y:S05]  /*28b30*/  BRA `(.L_x_1799) ;  /* 0xfffffda400587947 */ /* 0x000fea000383ffff */
.L_x_1481:
[----:B-1----:R1:W2:Y:S02]  /*28b40*/  SYNCS.PHASECHK.TRANS64.TRYWAIT P3, [R108+URZ+0x22890], R110 ;  /* 0x0228906e6c0075a7 */ /* 0x0022a4000806017f */
[----:B--2---:R-:W-:Y:S05]  /*28b50*/  @!P3 NANOSLEEP.SYNCS 0x989680 ;  /* 0x009896800000b95d */ /* 0x004fea0003900000 */
[----:B------:R-:W2:Y:S02]  /*28b60*/  @!P3 SYNCS.PHASECHK.TRANS64 P3, [R108+URZ+0x22890], R110 ;  /* 0x0228906e6c00b5a7 */ /* 0x000ea4000806007f */
[----:B--2---:R-:W-:Y:S05]  /*28b70*/  @!P3 BRA `(.L_x_1481) ;  /* 0xfffffffc00f0b947 */ /* 0x004fea000383ffff */
[----:B------:R-:W-:Y:S05]  /*28b80*/  BRA `(.L_x_1800) ;  /* 0xfffffdd400087947 */ /* 0x000fea000383ffff */
.L_x_1494:
[----:B0-----:R0:W1:Y:S02]  /*28b90*/  SYNCS.PHASECHK.TRANS64.TRYWAIT P2, [R108+URZ+0x22890], R110 ;  /* 0x0228906e6c0075a7 */ /* 0x001064000804017f */
[----:B-1----:R-:W-:Y:S05]  /*28ba0*/  @!P2 NANOSLEEP.SYNCS 0x989680 ;  /* 0x009896800000a95d */ /* 0x002fea0003900000 */
[----:B------:R-:W1:Y:S02]  /*28bb0*/  @!P2 SYNCS.PHASECHK.TRANS64 P2, [R108+URZ+0x22890], R110 ;  /* 0x0228906e6c00a5a7 */ /* 0x000e64000804007f */
[----:B-1----:R-:W-:Y:S05]  /*28bc0*/  @!P2 BRA `(.L_x_1494) ;  /* 0xfffffffc00f0a947 */ /* 0x002fea000383ffff */
[----:B------:R-:W-:Y:S05]  /*28bd0*/  BRA `(.L_x_1801) ;  /* 0xfffffe0000d47947 */ /* 0x000fea000383ffff */
.L_x_1498:
[----:B--2---:R2:W3:Y:S02]  /*28be0*/  SYNCS.PHASECHK.TRANS64.TRYWAIT P1, [R108+URZ+0x228b0], R110 ;  /* 0x0228b06e6c0075a7 */ /* 0x0044e4000802017f */
[----:B---3--:R-:W-:Y:S05]  /*28bf0*/  @!P1 NANOSLEEP.SYNCS 0x989680 ;  /* 0x009896800000995d */ /* 0x008fea0003900000 */
[----:B------:R-:W3:Y:S02]  /*28c00*/  @!P1 SYNCS.PHASECHK.TRANS64 P1, [R108+URZ+0x228b0], R110 ;  /* 0x0228b06e6c0095a7 */ /* 0x000ee4000802007f */
[----:B---3--:R-:W-:Y:S05]  /*28c10*/  @!P1 BRA `(.L_x_1498) ;  /* 0xfffffffc00f09947 */ /* 0x008fea000383ffff */
[----:B------:R-:W-:Y:S05]  /*28c20*/  BRA `(.L_x_1802) ;  /* 0xfffffe04006c7947 */ /* 0x000fea000383ffff */
.L_x_1512:
[----:B------:R-:W-:Y:S01]  /*28c30*/  BSSY B0, `(.L_x_1803) ;  /* 0x0000008000007945 */ /* 0x000fe20003800000 */
[----:B------:R-:W-:Y:S01]  /*28c40*/  IMAD.MOV.U32 R13, RZ, RZ, R213 ;  /* 0x000000ffff0d7224 */ /* 0x000fe200078e00d5 */
[----:B------:R-:W-:Y:S01]  /*28c50*/  MOV R12, RZ ;  /* 0x000000ff000c7202 */ /* 0x000fe20000000f00 */
[----:B------:R-:W-:Y:S02]  /*28c60*/  IMAD.MOV.U32 R11, RZ, RZ, 0x1f ;  /* 0x0000001fff0b7424 */ /* 0x000fe400078e00ff */
[----:B------:R-:W-:-:S07]  /*28c70*/  IMAD.MOV.U32 R15, RZ, RZ, -0x1 ;  /* 0xffffffffff0f7424 */ /* 0x000fce00078e00ff */
[----:B-----5:R-:W-:Y:S05]  /*28c80*/  WARPSYNC.COLLECTIVE R15, `(.L_x_1804) ;  /* 0x000000000f087348 */ /* 0x020fea0003c00000 */
[----:B------:R0:W1:Y:S02]  /*28c90*/  SHFL.IDX P6, R14, R13, R12, R11 ;  /* 0x0000000c0d0e7389 */ /* 0x00006400000c000b */
[----:B01---5:R-:W-:Y:S01]  /*28ca0*/  ENDCOLLECTIVE ;  /* 0x000000000000791b */ /* 0x023fe20003800000 */
.L_x_1804:
[----:B------:R-:W-:Y:S05]  /*28cb0*/  BSYNC B0 ;  /* 0x0000000000007941 */ /* 0x000fea0003800000 */
.L_x_1803:
[----:B------:R-:W-:Y:S01]  /*28cc0*/  IMAD.MOV.U32 R176, RZ, RZ, R14 ;  /* 0x000000ffffb07224 */ /* 0x000fe200078e000e */
[----:B------:R-:W-:Y:S06]  /*28cd0*/  BRA `(.L_x_1805) ;  /* 0xfffffe1000187947 */ /* 0x000fec000383ffff */
.L_x_1522:
[----:B------:R-:W-:Y:S01]  /*28ce0*/  BSSY B1, `(.L_x_1806) ;  /* 0x0000007000017945 */ /* 0x000fe20003800000 */
[----:B------:R-:W-:Y:S02]  /*28cf0*/  IMAD.MOV.U32 R12, RZ, RZ, RZ ;  /* 0x000000ffff0c7224 */ /* 0x000fe400078e00ff */
[----:B------:R-:W-:Y:S02]  /*28d00*/  IMAD.MOV.U32 R11, RZ, RZ, 0x1e1f ;  /* 0x00001e1fff0b7424 */ /* 0x000fe400078e00ff */
[----:B------:R-:W-:-:S07]  /*28d10*/  IMAD.MOV.U32 R15, RZ, RZ, -0x1 ;  /* 0xffffffffff0f7424 */ /* 0x000fce00078e00ff */
[----:B0-----:R-:W-:Y:S05]  /*28d20*/  WARPSYNC.COLLECTIVE R15, `(.L_x_1807) ;  /* 0x000000000f087348 */ /* 0x001fea0003c00000 */
[----:B------:R1:W2:Y:S02]  /*28d30*/  SHFL.IDX P6, R14, R13, R12, R11 ;  /* 0x0000000c0d0e7389 */ /* 0x0002a400000c000b */
[----:B012---:R-:W-:Y:S01]  /*28d40*/  ENDCOLLECTIVE ;  /* 0x000000000000791b */ /* 0x007fe20003800000 */
.L_x_1807:
[----:B------:R-:W-:Y:S05]  /*28d50*/  BSYNC B1 ;  /* 0x0000000000017941 */ /* 0x000fea0003800000 */
.L_x_1806:
[----:B------:R-:W-:Y:S02]  /*28d60*/  IMAD.MOV.U32 R13, RZ, RZ, R5 ;  /* 0x000000ffff0d7224 */ /* 0x000fe400078e0005 */
[----:B------:R-:W-:Y:S02]  /*28d70*/  IMAD.MOV.U32 R12, RZ, RZ, RZ ;  /* 0x000000ffff0c7224 */ /* 0x000fe400078e00ff */
[----:B------:R-:W-:Y:S02]  /*28d80*/  IMAD.MOV.U32 R11, RZ, RZ, 0x1e1f ;  /* 0x00001e1fff0b7424 */ /* 0x000fe400078e00ff */
[----:B------:R-:W-:Y:S02]  /*28d90*/  IMAD.MOV.U32 R15, RZ, RZ, -0x1 ;  /* 0xffffffffff0f7424 */ /* 0x000fe400078e00ff */
[----:B------:R-:W-:-:S07]  /*28da0*/  IMAD.MOV.U32 R3, RZ, RZ, R14 ;  /* 0x000000ffff037224 */ /* 0x000fce00078e000e */
[----:B------:R-:W-:Y:S05]  /*28db0*/  WARPSYNC.COLLECTIVE R15, `(.L_x_1808) ;  /* 0x000000000f087348 */ /* 0x000fea0003c00000 */
[----:B------:R0:W1:Y:S02]  /*28dc0*/  SHFL.IDX P6, R14, R13, R12, R11 ;  /* 0x0000000c0d0e7389 */ /* 0x00006400000c000b */
[----:B01----:R-:W-:Y:S01]  /*28dd0*/  ENDCOLLECTIVE ;  /* 0x000000000000791b */ /* 0x003fe20003800000 */
.L_x_1808:
[----:B------:R-:W-:Y:S02]  /*28de0*/  IMAD.MOV.U32 R13, RZ, RZ, R7 ;  /* 0x000000ffff0d7224 */ /* 0x000fe400078e0007 */
[----:B------:R-:W-:-:S07]  /*28df0*/  IMAD.MOV.U32 R5, RZ, RZ, R14 ;  /* 0x000000ffff057224 */ /* 0x000fce00078e000e */
[----:B------:R-:W-:Y:S05]  /*28e00*/  WARPSYNC.COLLECTIVE R15, `(.L_x_1809) ;  /* 0x000000000f087348 */ /* 0x000fea0003c00000 */
[----:B------:R0:W1:Y:S02]  /*28e10*/  SHFL.IDX P6, R14, R13, R12, R11 ;  /* 0x0000000c0d0e7389 */ /* 0x00006400000c000b */
[----:B01----:R-:W-:Y:S01]  /*28e20*/  ENDCOLLECTIVE ;  /* 0x000000000000791b */ /* 0x003fe20003800000 */
.L_x_1809:
[----:B------:R-:W-:Y:S02]  /*28e30*/  IMAD.MOV.U32 R13, RZ, RZ, R0 ;  /* 0x000000ffff0d7224 */ /* 0x000fe400078e0000 */
[----:B------:R-:W-:-:S07]  /*28e40*/  IMAD.MOV.U32 R7, RZ, RZ, R14 ;  /* 0x000000ffff077224 */ /* 0x000fce00078e000e */
[----:B------:R-:W-:Y:S05]  /*28e50*/  WARPSYNC.COLLECTIVE R15, `(.L_x_1810) ;  /* 0x000000000f087348 */ /* 0x000fea0003c00000 */
[----:B------:R0:W1:Y:S02]  /*28e60*/  SHFL.IDX P6, R14, R13, R12, R11 ;  /* 0x0000000c0d0e7389 */ /* 0x00006400000c000b */
[----:B01----:R-:W-:Y:S01]  /*28e70*/  ENDCOLLECTIVE ;  /* 0x000000000000791b */ /* 0x003fe20003800000 */
.L_x_1810:
[----:B------:R-:W-:Y:S05]  /*28e80*/  BRA `(.L_x_1811) ;  /* 0xfffffe18000c7947 */ /* 0x000fea000383ffff */
.L_x_1526:
[----:B--2---:R2:W0:Y:S02]  /*28e90*/  SYNCS.PHASECHK.TRANS64.TRYWAIT P0, [R16+URZ+0x22800], R3 ;  /* 0x02280003100075a7 */ /* 0x004424000800017f */
[----:B0-----:R-:W-:Y:S05]  /*28ea0*/  @!P0 NANOSLEEP.SYNCS 0x989680 ;  /* 0x009896800000895d */ /* 0x001fea0003900000 */
[----:B------:R-:W0:Y:S02]  /*28eb0*/  @!P0 SYNCS.PHASECHK.TRANS64 P0, [R16+URZ+0x22800], R3 ;  /* 0x02280003100085a7 */ /* 0x000e24000800007f */
[----:B0-----:R-:W-:Y:S05]  /*28ec0*/  @!P0 BRA `(.L_x_1526) ;  /* 0xfffffffc00f08947 */ /* 0x001fea000383ffff */
[----:B------:R-:W-:Y:S05]  /*28ed0*/  BRA `(.L_x_1812) ;  /* 0xfffffe1c00447947 */ /* 0x000fea000383ffff */
.L_x_1538:
[----:B------:R-:W-:Y:S01]  /*28ee0*/  BSSY B1, `(.L_x_1813) ;  /* 0x0000007000017945 */ /* 0x000fe20003800000 */
[----:B------:R-:W-:Y:S02]  /*28ef0*/  IMAD.MOV.U32 R12, RZ, RZ, RZ ;  /* 0x000000ffff0c7224 */ /* 0x000fe400078e00ff */
[----:B------:R-:W-:Y:S02]  /*28f00*/  IMAD.MOV.U32 R11, RZ, RZ, 0x1e1f ;  /* 0x00001e1fff0b7424 */ /* 0x000fe400078e00ff */
[----:B------:R-:W-:-:S07]  /*28f10*/  IMAD.MOV.U32 R15, RZ, RZ, -0x1 ;  /* 0xffffffffff0f7424 */ /* 0x000fce00078e00ff */
[----:B0-----:R-:W-:Y:S05]  /*28f20*/  WARPSYNC.COLLECTIVE R15, `(.L_x_1814) ;  /* 0x000000000f087348 */ /* 0x001fea0003c00000 */
[----:B------:R1:W2:Y:S02]  /*28f30*/  SHFL.IDX P6, R14, R13, R12, R11 ;  /* 0x0000000c0d0e7389 */ /* 0x0002a400000c000b */
[----:B012---:R-:W-:Y:S01]  /*28f40*/  ENDCOLLECTIVE ;  /* 0x000000000000791b */ /* 0x007fe20003800000 */
.L_x_1814:
[----:B------:R-:W-:Y:S05]  /*28f50*/  BSYNC B1 ;  /* 0x0000000000017941 */ /* 0x000fea0003800000 */
.L_x_1813:
[----:B------:R-:W-:Y:S01]  /*28f60*/  IMAD.MOV.U32 R13, RZ, RZ, R3 ;  /* 0x000000ffff0d7224 */ /* 0x000fe200078e0003 */
[----:B------:R-:W-:Y:S01]  /*28f70*/  MOV R0, R14 ;  /* 0x0000000e00007202 */ /* 0x000fe20000000f00 */
[----:B------:R-:W-:Y:S02]  /*28f80*/  IMAD.MOV.U32 R12, RZ, RZ, RZ ;  /* 0x000000ffff0c7224 */ /* 0x000fe400078e00ff */
[----:B------:R-:W-:Y:S02]  /*28f90*/  IMAD.MOV.U32 R11, RZ, RZ, 0x1e1f ;  /* 0x00001e1fff0b7424 */ /* 0x000fe400078e00ff */
[----:B------:R-:W-:-:S07]  /*28fa0*/  IMAD.MOV.U32 R15, RZ, RZ, -0x1 ;  /* 0xffffffffff0f7424 */ /* 0x000fce00078e00ff */
[----:B------:R-:W-:Y:S05]  /*28fb0*/  WARPSYNC.COLLECTIVE R15, `(.L_x_1815) ;  /* 0x000000000f087348 */ /* 0x000fea0003c00000 */
[----:B------:R0:W1:Y:S02]  /*28fc0*/  SHFL.IDX P6, R14, R13, R12, R11 ;  /* 0x0000000c0d0e7389 */ /* 0x00006400000c000b */
[----:B01----:R-:W-:Y:S01]  /*28fd0*/  ENDCOLLECTIVE ;  /* 0x000000000000791b */ /* 0x003fe20003800000 */
.L_x_1815:
[----:B------:R-:W-:Y:S02]  /*28fe0*/  IMAD.MOV.U32 R13, RZ, RZ, R20 ;  /* 0x000000ffff0d7224 */ /* 0x000fe400078e0014 */
[----:B------:R-:W-:-:S07]  /*28ff0*/  IMAD.MOV.U32 R3, RZ, RZ, R14 ;  /* 0x000000ffff037224 */ /* 0x000fce00078e000e */
[----:B------:R-:W-:Y:S05]  /*29000*/  WARPSYNC.COLLECTIVE R15, `(.L_x_1816) ;  /* 0x000000000f087348 */ /* 0x000fea0003c00000 */
[----:B------:R0:W1:Y:S02]  /*29010*/  SHFL.IDX P6, R14, R13, R12, R11 ;  /* 0x0000000c0d0e7389 */ /* 0x00006400000c000b */
[----:B01----:R-:W-:Y:S01]  /*29020*/  ENDCOLLECTIVE ;  /* 0x000000000000791b */ /* 0x003fe20003800000 */
.L_x_1816:
[----:B------:R-:W-:Y:S02]  /*29030*/  IMAD.MOV.U32 R13, RZ, RZ, R21 ;  /* 0x000000ffff0d7224 */ /* 0x000fe400078e0015 */
[----:B------:R-:W-:-:S07]  /*29040*/  IMAD.MOV.U32 R20, RZ, RZ, R14 ;  /* 0x000000ffff147224 */ /* 0x000fce00078e000e */
[----:B------:R-:W-:Y:S05]  /*29050*/  WARPSYNC.COLLECTIVE R15, `(.L_x_1817) ;  /* 0x000000000f087348 */ /* 0x000fea0003c00000 */
[----:B------:R0:W1:Y:S02]  /*29060*/  SHFL.IDX P6, R14, R13, R12, R11 ;  /* 0x0000000c0d0e7389 */ /* 0x00006400000c000b */
[----:B01----:R-:W-:Y:S01]  /*29070*/  ENDCOLLECTIVE ;  /* 0x000000000000791b */ /* 0x003fe20003800000 */
.L_x_1817:
[----:B------:R-:W-:Y:S01]  /*29080*/  IMAD.MOV.U32 R21, RZ, RZ, R14 ;  /* 0x000000ffff157224 */ /* 0x000fe200078e000e */
[----:B------:R-:W-:Y:S06]  /*29090*/  BRA `(.L_x_1818) ;  /* 0xfffffe4c00007947 */ /* 0x000fec000383ffff */
.L_x_1542:
[----:B--2---:R2:W3:Y:S02]  /*290a0*/  SYNCS.PHASECHK.TRANS64.TRYWAIT P0, [R16+URZ+0x22800], R3 ;  /* 0x02280003100075a7 */ /* 0x0044e4000800017f */
[----:B---3--:R-:W-:Y:S05]  /*290b0*/  @!P0 NANOSLEEP.SYNCS 0x989680 ;  /* 0x009896800000895d */ /* 0x008fea0003900000 */
[----:B------:R-:W3:Y:S02]  /*290c0*/  @!P0 SYNCS.PHASECHK.TRANS64 P0, [R16+URZ+0x22800], R3 ;  /* 0x02280003100085a7 */ /* 0x000ee4000800007f */
[----:B---3--:R-:W-:Y:S05]  /*290d0*/  @!P0 BRA `(.L_x_1542) ;  /* 0xfffffffc00f08947 */ /* 0x008fea000383ffff */
[----:B------:R-:W-:Y:S05]  /*290e0*/  BRA `(.L_x_1819) ;  /* 0xfffffe4c00fc7947 */ /* 0x000fea000383ffff */
.L_x_1550:
[----:B-1----:R1:W2:Y:S02]  /*290f0*/  SYNCS.PHASECHK.TRANS64.TRYWAIT P2, [R8+URZ+0x22830], R3 ;  /* 0x02283003080075a7 */ /* 0x0022a4000804017f */
[----:B--2---:R-:W-:Y:S05]  /*29100*/  @!P2 NANOSLEEP.SYNCS 0x989680 ;  /* 0x009896800000a95d */ /* 0x004fea0003900000 */
[----:B------:R-:W2:Y:S02]  /*29110*/  @!P2 SYNCS.PHASECHK.TRANS64 P2, [R8+URZ+0x22830], R3 ;  /* 0x022830030800a5a7 */ /* 0x000ea4000804007f */
[----:B--2---:R-:W-:Y:S05]  /*29120*/  @!P2 BRA `(.L_x_1550) ;  /* 0xfffffffc00f0a947 */ /* 0x004fea000383ffff */
[----:B------:R-:W-:Y:S05]  /*29130*/  BRA `(.L_x_1549) ;  /* 0xfffffe80002c7947 */ /* 0x000fea000383ffff */
.L_x_1568:
[----:B-1----:R1:W2:Y:S02]  /*29140*/  SYNCS.PHASECHK.TRANS64.TRYWAIT P5, [R7+URZ+0x22830], R6 ;  /* 0x02283006070075a7 */ /* 0x0022a400080a017f */
[----:B--2---:R-:W-:Y:S05]  /*29150*/  @!P5 NANOSLEEP.SYNCS 0x989680 ;  /* 0x009896800000d95d */ /* 0x004fea0003900000 */
[----:B------:R-:W2:Y:S02]  /*29160*/  @!P5 SYNCS.PHASECHK.TRANS64 P5, [R7+URZ+0x22830], R6 ;  /* 0x022830060700d5a7 */ /* 0x000ea400080a007f */
[----:B--2---:R-:W-:Y:S05]  /*29170*/  @!P5 BRA `(.L_x_1568) ;  /* 0xfffffffc00f0d947 */ /* 0x004fea000383ffff */
[----:B------:R-:W-:Y:S05]  /*29180*/  BRA `(.L_x_1567) ;  /* 0xfffffeb800bc7947 */ /* 0x000fea000383ffff */
.L_x_1572:
[----:B-1----:R1:W2:Y:S02]  /*29190*/  SYNCS.PHASECHK.TRANS64.TRYWAIT P4, [R7+URZ+0x22850], R6 ;  /* 0x02285006070075a7 */ /* 0x0022a4000808017f */
[----:B--2---:R-:W-:Y:S05]  /*291a0*/  @!P4 NANOSLEEP.SYNCS 0x989680 ;  /* 0x009896800000c95d */ /* 0x004fea0003900000 */
[----:B------:R-:W2:Y:S02]  /*291b0*/  @!P4 SYNCS.PHASECHK.TRANS64 P4, [R7+URZ+0x22850], R6 ;  /* 0x022850060700c5a7 */ /* 0x000ea4000808007f */
[----:B--2---:R-:W-:Y:S05]  /*291c0*/  @!P4 BRA `(.L_x_1572) ;  /* 0xfffffffc00f0c947 */ /* 0x004fea000383ffff */
[----:B------:R-:W-:Y:S05]  /*291d0*/  BRA `(.L_x_1569) ;  /* 0xfffffebc00947947 */ /* 0x000fea000383ffff */
.L_x_1592:
[----:B-1----:R1:W2:Y:S02]  /*291e0*/  SYNCS.PHASECHK.TRANS64.TRYWAIT P3, [R7+URZ+0x22830], R6 ;  /* 0x02283006070075a7 */ /* 0x0022a4000806017f */
[----:B--2---:R-:W-:Y:S05]  /*291f0*/  @!P3 NANOSLEEP.SYNCS 0x989680 ;  /* 0x009896800000b95d */ /* 0x004fea0003900000 */
[----:B------:R-:W2:Y:S02]  /*29200*/  @!P3 SYNCS.PHASECHK.TRANS64 P3, [R7+URZ+0x22830], R6 ;  /* 0x022830060700b5a7 */ /* 0x000ea4000806007f */
[----:B--2---:R-:W-:Y:S05]  /*29210*/  @!P3 BRA `(.L_x_1592) ;  /* 0xfffffffc00f0b947 */ /* 0x004fea000383ffff */
[----:B------:R-:W-:Y:S05]  /*29220*/  BRA `(.L_x_1591) ;  /* 0xfffffef400447947 */ /* 0x000fea000383ffff */
.L_x_1596:
[----:B-1----:R1:W2:Y:S02]  /*29230*/  SYNCS.PHASECHK.TRANS64.TRYWAIT P2, [R7+URZ+0x22850], R6 ;  /* 0x02285006070075a7 */ /* 0x0022a4000804017f */
[----:B--2---:R-:W-:Y:S05]  /*29240*/  @!P2 NANOSLEEP.SYNCS 0x989680 ;  /* 0x009896800000a95d */ /* 0x004fea0003900000 */
[----:B------:R-:W2:Y:S02]  /*29250*/  @!P2 SYNCS.PHASECHK.TRANS64 P2, [R7+URZ+0x22850], R6 ;  /* 0x022850060700a5a7 */ /* 0x000ea4000804007f */
[----:B--2---:R-:W-:Y:S05]  /*29260*/  @!P2 BRA `(.L_x_1596) ;  /* 0xfffffffc00f0a947 */ /* 0x004fea000383ffff */
[----:B------:R-:W-:Y:S05]  /*29270*/  BRA `(.L_x_1593) ;  /* 0xfffffef800287947 */ /* 0x000fea000383ffff */
.L_x_1604:
[----:B-1----:R1:W2:Y:S02]  /*29280*/  SYNCS.PHASECHK.TRANS64.TRYWAIT P3, [R7+URZ+0x22830], R6 ;  /* 0x02283006070075a7 */ /* 0x0022a4000806017f */
[----:B--2---:R-:W-:Y:S05]  /*29290*/  @!P3 NANOSLEEP.SYNCS 0x989680 ;  /* 0x009896800000b95d */ /* 0x004fea0003900000 */
[----:B------:R-:W2:Y:S02]  /*292a0*/  @!P3 SYNCS.PHASECHK.TRANS64 P3, [R7+URZ+0x22830], R6 ;  /* 0x022830060700b5a7 */ /* 0x000ea4000806007f */
[----:B--2---:R-:W-:Y:S05]  /*292b0*/  @!P3 BRA `(.L_x_1604) ;  /* 0xfffffffc00f0b947 */ /* 0x004fea000383ffff */
[----:B------:R-:W-:Y:S05]  /*292c0*/  BRA `(.L_x_1603) ;  /* 0xffffff1c002c7947 */ /* 0x000fea000383ffff */
.L_x_1608:
[----:B-1----:R1:W2:Y:S02]  /*292d0*/  SYNCS.PHASECHK.TRANS64.TRYWAIT P2, [R7+URZ+0x22850], R6 ;  /* 0x02285006070075a7 */ /* 0x0022a4000804017f */
[----:B--2---:R-:W-:Y:S05]  /*292e0*/  @!P2 NANOSLEEP.SYNCS 0x989680 ;  /* 0x009896800000a95d */ /* 0x004fea0003900000 */
[----:B------:R-:W2:Y:S02]  /*292f0*/  @!P2 SYNCS.PHASECHK.TRANS64 P2, [R7+URZ+0x22850], R6 ;  /* 0x022850060700a5a7 */ /* 0x000ea4000804007f */
[----:B--2---:R-:W-:Y:S05]  /*29300*/  @!P2 BRA `(.L_x_1608) ;  /* 0xfffffffc00f0a947 */ /* 0x004fea000383ffff */
[----:B------:R-:W-:Y:S05]  /*29310*/  BRA `(.L_x_1605) ;  /* 0xffffff2000107947 */ /* 0x000fea000383ffff */
.L_x_1622:
[----:B-1----:R1:W2:Y:S02]  /*29320*/  SYNCS.PHASECHK.TRANS64.TRYWAIT P1, [R13+URZ+0x22850], R2 ;  /* 0x022850020d0075a7 */ /* 0x0022a4000802017f */
[----:B--2---:R-:W-:Y:S05]  /*29330*/  @!P1 NANOSLEEP.SYNCS 0x989680 ;  /* 0x009896800000995d */ /* 0x004fea0003900000 */
[----:B------:R-:W2:Y:S02]  /*29340*/  @!P1 SYNCS.PHASECHK.TRANS64 P1, [R13+URZ+0x22850], R2 ;  /* 0x022850020d0095a7 */ /* 0x000ea4000802007f */
[----:B--2---:R-:W-:Y:S05]  /*29350*/  @!P1 BRA `(.L_x_1622) ;  /* 0xfffffffc00f09947 */ /* 0x004fea000383ffff */
[----:B------:R-:W-:Y:S05]  /*29360*/  BRA `(.L_x_1621) ;  /* 0xffffff5000fc7947 */ /* 0x000fea000383ffff */
.L_x_1626:
[----:B------:R-:W-:Y:S01]  /*29370*/  IMAD.MOV.U32 R12, RZ, RZ, R0 ;  /* 0x000000ffff0c7224 */ /* 0x000fe200078e0000 */
[----:B------:R-:W-:Y:S01]  /*29380*/  SEL R5, R37, R38, P0 ;  /* 0x0000002625057207 */ /* 0x000fe20000000000 */
[----:B------:R-:W-:Y:S01]  /*29390*/  IMAD.MOV.U32 R11, RZ, RZ, 0x1c1f ;  /* 0x00001c1fff0b7424 */ /* 0x000fe200078e00ff */
[----:B------:R-:W-:Y:S01]  /*293a0*/  SEL R7, R38, R37, P0 ;  /* 0x0000002526077207 */ /* 0x000fe20000000000 */
[----:B------:R-:W-:Y:S01]  /*293b0*/  IMAD.MOV.U32 R15, RZ, RZ, -0x1 ;  /* 0xffffffffff0f7424 */ /* 0x000fe200078e00ff */
[----:B------:R-:W-:Y:S02]  /*293c0*/  SEL R9, R33, R34, P0 ;  /* 0x0000002221097207 */ /* 0x000fe40000000000 */
[----:B------:R-:W-:-:S07]  /*293d0*/  SEL R21, R34, R33, P0 ;  /* 0x0000002122157207 */ /* 0x000fce0000000000 */
[----:B01----:R-:W-:Y:S05]  /*293e0*/  WARPSYNC.COLLECTIVE R15, `(.L_x_1820) ;  /* 0x000000000f087348 */ /* 0x003fea0003c00000 */
[----:B------:R2:W3:Y:S02]  /*293f0*/  SHFL.IDX P6, R14, R13, R12, R11 ;  /* 0x0000000c0d0e7389 */ /* 0x0004e400000c000b */
[----:B0123--:R-:W-:Y:S01]  /*29400*/  ENDCOLLECTIVE ;  /* 0x000000000000791b */ /* 0x00ffe20003800000 */
.L_x_1820:
        /* <DEDUP_REMOVED lines=13> */
[----:B------:R-:W-:Y:S01]  /*294e0*/  SEL R47, R40, R47, P0 ;  /* 0x0000002f282f7207 */ /* 0x000fe20000000000 */
[----:B------:R-:W-:Y:S01]  /*294f0*/  IMAD.MOV.U32 R6, RZ, RZ, R14 ;  /* 0x000000ffff067224 */ /* 0x000fe200078e000e */
[----:B------:R-:W-:-:S07]  /*29500*/  SEL R49, R51, R36, P0 ;  /* 0x0000002433317207 */ /* 0x000fce0000000000 */
[----:B------:R-:W-:Y:S05]  /*29510*/  WARPSYNC.COLLECTIVE R15, `(.L_x_1821) ;  /* 0x000000000f087348 */ /* 0x000fea0003c00000 */
[----:B------:R0:W1:Y:S02]  /*29520*/  SHFL.IDX P6, R14, R13, R12, R11 ;  /* 0x0000000c0d0e7389 */ /* 0x00006400000c000b */
[----:B01----:R-:W-:Y:S01]  /*29530*/  ENDCOLLECTIVE ;  /* 0x000000000000791b */ /* 0x003fe20003800000 */
.L_x_1821:
        /* <DEDUP_REMOVED lines=19> */
.L_x_1822:
        /* <DEDUP_REMOVED lines=8> */
.L_x_1823:
[----:B------:R-:W-:Y:S02]  /*296f0*/  IMAD.MOV.U32 R13, RZ, RZ, R9 ;  /* 0x000000ffff0d7224 */ /* 0x000fe400078e0009 */
[----:B------:R-:W-:Y:S02]  /*29700*/  IMAD.MOV.U32 R12, RZ, RZ, R0 ;  /* 0x000000ffff0c7224 */ /* 0x000fe400078e0000 */
[----:B------:R-:W-:-:S07]  /*29710*/  IMAD.MOV.U32 R7, RZ, RZ, R14 ;  /* 0x000000ffff077224 */ /* 0x000fce00078e000e */
[----:B------:R-:W-:Y:S05]  /*29720*/  WARPSYNC.COLLECTIVE R15, `(.L_x_1824) ;  /* 0x000000000f087348 */ /* 0x000fea0003c00000 */
[----:B------:R0:W1:Y:S02]  /*29730*/  SHFL.IDX P6, R14, R13, R12, R11 ;  /* 0x0000000c0d0e7389 */ /* 0x00006400000c000b */
[----:B01----:R-:W-:Y:S01]  /*29740*/  ENDCOLLECTIVE ;  /* 0x000000000000791b */ /* 0x003fe20003800000 */
.L_x_1824:
[----:B------:R-:W-:Y:S02]  /*29750*/  SEL R8, R10, R7, P0 ;  /* 0x000000070a087207 */ /* 0x000fe40000000000 */
[----:B------:R-:W-:Y:S01]  /*29760*/  SEL R10, R7, R10, P0 ;  /* 0x0000000a070a7207 */ /* 0x000fe20000000000 */
[----:B------:R-:W-:Y:S02]  /*29770*/  IMAD.MOV.U32 R13, RZ, RZ, R21 ;  /* 0x000000ffff0d7224 */ /* 0x000fe400078e0015 */
[----:B------:R-:W-:Y:S02]  /*29780*/  IMAD.MOV.U32 R12, RZ, RZ, R2 ;  /* 0x000000ffff0c7224 */ /* 0x000fe400078e0002 */
[----:B------:R-:W-:-:S07]  /*29790*/  IMAD.MOV.U32 R9, RZ, RZ, R14 ;  /* 0x000000ffff097224 */ /* 0x000fce00078e000e */
[----:B------:R-:W-:Y:S05]  /*297a0*/  WARPSYNC.COLLECTIVE R15, `(.L_x_1825) ;  /* 0x000000000f087348 */ /* 0x000fea0003c00000 */
[----:B------:R0:W1:Y:S02]  /*297b0*/  SHFL.IDX P6, R14, R13, R12, R11 ;  /* 0x0000000c0d0e7389 */ /* 0x00006400000c000b */
[----:B01----:R-:W-:Y:S01]  /*297c0*/  ENDCOLLECTIVE ;  /* 0x000000000000791b */ /* 0x003fe20003800000 */
.L_x_1825:
[----:B------:R-:W-:Y:S02]  /*297d0*/  IMAD.MOV.U32 R13, RZ, RZ, R25 ;  /* 0x000000ffff0d7224 */ /* 0x000fe400078e0019 */
[----:B------:R-:W-:Y:S02]  /*297e0*/  IMAD.MOV.U32 R12, RZ, RZ, R0 ;  /* 0x000000ffff0c7224 */ /* 0x000fe400078e0000 */
[----:B------:R-:W-:-:S07]  /*297f0*/  IMAD.MOV.U32 R20, RZ, RZ, R14 ;  /* 0x000000ffff147224 */ /* 0x000fce00078e000e */
[----:B------:R-:W-:Y:S05]  /*29800*/  WARPSYNC.COLLECTIVE R15, `(.L_x_1826) ;  /* 0x000000000f087348 */ /* 0x000fea0003c00000 */
[----:B------:R0:W1:Y:S02]  /*29810*/  SHFL.IDX P6, R14, R13, R12, R11 ;  /* 0x0000000c0d0e7389 */ /* 0x00006400000c000b */
[----:B01----:R-:W-:Y:S01]  /*29820*/  ENDCOLLECTIVE ;  /* 0x000000000000791b */ /* 0x003fe20003800000 */
.L_x_1826:
[----:B------:R-:W-:Y:S02]  /*29830*/  IMAD.MOV.U32 R13, RZ, RZ, R27 ;  /* 0x000000ffff0d7224 */ /* 0x000fe400078e001b */
[----:B------:R-:W-:Y:S02]  /*29840*/  IMAD.MOV.U32 R12, RZ, RZ, R2 ;  /* 0x000000ffff0c7224 */ /* 0x000fe400078e0002 */
[----:B------:R-:W-:-:S07]  /*29850*/  IMAD.MOV.U32 R26, RZ, RZ, R14 ;  /* 0x000000ffff1a7224 */ /* 0x000fce00078e000e */
[----:B------:R-:W-:Y:S05]  /*29860*/  WARPSYNC.COLLECTIVE R15, `(.L_x_1827) ;  /* 0x000000000f087348 */ /* 0x000fea0003c00000 */
[----:B------:R0:W1:Y:S02]  /*29870*/  SHFL.IDX P6, R14, R13, R12, R11 ;  /* 0x0000000c0d0e7389 */ /* 0x00006400000c000b */
[----:B01----:R-:W-:Y:S01]  /*29880*/  ENDCOLLECTIVE ;  /* 0x000000000000791b */ /* 0x003fe20003800000 */
.L_x_1827:
[----:B------:R-:W-:Y:S02]  /*29890*/  IMAD.MOV.U32 R13, RZ, RZ, R29 ;  /* 0x000000ffff0d7224 */ /* 0x000fe400078e001d */
[----:B------:R-:W-:Y:S02]  /*298a0*/  IMAD.MOV.U32 R12, RZ, RZ, R0 ;  /* 0x000000ffff0c7224 */ /* 0x000fe400078e0000 */
[----:B------:R-:W-:-:S07]  /*298b0*/  IMAD.MOV.U32 R27, RZ, RZ, R14 ;  /* 0x000000ffff1b7224 */ /* 0x000fce00078e000e */
[----:B------:R-:W-:Y:S05]  /*298c0*/  WARPSYNC.COLLECTIVE R15, `(.L_x_1828) ;  /* 0x000000000f087348 */ /* 0x000fea0003c00000 */
[----:B------:R0:W1:Y:S02]  /*298d0*/  SHFL.IDX P6, R14, R13, R12, R11 ;  /* 0x0000000c0d0e7389 */ /* 0x00006400000c000b */
[----:B01----:R-:W-:Y:S01]  /*298e0*/  ENDCOLLECTIVE ;  /* 0x000000000000791b */ /* 0x003fe20003800000 */
.L_x_1828:
[----:B------:R-:W-:Y:S02]  /*298f0*/  SEL R24, R26, R27, P0 ;  /* 0x0000001b1a187207 */ /* 0x000fe40000000000 */
[----:B------:R-:W-:Y:S02]  /*29900*/  SEL R26, R27, R26, P0 ;  /* 0x0000001a1b1a7207 */ /* 0x000fe40000000000 */
[----:B------:R-:W-:Y:S01]  /*29910*/  MOV R13, R31 ;  /* 0x0000001f000d7202 */ /* 0x000fe20000000f00 */
[----:B------:R-:W-:Y:S02]  /*29920*/  IMAD.MOV.U32 R12, RZ, RZ, R2 ;  /* 0x000000ffff0c7224 */ /* 0x000fe400078e0002 */
[----:B------:R-:W-:-:S07]  /*29930*/  IMAD.MOV.U32 R30, RZ, RZ, R14 ;  /* 0x000000ffff1e7224 */ /* 0x000fce00078e000e */
[----:B------:R-:W-:Y:S05]  /*29940*/  WARPSYNC.COLLECTIVE R15, `(.L_x_1829) ;  /* 0x000000000f087348 */ /* 0x000fea0003c00000 */
[----:B------:R0:W1:Y:S02]  /*29950*/  SHFL.IDX P6, R14, R13, R12, R11 ;  /* 0x0000000c0d0e7389 */ /* 0x00006400000c000b */
[----:B01----:R-:W-:Y:S01]  /*29960*/  ENDCOLLECTIVE ;  /* 0x000000000000791b */ /* 0x003fe20003800000 */
.L_x_1829:
[----:B------:R-:W-:Y:S02]  /*29970*/  IMAD.MOV.U32 R13, RZ, RZ, R33 ;  /* 0x000000ffff0d7224 */ /* 0x000fe400078e0021 */
[----:B------:R-:W-:Y:S02]  /*29980*/  IMAD.MOV.U32 R12, RZ, RZ, R0 ;  /* 0x000000ffff0c7224 */ /* 0x000fe400078e0000 */
[----:B------:R-:W-:-:S07]  /*29990*/  IMAD.MOV.U32 R31, RZ, RZ, R14 ;  /* 0x000000ffff1f7224 */ /* 0x000fce00078e000e */
[----:B------:R-:W-:Y:S05]  /*299a0*/  WARPSYNC.COLLECTIVE R15, `(.L_x_1830) ;  /* 0x000000000f087348 */ /* 0x000fea0003c00000 */
[----:B------:R0:W1:Y:S02]  /*299b0*/  SHFL.IDX P6, R14, R13, R12, R11 ;  /* 0x0000000c0d0e7389 */ /* 0x00006400000c000b */
[----:B01----:R-:W-:Y:S01]  /*299c0*/  ENDCOLLECTIVE ;  /* 0x000000000000791b */ /* 0x003fe20003800000 */
.L_x_1830:
        /* <DEDUP_REMOVED lines=8> */
.L_x_1831:
[----:B------:R-:W-:Y:S02]  /*29a50*/  IMAD.MOV.U32 R13, RZ, RZ, R37 ;  /* 0x000000ffff0d7224 */ /* 0x000fe400078e0025 */
[----:B------:R-:W-:Y:S02]  /*29a60*/  IMAD.MOV.U32 R12, RZ, RZ, R0 ;  /* 0x000000ffff0c7224 */ /* 0x000fe400078e0000 */
[----:B------:R-:W-:-:S07]  /*29a70*/  IMAD.MOV.U32 R35, RZ, RZ, R14 ;  /* 0x000000ffff237224 */ /* 0x000fce00078e000e */
[----:B------:R-:W-:Y:S05]  /*29a80*/  WARPSYNC.COLLECTIVE R15, `(.L_x_1832) ;  /* 0x000000000f087348 */ /* 0x000fea0003c00000 */
[----:B------:R0:W1:Y:S02]  /*29a90*/  SHFL.IDX P6, R14, R13, R12, R11 ;  /* 0x0000000c0d0e7389 */ /* 0x00006400000c000b */
[----:B01----:R-:W-:Y:S01]  /*29aa0*/  ENDCOLLECTIVE ;  /* 0x000000000000791b */ /* 0x003fe20003800000 */
.L_x_1832:
        /* <DEDUP_REMOVED lines=8> */
.L_x_1833:
[----:B------:R-:W-:Y:S02]  /*29b30*/  IMAD.MOV.U32 R13, RZ, RZ, R41 ;  /* 0x000000ffff0d7224 */ /* 0x000fe400078e0029 */
[----:B------:R-:W-:Y:S02]  /*29b40*/  IMAD.MOV.U32 R12, RZ, RZ, R0 ;  /* 0x000000ffff0c7224 */ /* 0x000fe400078e0000 */
[----:B------:R-:W-:-:S07]  /*29b50*/  IMAD.MOV.U32 R39, RZ, RZ, R14 ;  /* 0x000000ffff277224 */ /* 0x000fce00078e000e */
[----:B------:R-:W-:Y:S05]  /*29b60*/  WARPSYNC.COLLECTIVE R15, `(.L_x_1834) ;  /* 0x000000000f087348 */ /* 0x000fea0003c00000 */
[----:B------:R0:W1:Y:S02]  /*29b70*/  SHFL.IDX P6, R14, R13, R12, R11 ;  /* 0x0000000c0d0e7389 */ /* 0x00006400000c000b */
[----:B01----:R-:W-:Y:S01]  /*29b80*/  ENDCOLLECTIVE ;  /* 0x000000000000791b */ /* 0x003fe20003800000 */
.L_x_1834:
[----:B------:R-:W-:Y:S02]  /*29b90*/  SEL R36, R38, R39, P0 ;  /* 0x0000002726247207 */ /* 0x000fe40000000000 */
[----:B------:R-:W-:Y:S01]  /*29ba0*/  SEL R38, R39, R38, P0 ;  /* 0x0000002627267207 */ /* 0x000fe20000000000 */
[----:B------:R-:W-:Y:S01]  /*29bb0*/  IMAD.MOV.U32 R13, RZ, RZ, R43 ;  /* 0x000000ffff0d7224 */ /* 0x000fe200078e002b */
[----:B------:R-:W-:Y:S01]  /*29bc0*/  MOV R12, R2 ;  /* 0x00000002000c7202 */ /* 0x000fe20000000f00 */
[----:B------:R-:W-:-:S07]  /*29bd0*/  IMAD.MOV.U32 R42, RZ, RZ, R14 ;  /* 0x000000ffff2a7224 */ /* 0x000fce00078e000e */
[----:B------:R-:W-:Y:S05]  /*29be0*/  WARPSYNC.COLLECTIVE R15, `(.L_x_1835) ;  /* 0x000000000f087348 */ /* 0x000fea0003c00000 */
[----:B------:R0:W1:Y:S02]  /*29bf0*/  SHFL.IDX P6, R14, R13, R12, R11 ;  /* 0x0000000c0d0e7389 */ /* 0x00006400000c000b */
[----:B01----:R-:W-:Y:S01]  /*29c00*/  ENDCOLLECTIVE ;  /* 0x000000000000791b */ /* 0x003fe20003800000 */
.L_x_1835:
[----:B------:R-:W-:Y:S02]  /*29c10*/  IMAD.MOV.U32 R13, RZ, RZ, R45 ;  /* 0x000000ffff0d7224 */ /* 0x000fe400078e002d */
[----:B------:R-:W-:Y:S02]  /*29c20*/  IMAD.MOV.U32 R12, RZ, RZ, R0 ;  /* 0x000000ffff0c7224 */ /* 0x000fe400078e0000 */
[----:B------:R-:W-:-:S07]  /*29c30*/  IMAD.MOV.U32 R43, RZ, RZ, R14 ;  /* 0x000000ffff2b7224 */ /* 0x000fce00078e000e */
[----:B------:R-:W-:Y:S05]  /*29c40*/  WARPSYNC.COLLECTIVE R15, `(.L_x_1836) ;  /* 0x000000000f087348 */ /* 0x000fea0003c00000 */
[----:B------:R0:W1:Y:S02]  /*29c50*/  SHFL.IDX P6, R14, R13, R12, R11 ;  /* 0x0000000c0d0e7389 */ /* 0x00006400000c000b */
[----:B01----:R-:W-:Y:S01]  /*29c60*/  ENDCOLLECTIVE ;  /* 0x000000000000791b */ /* 0x003fe20003800000 */
.L_x_1836:
[----:B------:R-:W-:Y:S02]  /*29c70*/  SEL R40, R42, R43, P0 ;  /* 0x0000002b2a287207 */ /* 0x000fe40000000000 */
[----:B------:R-:W-:Y:S01]  /*29c80*/  SEL R42, R43, R42, P0 ;  /* 0x0000002a2b2a7207 */ /* 0x000fe20000000000 */
[----:B------:R-:W-:Y:S02]  /*29c90*/  IMAD.MOV.U32 R13, RZ, RZ, R47 ;  /* 0x000000ffff0d7224 */ /* 0x000fe400078e002f */
[----:B------:R-:W-:Y:S02]  /*29ca0*/  IMAD.MOV.U32 R12, RZ, RZ, R2 ;  /* 0x000000ffff0c7224 */ /* 0x000fe400078e0002 */
[----:B------:R-:W-:Y:S02]  /*29cb0*/  IMAD.MOV.U32 R47, RZ, RZ, RZ ;  /* 0x000000ffff2f7224 */ /* 0x000fe400078e00ff */
[----:B------:R-:W-:-:S07]  /*29cc0*/  IMAD.MOV.U32 R45, RZ, RZ, R14 ;  /* 0x000000ffff2d7224 */ /* 0x000fce00078e000e */
[----:B------:R-:W-:Y:S05]  /*29cd0*/  WARPSYNC.COLLECTIVE R15, `(.L_x_1837) ;  /* 0x000000000f087348 */ /* 0x000fea0003c00000 */
[----:B------:R0:W1:Y:S02]  /*29ce0*/  SHFL.IDX P6, R14, R13, R12, R11 ;  /* 0x0000000c0d0e7389 */ /* 0x00006400000c000b */
[----:B01----:R-:W-:Y:S01]  /*29cf0*/  ENDCOLLECTIVE ;  /* 0x000000000000791b */ /* 0x003fe20003800000 */
.L_x_1837:
[----:B------:R-:W-:Y:S02]  /*29d00*/  IMAD.MOV.U32 R13, RZ, RZ, R49 ;  /* 0x000000ffff0d7224 */ /* 0x000fe400078e0031 */
[----:B------:R-:W-:Y:S02]  /*29d10*/  IMAD.MOV.U32 R12, RZ, RZ, R0 ;  /* 0x000000ffff0c7224 */ /* 0x000fe400078e0000 */
[----:B------:R-:W-:-:S07]  /*29d20*/  IMAD.MOV.U32 R44, RZ, RZ, R14 ;  /* 0x000000ffff2c7224 */ /* 0x000fce00078e000e */
[----:B------:R-:W-:Y:S05]  /*29d30*/  WARPSYNC.COLLECTIVE R15, `(.L_x_1838) ;  /* 0x000000000f087348 */ /* 0x000fea0003c00000 */
[----:B------:R0:W1:Y:S02]  /*29d40*/  SHFL.IDX P6, R14, R13, R12, R11 ;  /* 0x0000000c0d0e7389 */ /* 0x00006400000c000b */
[----:B01----:R-:W-:Y:S01]  /*29d50*/  ENDCOLLECTIVE ;  /* 0x000000000000791b */ /* 0x003fe20003800000 */
.L_x_1838:
        /* <DEDUP_REMOVED lines=8> */
.L_x_1839:
[----:B------:R-:W-:Y:S02]  /*29de0*/  IMAD.MOV.U32 R13, RZ, RZ, R55 ;  /* 0x000000ffff0d7224 */ /* 0x000fe400078e0037 */
[----:B------:R-:W-:Y:S02]  /*29df0*/  IMAD.MOV.U32 R12, RZ, RZ, R0 ;  /* 0x000000ffff0c7224 */ /* 0x000fe400078e0000 */
[----:B------:R-:W-:-:S07]  /*29e00*/  IMAD.MOV.U32 R46, RZ, RZ, R14 ;  /* 0x000000ffff2e7224 */ /* 0x000fce00078e000e */
[----:B------:R-:W-:Y:S05]  /*29e10*/  WARPSYNC.COLLECTIVE R15, `(.L_x_1840) ;  /* 0x000000000f087348 */ /* 0x000fea0003c00000 */
[----:B------:R0:W1:Y:S02]  /*29e20*/  SHFL.IDX P6, R14, R13, R12, R11 ;  /* 0x0000000c0d0e7389 */ /* 0x00006400000c000b */
[----:B01----:R-:W-:Y:S01]  /*29e30*/  ENDCOLLECTIVE ;  /* 0x000000000000791b */ /* 0x003fe20003800000 */
.L_x_1840:
[----:B------:R-:W-:Y:S02]  /*29e40*/  IMAD.MOV.U32 R13, RZ, RZ, R57 ;  /* 0x000000ffff0d7224 */ /* 0x000fe400078e0039 */
[----:B------:R-:W-:Y:S02]  /*29e50*/  IMAD.MOV.U32 R12, RZ, RZ, R2 ;  /* 0x000000ffff0c7224 */ /* 0x000fe400078e0002 */
[----:B------:R-:W-:-:S07]  /*29e60*/  IMAD.MOV.U32 R55, RZ, RZ, R14 ;  /* 0x000000ffff377224 */ /* 0x000fce00078e000e */
[----:B------:R-:W-:Y:S05]  /*29e70*/  WARPSYNC.COLLECTIVE R15, `(.L_x_1841) ;  /* 0x000000000f087348 */ /* 0x000fea0003c00000 */
[----:B------:R0:W1:Y:S02]  /*29e80*/  SHFL.IDX P6, R14, R13, R12, R11 ;  /* 0x0000000c0d0e7389 */ /* 0x00006400000c000b */
[----:B01----:R-:W-:Y:S01]  /*29e90*/  ENDCOLLECTIVE ;  /* 0x000000000000791b */ /* 0x003fe20003800000 */
.L_x_1841:
[----:B------:R-:W-:Y:S02]  /*29ea0*/  IMAD.MOV.U32 R13, RZ, RZ, R59 ;  /* 0x000000ffff0d7224 */ /* 0x000fe400078e003b */
[----:B------:R-:W-:Y:S01]  /*29eb0*/  IMAD.MOV.U32 R12, RZ, RZ, R0 ;  /* 0x000000ffff0c7224 */ /* 0x000fe200078e0000 */
[----:B------:R-:W-:-:S07]  /*29ec0*/  MOV R48, R14 ;  /* 0x0000000e00307202 */ /* 0x000fce0000000f00 */
[----:B------:R-:W-:Y:S05]  /*29ed0*/  WARPSYNC.COLLECTIVE R15, `(.L_x_1842) ;  /* 0x000000000f087348 */ /* 0x000fea0003c00000 */
[----:B------:R0:W1:Y:S02]  /*29ee0*/  SHFL.IDX P6, R14, R13, R12, R11 ;  /* 0x0000000c0d0e7389 */ /* 0x00006400000c000b */
[----:B01----:R-:W-:Y:S01]  /*29ef0*/  ENDCOLLECTIVE ;  /* 0x000000000000791b */ /* 0x003fe20003800000 */
.L_x_1842:
[----:B------:R-:W-:Y:S02]  /*29f00*/  IMAD.MOV.U32 R13, RZ, RZ, R61 ;  /* 0x000000ffff0d7224 */ /* 0x000fe400078e003d */
[----:B------:R-:W-:Y:S02]  /*29f10*/  IMAD.MOV.U32 R12, RZ, RZ, R2 ;  /* 0x000000ffff0c7224 */ /* 0x000fe400078e0002 */
[----:B------:R-:W-:-:S07]  /*29f20*/  IMAD.MOV.U32 R59, RZ, RZ, R14 ;  /* 0x000000ffff3b7224 */ /* 0x000fce00078e000e */
[----:B------:R-:W-:Y:S05]  /*29f30*/  WARPSYNC.COLLECTIVE R15, `(.L_x_1843) ;  /* 0x000000000f087348 */ /* 0x000fea0003c00000 */
[----:B------:R0:W1:Y:S02]  /*29f40*/  SHFL.IDX P6, R14, R13, R12, R11 ;  /* 0x0000000c0d0e7389 */ /* 0x00006400000c000b */
[----:B01----:R-:W-:Y:S01]  /*29f50*/  ENDCOLLECTIVE ;  /* 0x000000000000791b */ /* 0x003fe20003800000 */
.L_x_1843:
[----:B------:R-:W-:Y:S02]  /*29f60*/  IMAD.MOV.U32 R13, RZ, RZ, R63 ;  /* 0x000000ffff0d7224 */ /* 0x000fe400078e003f */
[----:B------:R-:W-:Y:S02]  /*29f70*/  IMAD.MOV.U32 R12, RZ, RZ, R0 ;  /* 0x000000ffff0c7224 */ /* 0x000fe400078e0000 */
[----:B------:R-:W-:-:S07]  /*29f80*/  IMAD.MOV.U32 R50, RZ, RZ, R14 ;  /* 0x000000ffff327224 */ /* 0x000fce00078e000e */
[----:B------:R-:W-:Y:S05]  /*29f90*/  WARPSYNC.COLLECTIVE R15, `(.L_x_1844) ;  /* 0x000000000f087348 */ /* 0x000fea0003c00000 */
[----:B------:R0:W1:Y:S02]  /*29fa0*/  SHFL.IDX P6, R14, R13, R12, R11 ;  /* 0x0000000c0d0e7389 */ /* 0x00006400000c000b */
[----:B01----:R-:W-:Y:S01]  /*29fb0*/  ENDCOLLECTIVE ;  /* 0x000000000000791b */ /* 0x003fe20003800000 */
.L_x_1844:
        /* <DEDUP_REMOVED lines=8> */
.L_x_1845:
[----:B------:R-:W-:Y:S02]  /*2a040*/  IMAD.MOV.U32 R13, RZ, RZ, R67 ;  /* 0x000000ffff0d7224 */ /* 0x000fe400078e0043 */
[----:B------:R-:W-:Y:S02]  /*2a050*/  IMAD.MOV.U32 R12, RZ, RZ, R0 ;  /* 0x000000ffff0c7224 */ /* 0x000fe400078e0000 */
[----:B------:R-:W-:-:S07]  /*2a060*/  IMAD.MOV.U32 R54, RZ, RZ, R14 ;  /* 0x000000ffff367224 */ /* 0x000fce00078e000e */
[----:B------:R-:W-:Y:S05]  /*2a070*/  WARPSYNC.COLLECTIVE R15, `(.L_x_1846) ;  /* 0x000000000f087348 */ /* 0x000fea0003c00000 */
[----:B------:R0:W1:Y:S02]  /*2a080*/  SHFL.IDX P6, R14, R13, R12, R11 ;  /* 0x0000000c0d0e7389 */ /* 0x00006400000c000b */
[----:B01----:R-:W-:Y:S01]  /*2a090*/  ENDCOLLECTIVE ;  /* 0x000000000000791b */ /* 0x003fe20003800000 */
.L_x_1846:
        /* <DEDUP_REMOVED lines=8> */
.L_x_1847:
[----:B------:R-:W-:Y:S01]  /*2a120*/  MOV R13, R71 ;  /* 0x00000047000d7202 */ /* 0x000fe20000000f00 */
[----:B------:R-:W-:Y:S02]  /*2a130*/  IMAD.MOV.U32 R12, RZ, RZ, R0 ;  /* 0x000000ffff0c7224 */ /* 0x000fe400078e0000 */
[----:B------:R-:W-:-:S07]  /*2a140*/  IMAD.MOV.U32 R56, RZ, RZ, R14 ;  /* 0x000000ffff387224 */ /* 0x000fce00078e000e */
[----:B------:R-:W-:Y:S05]  /*2a150*/  WARPSYNC.COLLECTIVE R15, `(.L_x_1848) ;  /* 0x000000000f087348 */ /* 0x000fea0003c00000 */
[----:B------:R0:W1:Y:S02]  /*2a160*/  SHFL.IDX P6, R14, R13, R12, R11 ;  /* 0x0000000c0d0e7389 */ /* 0x00006400000c000b */
[----:B01----:R-:W-:Y:S01]  /*2a170*/  ENDCOLLECTIVE ;  /* 0x000000000000791b */ /* 0x003fe20003800000 */
.L_x_1848:
        /* <DEDUP_REMOVED lines=8> */
.L_x_1849:
[----:B------:R-:W-:Y:S02]  /*2a200*/  IMAD.MOV.U32 R13, RZ, RZ, R75 ;  /* 0x000000ffff0d7224 */ /* 0x000fe400078e004b */
[----:B------:R-:W-:Y:S02]  /*2a210*/  IMAD.MOV.U32 R12, RZ, RZ, R0 ;  /* 0x000000ffff0c7224 */ /* 0x000fe400078e0000 */
[----:B------:R-:W-:-:S07]  /*2a220*/  IMAD.MOV.U32 R58, RZ, RZ, R14 ;  /* 0x000000ffff3a7224 */ /* 0x000fce00078e000e */
[----:B------:R-:W-:Y:S05]  /*2a230*/  WARPSYNC.COLLECTIVE R15, `(.L_x_1850) ;  /* 0x000000000f087348 */ /* 0x000fea0003c00000 */
[----:B------:R0:W1:Y:S02]  /*2a240*/  SHFL.IDX P6, R14, R13, R12, R11 ;  /* 0x0000000c0d0e7389 */ /* 0x00006400000c000b */
[----:B01----:R-:W-:Y:S01]  /*2a250*/  ENDCOLLECTIVE ;  /* 0x000000000000791b */ /* 0x003fe20003800000 */
.L_x_1850:
        /* <DEDUP_REMOVED lines=8> */
.L_x_1851:
[----:B------:R-:W-:Y:S02]  /*2a2e0*/  SEL R12, R9, R20, P0 ;  /* 0x00000014090c7207 */ /* 0x000fe40000000000 */
[----:B------:R-:W-:Y:S02]  /*2a2f0*/  SEL R11, R46, R49, P0 ;  /* 0x000000312e0b7207 */ /* 0x000fe40000000000 */
[----:B------:R-:W-:Y:S02]  /*2a300*/  SEL R13, R55, R48, P0 ;  /* 0x00000030370d7207 */ /* 0x000fe40000000000 */
[----:B------:R-:W-:Y:S01]  /*2a310*/  SEL R15, R48, R55, P0 ;  /* 0x00000037300f7207 */ /* 0x000fe20000000000 */
[----:B------:R-:W-:Y:S01]  /*2a320*/  IMAD.MOV.U32 R60, RZ, RZ, R14 ;  /* 0x000000ffff3c7224 */ /* 0x000fe200078e000e */
[----:B------:R-:W-:Y:S02]  /*2a330*/  SEL R14, R20, R9, P0 ;  /* 0x00000009140e7207 */ /* 0x000fe40000000000 */
[----:B------:R-:W-:Y:S01]  /*2a340*/  SEL R9, R49, R46, P0 ;  /* 0x0000002e31097207 */ /* 0x000fe20000000000 */
[----:B------:R-:W-:Y:S06]  /*2a350*/  BRA `(.L_x_1852) ;  /* 0xffffff5800907947 */ /* 0x000fec000383ffff */
.L_x_1638:
[----:B------:R-:W-:Y:S02]  /*2a360*/  IMAD.MOV.U32 R13, RZ, RZ, R2 ;  /* 0x000000ffff0d7224 */ /* 0x000fe400078e0002 */
[----:B------:R-:W-:Y:S02]  /*2a370*/  IMAD.MOV.U32 R12, RZ, RZ, RZ ;  /* 0x000000ffff0c7224 */ /* 0x000fe400078e00ff */
[----:B------:R-:W-:Y:S02]  /*2a380*/  IMAD.MOV.U32 R11, RZ, RZ, 0x181f ;  /* 0x0000181fff0b7424 */ /* 0x000fe400078e00ff */
[----:B------:R-:W-:-:S07]  /*2a390*/  IMAD.MOV.U32 R15, RZ, RZ, -0x1 ;  /* 0xffffffffff0f7424 */ /* 0x000fce00078e00ff */
[----:B01----:R-:W-:Y:S05]  /*2a3a0*/  WARPSYNC.COLLECTIVE R15, `(.L_x_1853) ;  /* 0x000000000f087348 */ /* 0x003fea0003c00000 */
[----:B------:R2:W3:Y:S02]  /*2a3b0*/  SHFL.IDX P6, R14, R13, R12, R11 ;  /* 0x0000000c0d0e7389 */ /* 0x0004e400000c000b */
[----:B0123--:R-:W-:Y:S01]  /*2a3c0*/  ENDCOLLECTIVE ;  /* 0x000000000000791b */ /* 0x00ffe20003800000 */
.L_x_1853:
[----:B------:R-:W-:Y:S02]  /*2a3d0*/  IMAD.MOV.U32 R13, RZ, RZ, R0 ;  /* 0x000000ffff0d7224 */ /* 0x000fe400078e0000 */
[----:B------:R-:W-:-:S07]  /*2a3e0*/  IMAD.MOV.U32 R3, RZ, RZ, R14 ;  /* 0x000000ffff037224 */ /* 0x000fce00078e000e */
[----:B------:R-:W-:Y:S05]  /*2a3f0*/  WARPSYNC.COLLECTIVE R15, `(.L_x_1854) ;  /* 0x000000000f087348 */ /* 0x000fea0003c00000 */
[----:B------:R0:W1:Y:S02]  /*2a400*/  SHFL.IDX P6, R14, R13, R12, R11 ;  /* 0x0000000c0d0e7389 */ /* 0x00006400000c000b */
[----:B01----:R-:W-:Y:S01]  /*2a410*/  ENDCOLLECTIVE ;  /* 0x000000000000791b */ /* 0x003fe20003800000 */
.L_x_1854:
[----:B------:R-:W-:Y:S05]  /*2a420*/  BRA `(.L_x_1855) ;  /* 0xffffff6c00e47947 */ /* 0x000fea000383ffff */
.L_x_1641:
[----:B------:R-:W-:Y:S01]  /*2a430*/  BSSY B1, `(.L_x_1856) ;  /* 0x0000008000017945 */ /* 0x000fe20003800000 */
[----:B------:R-:W-:Y:S01]  /*2a440*/  MOV R13, R2 ;  /* 0x00000002000d7202 */ /* 0x000fe20000000f00 */
[----:B------:R-:W-:Y:S02]  /*2a450*/  IMAD.MOV.U32 R12, RZ, RZ, 0x1 ;  /* 0x00000001ff0c7424 */ /* 0x000fe400078e00ff */
[----:B------:R-:W-:Y:S02]  /*2a460*/  IMAD.MOV.U32 R11, RZ, RZ, 0x181f ;  /* 0x0000181fff0b7424 */ /* 0x000fe400078e00ff */
[----:B---3--:R-:W-:-:S07]  /*2a470*/  IMAD.MOV.U32 R15, RZ, RZ, -0x1 ;  /* 0xffffffffff0f7424 */ /* 0x008fce00078e00ff */
[----:B012-4-:R-:W-:Y:S05]  /*2a480*/  WARPSYNC.COLLECTIVE R15, `(.L_x_1857) ;  /* 0x000000000f087348 */ /* 0x017fea0003c00000 */
[----:B----4-:R3:W4:Y:S02]  /*2a490*/  SHFL.IDX P6, R14, R13, R12, R11 ;  /* 0x0000000c0d0e7389 */ /* 0x01072400000c000b */
[----:B01234-:R-:W-:Y:S01]  /*2a4a0*/  ENDCOLLECTIVE ;  /* 0x000000000000791b */ /* 0x01ffe20003800000 */
.L_x_1857:
[----:B------:R-:W-:Y:S05]  /*2a4b0*/  BSYNC B1 ;  /* 0x0000000000017941 */ /* 0x000fea0003800000 */
.L_x_1856:
[----:B------:R-:W-:Y:S02]  /*2a4c0*/  IMAD.MOV.U32 R13, RZ, RZ, R0 ;  /* 0x000000ffff0d7224 */ /* 0x000fe400078e0000 */
[----:B------:R-:W-:Y:S02]  /*2a4d0*/  IMAD.MOV.U32 R12, RZ, RZ, 0x1 ;  /* 0x00000001ff0c7424 */ /* 0x000fe400078e00ff */
[----:B------:R-:W-:Y:S02]  /*2a4e0*/  IMAD.MOV.U32 R11, RZ, RZ, 0x181f ;  /* 0x0000181fff0b7424 */ /* 0x000fe400078e00ff */
[----:B------:R-:W-:Y:S02]  /*2a4f0*/  IMAD.MOV.U32 R15, RZ, RZ, -0x1 ;  /* 0xffffffffff0f7424 */ /* 0x000fe400078e00ff */
[----:B------:R-:W-:-:S07]  /*2a500*/  IMAD.MOV.U32 R3, RZ, RZ, R14 ;  /* 0x000000ffff037224 */ /* 0x000fce00078e000e */
[----:B------:R-:W-:Y:S05]  /*2a510*/  WARPSYNC.COLLECTIVE R15, `(.L_x_1858) ;  /* 0x000000000f087348 */ /* 0x000fea0003c00000 */
[----:B------:R0:W1:Y:S02]  /*2a520*/  SHFL.IDX P6, R14, R13, R12, R11 ;  /* 0x0000000c0d0e7389 */ /* 0x00006400000c000b */
[----:B01----:R-:W-:Y:S01]  /*2a530*/  ENDCOLLECTIVE ;  /* 0x000000000000791b */ /* 0x003fe20003800000 */
.L_x_1858:
[----:B------:R-:W-:Y:S05]  /*2a540*/  BRA `(.L_x_1859) ;  /* 0xffffff6c00e87947 */ /* 0x000fea000383ffff */
.L_x_1644:
[----:B------:R-:W-:Y:S01]  /*2a550*/  BSSY B1, `(.L_x_1860) ;  /* 0x0000008000017945 */ /* 0x000fe20003800000 */
[----:B------:R-:W-:Y:S02]  /*2a560*/  IMAD.MOV.U32 R13, RZ, RZ, R2 ;  /* 0x000000ffff0d7224 */ /* 0x000fe400078e0002 */
[----:B------:R-:W-:Y:S02]  /*2a570*/  IMAD.MOV.U32 R12, RZ, RZ, 0x2 ;  /* 0x00000002ff0c7424 */ /* 0x000fe400078e00ff */
[----:B------:R-:W-:Y:S02]  /*2a580*/  IMAD.MOV.U32 R11, RZ, RZ, 0x181f ;  /* 0x0000181fff0b7424 */ /* 0x000fe400078e00ff */
[----:B0-----:R-:W-:-:S07]  /*2a590*/  IMAD.MOV.U32 R15, RZ, RZ, -0x1 ;  /* 0xffffffffff0f7424 */ /* 0x001fce00078e00ff */
[----:B-1234-:R-:W-:Y:S05]  /*2a5a0*/  WARPSYNC.COLLECTIVE R15, `(.L_x_1861) ;  /* 0x000000000f087348 */ /* 0x01efea0003c00000 */
[----:B----4-:R0:W4:Y:S02]  /*2a5b0*/  SHFL.IDX P6, R14, R13, R12, R11 ;  /* 0x0000000c0d0e7389 */ /* 0x01012400000c000b */
[----:B01234-:R-:W-:Y:S01]  /*2a5c0*/  ENDCOLLECTIVE ;  /* 0x000000000000791b */ /* 0x01ffe20003800000 */
.L_x_1861:
[----:B------:R-:W-:Y:S05]  /*2a5d0*/  BSYNC B1 ;  /* 0x0000000000017941 */ /* 0x000fea0003800000 */
.L_x_1860:
        /* <DEDUP_REMOVED lines=8> */
.L_x_1862:
[----:B------:R-:W-:Y:S05]  /*2a660*/  BRA `(.L_x_1863) ;  /* 0xffffff6c00e87947 */ /* 0x000fea000383ffff */
.L_x_1647:
        /* <DEDUP_REMOVED lines=8> */
.L_x_1865:
[----:B------:R-:W-:Y:S05]  /*2a6f0*/  BSYNC B1 ;  /* 0x0000000000017941 */ /* 0x000fea0003800000 */
.L_x_1864:
        /* <DEDUP_REMOVED lines=8> */
.L_x_1866:
[----:B------:R-:W-:Y:S05]  /*2a780*/  BRA `(.L_x_1867) ;  /* 0xffffff6c00e87947 */ /* 0x000fea000383ffff */
.L_x_1672:
[----:B------:R-:W1:Y:S01]  /*2a790*/  S2R R5, SR_TID.X ;  /* 0x0000000000057919 */ /* 0x000e620000002100 */
[----:B------:R-:W-:Y:S01]  /*2a7a0*/  BSSY B1, `(.L_x_1868) ;  /* 0x000000a000017945 */ /* 0x000fe20003800000 */
[----:B------:R-:W-:Y:S02]  /*2a7b0*/  IMAD.MOV.U32 R12, RZ, RZ, RZ ;  /* 0x000000ffff0c7224 */ /* 0x000fe400078e00ff */
[----:B0-----:R-:W-:Y:S02]  /*2a7c0*/  IMAD.MOV.U32 R11, RZ, RZ, 0x1f ;  /* 0x0000001fff0b7424 */ /* 0x001fe400078e00ff */
[----:B------:R-:W-:Y:S01]  /*2a7d0*/  IMAD.MOV.U32 R15, RZ, RZ, -0x1 ;  /* 0xffffffffff0f7424 */ /* 0x000fe200078e00ff */
[----:B-1----:R-:W-:-:S04]  /*2a7e0*/  SHF.R.U32.HI R5, RZ, 0x5, R5 ;  /* 0x00000005ff057819 */ /* 0x002fc80000011605 */
[----:B------:R-:W-:-:S05]  /*2a7f0*/  LOP3.LUT R5, R5, 0x3, RZ, 0xc0, !PT ;  /* 0x0000000305057812 */ /* 0x000fca00078ec0ff */
[----:B------:R-:W-:-:S07]  /*2a800*/  IMAD.MOV.U32 R13, RZ, RZ, R5 ;  /* 0x000000ffff0d7224 */ /* 0x000fce00078e0005 */
[----:B------:R-:W-:Y:S05]  /*2a810*/  WARPSYNC.COLLECTIVE R15, `(.L_x_1869) ;  /* 0x000000000f087348 */ /* 0x000fea0003c00000 */
[----:B------:R0:W1:Y:S02]  /*2a820*/  SHFL.IDX P6, R14, R13, R12, R11 ;  /* 0x0000000c0d0e7389 */ /* 0x00006400000c000b */
[----:B01----:R-:W-:Y:S01]  /*2a830*/  ENDCOLLECTIVE ;  /* 0x000000000000791b */ /* 0x003fe20003800000 */
.L_x_1869:
[----:B------:R-:W-:Y:S05]  /*2a840*/  BSYNC B1 ;  /* 0x0000000000017941 */ /* 0x000fea0003800000 */
.L_x_1868:
[----:B------:R-:W-:Y:S05]  /*2a850*/  BRA `(.L_x_1870) ;  /* 0xffffff8800607947 */ /* 0x000fea000383ffff */
.L_x_1674:
[----:B------:R-:W-:Y:S01]  /*2a860*/  BSSY B1, `(.L_x_1871) ;  /* 0x0000006000017945 */ /* 0x000fe20003800000 */
[----:B------:R-:W-:-:S07]  /*2a870*/  IMAD.MOV.U32 R15, RZ, RZ, -0x1 ;  /* 0xffffffffff0f7424 */ /* 0x000fce00078e00ff */
[----:B01----:R-:W-:Y:S05]  /*2a880*/  WARPSYNC.COLLECTIVE R15, `(.L_x_1872) ;  /* 0x000000000f0c7348 */ /* 0x003fea0003c00000 */
[----:B------:R-:W-:Y:S02]  /*2a890*/  ELECT P6, UR62, PT ;  /* 0x00000000003e782f */ /* 0x000fe400038c0000 */
[----:B------:R-:W-:Y:S01]  /*2a8a0*/  MOV R14, UR62 ;  /* 0x0000003e000e7c02 */ /* 0x000fe20008000f00 */
[----:B01----:R-:W-:Y:S10]  /*2a8b0*/  ENDCOLLECTIVE ;  /* 0x000000000000791b */ /* 0x003ff40003800000 */
.L_x_1872:
[----:B------:R-:W-:Y:S05]  /*2a8c0*/  BSYNC B1 ;  /* 0x0000000000017941 */ /* 0x000fea0003800000 */
.L_x_1871:
[----:B------:R-:W-:Y:S05]  /*2a8d0*/  BRA `(.L_x_1673) ;  /* 0xffffff8800587947 */ /* 0x000fea000383ffff */
.L_x_1676:
[----:B-1----:R-:W2:Y:S02]  /*2a8e0*/  LDL R5, [R1] ;  /* 0x0000000001057983 */ /* 0x002ea40000100800 */
[----:B--2---:R1:W2:Y:S02]  /*2a8f0*/  SYNCS.PHASECHK.TRANS64.TRYWAIT P0, [R5+URZ+0x22820], R4 ;  /* 0x02282004050075a7 */ /* 0x0042a4000800017f */
[----:B--2---:R-:W-:Y:S05]  /*2a900*/  @!P0 NANOSLEEP.SYNCS 0x989680 ;  /* 0x009896800000895d */ /* 0x004fea0003900000 */
[----:B------:R-:W2:Y:S02]  /*2a910*/  @!P0 SYNCS.PHASECHK.TRANS64 P0, [R5+URZ+0x22820], R4 ;  /* 0x02282004050085a7 */ /* 0x000ea4000800007f */
[----:B--2---:R-:W-:Y:S05]  /*2a920*/  @!P0 BRA `(.L_x_1676) ;  /* 0xfffffffc00ec8947 */ /* 0x004fea000383ffff */
[----:B------:R-:W-:Y:S05]  /*2a930*/  BRA `(.L_x_1873) ;  /* 0xffffff8800687947 */ /* 0x000fea000383ffff */
.L_x_1680:
[----:B-1----:R1:W2:Y:S02]  /*2a940*/  SYNCS.PHASECHK.TRANS64.TRYWAIT P0, [R7+URZ+0x228a0], R10 ;  /* 0x0228a00a070075a7 */ /* 0x0022a4000800017f */
[----:B--2---:R-:W-:Y:S05]  /*2a950*/  @!P0 NANOSLEEP.SYNCS 0x989680 ;  /* 0x009896800000895d */ /* 0x004fea0003900000 */
[----:B------:R-:W2:Y:S02]  /*2a960*/  @!P0 SYNCS.PHASECHK.TRANS64 P0, [R7+URZ+0x228a0], R10 ;  /* 0x0228a00a070085a7 */ /* 0x000ea4000800007f */
[----:B--2---:R-:W-:Y:S05]  /*2a970*/  @!P0 BRA `(.L_x_1680) ;  /* 0xfffffffc00f08947 */ /* 0x004fea000383ffff */
[----:B------:R-:W-:Y:S05]  /*2a980*/  BRA `(.L_x_1874) ;  /* 0xffffff8800907947 */ /* 0x000fea000383ffff */
.L_x_1687:
[----:B0-----:R0:W2:Y:S02]  /*2a990*/  SYNCS.PHASECHK.TRANS64.TRYWAIT P0, [R7+URZ+0x228c0], R10 ;  /* 0x0228c00a070075a7 */ /* 0x0010a4000800017f */
[----:B--2---:R-:W-:Y:S05]  /*2a9a0*/  @!P0 NANOSLEEP.SYNCS 0x989680 ;  /* 0x009896800000895d */ /* 0x004fea0003900000 */
[----:B------:R-:W2:Y:S02]  /*2a9b0*/  @!P0 SYNCS.PHASECHK.TRANS64 P0, [R7+URZ+0x228c0], R10 ;  /* 0x0228c00a070085a7 */ /* 0x000ea4000800007f */
[----:B--2---:R-:W-:Y:S05]  /*2a9c0*/  @!P0 BRA `(.L_x_1687) ;  /* 0xfffffffc00f08947 */ /* 0x004fea000383ffff */
[----:B------:R-:W-:Y:S05]  /*2a9d0*/  BRA `(.L_x_1875) ;  /* 0xffffff8c008c7947 */ /* 0x000fea000383ffff */
.L_x_1694:
[----:B-1----:R1:W2:Y:S02]  /*2a9e0*/  SYNCS.PHASECHK.TRANS64.TRYWAIT P1, [R8+URZ+0x228a0], R7 ;  /* 0x0228a007080075a7 */ /* 0x0022a4000802017f */
[----:B--2---:R-:W-:Y:S05]  /*2a9f0*/  @!P1 NANOSLEEP.SYNCS 0x989680 ;  /* 0x009896800000995d */ /* 0x004fea0003900000 */
[----:B------:R-:W2:Y:S02]  /*2aa00*/  @!P1 SYNCS.PHASECHK.TRANS64 P1, [R8+URZ+0x228a0], R7 ;  /* 0x0228a007080095a7 */ /* 0x000ea4000802007f */
[----:B--2---:R-:W-:Y:S05]  /*2aa10*/  @!P1 BRA `(.L_x_1694) ;  /* 0xfffffffc00f09947 */ /* 0x004fea000383ffff */
[----:B------:R-:W-:Y:S05]  /*2aa20*/  BRA `(.L_x_1876) ;  /* 0xffffff9000707947 */ /* 0x000fea000383ffff */
.L_x_1701:
[----:B0-----:R0:W2:Y:S02]  /*2aa30*/  SYNCS.PHASECHK.TRANS64.TRYWAIT P1, [R8+URZ+0x228c0], R7 ;  /* 0x0228c007080075a7 */ /* 0x0010a4000802017f */
[----:B--2---:R-:W-:Y:S05]  /*2aa40*/  @!P1 NANOSLEEP.SYNCS 0x989680 ;  /* 0x009896800000995d */ /* 0x004fea0003900000 */
[----:B------:R-:W2:Y:S02]  /*2aa50*/  @!P1 SYNCS.PHASECHK.TRANS64 P1, [R8+URZ+0x228c0], R7 ;  /* 0x0228c007080095a7 */ /* 0x000ea4000802007f */
[----:B--2---:R-:W-:Y:S05]  /*2aa60*/  @!P1 BRA `(.L_x_1701) ;  /* 0xfffffffc00f09947 */ /* 0x004fea000383ffff */
[----:B------:R-:W-:Y:S05]  /*2aa70*/  BRA `(.L_x_1877) ;  /* 0xffffff9400687947 */ /* 0x000fea000383ffff */
.L_x_1724:
        /* <DEDUP_REMOVED lines=8> */
[----:B--2---:R-:W-:Y:S05]  /*2ab00*/  WARPSYNC.COLLECTIVE R15, `(.L_x_1879) ;  /* 0x000000000f087348 */ /* 0x004fea0003c00000 */
[----:B------:R0:W1:Y:S02]  /*2ab10*/  SHFL.IDX P6, R14, R13, R12, R11 ;  /* 0x0000000c0d0e7389 */ /* 0x00006400000c000b */
[----:B012---:R-:W-:Y:S01]  /*2ab20*/  ENDCOLLECTIVE ;  /* 0x000000000000791b */ /* 0x007fe20003800000 */
.L_x_1879:
[----:B------:R-:W-:Y:S05]  /*2ab30*/  BSYNC B0 ;  /* 0x0000000000007941 */ /* 0x000fea0003800000 */
.L_x_1878:
[----:B------:R-:W-:Y:S05]  /*2ab40*/  BRA `(.L_x_1880) ;  /* 0xffffffa400147947 */ /* 0x000fea000383ffff */
.L_x_1726:
[----:B------:R-:W-:Y:S01]  /*2ab50*/  BSSY B0, `(.L_x_1881) ;  /* 0x0000006000007945 */ /* 0x000fe20003800000 */
[----:B------:R-:W-:-:S07]  /*2ab60*/  IMAD.MOV.U32 R15, RZ, RZ, -0x1 ;  /* 0xffffffffff0f7424 */ /* 0x000fce00078e00ff */
[----:B012---:R-:W-:Y:S05]  /*2ab70*/  WARPSYNC.COLLECTIVE R15, `(.L_x_1882) ;  /* 0x000000000f0c7348 */ /* 0x007fea0003c00000 */
[----:B------:R-:W-:Y:S02]  /*2ab80*/  ELECT P6, UR62, PT ;  /* 0x00000000003e782f */ /* 0x000fe400038c0000 */
[----:B------:R-:W-:Y:S01]  /*2ab90*/  MOV R14, UR62 ;  /* 0x0000003e000e7c02 */ /* 0x000fe20008000f00 */
[----:B012---:R-:W-:Y:S10]  /*2aba0*/  ENDCOLLECTIVE ;  /* 0x000000000000791b */ /* 0x007ff40003800000 */
.L_x_1882:
[----:B------:R-:W-:Y:S05]  /*2abb0*/  BSYNC B0 ;  /* 0x0000000000007941 */ /* 0x000fea0003800000 */
.L_x_1881:
[----:B------:R-:W-:Y:S05]  /*2abc0*/  BRA `(.L_x_1883) ;  /* 0xffffffa4001c7947 */ /* 0x000fea000383ffff */
.L_x_1728:
[----:B-1----:R1:W2:Y:S02]  /*2abd0*/  SYNCS.PHASECHK.TRANS64.TRYWAIT P0, [R0+URZ+0x22880], R2 ;  /* 0x02288002000075a7 */ /* 0x0022a4000800017f */
[----:B--2---:R-:W-:Y:S05]  /*2abe0*/  @!P0 NANOSLEEP.SYNCS 0x989680 ;  /* 0x009896800000895d */ /* 0x004fea0003900000 */
[----:B------:R-:W2:Y:S02]  /*2abf0*/  @!P0 SYNCS.PHASECHK.TRANS64 P0, [R0+URZ+0x22880], R2 ;  /* 0x02288002000085a7 */ /* 0x000ea4000800007f */
[----:B--2---:R-:W-:Y:S05]  /*2ac00*/  @!P0 BRA `(.L_x_1728) ;  /* 0xfffffffc00f08947 */ /* 0x004fea000383ffff */
[----:B------:R-:W-:Y:S05]  /*2ac10*/  BRA `(.L_x_1884) ;  /* 0xffffffa400907947 */ /* 0x000fea000383ffff */
.L_x_1730:
[----:B--2---:R2:W3:Y:S02]  /*2ac20*/  SYNCS.PHASECHK.TRANS64.TRYWAIT P0, [R0+URZ+0x22840], R2 ;  /* 0x02284002000075a7 */ /* 0x0044e4000800017f */
[----:B---3--:R-:W-:Y:S05]  /*2ac30*/  @!P0 NANOSLEEP.SYNCS 0x989680 ;  /* 0x009896800000895d */ /* 0x008fea0003900000 */
[----:B------:R-:W3:Y:S02]  /*2ac40*/  @!P0 SYNCS.PHASECHK.TRANS64 P0, [R0+URZ+0x22840], R2 ;  /* 0x02284002000085a7 */ /* 0x000ee4000800007f */
[----:B---3--:R-:W-:Y:S05]  /*2ac50*/  @!P0 BRA `(.L_x_1730) ;  /* 0xfffffffc00f08947 */ /* 0x008fea000383ffff */
[----:B------:R-:W-:Y:S05]  /*2ac60*/  BRA `(.L_x_1885) ;  /* 0xffffffa400ec7947 */ /* 0x000fea000383ffff */
.L_x_1734:
[----:B------:R-:W2:Y:S01]  /*2ac70*/  LDL.LU R11, [R1+0x40] ;  /* 0x00004000010b7983 */ /* 0x000ea20000300800 */
[----:B------:R-:W-:Y:S01]  /*2ac80*/  IMAD.MOV.U32 R5, RZ, RZ, R12 ;  /* 0x000000ffff057224 */ /* 0x000fe200078e000c */
[----:B------:R-:W-:Y:S01]  /*2ac90*/  MOV R13, R3 ;  /* 0x00000003000d7202 */ /* 0x000fe20000000f00 */
[----:B------:R-:W-:Y:S02]  /*2aca0*/  IMAD.MOV.U32 R12, RZ, RZ, RZ ;  /* 0x000000ffff0c7224 */ /* 0x000fe400078e00ff */
[----:B------:R-:W-:Y:S02]  /*2acb0*/  IMAD.MOV.U32 R15, RZ, RZ, -0x1 ;  /* 0xffffffffff0f7424 */ /* 0x000fe400078e00ff */
[----:B------:R-:W-:-:S04]  /*2acc0*/  IMAD.IADD R0, R10, 0x1, R5 ;  /* 0x000000010a007824 */ /* 0x000fc800078e0205 */
[----:B------:R-:W-:Y:S02]  /*2acd0*/  VIADD R5, R0, 0x20 ;  /* 0x0000002000057836 */ /* 0x000fe40000000000 */
[----:B--2---:R-:W-:Y:S02]  /*2ace0*/  IMAD R2, R11, R7, RZ ;  /* 0x000000070b027224 */ /* 0x004fe400078e02ff */
[----:B------:R-:W-:-:S03]  /*2acf0*/  IMAD.MOV.U32 R11, RZ, RZ, 0x1c1f ;  /* 0x00001c1fff0b7424 */ /* 0x000fc600078e00ff */
[----:B------:R-:W-:-:S13]  /*2ad00*/  ISETP.GE.AND P4, PT, R0, R2, PT ;  /* 0x000000020000720c */ /* 0x000fda0003f86270 */
[----:B-----5:R-:W-:Y:S05]  /*2ad10*/  WARPSYNC.COLLECTIVE R15, `(.L_x_1886) ;  /* 0x000000000f087348 */ /* 0x020fea0003c00000 */
[----:B------:R0:W1:Y:S02]  /*2ad20*/  SHFL.IDX P6, R14, R13, R12, R11 ;  /* 0x0000000c0d0e7389 */ /* 0x00006400000c000b */
[----:B01---5:R-:W-:Y:S01]  /*2ad30*/  ENDCOLLECTIVE ;  /* 0x000000000000791b */ /* 0x023fe20003800000 */
.L_x_1886:
[----:B------:R-:W-:Y:S02]  /*2ad40*/  IMAD.MOV.U32 R13, RZ, RZ, R4 ;  /* 0x000000ffff0d7224 */ /* 0x000fe400078e0004 */
[----:B------:R-:W-:-:S07]  /*2ad50*/  IMAD.MOV.U32 R6, RZ, RZ, R14 ;  /* 0x000000ffff067224 */ /* 0x000fce00078e000e */
[----:B------:R-:W-:Y:S05]  /*2ad60*/  WARPSYNC.COLLECTIVE R15, `(.L_x_1887) ;  /* 0x000000000f087348 */ /* 0x000fea0003c00000 */
[----:B------:R0:W1:Y:S02]  /*2ad70*/  SHFL.IDX P6, R14, R13, R12, R11 ;  /* 0x0000000c0d0e7389 */ /* 0x00006400000c000b */
[----:B01----:R-:W-:Y:S01]  /*2ad80*/  ENDCOLLECTIVE ;  /* 0x000000000000791b */ /* 0x003fe20003800000 */
.L_x_1887:
[----:B------:R-:W-:Y:S02]  /*2ad90*/  IMAD.MOV.U32 R13, RZ, RZ, R3 ;  /* 0x000000ffff0d7224 */ /* 0x000fe400078e0003 */
[----:B------:R-:W-:Y:S02]  /*2ada0*/  IMAD.MOV.U32 R12, RZ, RZ, 0x1 ;  /* 0x00000001ff0c7424 */ /* 0x000fe400078e00ff */
[----:B------:R-:W-:-:S07]  /*2adb0*/  IMAD.MOV.U32 R7, RZ, RZ, R14 ;  /* 0x000000ffff077224 */ /* 0x000fce00078e000e */
[----:B------:R-:W-:Y:S05]  /*2adc0*/  WARPSYNC.COLLECTIVE R15, `(.L_x_1888) ;  /* 0x000000000f087348 */ /* 0x000fea0003c00000 */
[----:B------:R0:W1:Y:S02]  /*2add0*/  SHFL.IDX P6, R14, R13, R12, R11 ;  /* 0x0000000c0d0e7389 */ /* 0x00006400000c000b */
[----:B01----:R-:W-:Y:S01]  /*2ade0*/  ENDCOLLECTIVE ;  /* 0x000000000000791b */ /* 0x003fe20003800000 */
.L_x_1888:
        /* <DEDUP_REMOVED lines=17> */
.L_x_1889:
[----:B------:R-:W-:Y:S01]  /*2af00*/  MOV R13, R3 ;  /* 0x00000003000d7202 */ /* 0x000fe20000000f00 */
[----:B------:R-:W-:Y:S02]  /*2af10*/  IMAD.MOV.U32 R12, RZ, RZ, 0x2 ;  /* 0x00000002ff0c7424 */ /* 0x000fe400078e00ff */
[----:B------:R-:W-:-:S07]  /*2af20*/  IMAD.MOV.U32 R5, RZ, RZ, R14 ;  /* 0x000000ffff057224 */ /* 0x000fce00078e000e */
[----:B------:R-:W-:Y:S05]  /*2af30*/  WARPSYNC.COLLECTIVE R15, `(.L_x_1890) ;  /* 0x000000000f087348 */ /* 0x000fea0003c00000 */
[----:B------:R0:W1:Y:S02]  /*2af40*/  SHFL.IDX P6, R14, R13, R12, R11 ;  /* 0x0000000c0d0e7389 */ /* 0x00006400000c000b */
[----:B01----:R-:W-:Y:S01]  /*2af50*/  ENDCOLLECTIVE ;  /* 0x000000000000791b */ /* 0x003fe20003800000 */
.L_x_1890:
[----:B------:R-:W-:-:S05]  /*2af60*/  @!P3 IADD3 R5, P4, R9, R5, RZ ;  /* 0x000000050905b210 */ /* 0x000fca0007f9e0ff */
[----:B------:R-:W-:-:S04]  /*2af70*/  @!P3 IMAD.X R6, RZ, RZ, R6, P4 ;  /* 0x000000ffff06b224 */ /* 0x000fc800020e0606 */
[----:B------:R-:W-:Y:S02]  /*2af80*/  @!P3 IMAD.MOV.U32 R7, RZ, RZ, R6 ;  /* 0x000000ffff07b224 */ /* 0x000fe400078e0006 */
[----:B------:R-:W-:Y:S02]  /*2af90*/  @!P3 IMAD.MOV.U32 R6, RZ, RZ, R5 ;  /* 0x000000ffff06b224 */ /* 0x000fe400078e0005 */
[----:B------:R-:W-:Y:S02]  /*2afa0*/  IMAD.MOV.U32 R13, RZ, RZ, R4 ;  /* 0x000000ffff0d7224 */ /* 0x000fe400078e0004 */
[----:B------:R-:W-:Y:S01]  /*2afb0*/  VIADD R5, R0, 0x40 ;  /* 0x0000004000057836 */ /* 0x000fe20000000000 */
        /* <DEDUP_REMOVED lines=11> */
.L_x_1891:
[----:B------:R-:W-:Y:S02]  /*2b070*/  IMAD.MOV.U32 R13, RZ, RZ, R3 ;  /* 0x000000ffff0d7224 */ /* 0x000fe400078e0003 */
[----:B------:R-:W-:Y:S02]  /*2b080*/  IMAD.MOV.U32 R12, RZ, RZ, 0x3 ;  /* 0x00000003ff0c7424 */ /* 0x000fe400078e00ff */
[----:B------:R-:W-:-:S07]  /*2b090*/  IMAD.MOV.U32 R5, RZ, RZ, R14 ;  /* 0x000000ffff057224 */ /* 0x000fce00078e000e */
[----:B------:R-:W-:Y:S05]  /*2b0a0*/  WARPSYNC.COLLECTIVE R15, `(.L_x_1892) ;  /* 0x000000000f087348 */ /* 0x000fea0003c00000 */
[----:B------:R0:W1:Y:S02]  /*2b0b0*/  SHFL.IDX P6, R14, R13, R12, R11 ;  /* 0x0000000c0d0e7389 */ /* 0x00006400000c000b */
[----:B01----:R-:W-:Y:S01]  /*2b0c0*/  ENDCOLLECTIVE ;  /* 0x000000000000791b */ /* 0x003fe20003800000 */
.L_x_1892:
[----:B------:R-:W-:-:S05]  /*2b0d0*/  @!P3 IADD3 R5, P4, R9, R5, RZ ;  /* 0x000000050905b210 */ /* 0x000fca0007f9e0ff */
[----:B------:R-:W-:-:S04]  /*2b0e0*/  @!P3 IMAD.X R6, RZ, RZ, R6, P4 ;  /* 0x000000ffff06b224 */ /* 0x000fc800020e0606 */
[----:B------:R-:W-:Y:S02]  /*2b0f0*/  @!P3 IMAD.MOV.U32 R7, RZ, RZ, R6 ;  /* 0x000000ffff07b224 */ /* 0x000fe400078e0006 */
[----:B------:R-:W-:Y:S02]  /*2b100*/  IMAD.MOV.U32 R13, RZ, RZ, R4 ;  /* 0x000000ffff0d7224 */ /* 0x000fe400078e0004 */
        /* <DEDUP_REMOVED lines=10> */
.L_x_1893:
[----:B------:R-:W-:Y:S01]  /*2b1b0*/  @!PT LDS RZ, [RZ] ;  /* 0x00000000fffff984 */ /* 0x000fe20000000800 */
[----:B------:R-:W-:Y:S01]  /*2b1c0*/  @!PT LDS RZ, [RZ] ;  /* 0x00000000fffff984 */ /* 0x000fe20000000800 */
[----:B------:R-:W-:Y:S01]  /*2b1d0*/  @!PT LDS RZ, [RZ] ;  /* 0x00000000fffff984 */ /* 0x000fe20000000800 */
[----:B------:R0:W-:Y:S01]  /*2b1e0*/  @!P3 LDGSTS.E.BYPASS.LTC128B.128 [R8+0x15400], desc[UR38][R6.64+0x80], !P2 ;  /* 0x154000800608bfae */ /* 0x0001e2000d101d66 */
[----:B------:R-:W-:Y:S01]  /*2b1f0*/  IMAD.MOV.U32 R3, RZ, RZ, R14 ;  /* 0x000000ffff037224 */ /* 0x000fe200078e000e */
[----:B------:R-:W-:Y:S06]  /*2b200*/  BRA `(.L_x_1894) ;  /* 0xffffffac00587947 */ /* 0x000fec000383ffff */
.L_x_1739:
[----:B-1----:R-:W3:Y:S02]  /*2b210*/  LDL R2, [R1] ;  /* 0x0000000001027983 */ /* 0x002ee40000100800 */
[----:B---3--:R1:W3:Y:S02]  /*2b220*/  SYNCS.PHASECHK.TRANS64.TRYWAIT P0, [R2+URZ+0x22820], R0 ;  /* 0x02282000020075a7 */ /* 0x0082e4000800017f */
[----:B---3--:R-:W-:Y:S05]  /*2b230*/  @!P0 NANOSLEEP.SYNCS 0x989680 ;  /* 0x009896800000895d */ /* 0x008fea0003900000 */
[----:B------:R-:W3:Y:S02]  /*2b240*/  @!P0 SYNCS.PHASECHK.TRANS64 P0, [R2+URZ+0x22820], R0 ;  /* 0x02282000020085a7 */ /* 0x000ee4000800007f */
[----:B---3--:R-:W-:Y:S05]  /*2b250*/  @!P0 BRA `(.L_x_1739) ;  /* 0xfffffffc00ec8947 */ /* 0x008fea000383ffff */
[----:B------:R-:W-:Y:S05]  /*2b260*/  BRA `(.L_x_1895) ;  /* 0xffffffac00cc7947 */ /* 0x000fea000383ffff */
.L_x_1745:
[----:B--2---:R2:W4:Y:S02]  /*2b270*/  SYNCS.PHASECHK.TRANS64.TRYWAIT P0, [R3+URZ+0x22880], R2 ;  /* 0x02288002030075a7 */ /* 0x004524000800017f */
[----:B----4-:R-:W-:Y:S05]  /*2b280*/  @!P0 NANOSLEEP.SYNCS 0x989680 ;  /* 0x009896800000895d */ /* 0x010fea0003900000 */
[----:B------:R-:W4:Y:S02]  /*2b290*/  @!P0 SYNCS.PHASECHK.TRANS64 P0, [R3+URZ+0x22880], R2 ;  /* 0x02288002030085a7 */ /* 0x000f24000800007f */
[----:B----4-:R-:W-:Y:S05]  /*2b2a0*/  @!P0 BRA `(.L_x_1745) ;  /* 0xfffffffc00f08947 */ /* 0x010fea000383ffff */
[----:B------:R-:W-:Y:S05]  /*2b2b0*/  BRA `(.L_x_1896) ;  /* 0xffffffb0008c7947 */ /* 0x000fea000383ffff */
.L_x_1750:
[----:B---3--:R3:W4:Y:S02]  /*2b2c0*/  SYNCS.PHASECHK.TRANS64.TRYWAIT P0, [R3+URZ+0x22840], R2 ;  /* 0x02284002030075a7 */ /* 0x008724000800017f */
[----:B----4-:R-:W-:Y:S05]  /*2b2d0*/  @!P0 NANOSLEEP.SYNCS 0x989680 ;  /* 0x009896800000895d */ /* 0x010fea0003900000 */
[----:B------:R-:W4:Y:S02]  /*2b2e0*/  @!P0 SYNCS.PHASECHK.TRANS64 P0, [R3+URZ+0x22840], R2 ;  /* 0x02284002030085a7 */ /* 0x000f24000800007f */
[----:B----4-:R-:W-:Y:S05]  /*2b2f0*/  @!P0 BRA `(.L_x_1750) ;  /* 0xfffffffc00f08947 */ /* 0x010fea000383ffff */
[----:B------:R-:W-:Y:S05]  /*2b300*/  BRA `(.L_x_1897) ;  /* 0xffffffb400107947 */ /* 0x000fea000383ffff */
.L_x_1758:
[----:B----4-:R4:W0:Y:S02]  /*2b310*/  SYNCS.PHASECHK.TRANS64.TRYWAIT P0, [R21+URZ+0x22870], R2 ;  /* 0x02287002150075a7 */ /* 0x010824000800017f */
[----:B0-----:R-:W-:Y:S05]  /*2b320*/  @!P0 NANOSLEEP.SYNCS 0x989680 ;  /* 0x009896800000895d */ /* 0x001fea0003900000 */
[----:B------:R-:W0:Y:S02]  /*2b330*/  @!P0 SYNCS.PHASECHK.TRANS64 P0, [R21+URZ+0x22870], R2 ;  /* 0x02287002150085a7 */ /* 0x000e24000800007f */
[----:B0-----:R-:W-:Y:S05]  /*2b340*/  @!P0 BRA `(.L_x_1758) ;  /* 0xfffffffc00f08947 */ /* 0x001fea000383ffff */
[----:B------:R-:W-:Y:S05]  /*2b350*/  BRA `(.L_x_1898) ;  /* 0xffffffb800347947 */ /* 0x000fea000383ffff */
.L_x_1760:
[----:B----4-:R4:W0:Y:S02]  /*2b360*/  SYNCS.PHASECHK.TRANS64.TRYWAIT P0, [R21+URZ+0x22860], R2 ;  /* 0x02286002150075a7 */ /* 0x010824000800017f */
[----:B0-----:R-:W-:Y:S05]  /*2b370*/  @!P0 NANOSLEEP.SYNCS 0x989680 ;  /* 0x009896800000895d */ /* 0x001fea0003900000 */
[----:B------:R-:W0:Y:S02]  /*2b380*/  @!P0 SYNCS.PHASECHK.TRANS64 P0, [R21+URZ+0x22860], R2 ;  /* 0x02286002150085a7 */ /* 0x000e24000800007f */
[----:B0-----:R-:W-:Y:S05]  /*2b390*/  @!P0 BRA `(.L_x_1760) ;  /* 0xfffffffc00f08947 */ /* 0x001fea000383ffff */
[----:B------:R-:W-:Y:S05]  /*2b3a0*/  BRA `(.L_x_1899) ;  /* 0xffffffb8003c7947 */ /* 0x000fea000383ffff */
.L_x_1767:
[----:B---3--:R3:W4:Y:S02]  /*2b3b0*/  SYNCS.PHASECHK.TRANS64.TRYWAIT P1, [R17+URZ+0x22870], R0 ;  /* 0x02287000110075a7 */ /* 0x008724000802017f */
[----:B----4-:R-:W-:Y:S05]  /*2b3c0*/  @!P1 NANOSLEEP.SYNCS 0x989680 ;  /* 0x009896800000995d */ /* 0x010fea0003900000 */
[----:B------:R-:W4:Y:S02]  /*2b3d0*/  @!P1 SYNCS.PHASECHK.TRANS64 P1, [R17+URZ+0x22870], R0 ;  /* 0x02287000110095a7 */ /* 0x000f24000802007f */
[----:B----4-:R-:W-:Y:S05]  /*2b3e0*/  @!P1 BRA `(.L_x_1767) ;  /* 0xfffffffc00f09947 */ /* 0x010fea000383ffff */
[----:B------:R-:W-:Y:S05]  /*2b3f0*/  BRA `(.L_x_1900) ;  /* 0xffffffc000087947 */ /* 0x000fea000383ffff */
.L_x_1769:
[----:B---3--:R3:W4:Y:S02]  /*2b400*/  SYNCS.PHASECHK.TRANS64.TRYWAIT P1, [R17+URZ+0x22860], R0 ;  /* 0x02286000110075a7 */ /* 0x008724000802017f */
[----:B----4-:R-:W-:Y:S05]  /*2b410*/  @!P1 NANOSLEEP.SYNCS 0x989680 ;  /* 0x009896800000995d */ /* 0x010fea0003900000 */
[----:B------:R-:W4:Y:S02]  /*2b420*/  @!P1 SYNCS.PHASECHK.TRANS64 P1, [R17+URZ+0x22860], R0 ;  /* 0x02286000110095a7 */ /* 0x000f24000802007f */
[----:B----4-:R-:W-:Y:S05]  /*2b430*/  @!P1 BRA `(.L_x_1769) ;  /* 0xfffffffc00f09947 */ /* 0x010fea000383ffff */
[----:B------:R-:W-:Y:S05]  /*2b440*/  BRA `(.L_x_1901) ;  /* 0xffffffc000107947 */ /* 0x000fea000383ffff */
.L_x_1773:
[----:B------:R-:W-:Y:S01]  /*2b450*/  BSSY B0, `(.L_x_1902) ;  /* 0x0000008000007945 */ /* 0x000fe20003800000 */
[----:B------:R-:W-:Y:S02]  /*2b460*/  IMAD.MOV.U32 R13, RZ, RZ, R16 ;  /* 0x000000ffff0d7224 */ /* 0x000fe400078e0010 */
[----:B------:R-:W-:Y:S02]  /*2b470*/  IMAD.MOV.U32 R12, RZ, RZ, RZ ;  /* 0x000000ffff0c7224 */ /* 0x000fe400078e00ff */
[----:B0-----:R-:W-:Y:S02]  /*2b480*/  IMAD.MOV.U32 R11, RZ, RZ, 0x1f ;  /* 0x0000001fff0b7424 */ /* 0x001fe400078e00ff */
[----:B------:R-:W-:-:S07]  /*2b490*/  IMAD.MOV.U32 R15, RZ, RZ, -0x1 ;  /* 0xffffffffff0f7424 */ /* 0x000fce00078e00ff */
[----:B-1----:R-:W-:Y:S05]  /*2b4a0*/  WARPSYNC.COLLECTIVE R15, `(.L_x_1903) ;  /* 0x000000000f087348 */ /* 0x002fea0003c00000 */
[----:B------:R0:W2:Y:S02]  /*2b4b0*/  SHFL.IDX P6, R14, R13, R12, R11 ;  /* 0x0000000c0d0e7389 */ /* 0x0000a400000c000b */
[----:B012---:R-:W-:Y:S01]  /*2b4c0*/  ENDCOLLECTIVE ;  /* 0x000000000000791b */ /* 0x007fe20003800000 */
.L_x_1903:
[----:B------:R-:W-:Y:S05]  /*2b4d0*/  BSYNC B0 ;  /* 0x0000000000007941 */ /* 0x000fea0003800000 */
.L_x_1902:
[----:B------:R-:W-:Y:S01]  /*2b4e0*/  IMAD.MOV.U32 R13, RZ, RZ, R16 ;  /* 0x000000ffff0d7224 */ /* 0x000fe200078e0010 */
[----:B------:R-:W-:Y:S01]  /*2b4f0*/  MOV R12, 0x1 ;  /* 0x00000001000c7802 */ /* 0x000fe20000000f00 */
[----:B------:R-:W-:Y:S02]  /*2b500*/  IMAD.MOV.U32 R11, RZ, RZ, 0x1f ;  /* 0x0000001fff0b7424 */ /* 0x000fe400078e00ff */
[----:B------:R-:W-:Y:S02]  /*2b510*/  IMAD.MOV.U32 R15, RZ, RZ, -0x1 ;  /* 0xffffffffff0f7424 */ /* 0x000fe400078e00ff */
[----:B------:R-:W-:Y:S02]  /*2b520*/  IMAD.IADD R5, R19, 0x1, R6 ;  /* 0x0000000113057824 */ /* 0x000fe400078e0206 */
[----:B------:R-:W-:-:S07]  /*2b530*/  IMAD.MOV.U32 R0, RZ, RZ, R14 ;  /* 0x000000ffff007224 */ /* 0x000fce00078e000e */
[----:B------:R-:W-:Y:S05]  /*2b540*/  WARPSYNC.COLLECTIVE R15, `(.L_x_1904) ;  /* 0x000000000f087348 */ /* 0x000fea0003c00000 */
[----:B------:R0:W1:Y:S02]  /*2b550*/  SHFL.IDX P6, R14, R13, R12, R11 ;  /* 0x0000000c0d0e7389 */ /* 0x00006400000c000b */
[----:B01----:R-:W-:Y:S01]  /*2b560*/  ENDCOLLECTIVE ;  /* 0x000000000000791b */ /* 0x003fe20003800000 */
.L_x_1904:
        /* <DEDUP_REMOVED lines=13> */
[----:B------:R-:W-:-:S03]  /*2b640*/  ISETP.NE.AND P1, PT, R6, RZ, PT ;  /* 0x000000ff0600720c */ /* 0x000fc60003f25270 */
[----:B------:R-:W-:-:S10]  /*2b650*/  IMAD.MOV.U32 R13, RZ, RZ, R2 ;  /* 0x000000ffff0d7224 */ /* 0x000fd400078e0002 */
[----:B------:R-:W-:Y:S05]  /*2b660*/  WARPSYNC.COLLECTIVE R15, `(.L_x_1905) ;  /* 0x000000000f087348 */ /* 0x000fea0003c00000 */
[----:B------:R0:W1:Y:S02]  /*2b670*/  SHFL.UP P6, R14, R13, R12, R11 ;  /* 0x0400000c0d0e7389 */ /* 0x00006400000c000b */
[----:B01----:R-:W-:Y:S01]  /*2b680*/  ENDCOLLECTIVE ;  /* 0x000000000000791b */ /* 0x003fe20003800000 */
.L_x_1905:
[----:B------:R-:W-:Y:S02]  /*2b690*/  IMAD.MOV.U32 R12, RZ, RZ, 0x2 ;  /* 0x00000002ff0c7424 */ /* 0x000fe400078e00ff */
[----:B------:R-:W-:-:S05]  /*2b6a0*/  IMAD.MOV.U32 R3, RZ, RZ, R14 ;  /* 0x000000ffff037224 */ /* 0x000fca00078e000e */
[----:B------:R-:W-:-:S05]  /*2b6b0*/  SEL R3, R3, RZ, P1 ;  /* 0x000000ff03037207 */ /* 0x000fca0000800000 */
[----:B------:R-:W-:-:S04]  /*2b6c0*/  IMAD.IADD R3, R2, 0x1, R3 ;  /* 0x0000000102037824 */ /* 0x000fc800078e0203 */
[----:B------:R-:W-:-:S07]  /*2b6d0*/  IMAD.MOV.U32 R13, RZ, RZ, R3 ;  /* 0x000000ffff0d7224 */ /* 0x000fce00078e0003 */
[----:B------:R-:W-:Y:S05]  /*2b6e0*/  WARPSYNC.COLLECTIVE R15, `(.L_x_1906) ;  /* 0x000000000f087348 */ /* 0x000fea0003c00000 */
[----:B------:R0:W1:Y:S02]  /*2b6f0*/  SHFL.UP P6, R14, R13, R12, R11 ;  /* 0x0400000c0d0e7389 */ /* 0x00006400000c000b */
[----:B01----:R-:W-:Y:S01]  /*2b700*/  ENDCOLLECTIVE ;  /* 0x000000000000791b */ /* 0x003fe20003800000 */
.L_x_1906:
        /* <DEDUP_REMOVED lines=8> */
.L_x_1907:
        /* <DEDUP_REMOVED lines=8> */
.L_x_1908:
        /* <DEDUP_REMOVED lines=8> */
.L_x_1909:
[----:B------:R-:W-:Y:S02]  /*2b890*/  IMAD.MOV.U32 R12, RZ, RZ, 0x1f ;  /* 0x0000001fff0c7424 */ /* 0x000fe400078e00ff */
[----:B------:R-:W-:Y:S02]  /*2b8a0*/  IMAD.MOV.U32 R11, RZ, RZ, 0x1f ;  /* 0x0000001fff0b7424 */ /* 0x000fe400078e00ff */
[----:B------:R-:W-:-:S05]  /*2b8b0*/  IMAD.MOV.U32 R5, RZ, RZ, R14 ;  /* 0x000000ffff057224 */ /* 0x000fca00078e000e */
[----:B------:R-:W-:-:S05]  /*2b8c0*/  SEL R5, R5, RZ, P5 ;  /* 0x000000ff05057207 */ /* 0x000fca0002800000 */
[----:B------:R-:W-:-:S04]  /*2b8d0*/  IMAD.IADD R5, R3, 0x1, R5 ;  /* 0x0000000103057824 */ /* 0x000fc800078e0205 */
[----:B------:R-:W-:-:S07]  /*2b8e0*/  IMAD.MOV.U32 R13, RZ, RZ, R5 ;  /* 0x000000ffff0d7224 */ /* 0x000fce00078e0005 */
[----:B------:R-:W-:Y:S05]  /*2b8f0*/  WARPSYNC.COLLECTIVE R15, `(.L_x_1910) ;  /* 0x000000000f087348 */ /* 0x000fea0003c00000 */
[----:B------:R0:W1:Y:S02]  /*2b900*/  SHFL.IDX P6, R14, R13, R12, R11 ;  /* 0x0000000c0d0e7389 */ /* 0x00006400000c000b */
[----:B01----:R-:W-:Y:S01]  /*2b910*/  ENDCOLLECTIVE ;  /* 0x000000000000791b */ /* 0x003fe20003800000 */
.L_x_1910:
[----:B------:R-:W-:Y:S01]  /*2b920*/  IMAD.MOV.U32 R7, RZ, RZ, R14 ;  /* 0x000000ffff077224 */ /* 0x000fe200078e000e */
[----:B------:R-:W-:Y:S06]  /*2b930*/  BRA `(.L_x_1911) ;  /* 0xffffffc400007947 */ /* 0x000fec000383ffff */
.L_x_1778:
[----:B------:R-:W-:Y:S01]  /*2b940*/  BSSY B0, `(.L_x_1912) ;  /* 0x0000008000007945 */ /* 0x000fe20003800000 */
[----:B-----5:R-:W-:Y:S02]  /*2b950*/  IMAD.MOV.U32 R13, RZ, RZ, R2 ;  /* 0x000000ffff0d7224 */ /* 0x020fe400078e0002 */
[----:B------:R-:W-:Y:S02]  /*2b960*/  IMAD.MOV.U32 R12, RZ, RZ, 0x1 ;  /* 0x00000001ff0c7424 */ /* 0x000fe400078e00ff */
[----:B0-----:R-:W-:Y:S02]  /*2b970*/  IMAD.MOV.U32 R11, RZ, RZ, RZ ;  /* 0x000000ffff0b7224 */ /* 0x001fe400078e00ff */
[----:B------:R-:W-:-:S07]  /*2b980*/  IMAD.MOV.U32 R15, RZ, RZ, -0x1 ;  /* 0xffffffffff0f7424 */ /* 0x000fce00078e00ff */
[----:B-12---:R-:W-:Y:S05]  /*2b990*/  WARPSYNC.COLLECTIVE R15, `(.L_x_1913) ;  /* 0x000000000f087348 */ /* 0x006fea0003c00000 */
[----:B------:R0:W3:Y:S02]  /*2b9a0*/  SHFL.UP P6, R14, R13, R12, R11 ;  /* 0x0400000c0d0e7389 */ /* 0x0000e400000c000b */
[----:B0123--:R-:W-:Y:S01]  /*2b9b0*/  ENDCOLLECTIVE ;  /* 0x000000000000791b */ /* 0x00ffe20003800000 */
.L_x_1913:
[----:B------:R-:W-:Y:S05]  /*2b9c0*/  BSYNC B0 ;  /* 0x0000000000007941 */ /* 0x000fea0003800000 */
.L_x_1912:
[----:B------:R-:W-:Y:S01]  /*2b9d0*/  IMAD.MOV.U32 R3, RZ, RZ, R14 ;  /* 0x000000ffff037224 */ /* 0x000fe200078e000e */
[----:B------:R-:W-:Y:S01]  /*2b9e0*/  MOV R12, 0x2 ;  /* 0x00000002000c7802 */ /* 0x000fe20000000f00 */
[----:B------:R-:W-:Y:S02]  /*2b9f0*/  IMAD.MOV.U32 R11, RZ, RZ, RZ ;  /* 0x000000ffff0b7224 */ /* 0x000fe400078e00ff */
[----:B------:R-:W-:Y:S01]  /*2ba00*/  IMAD.MOV.U32 R15, RZ, RZ, -0x1 ;  /* 0xffffffffff0f7424 */ /* 0x000fe200078e00ff */
[----:B------:R-:W-:-:S05]  /*2ba10*/  SEL R3, R3, RZ, P1 ;  /* 0x000000ff03037207 */ /* 0x000fca0000800000 */
[----:B------:R-:W-:-:S04]  /*2ba20*/  IMAD.IADD R3, R2, 0x1, R3 ;  /* 0x0000000102037824 */ /* 0x000fc800078e0203 */
[----:B------:R-:W-:-:S07]  /*2ba30*/  IMAD.MOV.U32 R13, RZ, RZ, R3 ;  /* 0x000000ffff0d7224 */ /* 0x000fce00078e0003 */
[----:B------:R-:W-:Y:S05]  /*2ba40*/  WARPSYNC.COLLECTIVE R15, `(.L_x_1914) ;  /* 0x000000000f087348 */ /* 0x000fea0003c00000 */
[----:B------:R0:W1:Y:S02]  /*2ba50*/  SHFL.UP P6, R14, R13, R12, R11 ;  /* 0x0400000c0d0e7389 */ /* 0x00006400000c000b */
[----:B01----:R-:W-:Y:S01]  /*2ba60*/  ENDCOLLECTIVE ;  /* 0x000000000000791b */ /* 0x003fe20003800000 */
.L_x_1914:
        /* <DEDUP_REMOVED lines=8> */
.L_x_1915:
        /* <DEDUP_REMOVED lines=8> */
.L_x_1916:
        /* <DEDUP_REMOVED lines=8> */
.L_x_1917:
[----:B------:R-:W-:Y:S01]  /*2bbf0*/  IMAD.MOV.U32 R12, RZ, RZ, 0x1f ;  /* 0x0000001fff0c7424 */ /* 0x000fe200078e00ff */
[----:B------:R-:W-:Y:S01]  /*2bc00*/  MOV R11, 0x1f ;  /* 0x0000001f000b7802 */ /* 0x000fe20000000f00 */
[----:B------:R-:W-:-:S05]  /*2bc10*/  IMAD.MOV.U32 R5, RZ, RZ, R14 ;  /* 0x000000ffff057224 */ /* 0x000fca00078e000e */
[----:B------:R-:W-:-:S05]  /*2bc20*/  SEL R5, R5, RZ, P5 ;  /* 0x000000ff05057207 */ /* 0x000fca0002800000 */
[----:B------:R-:W-:-:S04]  /*2bc30*/  IMAD.IADD R6, R3, 0x1, R5 ;  /* 0x0000000103067824 */ /* 0x000fc800078e0205 */
[----:B------:R-:W-:-:S07]  /*2bc40*/  IMAD.MOV.U32 R13, RZ, RZ, R6 ;  /* 0x000000ffff0d7224 */ /* 0x000fce00078e0006 */
[----:B------:R-:W-:Y:S05]  /*2bc50*/  WARPSYNC.COLLECTIVE R15, `(.L_x_1918) ;  /* 0x000000000f087348 */ /* 0x000fea0003c00000 */
[----:B------:R0:W1:Y:S02]  /*2bc60*/  SHFL.IDX P6, R14, R13, R12, R11 ;  /* 0x0000000c0d0e7389 */ /* 0x00006400000c000b */
[----:B01----:R-:W-:Y:S01]  /*2bc70*/  ENDCOLLECTIVE ;  /* 0x000000000000791b */ /* 0x003fe20003800000 */
.L_x_1918:
[----:B------:R-:W-:Y:S01]  /*2bc80*/  IMAD.MOV.U32 R7, RZ, RZ, R14 ;  /* 0x000000ffff077224 */ /* 0x000fe200078e000e */
[----:B------:R-:W-:Y:S06]  /*2bc90*/  BRA `(.L_x_1919) ;  /* 0xffffffc000c87947 */ /* 0x000fec000383ffff */
.L_x_1780:
[----:B------:R-:W-:Y:S01]  /*2bca0*/  BSSY B0, `(.L_x_1920) ;  /* 0x0000006000007945 */ /* 0x000fe20003800000 */
[----:B------:R-:W-:Y:S01]  /*2bcb0*/  PLOP3.LUT P6, PT, P6, PT, PT, 0x8, 0x0 ;  /* 0x000000000000781c */ /* 0x000fe200037ce170 */
[----:B------:R-:W-:-:S12]  /*2bcc0*/  IMAD.MOV.U32 R15, RZ, RZ, -0x1 ;  /* 0xffffffffff0f7424 */ /* 0x000fd800078e00ff */
[----:B012---:R-:W-:Y:S05]  /*2bcd0*/  WARPSYNC.COLLECTIVE R15, `(.L_x_1921) ;  /* 0x000000000f087348 */ /* 0x007fea0003c00000 */
[----:B------:R-:W-:Y:S01]  /*2bce0*/  VOTE.ANY R14, PT, P6 ;  /* 0x00000000000e7806 */ /* 0x000fe200030e0100 */
[----:B012---:R-:W-:Y:S06]  /*2bcf0*/  ENDCOLLECTIVE ;  /* 0x000000000000791b */ /* 0x007fec0003800000 */
.L_x_1921:
[----:B------:R-:W-:Y:S05]  /*2bd00*/  BSYNC B0 ;  /* 0x0000000000007941 */ /* 0x000fea0003800000 */
.L_x_1920:
[----:B------:R-:W-:Y:S02]  /*2bd10*/  IMAD.MOV.U32 R5, RZ, RZ, R14 ;  /* 0x000000ffff057224 */ /* 0x000fe400078e000e */
[----:B------:R-:W-:Y:S02]  /*2bd20*/  IMAD.MOV.U32 R13, RZ, RZ, R2 ;  /* 0x000000ffff0d7224 */ /* 0x000fe400078e0002 */
[----:B------:R-:W0:Y:S01]  /*2bd30*/  POPC R4, R5 ;  /* 0x0000000500047309 */ /* 0x000e220000000000 */
[----:B------:R-:W-:Y:S02]  /*2bd40*/  IMAD.MOV.U32 R11, RZ, RZ, 0x1f ;  /* 0x0000001fff0b7424 */ /* 0x000fe400078e00ff */
[----:B------:R-:W-:Y:S02]  /*2bd50*/  IMAD.MOV.U32 R15, RZ, RZ, -0x1 ;  /* 0xffffffffff0f7424 */ /* 0x000fe400078e00ff */
[----:B0-----:R-:W-:-:S07]  /*2bd60*/  IMAD.MOV.U32 R12, RZ, RZ, R4 ;  /* 0x000000ffff0c7224 */ /* 0x001fce00078e0004 */
[----:B------:R-:W-:Y:S05]  /*2bd70*/  WARPSYNC.COLLECTIVE R15, `(.L_x_1922) ;  /* 0x000000000f087348 */ /* 0x000fea0003c00000 */
[----:B------:R0:W1:Y:S02]  /*2bd80*/  SHFL.IDX P6, R14, R13, R12, R11 ;  /* 0x0000000c0d0e7389 */ /* 0x00006400000c000b */
[----:B01----:R-:W-:Y:S01]  /*2bd90*/  ENDCOLLECTIVE ;  /* 0x000000000000791b */ /* 0x003fe20003800000 */
.L_x_1922:
[----:B------:R-:W-:Y:S01]  /*2bda0*/  IMAD.MOV.U32 R17, RZ, RZ, R14 ;  /* 0x000000ffff117224 */ /* 0x000fe200078e000e */
[----:B------:R-:W-:Y:S06]  /*2bdb0*/  BRA `(.L_x_1923) ;  /* 0xffffffc000b87947 */ /* 0x000fec000383ffff */
.L_x_1782:
[----:B------:R-:W-:Y:S01]  /*2bdc0*/  BSSY B0, `(.L_x_1924) ;  /* 0x0000007000007945 */ /* 0x000fe20003800000 */
[----:B------:R-:W-:Y:S02]  /*2bdd0*/  IMAD.MOV.U32 R13, RZ, RZ, R6 ;  /* 0x000000ffff0d7224 */ /* 0x000fe400078e0006 */
[----:B0-----:R-:W-:Y:S02]  /*2bde0*/  IMAD.MOV.U32 R11, RZ, RZ, 0x1f ;  /* 0x0000001fff0b7424 */ /* 0x001fe400078e00ff */
[----:B------:R-:W-:-:S07]  /*2bdf0*/  IMAD.MOV.U32 R15, RZ, RZ, -0x1 ;  /* 0xffffffffff0f7424 */ /* 0x000fce00078e00ff */
[----:B-123--:R-:W-:Y:S05]  /*2be00*/  WARPSYNC.COLLECTIVE R15, `(.L_x_1925) ;  /* 0x000000000f087348 */ /* 0x00efea0003c00000 */
[----:B------:R0:W4:Y:S02]  /*2be10*/  SHFL.IDX P6, R14, R13, R12, R11 ;  /* 0x0000000c0d0e7389 */ /* 0x00012400000c000b */
[----:B01234-:R-:W-:Y:S01]  /*2be20*/  ENDCOLLECTIVE ;  /* 0x000000000000791b */ /* 0x01ffe20003800000 */
.L_x_1925:
[----:B------:R-:W-:Y:S05]  /*2be30*/  BSYNC B0 ;  /* 0x0000000000007941 */ /* 0x000fea0003800000 */
.L_x_1924:
[----:B------:R-:W-:Y:S01]  /*2be40*/  IMAD.MOV.U32 R6, RZ, RZ, R14 ;  /* 0x000000ffff067224 */ /* 0x000fe200078e000e */
[----:B------:R-:W-:Y:S06]  /*2be50*/  BRA `(.L_x_1926) ;  /* 0xffffffc000ac7947 */ /* 0x000fec000383ffff */
.L_x_1786:
[----:B0-----:R0:W2:Y:S02]  /*2be60*/  SYNCS.PHASECHK.TRANS64.TRYWAIT P0, [R0+URZ+0x22820], R3 ;  /* 0x02282003000075a7 */ /* 0x0010a4000800017f */
[----:B--2---:R-:W-:Y:S05]  /*2be70*/  @!P0 NANOSLEEP.SYNCS 0x989680 ;  /* 0x009896800000895d */ /* 0x004fea0003900000 */
[----:B------:R-:W2:Y:S02]  /*2be80*/  @!P0 SYNCS.PHASECHK.TRANS64 P0, [R0+URZ+0x22820], R3 ;  /* 0x02282003000085a7 */ /* 0x000ea4000800007f */
[----:B--2---:R-:W-:Y:S05]  /*2be90*/  @!P0 BRA `(.L_x_1786) ;  /* 0xfffffffc00f08947 */ /* 0x004fea000383ffff */
[----:B------:R-:W-:Y:S05]  /*2bea0*/  BRA `(.L_x_1927) ;  /* 0xffffffc800347947 */ /* 0x000fea000383ffff */
.L_x_1787:
[----:B------:R-:W2:Y:S01]  /*2beb0*/  S2R R2, SR_TID.X ;  /* 0x0000000000027919 */ /* 0x000ea20000002100 */
[----:B------:R-:W-:Y:S01]  /*2bec0*/  BSSY B0, `(.L_x_1928) ;  /* 0x000000a000007945 */ /* 0x000fe20003800000 */
[----:B----4-:R-:W-:Y:S02]  /*2bed0*/  IMAD.MOV.U32 R12, RZ, RZ, RZ ;  /* 0x000000ffff0c7224 */ /* 0x010fe400078e00ff */
[----:B------:R-:W-:Y:S02]  /*2bee0*/  IMAD.MOV.U32 R11, RZ, RZ, 0x1f ;  /* 0x0000001fff0b7424 */ /* 0x000fe400078e00ff */
[----:B------:R-:W-:Y:S01]  /*2bef0*/  IMAD.MOV.U32 R15, RZ, RZ, -0x1 ;  /* 0xffffffffff0f7424 */ /* 0x000fe200078e00ff */
[----:B--2---:R-:W-:-:S04]  /*2bf00*/  SHF.R.U32.HI R2, RZ, 0x5, R2 ;  /* 0x00000005ff027819 */ /* 0x004fc80000011602 */
[----:B------:R-:W-:-:S05]  /*2bf10*/  LOP3.LUT R2, R2, 0x3, RZ, 0xc0, !PT ;  /* 0x0000000302027812 */ /* 0x000fca00078ec0ff */
[----:B------:R-:W-:-:S07]  /*2bf20*/  IMAD.MOV.U32 R13, RZ, RZ, R2 ;  /* 0x000000ffff0d7224 */ /* 0x000fce00078e0002 */
[----:B01----:R-:W-:Y:S05]  /*2bf30*/  WARPSYNC.COLLECTIVE R15, `(.L_x_1929) ;  /* 0x000000000f087348 */ /* 0x003fea0003c00000 */
[----:B------:R2:W3:Y:S02]  /*2bf40*/  SHFL.IDX P6, R14, R13, R12, R11 ;  /* 0x0000000c0d0e7389 */ /* 0x0004e400000c000b */
[----:B0123--:R-:W-:Y:S01]  /*2bf50*/  ENDCOLLECTIVE ;  /* 0x000000000000791b */ /* 0x00ffe20003800000 */
.L_x_1929:
[----:B------:R-:W-:Y:S05]  /*2bf60*/  BSYNC B0 ;  /* 0x0000000000007941 */ /* 0x000fea0003800000 */
.L_x_1928:
[----:B------:R-:W-:Y:S05]  /*2bf70*/  BRA `(.L_x_1930) ;  /* 0xffffffc8001c7947 */ /* 0x000fea000383ffff */
.L_x_1788:
[----:B------:R-:W-:Y:S01]  /*2bf80*/  BSSY B0, `(.L_x_1931) ;  /* 0x0000006000007945 */ /* 0x000fe20003800000 */
[----:B------:R-:W-:-:S07]  /*2bf90*/  IMAD.MOV.U32 R15, RZ, RZ, -0x1 ;  /* 0xffffffffff0f7424 */ /* 0x000fce00078e00ff */
[----:B012-4-:R-:W-:Y:S05]  /*2bfa0*/  WARPSYNC.COLLECTIVE R15, `(.L_x_1932) ;  /* 0x000000000f0c7348 */ /* 0x017fea0003c00000 */
[----:B------:R-:W-:Y:S02]  /*2bfb0*/  ELECT P6, UR62, PT ;  /* 0x00000000003e782f */ /* 0x000fe400038c0000 */
[----:B------:R-:W-:Y:S01]  /*2bfc0*/  MOV R14, UR62 ;  /* 0x0000003e000e7c02 */ /* 0x000fe20008000f00 */
[----:B012-4-:R-:W-:Y:S10]  /*2bfd0*/  ENDCOLLECTIVE ;  /* 0x000000000000791b */ /* 0x017ff40003800000 */
.L_x_1932:
[----:B------:R-:W-:Y:S05]  /*2bfe0*/  BSYNC B0 ;  /* 0x0000000000007941 */ /* 0x000fea0003800000 */
.L_x_1931:
[----:B------:R-:W-:Y:S05]  /*2bff0*/  BRA `(.L_x_1933) ;  /* 0xffffffc800107947 */ /* 0x000fea000383ffff */
.L_x_1790:
[----:B0-----:R0:W2:Y:S02]  /*2c000*/  SYNCS.PHASECHK.TRANS64.TRYWAIT P1, [R6+URZ], R5 ;  /* 0x00000005060075a7 */ /* 0x0010a4000802017f */
[----:B--2---:R-:W-:Y:S05]  /*2c010*/  @!P1 NANOSLEEP.SYNCS 0x989680 ;  /* 0x009896800000995d */ /* 0x004fea0003900000 */
[----:B------:R-:W2:Y:S02]  /*2c020*/  @!P1 SYNCS.PHASECHK.TRANS64 P1, [R6+URZ], R5 ;  /* 0x00000005060095a7 */ /* 0x000ea4000802007f */
[----:B--2---:R-:W-:Y:S05]  /*2c030*/  @!P1 BRA `(.L_x_1790) ;  /* 0xfffffffc00f09947 */ /* 0x004fea000383ffff */
[----:B------:R-:W-:Y:S05]  /*2c040*/  BRA `(.L_x_1934) ;  /* 0xffffffc8004c7947 */ /* 0x000fea000383ffff */
.L_x_1791:
[----:B--2---:R2:W3:Y:S02]  /*2c050*/  SYNCS.PHASECHK.TRANS64.TRYWAIT P1, [R7+URZ], R2 ;  /* 0x00000002070075a7 */ /* 0x0044e4000802017f */
[----:B---3--:R-:W-:Y:S05]  /*2c060*/  @!P1 NANOSLEEP.SYNCS 0x989680 ;  /* 0x009896800000995d */ /* 0x008fea0003900000 */
[----:B------:R-:W3:Y:S02]  /*2c070*/  @!P1 SYNCS.PHASECHK.TRANS64 P1, [R7+URZ], R2 ;  /* 0x00000002070095a7 */ /* 0x000ee4000802007f */
[----:B---3--:R-:W-:Y:S05]  /*2c080*/  @!P1 BRA `(.L_x_1791) ;  /* 0xfffffffc00f09947 */ /* 0x008fea000383ffff */
[----:B------:R-:W-:Y:S05]  /*2c090*/  BRA `(.L_x_1935) ;  /* 0xffffffc800407947 */ /* 0x000fea000383ffff */
.L_x_1793:
[----:B---3--:R3:W0:Y:S02]  /*2c0a0*/  SYNCS.PHASECHK.TRANS64.TRYWAIT P1, [R4+URZ+0x22860], R5 ;  /* 0x02286005040075a7 */ /* 0x008624000802017f */
[----:B0-----:R-:W-:Y:S05]  /*2c0b0*/  @!P1 NANOSLEEP.SYNCS 0x989680 ;  /* 0x009896800000995d */ /* 0x001fea0003900000 */
[----:B------:R-:W0:Y:S02]  /*2c0c0*/  @!P1 SYNCS.PHASECHK.TRANS64 P1, [R4+URZ+0x22860], R5 ;  /* 0x02286005040095a7 */ /* 0x000e24000802007f */
[----:B0-----:R-:W-:Y:S05]  /*2c0d0*/  @!P1 BRA `(.L_x_1793) ;  /* 0xfffffffc00f09947 */ /* 0x001fea000383ffff */
[----:B------:R-:W-:Y:S05]  /*2c0e0*/  BRA `(.L_x_1936) ;  /* 0xffffffc800447947 */ /* 0x000fea000383ffff */
.L_x_1795:
[----:B------:R0:W0:Y:S02]  /*2c0f0*/  SYNCS.PHASECHK.TRANS64.TRYWAIT P1, [R3+URZ+0x22860], R2 ;  /* 0x02286002030075a7 */ /* 0x000024000802017f */
[----:B0-----:R-:W-:Y:S05]  /*2c100*/  @!P1 NANOSLEEP.SYNCS 0x989680 ;  /* 0x009896800000995d */ /* 0x001fea0003900000 */
[----:B------:R-:W0:Y:S02]  /*2c110*/  @!P1 SYNCS.PHASECHK.TRANS64 P1, [R3+URZ+0x22860], R2 ;  /* 0x02286002030095a7 */ /* 0x000e24000802007f */
[----:B0-----:R-:W-:Y:S05]  /*2c120*/  @!P1 BRA `(.L_x_1795) ;  /* 0xfffffffc00f09947 */ /* 0x001fea000383ffff */
[----:B------:R-:W-:Y:S05]  /*2c130*/  BRA `(.L_x_1937) ;  /* 0xffffffc800447947 */ /* 0x000fea000383ffff */
.L_x_1797:
[----:B------:R0:W0:Y:S02]  /*2c140*/  SYNCS.PHASECHK.TRANS64.TRYWAIT P0, [R4+URZ+0x22880], R5 ;  /* 0x02288005040075a7 */ /* 0x000024000800017f */
[----:B0-----:R-:W-:Y:S05]  /*2c150*/  @!P0 NANOSLEEP.SYNCS 0x989680 ;  /* 0x009896800000895d */ /* 0x001fea0003900000 */
[----:B------:R-:W0:Y:S02]  /*2c160*/  @!P0 SYNCS.PHASECHK.TRANS64 P0, [R4+URZ+0x22880], R5 ;  /* 0x02288005040085a7 */ /* 0x000e24000800007f */
[----:B0-----:R-:W-:Y:S05]  /*2c170*/  @!P0 BRA `(.L_x_1797) ;  /* 0xfffffffc00f08947 */ /* 0x001fea000383ffff */
[----:B------:R-:W-:Y:S05]  /*2c180*/  BRA `(.L_x_1798) ;  /* 0xffffffc800407947 */ /* 0x000fea000383ffff */
.L_x_1938:
        /* <DEDUP_REMOVED lines=15> */
.L_x_2811:


//--------------------- .text._ZN7cutlass13device_kernelIN5flash11enable_sm90INS1_16FlashAttnFwdSm90INS1_25CollectiveMainloopFwdSm90ILi2EN4cute5tupleIJNS5_1CILi1EEES8_S8_EEENS6_IJNS7_ILi128EEENS7_ILi160EEENS7_ILi192EEEEEELi128ENS_12float_e4m3_tEfNS_4arch4Sm90ELb1ELb0ELb1ELb0ELb0ELb0ELb0ELb1ELb1ELb1ELb0ELb0EEENS1_21CollectiveEpilogueFwdINS6_IJSA_SA_SB_EEES9_NS_10bfloat16_tESG_Li256ELb0ELb1ELb0ELb1EEENS1_30DynamicPersistentTileSchedulerILi256ELi128ELb0ELb1ELb1EEEEEEEEEvNT_6ParamsE --------------------------
	.section	.text._ZN7cutlass13device_kernelIN5flash11enable_sm90INS1_16FlashAttnFwdSm90INS1_25CollectiveMainloopFwdSm90ILi2EN4cute5tupleIJNS5_1CILi1EEES8_S8_EEENS6_IJNS7_ILi128EEENS7_ILi160EEENS7_ILi192EEEEEELi128ENS_12float_e4m3_tEfNS_4arch4Sm90ELb1ELb0ELb1ELb0ELb0ELb0ELb0ELb1ELb1ELb1ELb0ELb0EEENS1_21CollectiveEpilogueFwdINS6_IJSA_SA_SB_EEES9_NS_10bfloat16_tESG_Li256ELb0ELb1ELb0ELb1EEENS1_30DynamicPersistentTileSchedulerILi256ELi128ELb0ELb1ELb1EEEEEEEEEvNT_6ParamsE,"ax",@progbits
	.align	128
.text._ZN7cutlass13device_kernelIN5flash11enable_sm90INS1_16FlashAttnFwdSm90INS1_25CollectiveMainloopFwdSm90ILi2EN4cute5tupleIJNS5_1CILi1EEES8_S8_EEENS6_IJNS7_ILi128EEENS7_ILi160EEENS7_ILi192EEEEEELi128ENS_12float_e4m3_tEfNS_4arch4Sm90ELb1ELb0ELb1ELb0ELb0ELb0ELb0ELb1ELb1ELb1ELb0ELb0EEENS1_21CollectiveEpilogueFwdINS6_IJSA_SA_SB_EEES9_NS_10bfloat16_tESG_Li256ELb0ELb1ELb0ELb1EEENS1_30DynamicPersistentTileSchedulerILi256ELi128ELb0ELb1ELb1EEEEEEEEEvNT_6ParamsE:
        .type           _ZN7cutlass13device_kernelIN5flash11enable_sm90INS1_16FlashAttnFwdSm90INS1_25CollectiveMainloopFwdSm90ILi2EN4cute5tupleIJNS5_1CILi1EEES8_S8_EEENS6_IJNS7_ILi128EEENS7_ILi160EEENS7_ILi192EEEEEELi128ENS_12float_e4m3_tEfNS_4arch4Sm90ELb1ELb0ELb1ELb0ELb0ELb0ELb0ELb1ELb1ELb1ELb0ELb0EEENS1_21CollectiveEpilogueFwdINS6_IJSA_SA_SB_EEES9_NS_10bfloat16_tESG_Li256ELb0ELb1ELb0ELb1EEENS1_30DynamicPersistentTileSchedulerILi256ELi128ELb0ELb1ELb1EEEEEEEEEvNT_6ParamsE,@function
        .size           _ZN7cutlass13device_kernelIN5flash11enable_sm90INS1_16FlashAttnFwdSm90INS1_25CollectiveMainloopFwdSm90ILi2EN4cute5tupleIJNS5_1CILi1EEES8_S8_EEENS6_IJNS7_ILi128EEENS7_ILi160EEENS7_ILi192EEEEEELi128ENS_12float_e4m3_tEfNS_4arch4Sm90ELb1ELb0ELb1ELb0ELb0ELb0ELb0ELb1ELb1ELb1ELb0ELb0EEENS1_21CollectiveEpilogueFwdINS6_IJSA_SA_SB_EEES9_NS_10bfloat16_tESG_Li256ELb0ELb1ELb0ELb1EEENS1_30DynamicPersistentTileSchedulerILi256ELi128ELb0ELb1ELb1EEEEEEEEEvNT_6ParamsE,(.L_x_2812 - _ZN7cutlass13device_kernelIN5flash11enable_sm90INS1_16FlashAttnFwdSm90INS1_25CollectiveMainloopFwdSm90ILi2EN4cute5tupleIJNS5_1CILi1EEES8_S8_EEENS6_IJNS7_ILi128EEENS7_ILi160EEENS7_ILi192EEEEEELi128ENS_12float_e4m3_tEfNS_4arch4Sm90ELb1ELb0ELb1ELb0ELb0ELb0ELb0ELb1ELb1ELb1ELb0ELb0EEENS1_21CollectiveEpilogueFwdINS6_IJSA_SA_SB_EEES9_NS_10bfloat16_tESG_Li256ELb0ELb1ELb0ELb1EEENS1_30DynamicPersistentTileSchedulerILi256ELi128ELb0ELb1ELb1EEEEEEEEEvNT_6ParamsE)
        .other          _ZN7cutlass13device_kernelIN5flash11enable_sm90INS1_16FlashAttnFwdSm90INS1_25CollectiveMainloopFwdSm90ILi2EN4cute5tupleIJNS5_1CILi1EEES8_S8_EEENS6_IJNS7_ILi128EEENS7_ILi160EEENS7_ILi192EEEEEELi128ENS_12float_e4m3_tEfNS_4arch4Sm90ELb1ELb0ELb1ELb0ELb0ELb0ELb0ELb1ELb1ELb1ELb0ELb0EEENS1_21CollectiveEpilogueFwdINS6_IJSA_SA_SB_EEES9_NS_10bfloat16_tESG_Li256ELb0ELb1ELb0ELb1EEENS1_30DynamicPersistentTileSchedulerILi256ELi128ELb0ELb1ELb1EEEEEEEEEvNT_6ParamsE,@"STO_CUDA_ENTRY STV_DEFAULT"
_ZN7cutlass13device_kernelIN5flash11enable_sm90INS1_16FlashAttnFwdSm90INS1_25CollectiveMainloopFwdSm90ILi2EN4cute5tupleIJNS5_1CILi1EEES8_S8_EEENS6_IJNS7_ILi128EEENS7_ILi160EEENS7_ILi192EEEEEELi128ENS_12float_e4m3_tEfNS_4arch4Sm90ELb1ELb0ELb1ELb0ELb0ELb0ELb0ELb1ELb1ELb1ELb0ELb0EEENS1_21CollectiveEpilogueFwdINS6_IJSA_SA_SB_EEES9_NS_10bfloat16_tESG_Li256ELb0ELb1ELb0ELb1EEENS1_30DynamicPersistentTileSchedulerILi256ELi128ELb0ELb1ELb1EEEEEEEEEvNT_6ParamsE:
        /* <DEDUP_REMOVED lines=18> */
.L_x_1940:
[----:B------:R-:W-:Y:S05]  /*0120*/  BSYNC B0 ;  /* 0x0000000000007941 */ /* 0x000fea0003800000 */
.L_x_1939:
        /* <DEDUP_REMOVED lines=41> */
.L_x_1941:
        /* <DEDUP_REMOVED lines=22> */
.L_x_1942:
        /* <DEDUP_REMOVED lines=18> */
.L_x_1943:
        /* <DEDUP_REMOVED lines=22> */
.L_x_1944:
        /* <DEDUP_REMOVED lines=22> */
.L_x_1945:
[----:B------:R-:W-:Y:S01]  /*0900*/  PLOP3.LUT P0, PT, PT, PT, UP0, 0x80, 0x0 ;  /* 0x000000000000781c */ /* 0x000fe20003f0f008 */
[----:B------:R-:W-:Y:S01]  /*0910*/  UMOV UR38, 0x1 ;  /* 0x0000000100267882 */ /* 0x000fe20000000000 */
[----:B------:R-:W-:Y:S01]  /*0920*/  NOP ;  /* 0x0000000000007918 */ /* 0x000fe20000000000 */
[----:B------:R-:W-:Y:S01]  /*0930*/  USEL UR38, UR38, 0x2, !UP0 ;  /* 0x0000000226267887 */ /* 0x000fe2000c000000 */
[----:B------:R-:W-:Y:S01]  /*0940*/  ULDC.64 UR50, c[0x0][0x208] ;  /* 0x0000820000327ab9 */ /* 0x000fe20000000a00 */
[----:B012-4-:R-:W-:Y:S08]  /*0950*/  BAR.SYNC.DEFER_BLOCKING 0x0 ;  /* 0x0000000000007b1d */ /* 0x017ff00000010000 */
[----:B------:R-:W-:Y:S05]  /*0960*/  @!P0 BRA `(.L_x_1946) ;  /* 0x000000f4003c8947 */ /* 0x000fea0003800000 */
.L_x_1947:
        /* <DEDUP_REMOVED lines=67> */
.L_x_2001:
        /* <DEDUP_REMOVED lines=21> */
.L_x_1948:
[----:B------:R-:W-:Y:S01]  /*0ef0*/  ULDC UR8, c[0x0][0xc54] ;  /* 0x0003150000087ab9 */ /* 0x000fe20000000800 */
[----:B------:R-:W-:Y:S01]  /*0f00*/  UMOV UR4, UR9 ;  /* 0x0000000900047c82 */ /* 0x000fe20008000000 */
[----:B------:R-:W-:-:S11]  /*0f10*/  UISETP.NE.AND UP0, UPT, UR8, 0x1, UPT ;  /* 0x000000010800788c */ /* 0x000fd6000bf05270 */
[----:B------:R-:W-:Y:S02]  /*0f20*/  @UP0 ULDC.64 UR10, c[0x0][0xc58] ;  /* 0x00031600000a0ab9 */ /* 0x000fe40000000a00 */
[----:B------:R-:W-:-:S04]  /*0f30*/  UIMAD.WIDE.U32 UR6, UR9, UR10, URZ ;  /* 0x0000000a090672a5 */ /* 0x000fc8000f8e003f */
[----:B------:R-:W-:-:S04]  /*0f40*/  @UP0 USHF.R.U32.HI UR4, URZ, UR11, UR7 ;  /* 0x0000000b3f040299 */ /* 0x000fc80008011607 */
[----:B------:R-:W-:-:S12]  /*0f50*/  UIMAD UR6, UR4, UR8, URZ ;  /* 0x00000008040672a4 */ /* 0x000fd8000f8e023f */
.L_x_1949:
[----:B------:R-:W-:Y:S01]  /*0f60*/  ULOP3.LUT UR4, URZ, UR4, URZ, 0x33, !UPT ;  /* 0x000000043f047292 */ /* 0x000fe2000f8e333f */
[----:B------:R-:W-:Y:S01]  /*0f70*/  PLOP3.LUT P0, PT, PT, PT, PT, 0x80, 0x0 ;  /* 0x000000000000781c */ /* 0x000fe20003f0f070 */
[----:B------:R-:W-:Y:S01]  /*0f80*/  UIADD3 UR10, UR9, -UR6, URZ ;  /* 0x80000006090a7290 */ /* 0x000fe2000fffe03f */
[----:B------:R-:W-:Y:S01]  /*0f90*/  IMAD.MOV.U32 R0, RZ, RZ, RZ ;  /* 0x000000ffff007224 */ /* 0x000fe200078e00ff */
[----:B------:R-:W-:Y:S01]  /*0fa0*/  ULDC UR7, c[0x0][0x448] ;  /* 0x0001120000077ab9 */ /* 0x000fe20000000800 */
[----:B------:R-:W-:Y:S01]  /*0fb0*/  ULDC UR6, c[0x0][0xc3c] ;  /* 0x00030f0000067ab9 */ /* 0x000fe20000000800 */
[----:B------:R-:W-:Y:S01]  /*0fc0*/  UISETP.NE.AND UP2, UPT, UR7, 0x1, UPT ;  /* 0x000000010700788c */ /* 0x000fe2000bf45270 */
[----:B------:R-:W-:Y:S01]  /*0fd0*/  IMAD.MOV.U32 R2, RZ, RZ, RZ ;  /* 0x000000ffff027224 */ /* 0x000fe200078e00ff */
[----:B------:R-:W-:Y:S01]  /*0fe0*/  UIADD3 UR4, UR4, UR6, URZ ;  /* 0x0000000604047290 */ /* 0x000fe2000fffe03f */
[----:B------:R-:W-:Y:S01]  /*0ff0*/  CS2R R86, SRZ ;  /* 0x0000000000567805 */ /* 0x000fe2000001ff00 */
[----:B------:R-:W-:Y:S01]  /*1000*/  ULDC.64 UR12, c[0x0][0x418] ;  /* 0x00010600000c7ab9 */ /* 0x000fe20000000a00 */
[----:B------:R-:W-:Y:S01]  /*1010*/  ULDC UR47, c[0x0][0x424] ;  /* 0x00010900002f7ab9 */ /* 0x000fe20000000800 */
[----:B------:R-:W-:Y:S01]  /*1020*/  UISETP.NE.U32.AND UP0, UPT, UR12, URZ, UPT ;  /* 0x0000003f0c00728c */ /* 0x000fe2000bf05070 */
[----:B------:R-:W-:Y:S01]  /*1030*/  CS2R R4, SRZ ;  /* 0x0000000000047805 */ /* 0x000fe2000001ff00 */
[----:B------:R-:W-:Y:S01]  /*1040*/  USHF.L.U32 UR36, UR4, 0x7, URZ ;  /* 0x0000000704247899 */ /* 0x000fe2000800063f */
[----:B------:R-:W-:Y:S01]  /*1050*/  CS2R R84, SRZ ;  /* 0x0000000000547805 */ /* 0x000fe2000001ff00 */
[----:B------:R-:W-:Y:S01]  /*1060*/  UISETP.NE.AND.EX UP0, UPT, UR13, URZ, UPT, UP0 ;  /* 0x0000003f0d00728c */ /* 0x000fe2000bf05300 */
[----:B------:R-:W-:Y:S01]  /*1070*/  CS2R R6, SRZ ;  /* 0x0000000000067805 */ /* 0x000fe2000001ff00 */
[----:B------:R-:W-:Y:S01]  /*1080*/  UIADD3 UR4, UR36, 0x7f, URZ ;  /* 0x0000007f24047890 */ /* 0x000fe2000fffe03f */
[----:B------:R-:W-:Y:S01]  /*1090*/  CS2R R78, SRZ ;  /* 0x00000000004e7805 */ /* 0x000fe2000001ff00 */
[----:B------:R-:W-:Y:S01]  /*10a0*/  ULDC UR8, c[0x0][0x288] ;  /* 0x0000a20000087ab9 */ /* 0x000fe20000000800 */
[----:B------:R-:W-:Y:S01]  /*10b0*/  @UP2 ULDC UR6, c[0x0][0x44c] ;  /* 0x0001130000062ab9 */ /* 0x000fe20000000800 */
[----:B------:R-:W-:Y:S01]  /*10c0*/  UIADD3 UR8, -UR8, 0xa0, URZ ;  /* 0x000000a008087890 */ /* 0x000fe2000fffe13f */
[----:B------:R-:W-:Y:S01]  /*10d0*/  CS2R R8, SRZ ;  /* 0x0000000000087805 */ /* 0x000fe2000001ff00 */
[----:B------:R-:W-:Y:S01]  /*10e0*/  UIMAD.WIDE.U32 UR6, UR4, UR6, URZ ;  /* 0x00000006040672a5 */ /* 0x000fe2000f8e003f */
[----:B------:R-:W-:Y:S01]  /*10f0*/  CS2R R76, SRZ ;  /* 0x00000000004c7805 */ /* 0x000fe2000001ff00 */
[----:B------:R-:W-:Y:S01]  /*1100*/  USEL UR47, UR47, 0x1, UP0 ;  /* 0x000000012f2f7887 */ /* 0x000fe20008000000 */
[----:B------:R-:W-:Y:S01]  /*1110*/  CS2R R10, SRZ ;  /* 0x00000000000a7805 */ /* 0x000fe2000001ff00 */
[----:B------:R-:W-:Y:S01]  /*1120*/  ULDC UR9, c[0x0][0x2f0] ;  /* 0x0000bc0000097ab9 */ /* 0x000fe20000000800 */
[----:B------:R-:W-:Y:S01]  /*1130*/  @UP2 ULDC UR12, c[0x0][0x450] ;  /* 0x00011400000c2ab9 */ /* 0x000fe20000000800 */
[----:B------:R-:W-:Y:S01]  /*1140*/  UIMAD UR8, UR47, UR9, UR8 ;  /* 0x000000092f0872a4 */ /* 0x000fe2000f8e0208 */
[----:B------:R-:W-:Y:S01]  /*1150*/  CS2R R70, SRZ ;  /* 0x0000000000467805 */ /* 0x000fe2000001ff00 */
[----:B------:R-:W-:Y:S01]  /*1160*/  @UP2 USHF.R.U32.HI UR4, URZ, UR12, UR7 ;  /* 0x0000000c3f042299 */ /* 0x000fe20008011607 */
[----:B------:R-:W-:Y:S01]  /*1170*/  CS2R R12, SRZ ;  /* 0x00000000000c7805 */ /* 0x000fe2000001ff00 */
[----:B------:R-:W-:Y:S01]  /*1180*/  UIMAD UR6, UR47, UR9, 0x9f ;  /* 0x0000009f2f0674a4 */ /* 0x000fe2000f8e0209 */
[----:B------:R-:W-:Y:S01]  /*1190*/  CS2R R68, SRZ ;  /* 0x0000000000447805 */ /* 0x000fe2000001ff00 */
[----:B------:R-:W-:Y:S01]  /*11a0*/  UIADD3 UR8, UR8, UR4, URZ ;  /* 0x0000000408087290 */ /* 0x000fe2000fffe03f */
[----:B------:R-:W-:Y:S01]  /*11b0*/  CS2R R14, SRZ ;  /* 0x00000000000e7805 */ /* 0x000fe2000001ff00 */
[----:B------:R-:W-:Y:S01]  /*11c0*/  UIMAD.WIDE UR6, UR6, 0x66666667, URZ ;  /* 0x66666667060678a5 */ /* 0x000fe2000f8e023f */
[----:B------:R-:W-:Y:S01]  /*11d0*/  CS2R R62, SRZ ;  /* 0x00000000003e7805 */ /* 0x000fe2000001ff00 */
[----:B------:R-:W-:Y:S01]  /*11e0*/  UIMAD.WIDE UR8, UR8, 0x66666667, URZ ;  /* 0x66666667080878a5 */ /* 0x000fe2000f8e023f */
[----:B------:R-:W-:Y:S01]  /*11f0*/  CS2R R20, SRZ ;  /* 0x0000000000147805 */ /* 0x000fe2000001ff00 */
[----:B------:R-:W-:Y:S01]  /*1200*/  ULDC UR11, c[0x0][0xc54] ;  /* 0x00031500000b7ab9 */ /* 0x000fe20000000800 */
[----:B------:R-:W-:Y:S01]  /*1210*/  USHF.R.U32.HI UR4, URZ, 0x1f, UR7 ;  /* 0x0000001f3f047899 */ /* 0x000fe20008011607 */
[----:B------:R-:W-:Y:S01]  /*1220*/  CS2R R60, SRZ ;  /* 0x00000000003c7805 */ /* 0x000fe2000001ff00 */
[----:B------:R-:W-:Y:S01]  /*1230*/  UIMAD UR11, UR5, UR11, UR10 ;  /* 0x0000000b050b72a4 */ /* 0x000fe2000f8e020a */
[----:B------:R-:W-:Y:S01]  /*1240*/  CS2R R28, SRZ ;  /* 0x00000000001c7805 */ /* 0x000fe2000001ff00 */
[----:B------:R-:W-:Y:S01]  /*1250*/  USHF.R.U32.HI UR5, URZ, 0x1f, UR9 ;  /* 0x0000001f3f057899 */ /* 0x000fe20008011609 */
[----:B------:R-:W-:Y:S01]  /*1260*/  CS2R R54, SRZ ;  /* 0x0000000000367805 */ /* 0x000fe2000001ff00 */
[----:B------:R-:W-:Y:S01]  /*1270*/  ULEA.HI.SX32 UR7, UR7, UR4, 0x1a ;  /* 0x0000000407077291 */ /* 0x000fe2000f8fd23f */
[----:B------:R-:W-:Y:S01]  /*1280*/  CS2R R26, SRZ ;  /* 0x00000000001a7805 */ /* 0x000fe2000001ff00 */
[----:B------:R-:W-:Y:S01]  /*1290*/  ULEA.HI.SX32 UR9, UR9, UR5, 0x1a ;  /* 0x0000000509097291 */ /* 0x000fe2000f8fd23f */
[----:B------:R-:W-:Y:S01]  /*12a0*/  CS2R R52, SRZ ;  /* 0x0000000000347805 */ /* 0x000fe2000001ff00 */
[----:B------:R-:W-:Y:S01]  /*12b0*/  ULDC UR37, c[0x0][0xc48] ;  /* 0x0003120000257ab9 */ /* 0x000fe20000000800 */
[----:B------:R-:W-:Y:S01]  /*12c0*/  UMOV UR42, UR11 ;  /* 0x0000000b002a7c82 */ /* 0x000fe20008000000 */
[----:B------:R-:W-:Y:S01]  /*12d0*/  UISETP.LT.AND UP0, UPT, UR7, UR9, UPT ;  /* 0x000000090700728c */ /* 0x000fe2000bf01270 */
[----:B------:R-:W-:Y:S01]  /*12e0*/  CS2R R32, SRZ ;  /* 0x0000000000207805 */ /* 0x000fe2000001ff00 */
[----:B------:R-:W-:Y:S01]  /*12f0*/  UISETP.NE.AND UP1, UPT, UR37, 0x1, UPT ;  /* 0x000000012500788c */ /* 0x000fe2000bf25270 */
[----:B------:R-:W-:Y:S01]  /*1300*/  CS2R R46, SRZ ;  /* 0x00000000002e7805 */ /* 0x000fe2000001ff00 */
[----:B------:R-:W-:Y:S01]  /*1310*/  USEL UR49, UR7, UR9, UP0 ;  /* 0x0000000907317287 */ /* 0x000fe20008000000 */
[----:B------:R-:W-:-:S02]  /*1320*/  CS2R R30, SRZ ;  /* 0x00000000001e7805 */ /* 0x000fc4000001ff00 */
[----:B------:R-:W-:Y:S02]  /*1330*/  CS2R R44, SRZ ;  /* 0x00000000002c7805 */ /* 0x000fe4000001ff00 */
[----:B------:R-:W-:Y:S01]  /*1340*/  CS2R R36, SRZ ;  /* 0x0000000000247805 */ /* 0x000fe2000001ff00 */
[----:B------:R-:W-:Y:S01]  /*1350*/  UISETP.GE.AND UP0, UPT, UR49, 0x1, UPT ;  /* 0x000000013100788c */ /* 0x000fe2000bf06270 */
[----:B------:R-:W-:Y:S01]  /*1360*/  CS2R R38, SRZ ;  /* 0x0000000000267805 */ /* 0x000fe2000001ff00 */
[----:B------:R-:W-:Y:S01]  /*1370*/  IMAD.MOV.U32 R34, RZ, RZ, RZ ;  /* 0x000000ffff227224 */ /* 0x000fe200078e00ff */
[----:B------:R-:W-:Y:S02]  /*1380*/  CS2R R88, SRZ ;  /* 0x0000000000587805 */ /* 0x000fe4000001ff00 */
[----:B------:R-:W-:Y:S01]  /*1390*/  CS2R R40, SRZ ;  /* 0x0000000000287805 */ /* 0x000fe2000001ff00 */
[----:B------:R-:W-:Y:S01]  /*13a0*/  @UP1 ULDC UR10, c[0x0][0xc4c] ;  /* 0x00031300000a1ab9 */ /* 0x000fe20000000800 */
[----:B------:R-:W-:Y:S01]  /*13b0*/  PLOP3.LUT P1, PT, PT, PT, UP0, 0x80, 0x0 ;  /* 0x000000000000781c */ /* 0x000fe20003f2f008 */
[----:B------:R-:W-:Y:S01]  /*13c0*/  UIMAD.WIDE.U32 UR4, UR11, UR10, URZ ;  /* 0x0000000a0b0472a5 */ /* 0x000fe2000f8e003f */
[----:B------:R-:W-:Y:S01]  /*13d0*/  CS2R R90, SRZ ;  /* 0x00000000005a7805 */ /* 0x000fe2000001ff00 */
[----:B------:R-:W-:Y:S01]  /*13e0*/  @UP1 ULDC UR6, c[0x0][0xc50] ;  /* 0x0003140000061ab9 */ /* 0x000fe20000000800 */
[----:B------:R-:W-:Y:S01]  /*13f0*/  CS2R R48, SRZ ;  /* 0x0000000000307805 */ /* 0x000fe2000001ff00 */
[----:B------:R-:W-:Y:S01]  /*1400*/  @UP1 USHF.R.U32.HI UR42, URZ, UR6, UR5 ;  /* 0x000000063f2a1299 */ /* 0x000fe20008011605 */
[----:B------:R-:W-:Y:S01]  /*1410*/  CS2R R92, SRZ ;  /* 0x00000000005c7805 */ /* 0x000fe2000001ff00 */
[----:B------:R-:W-:Y:S01]  /*1420*/  IMAD.MOV.U32 R57, RZ, RZ, RZ ;  /* 0x000000ffff397224 */ /* 0x000fe200078e00ff */
[----:B------:R-:W-:Y:S01]  /*1430*/  CS2R R94, SRZ ;  /* 0x00000000005e7805 */ /* 0x000fe2000001ff00 */
[----:B------:R-:W-:-:S04]  /*1440*/  UIADD3 UR4, -UR42, URZ, URZ ;  /* 0x0000003f2a047290 */ /* 0x000fc8000fffe13f */
[----:B------:R-:W-:Y:S01]  /*1450*/  UIMAD UR37, UR37, UR4, UR11 ;  /* 0x00000004252572a4 */ /* 0x000fe2000f8e020b */
[----:B------:R-:W-:Y:S11]  /*1460*/  @!P1 BRA `(.L_x_1950) ;  /* 0x000000c4009c9947 */ /* 0x000ff60003800000 */
        /* <DEDUP_REMOVED lines=31> */
.L_x_1951:
        /* <DEDUP_REMOVED lines=11> */
[----:B------:R-:W-:Y:S01]  /*1710*/  @UP1 USHF.R.S32.HI UR10, URZ, 0x1f, UR42 ;  /* 0x0000001f3f0a1899 */ /* 0x000fe2000801142a */
[----:B------:R-:W-:Y:S01]  /*1720*/  @UP0 ULDC.64 UR16, c[0x0][0x9a8] ;  /* 0x00026a0000100ab9 */ /* 0x000fe20000000a00 */
[----:B------:R-:W-:Y:S01]  /*1730*/  @UP1 ULDC.64 UR14, c[0x0][0x9b8] ;  /* 0x00026e00000e1ab9 */ /* 0x000fe20000000a00 */
[----:B------:R-:W-:Y:S02]  /*1740*/  @UP0 UIMAD UR8, UR8, UR16, URZ ;  /* 0x00000010080802a4 */ /* 0x000fe4000f8e023f */
[----:B------:R-:W-:Y:S02]  /*1750*/  @UP1 UIMAD UR10, UR10, UR14, URZ ;  /* 0x0000000e0a0a12a4 */ /* 0x000fe4000f8e023f */
[----:B------:R-:W-:Y:S02]  /*1760*/  @UP0 UIMAD.WIDE.U32 UR12, UR42, UR16, URZ ;  /* 0x000000102a0c02a5 */ /* 0x000fe4000f8e003f */
[----:B------:R-:W-:-:S02]  /*1770*/  @UP0 UIMAD UR17, UR42, UR17, UR8 ;  /* 0x000000112a1102a4 */ /* 0x000fc4000f8e0208 */
[----:B------:R-:W-:Y:S02]  /*1780*/  @UP0 USHF.R.S32.HI UR16, URZ, 0x1f, UR37 ;  /* 0x0000001f3f100899 */ /* 0x000fe40008011425 */
[----:B------:R-:W-:Y:S02]  /*1790*/  @UP1 USHF.R.S32.HI UR19, URZ, 0x1f, UR37 ;  /* 0x0000001f3f131899 */ /* 0x000fe40008011425 */
[----:B------:R-:W-:Y:S02]  /*17a0*/  @UP1 UIMAD.WIDE.U32 UR8, UR42, UR14, URZ ;  /* 0x0000000e2a0812a5 */ /* 0x000fe4000f8e003f */
[----:B------:R-:W-:Y:S02]  /*17b0*/  @UP1 UIMAD UR18, UR42, UR15, UR10 ;  /* 0x0000000f2a1212a4 */ /* 0x000fe4000f8e020a */
[----:B------:R-:W-:Y:S01]  /*17c0*/  @UP0 UIADD3 UR13, UR13, UR17, URZ ;  /* 0x000000110d0d0290 */ /* 0x000fe2000fffe03f */
[----:B------:R-:W-:Y:S01]  /*17d0*/  @UP0 ULDC.64 UR14, c[0x0][0x9b0] ;  /* 0x00026c00000e0ab9 */ /* 0x000fe20000000a00 */
[----:B------:R-:W-:Y:S01]  /*17e0*/  @UP1 ULDC.64 UR10, c[0x0][0x9c0] ;  /* 0x00027000000a1ab9 */ /* 0x000fe20000000a00 */
[----:B------:R-:W-:-:S02]  /*17f0*/  @UP0 UIMAD UR16, UR16, UR14, URZ ;  /* 0x0000000e101002a4 */ /* 0x000fc4000f8e023f */
[----:B------:R-:W-:Y:S02]  /*1800*/  @UP1 UIMAD UR17, UR19, UR10, URZ ;  /* 0x0000000a131112a4 */ /* 0x000fe4000f8e023f */
[----:B------:R-:W-:Y:S02]  /*1810*/  @UP1 UIADD3 UR9, UR9, UR18, URZ ;  /* 0x0000001209091290 */ /* 0x000fe4000fffe03f */
[----:B------:R-:W-:Y:S02]  /*1820*/  @UP0 UIMAD UR16, UR37, UR15, UR16 ;  /* 0x0000000f251002a4 */ /* 0x000fe4000f8e0210 */
[----:B------:R-:W-:Y:S02]  /*1830*/  @UP1 UIMAD UR17, UR37, UR11, UR17 ;  /* 0x0000000b251112a4 */ /* 0x000fe4000f8e0211 */
[----:B------:R-:W-:Y:S02]  /*1840*/  @UP0 UIMAD.WIDE.U32 UR14, UR37, UR14, UR12 ;  /* 0x0000000e250e02a5 */ /* 0x000fe4000f8e000c */
[----:B------:R-:W-:-:S02]  /*1850*/  @UP1 UIMAD.WIDE.U32 UR10, UR37, UR10, UR8 ;  /* 0x0000000a250a12a5 */ /* 0x000fc4000f8e0008 */
[----:B------:R-:W-:Y:S02]  /*1860*/  @UP0 UIADD3 UR9, UR15, UR16, URZ ;  /* 0x000000100f090290 */ /* 0x000fe4000fffe03f */
[----:B------:R-:W-:Y:S02]  /*1870*/  @UP0 ULEA UR4, UP2, UR14, UR4, 0x2 ;  /* 0x000000040e040291 */ /* 0x000fe4000f84103f */
[----:B------:R-:W-:Y:S02]  /*1880*/  @UP1 UIADD3 UR8, UR11, UR17, URZ ;  /* 0x000000110b081290 */ /* 0x000fe4000fffe03f */
[----:B------:R-:W-:Y:S02]  /*1890*/  @UP1 ULEA UR6, UP3, UR10, UR6, 0x2 ;  /* 0x000000060a061291 */ /* 0x000fe4000f86103f */
[----:B------:R-:W-:Y:S01]  /*18a0*/  @UP0 ULEA.HI.X UR5, UR14, UR5, UR9, 0x2, UP2 ;  /* 0x000000050e050291 */ /* 0x000fe200090f1409 */
[----:B------:R-:W-:Y:S01]  /*18b0*/  IMAD.U32 R2, RZ, RZ, UR4 ;  /* 0x00000004ff027e24 */ /* 0x000fe2000f8e00ff */
[----:B------:R-:W-:-:S02]  /*18c0*/  @UP1 ULEA.HI.X UR7, UR10, UR7, UR8, 0x2, UP3 ;  /* 0x000000070a071291 */ /* 0x000fc400098f1408 */
[----:B------:R-:W-:Y:S02]  /*18d0*/  IMAD.U32 R4, RZ, RZ, UR6 ;  /* 0x00000006ff047e24 */ /* 0x000fe4000f8e00ff */
[----:B------:R-:W-:Y:S02]  /*18e0*/  IMAD.U32 R3, RZ, RZ, UR5 ;  /* 0x00000005ff037e24 */ /* 0x000fe4000f8e00ff */
[----:B------:R-:W-:-:S03]  /*18f0*/  IMAD.U32 R5, RZ, RZ, UR7 ;  /* 0x00000007ff057e24 */ /* 0x000fc6000f8e00ff */
[----:B------:R-:W2:Y:S04]  /*1900*/  @P0 LDG.E R7, desc[UR50][R2.64] ;  /* 0x0000003202070981 */ /* 0x000ea8000c1e1900 */
[----:B------:R-:W2:Y:S01]  /*1910*/  @P1 LDG.E R0, desc[UR50][R4.64] ;  /* 0x0000003204001981 */ /* 0x000ea2000c1e1900 */
[----:B------:R-:W-:Y:S01]  /*1920*/  ULEA.HI UR4, UR44, UR44, URZ, 0x1 ;  /* 0x0000002c2c047291 */ /* 0x000fe2000f8f083f */
[----:B------:R-:W-:-:S03]  /*1930*/  IMAD.U32 R8, RZ, RZ, UR45 ;  /* 0x0000002dff087e24 */ /* 0x000fc6000f8e00ff */
[----:B------:R-:W-:Y:S02]  /*1940*/  ULOP3.LUT UR4, UR4, 0xfffffffe, URZ, 0xc0, !UPT ;  /* 0xfffffffe04047892 */ /* 0x000fe4000f8ec03f */
[----:B------:R-:W-:Y:S02]  /*1950*/  ISETP.NE.AND P0, PT, R8, 0x3, PT ;  /* 0x000000030800780c */ /* 0x000fe40003f05270 */
[----:B------:R-:W-:-:S06]  /*1960*/  UIADD3 UR4, UR44, -UR4, URZ ;  /* 0x800000042c047290 */ /* 0x000fcc000fffe03f */
[----:B------:R-:W-:Y:S01]  /*1970*/  IMAD.U32 R6, RZ, RZ, UR4 ;  /* 0x00000004ff067e24 */ /* 0x000fe2000f8e00ff */
[----:B------:R-:W-:-:S04]  /*1980*/  ULDC UR4, c[0x0][0x9d8] ;  /* 0x0002760000047ab9 */ /* 0x000fc80000000800 */
[----:B------:R-:W-:-:S04]  /*1990*/  SHF.L.U32 R6, R6, 0x1f, RZ ;  /* 0x0000001f06067819 */ /* 0x000fc800000006ff */
[----:B------:R-:W0:Y:S01]  /*19a0*/  SYNCS.PHASECHK.TRANS64.TRYWAIT P1, [UR41+0x29800], R6 ;  /* 0x02980006ff0075a7 */ /* 0x000e220008020169 */
[----:B--2---:R-:W-:-:S04]  /*19b0*/  FMUL.FTZ R0, R7, R0 ;  /* 0x0000000007007220 */ /* 0x004fc80000410000 */
[----:B------:R-:W-:Y:S01]  /*19c0*/  FMUL.FTZ R0, R0, UR4 ;  /* 0x0000000400007c20 */ /* 0x000fe20008410000 */
[----:B0-----:R-:W-:Y:S06]  /*19d0*/  @!P1 BRA `(.L_x_1952) ;  /* 0x0000012400109947 */ /* 0x001fec0003800000 */
.L_x_2082:
[----:B------:R-:W-:Y:S05]  /*19e0*/  @!P0 BRA `(.L_x_1953) ;  /* 0x0000000000048947 */ /* 0x000fea0003800000 */
[----:B------:R-:W-:Y:S01]  /*19f0*/  BPT.TRAP 0x1 ;  /* 0x000000040000795c */ /* 0x000fe20000300000 */
.L_x_1953:
[----:B------:R-:W-:Y:S02]  /*1a00*/  IMAD.U32 R2, RZ, RZ, UR48 ;  /* 0x00000030ff027e24 */ /* 0x000fe4000f8e00ff */
[----:B0-----:R-:W-:-:S03]  /*1a10*/  IMAD.U32 R3, RZ, RZ, UR43 ;  /* 0x0000002bff037e24 */ /* 0x001fc6000f8e00ff */
[----:B------:R-:W-:Y:S02]  /*1a20*/  LEA R2, R2, UR41, 0x3 ;  /* 0x0000002902027c11 */ /* 0x000fe4000f8e18ff */
[----:B------:R-:W-:-:S04]  /*1a30*/  SHF.L.U32 R3, R3, 0x1f, RZ ;  /* 0x0000001f03037819 */ /* 0x000fc800000006ff */
[----:B------:R0:W1:Y:S01]  /*1a40*/  SYNCS.PHASECHK.TRANS64.TRYWAIT P2, [R2+URZ+0x29830], R3 ;  /* 0x02983003020075a7 */ /* 0x000062000804017f */
[----:B------:R-:W-:Y:S05]  /*1a50*/  @!P0 BRA `(.L_x_1954) ;  /* 0x0000000000048947 */ /* 0x000fea0003800000 */
[----:B------:R-:W-:Y:S01]  /*1a60*/  BPT.TRAP 0x1 ;  /* 0x000000040000795c */ /* 0x000fe20000300000 */
.L_x_1954:
[----:B------:R-:W2:Y:S02]  /*1a70*/  S2R R4, SR_TID.X ;  /* 0x0000000000047919 */ /* 0x000ea40000002100 */
[----:B--2---:R-:W-:Y:S01]  /*1a80*/  LOP3.LUT P1, RZ, R4, 0x7f, RZ, 0xc0, !PT ;  /* 0x0000007f04ff7812 */ /* 0x004fe2000782c0ff */
[----:B-1----:R-:W-:-:S12]  /*1a90*/  @P2 BRA `(.L_x_1955) ;  /* 0x0000000000082947 */ /* 0x002fd80003800000 */
[----:B------:R-:W1:Y:S02]  /*1aa0*/  SYNCS.PHASECHK.TRANS64.TRYWAIT P2, [R2+URZ+0x29830], R3 ;  /* 0x02983003020075a7 */ /* 0x000e64000804017f */
[----:B-1----:R-:W-:Y:S05]  /*1ab0*/  @!P2 BRA `(.L_x_1956) ;  /* 0x0000012000f0a947 */ /* 0x002fea0003800000 */
.L_x_1955:
[----:B------:R-:W-:Y:S05]  /*1ac0*/  WARPSYNC.ALL ;  /* 0x0000000000007948 */ /* 0x000fea0003800000 */
[----:B------:R-:W-:Y:S01]  /*1ad0*/  UIADD3 UR4, UR41, 0x1a400, URZ ;  /* 0x0001a40029047890 */ /* 0x000fe2000fffe03f */
[----:B------:R-:W-:Y:S01]  /*1ae0*/  WARPGROUP.ARRIVE ;  /* 0x00000000000079c5 */ /* 0x000fe20000000000 */
[----:B------:R-:W-:Y:S01]  /*1af0*/  ULOP3.LUT UR28, UR52, 0x10000, URZ, 0xfc, !UPT ;  /* 0x00010000341c7892 */ /* 0x000fe2000f8efc3f */
[----:B01----:R-:W-:Y:S01]  /*1b00*/  @!P1 VIADD R2, R2, 0x29840 ;  /* 0x0002984002029836 */ /* 0x003fe20000000000 */
[----:B------:R-:W-:Y:S01]  /*1b10*/  USHF.R.U32.HI UR4, URZ, 0x4, UR4 ;  /* 0x000000043f047899 */ /* 0x000fe20008011604 */
[----:B------:R-:W-:Y:S01]  /*1b20*/  UMOV UR25, 0x80000020 ;  /* 0x8000002000197882 */ /* 0x000fe20000000000 */
[----:B------:R-:W-:-:S02]  /*1b30*/  UMOV UR27, 0x80000020 ;  /* 0x80000020001b7882 */ /* 0x000fc40000000000 */
[----:B------:R-:W-:Y:S01]  /*1b40*/  ULOP3.LUT UR4, UR4, 0x3fff, URZ, 0xc0, !UPT ;  /* 0x00003fff04047892 */ /* 0x000fe2000f8ec03f */
[----:B------:R-:W-:Y:S01]  /*1b50*/  @!P1 PRMT R2, RZ, 0x654, R2 ;  /* 0x00000654ff029816 */ /* 0x000fe20000000002 */
        /* <DEDUP_REMOVED lines=25> */
[----:B------:R-:W-:Y:S01]  /*1cf0*/  UIADD3 UR52, UR49, -0x2, URZ ;  /* 0xfffffffe31347890 */ /* 0x000fe2000fffe03f */
        /* <DEDUP_REMOVED lines=84> */
[----:B------:R-:W-:Y:S01]  /*2240*/  ULDC UR11, c[0x0][0x2f0] ;  /* 0x0000bc00000b7ab9 */ /* 0x000fe20000000800 */
[----:B------:R-:W-:Y:S01]  /*2250*/  UMOV UR10, UR36 ;  /* 0x00000024000a7c82 */ /* 0x000fe20008000000 */
        /* <DEDUP_REMOVED lines=30> */
[----:B------:R-:W-:Y:S02]  /*2440*/  ULDC UR14, c[0x0][0x288] ;  /* 0x0000a200000e7ab9 */ /* 0x000fe40000000800 */
        /* <DEDUP_REMOVED lines=17> */
[----:B------:R-:W-:Y:S02]  /*2560*/  ULDC UR6, c[0x0][0x448] ;  /* 0x0001120000067ab9 */ /* 0x000fe40000000800 */
[----:B------:R-:W-:-:S06]  /*2570*/  UISETP.NE.AND UP0, UPT, UR6, 0x1, UPT ;  /* 0x000000010600788c */ /* 0x000fcc000bf05270 */
[----:B------:R-:W-:-:S05]  /*2580*/  PLOP3.LUT P2, PT, PT, PT, UP0, 0x80, 0x0 ;  /* 0x000000000000781c */ /* 0x000fca0003f4f008 */
[----:B------:R-:W-:Y:S01]  /*2590*/  @UP0 ULDC UR6, c[0x0][0x44c] ;  /* 0x0001130000060ab9 */ /* 0x000fe20000000800 */
        /* <DEDUP_REMOVED lines=20> */
[----:B------:R-:W0:Y:S01]  /*26e0*/  MUFU.TANH R88, R88 ;  /* 0x0000005800587308 */ /* 0x000e220000002400 */
[----:B------:R-:W-:Y:S01]  /*26f0*/  UMOV UR23, 0x80000020 ;  /* 0x8000002000177882 */ /* 0x000fe20000000000 */
        /* <DEDUP_REMOVED lines=11> */
[----:B------:R-:W-:-:S03]  /*27b0*/  FMUL.FTZ R8, R0, R102 ;  /* 0x0000006600087220 */ /* 0x000fc60000410000 */
[----:B------:R-:W2:Y:S08]  /*27c0*/  MUFU.TANH R92, R92 ;  /* 0x0000005c005c7308 */ /* 0x000eb00000002400 */
[----:B------:R-:W3:Y:S08]  /*27d0*/  MUFU.TANH R93, R93 ;  /* 0x0000005d005d7308 */ /* 0x000ef00000002400 */
[----:B------:R-:W4:Y:S08]  /*27e0*/  MUFU.TANH R96, R96 ;  /* 0x0000006000607308 */ /* 0x000f300000002400 */
[----:B------:R-:W5:Y:S08]  /*27f0*/  MUFU.TANH R97, R97 ;  /* 0x0000006100617308 */ /* 0x000f700000002400 */
[----:B------:R-:W5:Y:S08]  /*2800*/  MUFU.TANH R100, R100 ;  /* 0x0000006400647308 */ /* 0x000f700000002400 */
[----:B------:R-:W5:Y:S01]  /*2810*/  MUFU.TANH R101, R101 ;  /* 0x0000006500657308 */ /* 0x000f620000002400 */
[----:B------:R-:W-:-:S02]  /*2820*/  WARPGROUP.DEPBAR.LE gsb0, 0x0 ;  /* 0x00008000000079c5 */ /* 0x000fc40000010000 */
[----:B------:R-:W-:Y:S01]  /*2830*/  WARPGROUP.ARRIVE ;  /* 0x00000000000079c5 */ /* 0x000fe20000000000 */
[C---:B------:R-:W-:Y:S01]  /*2840*/  FMUL.FTZ R72, R0.reuse, R72 ;  /* 0x0000004800487220 */ /* 0x040fe20000410000 */
[C---:B------:R-:W-:Y:S01]  /*2850*/  FMUL.FTZ R14, R0.reuse, R82 ;  /* 0x00000052000e7220 */ /* 0x040fe20000410000 */
[C---:B------:R-:W-:Y:S01]  /*2860*/  FMUL.FTZ R20, R0.reuse, R86 ;  /* 0x0000005600147220 */ /* 0x040fe20000410000 */
[C---:B------:R-:W-:Y:S01]  /*2870*/  FMUL.FTZ R21, R0.reuse, R83 ;  /* 0x0000005300157220 */ /* 0x040fe20000410000 */
[----:B------:R0:W5:Y:S01]  /*2880*/  MUFU.TANH R105, R72 ;  /* 0x0000004800697308 */ /* 0x0001620000002400 */
[----:B------:R-:W-:Y:S01]  /*2890*/  QGMMA.64x32x32.F32.E4M3.E4M3 R56, gdesc[UR20], R56, gsb0 ;  /* 0x00600000143879f3 */ /* 0x000fe20008000838 */
[----:B------:R-:W-:Y:S01]  /*28a0*/  UIADD3 UR22, UR32, 0x682, URZ ;  /* 0x0000068220167890 */ /* 0x000fe2000fffe03f */
[C---:B------:R-:W-:Y:S01]  /*28b0*/  FMUL.FTZ R15, R0.reuse, R79 ;  /* 0x0000004f000f7220 */ /* 0x040fe20000410000 */
[----:B------:R-:W-:Y:S01]  /*28c0*/  UMOV UR23, 0x80000020 ;  /* 0x8000002000177882 */ /* 0x000fe20000000000 */
[C---:B------:R-:W-:Y:S01]  /*28d0*/  FMUL.FTZ R13, R0.reuse, R75 ;  /* 0x0000004b000d7220 */ /* 0x040fe20000410000 */
[C---:B------:R-:W-:Y:S01]  /*28e0*/  FMUL.FTZ R11, R0.reuse, R74 ;  /* 0x0000004a000b7220 */ /* 0x040fe20000410000 */
[C---:B------:R-:W-:Y:S01]  /*28f0*/  FMUL.FTZ R73, R0.reuse, R73 ;  /* 0x0000004900497220 */ /* 0x040fe20000410000 */
[C---:B------:R-:W-:Y:S01]  /*2900*/  FMUL.FTZ R76, R0.reuse, R76 ;  /* 0x0000004c004c7220 */ /* 0x040fe20000410000 */
[C---:B0-----:R-:W-:Y:S01]  /*2910*/  FMUL.FTZ R72, R0.reuse, R87 ;  /* 0x0000005700487220 */ /* 0x041fe20000410000 */
[C---:B------:R-:W-:Y:S01]  /*2920*/  FMUL.FTZ R77, R0.reuse, R77 ;  /* 0x0000004d004d7220 */ /* 0x040fe20000410000 */
[C---:B------:R-:W-:Y:S01]  /*2930*/  FMUL.FTZ R80, R0.reuse, R80 ;  /* 0x0000005000507220 */ /* 0x040fe20000410000 */
[C---:B------:R-:W-:Y:S01]  /*2940*/  FMUL.FTZ R81, R0.reuse, R81 ;  /* 0x0000005100517220 */ /* 0x040fe20000410000 */
[----:B------:R-:W0:Y:S01]  /*2950*/  MUFU.TANH R73, R73 ;  /* 0x0000004900497308 */ /* 0x000e220000002400 */
[C---:B------:R-:W-:Y:S01]  /*2960*/  FMUL.FTZ R84, R0.reuse, R84 ;  /* 0x0000005400547220 */ /* 0x040fe20000410000 */
[C---:B------:R-:W-:Y:S01]  /*2970*/  FMUL.FTZ R85, R0.reuse, R85 ;  /* 0x0000005500557220 */ /* 0x040fe20000410000 */
[----:B------:R-:W-:-:S05]  /*2980*/  FMUL.FTZ R12, R0, R78 ;  /* 0x0000004e000c7220 */ /* 0x000fca0000410000 */
[----:B------:R-:W0:Y:S08]  /*2990*/  MUFU.TANH R76, R76 ;  /* 0x0000004c004c7308 */ /* 0x000e300000002400 */
[----:B------:R-:W0:Y:S08]  /*29a0*/  MUFU.TANH R77, R77 ;  /* 0x0000004d004d7308 */ /* 0x000e300000002400 */
[----:B------:R-:W0:Y:S08]  /*29b0*/  MUFU.TANH R80, R80 ;  /* 0x0000005000507308 */ /* 0x000e300000002400 */
[----:B------:R-:W0:Y:S08]  /*29c0*/  MUFU.TANH R81, R81 ;  /* 0x0000005100517308 */ /* 0x000e300000002400 */
[----:B------:R-:W0:Y:S01]  /*29d0*/  MUFU.TANH R84, R84 ;  /* 0x0000005400547308 */ /* 0x000e220000002400 */
[----:B------:R-:W-:-:S02]  /*29e0*/  WARPGROUP.DEPBAR.LE gsb0, 0x0 ;  /* 0x00008000000079c5 */ /* 0x000fc40000010000 */
[C---:B------:R-:W-:Y:S01]  /*29f0*/  FMUL.FTZ R68, R0.reuse, R68 ;  /* 0x0000004400447220 */ /* 0x040fe20000410000 */
[C---:B------:R-:W-:Y:S01]  /*2a00*/  FMUL.FTZ R60, R0.reuse, R60 ;  /* 0x0000003c003c7220 */ /* 0x040fe20000410000 */
[----:B------:R-:W-:Y:S01]  /*2a10*/  WARPGROUP.ARRIVE ;  /* 0x00000000000079c5 */ /* 0x000fe20000000000 */
[C---:B------:R-:W-:Y:S02]  /*2a20*/  FMUL.FTZ R69, R0.reuse, R69 ;  /* 0x0000004500457220 */ /* 0x040fe40000410000 */
[----:B------:R1:W-:Y:S01]  /*2a30*/  MUFU.TANH R82, R68 ;  /* 0x0000004400527308 */ /* 0x0003e20000002400 */
[C---:B------:R-:W-:Y:S01]  /*2a40*/  FMUL.FTZ R57, R0.reuse, R57 ;  /* 0x0000003900397220 */ /* 0x040fe20000410000 */
[C---:B------:R-:W-:Y:S01]  /*2a50*/  FMUL.FTZ R64, R0.reuse, R64 ;  /* 0x0000004000407220 */ /* 0x040fe20000410000 */
[C---:B------:R-:W-:Y:S01]  /*2a60*/  FMUL.FTZ R65, R0.reuse, R65 ;  /* 0x0000004100417220 */ /* 0x040fe20000410000 */
[----:B------:R-:W-:Y:S01]  /*2a70*/  QGMMA.64x32x32.F32.E4M3.E4M3 R40, gdesc[UR20], R40, gsb0 ;  /* 0x00600000142879f3 */ /* 0x000fe20008000828 */
[C---:B------:R-:W-:Y:S01]  /*2a80*/  FMUL.FTZ R56, R0.reuse, R56 ;  /* 0x0000003800387220 */ /* 0x040fe20000410000 */
[----:B------:R-:W-:Y:S01]  /*2a90*/  UIADD3 UR22, UR32, 0x702, URZ ;  /* 0x0000070220167890 */ /* 0x000fe2000fffe03f */
[----:B------:R-:W-:Y:S01]  /*2aa0*/  FMUL.FTZ R61, R0, R61 ;  /* 0x0000003d003d7220 */ /* 0x000fe20000410000 */
[----:B------:R2:W-:Y:S01]  /*2ab0*/  MUFU.TANH R87, R60 ;  /* 0x0000003c00577308 */ /* 0x0005e20000002400 */
[----:B-1----:R-:W-:Y:S01]  /*2ac0*/  VIADD R68, R18, UR36 ;  /* 0x0000002412447c36 */ /* 0x002fe20008000000 */
[----:B------:R-:W-:Y:S01]  /*2ad0*/  UMOV UR23, 0x80000020 ;  /* 0x8000002000177882 */ /* 0x000fe20000000000 */
[----:B------:R-:W-:-:S05]  /*2ae0*/  FMUL.FTZ R58, R0, R58 ;  /* 0x0000003a003a7220 */ /* 0x000fca0000410000 */
[----:B------:R1:W-:Y:S01]  /*2af0*/  MUFU.TANH R86, R69 ;  /* 0x0000004500567308 */ /* 0x0003e20000002400 */
[----:B--2---:R-:W-:Y:S01]  /*2b00*/  @P2 IMAD.HI.U32 R60, R68, UR6, RZ ;  /* 0x00000006443c2c27 */ /* 0x004fe2000f8e00ff */
[----:B------:R-:W-:-:S04]  /*2b10*/  @UP0 ULDC UR6, c[0x0][0x450] ;  /* 0x0001140000060ab9 */ /* 0x000fc80000000800 */
[----:B------:R-:W-:Y:S01]  /*2b20*/  @P2 SHF.R.U32.HI R68, RZ, UR6, R60 ;  /* 0x00000006ff442c19 */ /* 0x000fe2000801163c */
[----:B------:R-:W-:Y:S01]  /*2b30*/  UIMAD UR6, UR49, -0xa0, URZ ;  /* 0xffffff60310678a4 */ /* 0x000fe2000f8e023f */
[----:B------:R-:W-:Y:S01]  /*2b40*/  FMUL.FTZ R60, R0, R66 ;  /* 0x00000042003c7220 */ /* 0x000fe20000410000 */
[----:B------:R2:W-:Y:S02]  /*2b50*/  MUFU.TANH R91, R57 ;  /* 0x00000039005b7308 */ /* 0x0005e40000002400 */
[----:B-1----:R-:W1:Y:S01]  /*2b60*/  SHFL.IDX PT, R69, R68, RZ, 0x1c1f ;  /* 0x001c1fff44457589 */ /* 0x002e6200000e0000 */
[----:B------:R-:W-:Y:S02]  /*2b70*/  UIADD3 UR7, UR6, 0xa1, URZ ;  /* 0x000000a106077890 */ /* 0x000fe4000fffe03f */
[----:B------:R-:W-:-:S03]  /*2b80*/  UIMAD UR6, UR47, UR11, UR6 ;  /* 0x0000000b2f0672a4 */ /* 0x000fc6000f8e0206 */
[----:B------:R3:W-:Y:S01]  /*2b90*/  MUFU.TANH R83, R64 ;  /* 0x0000004000537308 */ /* 0x0007e20000002400 */
[----:B------:R-:W-:Y:S02]  /*2ba0*/  IMAD.U32 R66, RZ, RZ, UR7 ;  /* 0x00000007ff427e24 */ /* 0x000fe4000f8e00ff */
[C---:B--2---:R-:W-:Y:S01]  /*2bb0*/  FMUL.FTZ R57, R0.reuse, R59 ;  /* 0x0000003b00397220 */ /* 0x044fe20000410000 */
[----:B------:R-:W-:Y:S01]  /*2bc0*/  UIADD3 UR6, UR6, 0xa0, URZ ;  /* 0x000000a006067890 */ /* 0x000fe2000fffe03f */
[----:B------:R-:W-:Y:S01]  /*2bd0*/  FMUL.FTZ R59, R0, R63 ;  /* 0x0000003f003b7220 */ /* 0x000fe20000410000 */
[----:B------:R-:W-:Y:S01]  /*2be0*/  IMAD.U32 R63, RZ, RZ, UR11 ;  /* 0x0000000bff3f7e24 */ /* 0x000fe2000f8e00ff */
[----:B------:R-:W-:Y:S01]  /*2bf0*/  UIMAD UR11, UR47, UR11, -UR14 ;  /* 0x0000000b2f0b72a4 */ /* 0x000fe2000f8e0a0e */
[----:B------:R-:W-:Y:S01]  /*2c00*/  IMAD R66, R17, -0x2, R66 ;  /* 0xfffffffe11427824 */ /* 0x000fe200078e0242 */
[----:B------:R2:W-:Y:S01]  /*2c10*/  MUFU.TANH R79, R65 ;  /* 0x00000041004f7308 */ /* 0x0005e20000002400 */
[----:B---3--:R-:W-:Y:S01]  /*2c20*/  IMAD.U32 R64, RZ, RZ, UR6 ;  /* 0x00000006ff407e24 */ /* 0x008fe2000f8e00ff */
[----:B------:R-:W-:Y:S01]  /*2c30*/  ULDC UR6, c[0x0][0x988] ;  /* 0x0002620000067ab9 */ /* 0x000fe20000000800 */
[----:B------:R-:W-:-:S02]  /*2c40*/  IMAD R66, R63, UR47, R66 ;  /* 0x0000002f3f427c24 */ /* 0x000fc4000f8e0242 */
[----:B------:R-:W-:Y:S01]  /*2c50*/  FMUL.FTZ R63, R0, R71 ;  /* 0x00000047003f7220 */ /* 0x000fe20000410000 */
[----:B------:R-:W-:Y:S02]  /*2c60*/  IMAD R64, R17, -0x2, R64 ;  /* 0xfffffffe11407824 */ /* 0x000fe400078e0240 */
[----:B------:R3:W-:Y:S01]  /*2c70*/  MUFU.TANH R75, R56 ;  /* 0x00000038004b7308 */ /* 0x0007e20000002400 */
[----:B--2---:R-:W-:-:S07]  /*2c80*/  VIADD R65, R66, -UR14 ;  /* 0x8000000e42417c36 */ /* 0x004fce0008000000 */
[----:B------:R-:W2:Y:S01]  /*2c90*/  MUFU.TANH R85, R85 ;  /* 0x0000005500557308 */ /* 0x000ea20000002400 */
[C---:B---3--:R-:W-:Y:S01]  /*2ca0*/  FMUL.FTZ R56, R0.reuse, R62 ;  /* 0x0000003e00387220 */ /* 0x048fe20000410000 */
[----:B------:R-:W-:Y:S01]  /*2cb0*/  FMUL.FTZ R62, R0, R70 ;  /* 0x00000046003e7220 */ /* 0x000fe20000410000 */
[----:B-1----:R-:W-:-:S04]  /*2cc0*/  VIADDMNMX R70, R69, R65, R64, PT ;  /* 0x0000004145467246 */ /* 0x002fc80003800140 */
[C---:B------:R-:W-:Y:S01]  /*2cd0*/  ISETP.GT.AND P5, PT, R70.reuse, RZ, PT ;  /* 0x000000ff4600720c */ /* 0x040fe20003fa4270 */
[----:B------:R-:W-:Y:S02]  /*2ce0*/  WARPGROUP.DEPBAR.LE gsb0, 0x0 ;  /* 0x00008000000079c5 */ /* 0x000fe40000010000 */
[C---:B------:R-:W-:Y:S01]  /*2cf0*/  ISETP.GT.AND P6, PT, R70.reuse, 0x1, PT ;  /* 0x000000014600780c */ /* 0x040fe20003fc4270 */
[----:B------:R-:W-:Y:S01]  /*2d00*/  WARPGROUP.ARRIVE ;  /* 0x00000000000079c5 */ /* 0x000fe20000000000 */
[----:B------:R-:W-:Y:S01]  /*2d10*/  ISETP.GT.AND P3, PT, R70, 0x8, PT ;  /* 0x000000084600780c */ /* 0x000fe20003f64270 */
[----:B------:R1:W3:Y:S01]  /*2d20*/  MUFU.TANH R78, R61 ;  /* 0x0000003d004e7308 */ /* 0x0002e20000002400 */
[----:B------:R-:W-:Y:S01]  /*2d30*/  FSEL R125, R88, -INF , P5 ;  /* 0xff800000587d7808 */ /* 0x000fe20002800000 */
[----:B------:R-:W-:Y:S01]  /*2d40*/  FMUL.FTZ R40, R0, R40 ;  /* 0x0000002800287220 */ /* 0x000fe20000410000 */
[----:B------:R-:W-:Y:S01]  /*2d50*/  FSEL R117, R89, -INF , P6 ;  /* 0xff80000059757808 */ /* 0x000fe20003000000 */
[----:B------:R-:W-:Y:S01]  /*2d60*/  QGMMA.64x32x32.F32.E4M3.E4M3 R24, gdesc[UR20], R24, gsb0 ;  /* 0x00600000141879f3 */ /* 0x000fe20008000818 */
[----:B------:R-:W-:Y:S01]  /*2d70*/  ISETP.GT.AND P4, PT, R70, 0x9, PT ;  /* 0x000000094600780c */ /* 0x000fe20003f84270 */
[----:B------:R-:W-:Y:S01]  /*2d80*/  FMUL.FTZ R41, R0, R41 ;  /* 0x0000002900297220 */ /* 0x000fe20000410000 */
[----:B------:R-:W-:Y:S01]  /*2d90*/  FSEL R115, R92, -INF , P3 ;  /* 0xff8000005c737808 */ /* 0x000fe20001800000 */
[----:B------:R0:W3:Y:S01]  /*2da0*/  MUFU.TANH R65, R40 ;  /* 0x0000002800417308 */ /* 0x0000e20000002400 */
[----:B------:R-:W-:Y:S01]  /*2db0*/  FMNMX.FTZ R74, R125, R117, !PT ;  /* 0x000000757d4a7209 */ /* 0x000fe20007810000 */
[----:B------:R-:W-:Y:S01]  /*2dc0*/  FMUL.FTZ R44, R0, R44 ;  /* 0x0000002c002c7220 */ /* 0x000fe20000410000 */
[----:B------:R-:W-:Y:S01]  /*2dd0*/  ISETP.GT.AND P5, PT, R70, 0x10, PT ;  /* 0x000000104600780c */ /* 0x000fe20003fa4270 */
[C---:B-1----:R-:W-:Y:S01]  /*2de0*/  FMUL.FTZ R61, R0.reuse, R67 ;  /* 0x00000043003d7220 */ /* 0x042fe20000410000 */
[----:B------:R-:W-:Y:S01]  /*2df0*/  FSEL R113, R93, -INF , P4 ;  /* 0xff8000005d717808 */ /* 0x000fe20002000000 */
[----:B------:R-:W-:Y:S01]  /*2e00*/  FMUL.FTZ R45, R0, R45 ;  /* 0x0000002d002d7220 */ /* 0x000fe20000410000 */
[----:B------:R-:W-:Y:S01]  /*2e10*/  FMNMX.FTZ R74, R115, R74, !PT ;  /* 0x0000004a734a7209 */ /* 0x000fe20007810000 */
[----:B------:R1:W3:Y:S01]  /*2e20*/  MUFU.TANH R67, R41 ;  /* 0x0000002900437308 */ /* 0x0002e20000002400 */
[----:B------:R-:W-:Y:S01]  /*2e30*/  ISETP.GT.AND P3, PT, R70, 0x11, PT ;  /* 0x000000114600780c */ /* 0x000fe20003f64270 */
[----:B------:R-:W-:Y:S01]  /*2e40*/  FMUL.FTZ R53, R0, R53 ;  /* 0x0000003500357220 */ /* 0x000fe20000410000 */
[----:B----4-:R-:W-:Y:S01]  /*2e50*/  FSEL R123, R96, -INF , P5 ;  /* 0xff800000607b7808 */ /* 0x010fe20002800000 */
[C---:B------:R-:W-:Y:S01]  /*2e60*/  FMUL.FTZ R48, R0.reuse, R48 ;  /* 0x0000003000307220 */ /* 0x040fe20000410000 */
[----:B------:R-:W-:Y:S01]  /*2e70*/  FMNMX.FTZ R74, R113, R74, !PT ;  /* 0x0000004a714a7209 */ /* 0x000fe20007810000 */
[----:B------:R-:W-:Y:S01]  /*2e80*/  FMUL.FTZ R49, R0, R49 ;  /* 0x0000003100317220 */ /* 0x000fe20000410000 */
[----:B------:R-:W-:Y:S01]  /*2e90*/  ISETP.GT.AND P4, PT, R70, 0x18, PT ;  /* 0x000000184600780c */ /* 0x000fe20003f84270 */
[----:B------:R-:W4:Y:S01]  /*2ea0*/  MUFU.TANH R44, R44 ;  /* 0x0000002c002c7308 */ /* 0x000f220000002400 */
[----:B-----5:R-:W-:Y:S01]  /*2eb0*/  FSEL R119, R97, -INF , P3 ;  /* 0xff80000061777808 */ /* 0x020fe20001800000 */
[C---:B0-----:R-:W-:Y:S01]  /*2ec0*/  FMUL.FTZ R40, R0.reuse, R42 ;  /* 0x0000002a00287220 */ /* 0x041fe20000410000 */
[----:B------:R-:W-:Y:S01]  /*2ed0*/  FMNMX.FTZ R74, R123, R74, !PT ;  /* 0x0000004a7b4a7209 */ /* 0x000fe20007810000 */
[----:B------:R-:W-:Y:S01]  /*2ee0*/  FMUL.FTZ R42, R0, R43 ;  /* 0x0000002b002a7220 */ /* 0x000fe20000410000 */
[----:B------:R-:W-:Y:S01]  /*2ef0*/  ISETP.GT.AND P3, PT, R70, 0x19, PT ;  /* 0x000000194600780c */ /* 0x000fe20003f64270 */
[----:B------:R-:W-:Y:S01]  /*2f00*/  FMUL.FTZ R52, R0, R52 ;  /* 0x0000003400347220 */ /* 0x000fe20000410000 */
[----:B------:R-:W-:Y:S01]  /*2f10*/  FSEL R121, R100, -INF , P4 ;  /* 0xff80000064797808 */ /* 0x000fe20002000000 */
[----:B------:R-:W0:Y:S01]  /*2f20*/  MUFU.TANH R45, R45 ;  /* 0x0000002d002d7308 */ /* 0x000e220000002400 */
[----:B------:R-:W-:Y:S01]  /*2f30*/  FMNMX.FTZ R74, R119, R74, !PT ;  /* 0x0000004a774a7209 */ /* 0x000fe20007810000 */
[----:B------:R-:W-:Y:S01]  /*2f40*/  IMAD.U32 R88, RZ, RZ, UR6 ;  /* 0x00000006ff587e24 */ /* 0x000fe2000f8e00ff */
[----:B------:R-:W-:Y:S01]  /*2f50*/  ISETP.GT.AND P4, PT, R70, 0x20, PT ;  /* 0x000000204600780c */ /* 0x000fe20003f84270 */
[C---:B------:R-:W-:Y:S01]  /*2f60*/  FMUL.FTZ R55, R0.reuse, R55 ;  /* 0x0000003700377220 */ /* 0x040fe20000410000 */
[----:B------:R-:W-:Y:S01]  /*2f70*/  FSEL R107, R101, -INF , P3 ;  /* 0xff800000656b7808 */ /* 0x000fe20001800000 */
[----:B------:R-:W-:Y:S01]  /*2f80*/  FMUL.FTZ R51, R0, R51 ;  /* 0x0000003300337220 */ /* 0x000fe20000410000 */
[----:B------:R-:W-:Y:S01]  /*2f90*/  FMNMX.FTZ R74, R121, R74, !PT ;  /* 0x0000004a794a7209 */ /* 0x000fe20007810000 */
[----:B------:R-:W-:Y:S01]  /*2fa0*/  MUFU.TANH R69, R53 ;  /* 0x0000003500457308 */ /* 0x000fe20000002400 */
[----:B------:R-:W-:Y:S01]  /*2fb0*/  ISETP.GT.AND P3, PT, R70, 0x21, PT ;  /* 0x000000214600780c */ /* 0x000fe20003f64270 */
[C---:B------:R-:W-:Y:S01]  /*2fc0*/  FMUL.FTZ R46, R0.reuse, R46 ;  /* 0x0000002e002e7220 */ /* 0x040fe20000410000 */
[----:B------:R-:W-:Y:S01]  /*2fd0*/  FSEL R105, R105, -INF , P4 ;  /* 0xff80000069697808 */ /* 0x000fe20002000000 */
[C---:B------:R-:W-:Y:S01]  /*2fe0*/  FMUL.FTZ R50, R0.reuse, R50 ;  /* 0x0000003200327220 */ /* 0x040fe20000410000 */
[----:B------:R-:W-:Y:S01]  /*2ff0*/  FMNMX.FTZ R74, R107, R74, !PT ;  /* 0x0000004a6b4a7209 */ /* 0x000fe20007810000 */
[----:B------:R-:W-:Y:S01]  /*3000*/  FMUL.FTZ R54, R0, R54 ;  /* 0x0000003600367220 */ /* 0x000fe20000410000 */
[C---:B------:R-:W-:Y:S01]  /*3010*/  ISETP.GT.AND P4, PT, R70.reuse, 0x28, PT ;  /* 0x000000284600780c */ /* 0x040fe20003f84270 */
[----:B------:R-:W5:Y:S01]  /*3020*/  MUFU.TANH R48, R48 ;  /* 0x0000003000307308 */ /* 0x000f620000002400 */
[----:B------:R-:W-:Y:S01]  /*3030*/  FSEL R111, R73, -INF , P3 ;  /* 0xff800000496f7808 */ /* 0x000fe20001800000 */
[----:B------:R-:W-:Y:S01]  /*3040*/  @UP0 ULDC UR6, c[0x0][0x44c] ;  /* 0x0001130000060ab9 */ /* 0x000fe20000000800 */
[----:B------:R-:W-:Y:S01]  /*3050*/  FMNMX.FTZ R74, R105, R74, !PT ;  /* 0x0000004a694a7209 */ /* 0x000fe20007810000 */
[----:B------:R-:W-:Y:S01]  /*3060*/  UIMAD.WIDE.U32 UR6, UR36, UR6, URZ ;  /* 0x00000006240672a5 */ /* 0x000fe2000f8e003f */
[----:B------:R-:W-:-:S02]  /*3070*/  ISETP.GT.AND P3, PT, R70, 0x29, PT ;  /* 0x000000294600780c */ /* 0x000fc40003f64270 */
[----:B------:R-:W-:Y:S01]  /*3080*/  FSEL R109, R76, -INF , P4 ;  /* 0xff8000004c6d7808 */ /* 0x000fe20002000000 */
[----:B------:R-:W5:Y:S01]  /*3090*/  MUFU.TANH R49, R49 ;  /* 0x0000003100317308 */ /* 0x000f620000002400 */
[----:B------:R-:W-:Y:S02]  /*30a0*/  FMNMX.FTZ R74, R111, R74, !PT ;  /* 0x0000004a6f4a7209 */ /* 0x000fe40007810000 */
[C---:B------:R-:W-:Y:S02]  /*30b0*/  ISETP.GT.AND P4, PT, R70.reuse, 0x30, PT ;  /* 0x000000304600780c */ /* 0x040fe40003f84270 */
[----:B------:R-:W-:Y:S02]  /*30c0*/  FSEL R103, R77, -INF , P3 ;  /* 0xff8000004d677808 */ /* 0x000fe40001800000 */
[----:B------:R-:W-:Y:S01]  /*30d0*/  FMNMX.FTZ R74, R109, R74, !PT ;  /* 0x0000004a6d4a7209 */ /* 0x000fe20007810000 */
[----:B------:R-:W-:Y:S02]  /*30e0*/  WARPGROUP.DEPBAR.LE gsb0, 0x0 ;  /* 0x00008000000079c5 */ /* 0x000fe40000010000 */
[----:B------:R-:W-:Y:S01]  /*30f0*/  ISETP.GT.AND P3, PT, R70, 0x31, PT ;  /* 0x000000314600780c */ /* 0x000fe20003f64270 */
[----:B------:R-:W-:Y:S01]  /*3100*/  FMUL.FTZ R24, R0, R24 ;  /* 0x0000001800187220 */ /* 0x000fe20000410000 */
[----:B------:R-:W-:Y:S01]  /*3110*/  FSEL R101, R80, -INF , P4 ;  /* 0xff80000050657808 */ /* 0x000fe20002000000 */
[----:B-1----:R-:W-:Y:S01]  /*3120*/  FMUL.FTZ R41, R0, R25 ;  /* 0x0000001900297220 */ /* 0x002fe20000410000 */
[----:B------:R-:W-:Y:S01]  /*3130*/  FMNMX.FTZ R74, R103, R74, !PT ;  /* 0x0000004a674a7209 */ /* 0x000fe20007810000 */
[----:B------:R1:W-:Y:S01]  /*3140*/  MUFU.TANH R71, R24 ;  /* 0x0000001800477308 */ /* 0x0003e20000002400 */
[----:B------:R-:W-:Y:S01]  /*3150*/  ISETP.GT.AND P4, PT, R70, 0x38, PT ;  /* 0x000000384600780c */ /* 0x000fe20003f84270 */
[C---:B------:R-:W-:Y:S01]  /*3160*/  FMUL.FTZ R28, R0.reuse, R28 ;  /* 0x0000001c001c7220 */ /* 0x040fe20000410000 */
[----:B------:R-:W-:Y:S01]  /*3170*/  FSEL R99, R81, -INF , P3 ;  /* 0xff80000051637808 */ /* 0x000fe20001800000 */
[C---:B------:R-:W-:Y:S01]  /*3180*/  FMUL.FTZ R32, R0.reuse, R32 ;  /* 0x0000002000207220 */ /* 0x040fe20000410000 */
[----:B------:R-:W-:Y:S01]  /*3190*/  FMNMX.FTZ R74, R101, R74, !PT ;  /* 0x0000004a654a7209 */ /* 0x000fe20007810000 */
[----:B------:R-:W-:Y:S01]  /*31a0*/  FMUL.FTZ R36, R0, R36 ;  /* 0x0000002400247220 */ /* 0x000fe20000410000 */
[----:B------:R-:W-:Y:S01]  /*31b0*/  ISETP.GT.AND P3, PT, R70, 0x39, PT ;  /* 0x000000394600780c */ /* 0x000fe20003f64270 */
[----:B------:R-:W5:Y:S01]  /*31c0*/  MUFU.TANH R52, R52 ;  /* 0x0000003400347308 */ /* 0x000f620000002400 */
[----:B------:R-:W-:Y:S01]  /*31d0*/  FSEL R97, R84, -INF , P4 ;  /* 0xff80000054617808 */ /* 0x000fe20002000000 */
[C---:B-1----:R-:W-:Y:S01]  /*31e0*/  FMUL.FTZ R24, R0.reuse, R29 ;  /* 0x0000001d00187220 */ /* 0x042fe20000410000 */
[----:B------:R-:W-:Y:S01]  /*31f0*/  FMNMX.FTZ R74, R99, R74, !PT ;  /* 0x0000004a634a7209 */ /* 0x000fe20007810000 */
[----:B------:R-:W-:Y:S01]  /*3200*/  FMUL.FTZ R35, R0, R35 ;  /* 0x0000002300237220 */ /* 0x000fe20000410000 */
[----:B------:R-:W-:Y:S01]  /*3210*/  ISETP.GT.AND P4, PT, R70, 0x40, PT ;  /* 0x000000404600780c */ /* 0x000fe20003f84270 */
[C---:B------:R-:W-:Y:S01]  /*3220*/  FMUL.FTZ R39, R0.reuse, R39 ;  /* 0x0000002700277220 */ /* 0x040fe20000410000 */
[----:B--2---:R-:W-:Y:S01]  /*3230*/  FSEL R95, R85, -INF , P3 ;  /* 0xff800000555f7808 */ /* 0x004fe20001800000 */
[----:B------:R-:W1:Y:S01]  /*3240*/  MUFU.TANH R73, R41 ;  /* 0x0000002900497308 */ /* 0x000e620000002400 */
[----:B------:R-:W-:Y:S01]  /*3250*/  FMNMX.FTZ R74, R97, R74, !PT ;  /* 0x0000004a614a7209 */ /* 0x000fe20007810000 */
[----:B------:R-:W-:Y:S01]  /*3260*/  FMUL.FTZ R31, R0, R31 ;  /* 0x0000001f001f7220 */ /* 0x000fe20000410000 */
[----:B------:R-:W-:Y:S01]  /*3270*/  ISETP.GT.AND P3, PT, R70, 0x41, PT ;  /* 0x000000414600780c */ /* 0x000fe20003f64270 */
[C---:B------:R-:W-:Y:S01]  /*3280*/  FMUL.FTZ R27, R0.reuse, R27 ;  /* 0x0000001b001b7220 */ /* 0x040fe20000410000 */
[----:B------:R-:W-:Y:S01]  /*3290*/  FSEL R93, R75, -INF , P4 ;  /* 0xff8000004b5d7808 */ /* 0x000fe20002000000 */
[----:B------:R-:W-:Y:S01]  /*32a0*/  FMUL.FTZ R30, R0, R30 ;  /* 0x0000001e001e7220 */ /* 0x000fe20000410000 */
[----:B------:R-:W-:Y:S01]  /*32b0*/  FMNMX.FTZ R74, R95, R74, !PT ;  /* 0x0000004a5f4a7209 */ /* 0x000fe20007810000 */
[----:B------:R-:W2:Y:S01]  /*32c0*/  MUFU.TANH R28, R28 ;  /* 0x0000001c001c7308 */ /* 0x000ea20000002400 */
[----:B------:R-:W-:Y:S01]  /*32d0*/  ISETP.GT.AND P4, PT, R70, 0x48, PT ;  /* 0x000000484600780c */ /* 0x000fe20003f84270 */
[C---:B------:R-:W-:Y:S01]  /*32e0*/  FMUL.FTZ R26, R0.reuse, R26 ;  /* 0x0000001a001a7220 */ /* 0x040fe20000410000 */
[----:B------:R-:W-:Y:S01]  /*32f0*/  FSEL R91, R91, -INF , P3 ;  /* 0xff8000005b5b7808 */ /* 0x000fe20001800000 */
[C---:B------:R-:W-:Y:S01]  /*3300*/  FMUL.FTZ R34, R0.reuse, R34 ;  /* 0x0000002200227220 */ /* 0x040fe20000410000 */
[----:B------:R-:W-:Y:S01]  /*3310*/  FMNMX.FTZ R74, R93, R74, !PT ;  /* 0x0000004a5d4a7209 */ /* 0x000fe20007810000 */
[----:B------:R-:W-:Y:S01]  /*3320*/  FMUL.FTZ R38, R0, R38 ;  /* 0x0000002600267220 */ /* 0x000fe20000410000 */
[----:B------:R-:W-:Y:S01]  /*3330*/  ISETP.GT.AND P3, PT, R70, 0x49, PT ;  /* 0x000000494600780c */ /* 0x000fe20003f64270 */
[----:B------:R-:W-:Y:S01]  /*3340*/  MUFU.TANH R32, R32 ;  /* 0x0000002000207308 */ /* 0x000fe20000002400 */
[----:B------:R-:W-:Y:S01]  /*3350*/  FSEL R87, R87, -INF , P4 ;  /* 0xff80000057577808 */ /* 0x000fe20002000000 */
[----:B------:R2:W-:Y:S01]  /*3360*/  @!P1 SYNCS.ARRIVE.TRANS64.RED.A1T0 RZ, [R2+URZ], RZ ;  /* 0x000000ff02ff99a7 */ /* 0x0005e2000810043f */
[----:B------:R-:W-:-:S02]  /*3370*/  FMNMX.FTZ R74, R91, R74, !PT ;  /* 0x0000004a5b4a7209 */ /* 0x000fc40007810000 */
[----:B------:R-:W-:Y:S02]  /*3380*/  ISETP.GT.AND P4, PT, R70, 0x50, PT ;  /* 0x000000504600780c */ /* 0x000fe40003f84270 */
[----:B---3--:R-:W-:Y:S01]  /*3390*/  FSEL R85, R78, -INF , P3 ;  /* 0xff8000004e557808 */ /* 0x008fe20001800000 */
[----:B------:R-:W-:Y:S01]  /*33a0*/  MUFU.TANH R36, R36 ;  /* 0x0000002400247308 */ /* 0x000fe20000002400 */
[----:B------:R-:W-:Y:S02]  /*33b0*/  FMNMX.FTZ R74, R87, R74, !PT ;  /* 0x0000004a574a7209 */ /* 0x000fe40007810000 */
[C---:B------:R-:W-:Y:S02]  /*33c0*/  ISETP.GT.AND P3, PT, R70.reuse, 0x51, PT ;  /* 0x000000514600780c */ /* 0x040fe40003f64270 */
[----:B------:R-:W-:Y:S02]  /*33d0*/  FSEL R83, R83, -INF , P4 ;  /* 0xff80000053537808 */ /* 0x000fe40002000000 */
[----:B------:R-:W-:Y:S01]  /*33e0*/  FMNMX.FTZ R74, R85, R74, !PT ;  /* 0x0000004a554a7209 */ /* 0x000fe20007810000 */
[----:B------:R3:W-:Y:S01]  /*33f0*/  MUFU.TANH R143, R35 ;  /* 0x00000023008f7308 */ /* 0x0007e20000002400 */
[----:B------:R-:W-:-:S02]  /*3400*/  ISETP.GT.AND P4, PT, R70, 0x58, PT ;  /* 0x000000584600780c */ /* 0x000fc40003f84270 */
[----:B------:R-:W-:Y:S02]  /*3410*/  FSEL R81, R79, -INF , P3 ;  /* 0xff8000004f517808 */ /* 0x000fe40001800000 */
[----:B------:R-:W-:Y:S02]  /*3420*/  FMNMX.FTZ R74, R83, R74, !PT ;  /* 0x0000004a534a7209 */ /* 0x000fe40007810000 */
[----:B------:R-:W-:Y:S01]  /*3430*/  ISETP.GT.AND P3, PT, R70, 0x59, PT ;  /* 0x000000594600780c */ /* 0x000fe20003f64270 */
[----:B------:R-:W-:Y:S01]  /*3440*/  MUFU.TANH R4, R4 ;  /* 0x0000000400047308 */ /* 0x000fe20000002400 */
[----:B------:R-:W-:Y:S01]  /*3450*/  FSEL R75, R82, -INF , P4 ;  /* 0xff800000524b7808 */ /* 0x000fe20002000000 */
[----:B---3--:R-:W3:Y:S01]  /*3460*/  SHFL.IDX PT, R35, R68, 0x1, 0x1c1f ;  /* 0x003c1f0044237f89 */ /* 0x008ee200000e0000 */
[----:B------:R-:W-:Y:S02]  /*3470*/  FMNMX.FTZ R74, R81, R74, !PT ;  /* 0x0000004a514a7209 */ /* 0x000fe40007810000 */
[----:B------:R-:W-:-:S02]  /*3480*/  ISETP.GT.AND P4, PT, R70, 0x60, PT ;  /* 0x000000604600780c */ /* 0x000fc40003f84270 */
[----:B------:R-:W-:Y:S01]  /*3490*/  FSEL R53, R86, -INF , P3 ;  /* 0xff80000056357808 */ /* 0x000fe20001800000 */
[----:B------:R-:W-:Y:S01]  /*34a0*/  MUFU.TANH R3, R3 ;  /* 0x0000000300037308 */ /* 0x000fe20000002400 */
[----:B------:R-:W-:Y:S02]  /*34b0*/  FMNMX.FTZ R74, R75, R74, !PT ;  /* 0x0000004a4b4a7209 */ /* 0x000fe40007810000 */
[C---:B------:R-:W-:Y:S02]  /*34c0*/  ISETP.GT.AND P3, PT, R70.reuse, 0x61, PT ;  /* 0x000000614600780c */ /* 0x040fe40003f64270 */
[----:B------:R-:W-:Y:S02]  /*34d0*/  FSEL R43, R65, -INF , P4 ;  /* 0xff800000412b7808 */ /* 0x000fe40002000000 */
[----:B------:R-:W-:Y:S01]  /*34e0*/  FMNMX.FTZ R74, R53, R74, !PT ;  /* 0x0000004a354a7209 */ /* 0x000fe20007810000 */
[----:B------:R-:W-:Y:S01]  /*34f0*/  MUFU.TANH R5, R5 ;  /* 0x0000000500057308 */ /* 0x000fe20000002400 */
[----:B------:R-:W-:-:S02]  /*3500*/  ISETP.GT.AND P4, PT, R70, 0x68, PT ;  /* 0x000000684600780c */ /* 0x000fc40003f84270 */
[----:B------:R-:W-:Y:S02]  /*3510*/  FSEL R25, R67, -INF , P3 ;  /* 0xff80000043197808 */ /* 0x000fe40001800000 */
[----:B------:R-:W-:Y:S02]  /*3520*/  FMNMX.FTZ R74, R43, R74, !PT ;  /* 0x0000004a2b4a7209 */ /* 0x000fe40007810000 */
[----:B------:R-:W-:Y:S01]  /*3530*/  ISETP.GT.AND P3, PT, R70, 0x69, PT ;  /* 0x000000694600780c */ /* 0x000fe20003f64270 */
[----:B------:R-:W-:Y:S01]  /*3540*/  MUFU.TANH R6, R6 ;  /* 0x0000000600067308 */ /* 0x000fe20000002400 */
[----:B----4-:R-:W-:Y:S02]  /*3550*/  FSEL R29, R44, -INF , P4 ;  /* 0xff8000002c1d7808 */ /* 0x010fe40002000000 */
[----:B------:R-:W-:Y:S02]  /*3560*/  FMNMX.FTZ R74, R25, R74, !PT ;  /* 0x0000004a194a7209 */ /* 0x000fe40007810000 */
[----:B------:R-:W-:-:S02]  /*3570*/  ISETP.GT.AND P4, PT, R70, 0x70, PT ;  /* 0x000000704600780c */ /* 0x000fc40003f84270 */
[----:B0-----:R-:W-:Y:S01]  /*3580*/  FSEL R41, R45, -INF , P3 ;  /* 0xff8000002d297808 */ /* 0x001fe20001800000 */
[----:B------:R0:W4:Y:S01]  /*3590*/  MUFU.TANH R44, R24 ;  /* 0x00000018002c7308 */ /* 0x0001220000002400 */
[----:B------:R-:W-:Y:S02]  /*35a0*/  FMNMX.FTZ R74, R29, R74, !PT ;  /* 0x0000004a1d4a7209 */ /* 0x000fe40007810000 */
[----:B------:R-:W-:Y:S02]  /*35b0*/  ISETP.GT.AND P3, PT, R70, 0x71, PT ;  /* 0x000000714600780c */ /* 0x000fe40003f64270 */
[----:B-----5:R-:W-:Y:S02]  /*35c0*/  FSEL R45, R48, -INF , P4 ;  /* 0xff800000302d7808 */ /* 0x020fe40002000000 */
[----:B------:R-:W-:Y:S01]  /*35d0*/  FMNMX.FTZ R74, R41, R74, !PT ;  /* 0x0000004a294a7209 */ /* 0x000fe20007810000 */
[----:B------:R-:W-:Y:S01]  /*35e0*/  MUFU.TANH R7, R7 ;  /* 0x0000000700077308 */ /* 0x000fe20000002400 */
[----:B------:R-:W-:Y:S01]  /*35f0*/  ISETP.GT.AND P4, PT, R70, 0x78, PT ;  /* 0x000000784600780c */ /* 0x000fe20003f84270 */
[----:B0-----:R-:W-:Y:S01]  /*3600*/  FMUL.FTZ R24, R0, R33 ;  /* 0x0000002100187220 */ /* 0x001fe20000410000 */
[----:B------:R-:W-:-:S02]  /*3610*/  FSEL R49, R49, -INF , P3 ;  /* 0xff80000031317808 */ /* 0x000fc40001800000 */
[----:B------:R-:W-:Y:S02]  /*3620*/  FMNMX.FTZ R74, R45, R74, !PT ;  /* 0x0000004a2d4a7209 */ /* 0x000fe40007810000 */
[----:B------:R-:W-:Y:S01]  /*3630*/  ISETP.GT.AND P3, PT, R70, 0x79, PT ;  /* 0x000000794600780c */ /* 0x000fe20003f64270 */
[----:B------:R0:W5:Y:S01]  /*3640*/  MUFU.TANH R77, R24 ;  /* 0x00000018004d7308 */ /* 0x0001620000002400 */
[----:B------:R-:W-:Y:S02]  /*3650*/  FSEL R33, R52, -INF , P4 ;  /* 0xff80000034217808 */ /* 0x000fe40002000000 */
[----:B------:R-:W-:Y:S02]  /*3660*/  FMNMX.FTZ R74, R49, R74, !PT ;  /* 0x0000004a314a7209 */ /* 0x000fe40007810000 */
[----:B------:R-:W-:Y:S02]  /*3670*/  ISETP.GT.AND P4, PT, R70, 0x80, PT ;  /* 0x000000804600780c */ /* 0x000fe40003f84270 */
[----:B------:R-:W-:Y:S01]  /*3680*/  FSEL R65, R69, -INF , P3 ;  /* 0xff80000045417808 */ /* 0x000fe20001800000 */
[----:B------:R-:W-:Y:S01]  /*3690*/  MUFU.TANH R9, R9 ;  /* 0x0000000900097308 */ /* 0x000fe20000002400 */
[----:B------:R-:W-:Y:S01]  /*36a0*/  FMNMX.FTZ R74, R33, R74, !PT ;  /* 0x0000004a214a7209 */ /* 0x000fe20007810000 */
[----:B0-----:R-:W-:Y:S01]  /*36b0*/  FMUL.FTZ R24, R0, R37 ;  /* 0x0000002500187220 */ /* 0x001fe20000410000 */
[----:B------:R-:W-:-:S02]  /*36c0*/  ISETP.GT.AND P3, PT, R70, 0x81, PT ;  /* 0x000000814600780c */ /* 0x000fc40003f64270 */
[----:B------:R-:W-:Y:S02]  /*36d0*/  FSEL R67, R71, -INF , P4 ;  /* 0xff80000047437808 */ /* 0x000fe40002000000 */
[----:B------:R-:W-:Y:S01]  /*36e0*/  FMNMX.FTZ R74, R65, R74, !PT ;  /* 0x0000004a414a7209 */ /* 0x000fe20007810000 */
[----:B------:R0:W3:Y:S01]  /*36f0*/  MUFU.TANH R79, R24 ;  /* 0x00000018004f7308 */ /* 0x0000e20000002400 */
[C---:B------:R-:W-:Y:S02]  /*3700*/  ISETP.GT.AND P4, PT, R70.reuse, 0x88, PT ;  /* 0x000000884600780c */ /* 0x040fe40003f84270 */
[----:B-1----:R-:W-:Y:S02]  /*3710*/  FSEL R69, R73, -INF , P3 ;  /* 0xff80000049457808 */ /* 0x002fe40001800000 */
[----:B------:R-:W-:Y:S02]  /*3720*/  FMNMX.FTZ R74, R67, R74, !PT ;  /* 0x0000004a434a7209 */ /* 0x000fe40007810000 */
[----:B------:R-:W-:Y:S01]  /*3730*/  ISETP.GT.AND P3, PT, R70, 0x89, PT ;  /* 0x000000894600780c */ /* 0x000fe20003f64270 */
[----:B------:R-:W-:Y:S01]  /*3740*/  MUFU.TANH R147, R39 ;  /* 0x0000002700937308 */ /* 0x000fe20000002400 */
[----:B--2---:R-:W-:Y:S01]  /*3750*/  FSEL R37, R28, -INF , P4 ;  /* 0xff8000001c257808 */ /* 0x004fe20002000000 */
[----:B0-----:R-:W-:Y:S01]  /*3760*/  FMUL.FTZ R24, R0, R47 ;  /* 0x0000002f00187220 */ /* 0x001fe20000410000 */
[----:B------:R-:W-:-:S02]  /*3770*/  FMNMX.FTZ R74, R69, R74, !PT ;  /* 0x0000004a454a7209 */ /* 0x000fc40007810000 */
[----:B------:R-:W-:Y:S02]  /*3780*/  ISETP.GT.AND P4, PT, R70, 0x90, PT ;  /* 0x000000904600780c */ /* 0x000fe40003f84270 */
[----:B----4-:R-:W-:Y:S01]  /*3790*/  FSEL R71, R44, -INF , P3 ;  /* 0xff8000002c477808 */ /* 0x010fe20001800000 */
[----:B------:R-:W0:Y:S01]  /*37a0*/  MUFU.TANH R8, R8 ;  /* 0x0000000800087308 */ /* 0x000e220000002400 */
[----:B------:R-:W-:Y:S02]  /*37b0*/  FMNMX.FTZ R74, R37, R74, !PT ;  /* 0x0000004a254a7209 */ /* 0x000fe40007810000 */
[----:B------:R-:W-:Y:S02]  /*37c0*/  ISETP.GT.AND P3, PT, R70, 0x91, PT ;  /* 0x000000914600780c */ /* 0x000fe40003f64270 */
[----:B------:R-:W-:Y:S02]  /*37d0*/  FSEL R73, R32, -INF , P4 ;  /* 0xff80000020497808 */ /* 0x000fe40002000000 */
[----:B------:R-:W-:Y:S01]  /*37e0*/  FMNMX.FTZ R74, R71, R74, !PT ;  /* 0x0000004a474a7209 */ /* 0x000fe20007810000 */
[----:B------:R-:W1:Y:S01]  /*37f0*/  MUFU.TANH R10, R10 ;  /* 0x0000000a000a7308 */ /* 0x000e620000002400 */
[----:B------:R-:W-:-:S02]  /*3800*/  ISETP.GT.AND P4, PT, R70, 0x98, PT ;  /* 0x000000984600780c */ /* 0x000fc40003f84270 */
[----:B-----5:R-:W-:Y:S02]  /*3810*/  FSEL R77, R77, -INF , P3 ;  /* 0xff8000004d4d7808 */ /* 0x020fe40001800000 */
[----:B------:R-:W-:Y:S02]  /*3820*/  FMNMX.FTZ R74, R73, R74, !PT ;  /* 0x0000004a494a7209 */ /* 0x000fe40007810000 */
[----:B------:R-:W-:Y:S01]  /*3830*/  ISETP.GT.AND P3, PT, R70, 0x99, PT ;  /* 0x000000994600780c */ /* 0x000fe20003f64270 */
[----:B------:R-:W-:Y:S01]  /*3840*/  MUFU.TANH R48, R55 ;  /* 0x0000003700307308 */ /* 0x000fe20000002400 */
[----:B------:R-:W-:Y:S02]  /*3850*/  FSEL R47, R36, -INF , P4 ;  /* 0xff800000242f7808 */ /* 0x000fe40002000000 */
[----:B------:R-:W-:Y:S02]  /*3860*/  FMNMX.FTZ R74, R77, R74, !PT ;  /* 0x0000004a4d4a7209 */ /* 0x000fe40007810000 */
[----:B---3--:R-:W-:-:S02]  /*3870*/  FSEL R79, R79, -INF , P3 ;  /* 0xff8000004f4f7808 */ /* 0x008fc40001800000 */
[----:B------:R-:W-:Y:S01]  /*3880*/  FMNMX.FTZ R74, R47, R74, !PT ;  /* 0x0000004a2f4a7209 */ /* 0x000fe20007810000 */
[----:B------:R2:W-:Y:S01]  /*3890*/  MUFU.TANH R36, R24 ;  /* 0x0000001800247308 */ /* 0x0005e20000002400 */
[----:B------:R-:W-:Y:S01]  /*38a0*/  IADD3 R35, R35, -UR14, R66 ;  /* 0x8000000e23237c10 */ /* 0x000fe2000fffe042 */
[----:B------:R-:W-:Y:S01]  /*38b0*/  @UP0 ULDC UR14, c[0x0][0x450] ;  /* 0x00011400000e0ab9 */ /* 0x000fe20000000800 */
[----:B------:R-:W-:Y:S01]  /*38c0*/  FMNMX.FTZ R74, R79, R74, !PT ;  /* 0x0000004a4f4a7209 */ /* 0x000fe20007810000 */
[----:B------:R-:W-:Y:S01]  /*38d0*/  @UP0 USHF.R.U32.HI UR10, URZ, UR14, UR7 ;  /* 0x0000000e3f0a0299 */ /* 0x000fe20008011607 */
[----:B------:R-:W-:-:S03]  /*38e0*/  VIMNMX R64, R64, R35, PT ;  /* 0x0000002340407248 */ /* 0x000fc60003fe0100 */
[----:B------:R-:W2:Y:S01]  /*38f0*/  SHFL.BFLY PT, R89, R74, 0x2, 0x1f ;  /* 0x0c401f004a597f89 */ /* 0x000ea200000e0000 */
[C---:B------:R-:W-:Y:S01]  /*3900*/  ISETP.GT.AND P4, PT, R64.reuse, 0x1, PT ;  /* 0x000000014000780c */ /* 0x040fe20003f84270 */
[----:B------:R-:W3:Y:S01]  /*3910*/  MUFU.TANH R11, R11 ;  /* 0x0000000b000b7308 */ /* 0x000ee20000002400 */
[C---:B------:R-:W-:Y:S01]  /*3920*/  ISETP.GT.AND P5, PT, R64.reuse, 0x8, PT ;  /* 0x000000084000780c */ /* 0x040fe20003fa4270 */
[----:B------:R-:W-:Y:S01]  /*3930*/  UIADD3 UR6, UR11, UR10, URZ ;  /* 0x0000000a0b067290 */ /* 0x000fe2000fffe03f */
[----:B------:R-:W-:Y:S02]  /*3940*/  FSEL R3, R3, -INF , P4 ;  /* 0xff80000003037808 */ /* 0x000fe40002000000 */
[----:B------:R-:W-:Y:S01]  /*3950*/  FSEL R5, R5, -INF , P5 ;  /* 0xff80000005057808 */ /* 0x000fe20002800000 */
[----:B------:R-:W-:Y:S01]  /*3960*/  UIMAD.WIDE UR6, UR6, 0x66666667, URZ ;  /* 0x66666667060678a5 */ /* 0x000fe2000f8e023f */
[----:B------:R-:W-:Y:S01]  /*3970*/  ISETP.GT.AND P4, PT, R64, 0x10, PT ;  /* 0x000000104000780c */ /* 0x000fe20003f84270 */
[----:B------:R-:W4:Y:S02]  /*3980*/  MUFU.TANH R13, R13 ;  /* 0x0000000d000d7308 */ /* 0x000f240000002400 */
[----:B------:R-:W-:Y:S01]  /*3990*/  USHF.R.U32.HI UR6, URZ, 0x1f, UR7 ;  /* 0x0000001f3f067899 */ /* 0x000fe20008011607 */
[----:B------:R-:W-:-:S02]  /*39a0*/  FSEL R7, R7, -INF , P4 ;  /* 0xff80000007077808 */ /* 0x000fc40002000000 */
[----:B------:R-:W-:Y:S01]  /*39b0*/  ISETP.GT.AND P4, PT, R64, 0x18, PT ;  /* 0x000000184000780c */ /* 0x000fe20003f84270 */
[----:B------:R-:W-:Y:S02]  /*39c0*/  ULEA.HI.SX32 UR6, UR7, UR6, 0x1a ;  /* 0x0000000607067291 */ /* 0x000fe4000f8fd23f */
[----:B------:R5:W-:Y:S02]  /*39d0*/  MUFU.TANH R44, R51 ;  /* 0x00000033002c7308 */ /* 0x000be40000002400 */
[----:B------:R-:W-:Y:S01]  /*39e0*/  UISETP.LT.AND UP1, UPT, URZ, UR6, UPT ;  /* 0x000000063f00728c */ /* 0x000fe2000bf21270 */
[----:B--2---:R-:W-:-:S03]  /*39f0*/  FMNMX.FTZ R24, R74, R89, !PT ;  /* 0x000000594a187209 */ /* 0x004fc60007810000 */
[----:B------:R-:W-:Y:S02]  /*3a00*/  USEL UR49, URZ, UR6, !UP1 ;  /* 0x000000063f317287 */ /* 0x000fe4000c800000 */
[----:B------:R-:W2:Y:S01]  /*3a10*/  MUFU.TANH R12, R12 ;  /* 0x0000000c000c7308 */ /* 0x000ea20000002400 */
[----:B------:R-:W0:Y:S01]  /*3a20*/  SHFL.BFLY PT, R89, R24, 0x1, 0x1f ;  /* 0x0c201f0018597f89 */ /* 0x000e2200000e0000 */
[----:B------:R-:W-:-:S06]  /*3a30*/  UISETP.GE.AND UP1, UPT, UR52, UR49, UPT ;  /* 0x000000313400728c */ /* 0x000fcc000bf26270 */
[----:B------:R-:W2:Y:S08]  /*3a40*/  MUFU.TANH R15, R15 ;  /* 0x0000000f000f7308 */ /* 0x000eb00000002400 */
[----:B------:R1:W-:Y:S08]  /*3a50*/  MUFU.TANH R141, R31 ;  /* 0x0000001f008d7308 */ /* 0x0003f00000002400 */
[----:B------:R-:W2:Y:S01]  /*3a60*/  MUFU.TANH R14, R14 ;  /* 0x0000000e000e7308 */ /* 0x000ea20000002400 */
[----:B0-----:R-:W-:-:S04]  /*3a70*/  FMNMX.FTZ R89, R24, R89, !PT ;  /* 0x0000005918597209 */ /* 0x001fc80007810000 */
[C---:B------:R-:W-:Y:S01]  /*3a80*/  FSETP.NEU.FTZ.AND P3, PT, R89.reuse, -INF , PT ;  /* 0xff8000005900780b */ /* 0x040fe20003f7d000 */
[----:B------:R-:W-:-:S02]  /*3a90*/  FFMA.FTZ R24, R89, R88, -8 ;  /* 0xc100000059187423 */ /* 0x000fc40000010058 */
[----:B------:R-:W0:Y:S03]  /*3aa0*/  MUFU.TANH R21, R21 ;  /* 0x0000001500157308 */ /* 0x000e260000002400 */
[----:B------:R-:W-:Y:S02]  /*3ab0*/  FSEL R24, R24, RZ, P3 ;  /* 0x000000ff18187208 */ /* 0x000fe40001800000 */
[----:B------:R-:W-:-:S03]  /*3ac0*/  ISETP.GT.AND P3, PT, R64, RZ, PT ;  /* 0x000000ff4000720c */ /* 0x000fc60003f64270 */
[----:B------:R-:W0:Y:S01]  /*3ad0*/  MUFU.TANH R20, R20 ;  /* 0x0000001400147308 */ /* 0x000e220000002400 */
[----:B-----5:R-:W-:-:S01]  /*3ae0*/  FFMA.FTZ R51, R107, R88, -R24 ;  /* 0x000000586b337223 */ /* 0x020fc20000010818 */
[----:B------:R-:W-:Y:S01]  /*3af0*/  FSEL R39, R4, -INF , P3 ;  /* 0xff80000004277808 */ /* 0x000fe20001800000 */
[----:B-1----:R-:W-:-:S01]  /*3b00*/  FFMA.FTZ R31, R113, R88, -R24 ;  /* 0x00000058711f7223 */ /* 0x002fc20000010818 */
[----:B------:R-:W-:Y:S01]  /*3b10*/  ISETP.GT.AND P3, PT, R64, 0x9, PT ;  /* 0x000000094000780c */ /* 0x000fe20003f64270 */
[----:B------:R-:W-:-:S01]  /*3b20*/  FFMA.FTZ R28, R115, R88, -R24 ;  /* 0x00000058731c7223 */ /* 0x000fc20000010818 */
[----:B------:R-:W-:Y:S01]  /*3b30*/  FMNMX.FTZ R32, R39, R3, !PT ;  /* 0x0000000327207209 */ /* 0x000fe20007810000 */
[----:B------:R-:W-:-:S01]  /*3b40*/  FFMA.FTZ R119, R119, R88, -R24 ;  /* 0x0000005877777223 */ /* 0x000fc20000010818 */
[----:B------:R-:W-:Y:S01]  /*3b50*/  FSEL R55, R6, -INF , P3 ;  /* 0xff80000006377808 */ /* 0x000fe20001800000 */
[----:B------:R-:W-:-:S01]  /*3b60*/  FFMA.FTZ R6, R105, R88, -R24 ;  /* 0x0000005869067223 */ /* 0x000fc20000010818 */
[----:B------:R-:W-:Y:S01]  /*3b70*/  FMNMX.FTZ R32, R5, R32, !PT ;  /* 0x0000002005207209 */ /* 0x000fe20007810000 */
[----:B------:R-:W1:Y:S01]  /*3b80*/  MUFU.TANH R72, R72 ;  /* 0x0000004800487308 */ /* 0x000e620000002400 */
[C---:B------:R-:W-:Y:S01]  /*3b90*/  ISETP.GT.AND P3, PT, R64.reuse, 0x11, PT ;  /* 0x000000114000780c */ /* 0x040fe20003f64270 */
[--C-:B------:R-:W-:Y:S01]  /*3ba0*/  FFMA.FTZ R121, R121, R88, -R24.reuse ;  /* 0x0000005879797223 */ /* 0x100fe20000010818 */
[----:B------:R-:W-:Y:S01]  /*3bb0*/  FMNMX.FTZ R32, R55, R32, !PT ;  /* 0x0000002037207209 */ /* 0x000fe20007810000 */
[-CC-:B------:R-:W-:Y:S01]  /*3bc0*/  FFMA.FTZ R53, R53, R88.reuse, -R24.reuse ;  /* 0x0000005835357223 */ /* 0x180fe20000010818 */
[----:B------:R-:W-:Y:S01]  /*3bd0*/  FSEL R105, R9, -INF , P3 ;  /* 0xff80000009697808 */ /* 0x000fe20001800000 */
[--C-:B------:R-:W-:Y:S01]  /*3be0*/  FFMA.FTZ R9, R111, R88, -R24.reuse ;  /* 0x000000586f097223 */ /* 0x100fe20000010818 */
[----:B------:R-:W-:Y:S01]  /*3bf0*/  FMNMX.FTZ R32, R7, R32, !PT ;  /* 0x0000002007207209 */ /* 0x000fe20007810000 */
[----:B------:R5:W-:Y:S01]  /*3c00*/  MUFU.TANH R70, R27 ;  /* 0x0000001b00467308 */ /* 0x000be20000002400 */
[----:B------:R-:W-:Y:S01]  /*3c10*/  ISETP.GT.AND P3, PT, R64, 0x19, PT ;  /* 0x000000194000780c */ /* 0x000fe20003f64270 */
[-CC-:B------:R-:W-:Y:S01]  /*3c20*/  FFMA.FTZ R25, R25, R88.reuse, -R24.reuse ;  /* 0x0000005819197223 */ /* 0x180fe20000010818 */
[----:B------:R-:W-:Y:S01]  /*3c30*/  FSEL R107, R8, -INF , P4 ;  /* 0xff800000086b7808 */ /* 0x000fe20002000000 */
[--C-:B------:R-:W-:Y:S01]  /*3c40*/  FFMA.FTZ R8, R109, R88, -R24.reuse ;  /* 0x000000586d087223 */ /* 0x100fe20000010818 */
[----:B------:R-:W-:Y:S01]  /*3c50*/  FMNMX.FTZ R32, R105, R32, !PT ;  /* 0x0000002069207209 */ /* 0x000fe20007810000 */
[-CC-:B------:R-:W-:Y:S01]  /*3c60*/  FFMA.FTZ R29, R29, R88.reuse, -R24.reuse ;  /* 0x000000581d1d7223 */ /* 0x180fe20000010818 */
[----:B------:R-:W-:Y:S01]  /*3c70*/  ISETP.GT.AND P4, PT, R64, 0x20, PT ;  /* 0x000000204000780c */ /* 0x000fe20003f84270 */
[----:B------:R-:W-:Y:S01]  /*3c80*/  MUFU.TANH R58, R58 ;  /* 0x0000003a003a7308 */ /* 0x000fe20000002400 */
[----:B------:R-:W-:Y:S01]  /*3c90*/  FSEL R111, R10, -INF , P3 ;  /* 0xff8000000a6f7808 */ /* 0x000fe20001800000 */
[--C-:B-----5:R-:W-:Y:S01]  /*3ca0*/  FFMA.FTZ R27, R117, R88, -R24.reuse ;  /* 0x00000058751b7223 */ /* 0x120fe20000010818 */
[----:B------:R-:W-:Y:S01]  /*3cb0*/  FMNMX.FTZ R32, R107, R32, !PT ;  /* 0x000000206b207209 */ /* 0x000fe20007810000 */
[-CC-:B------:R-:W-:Y:S01]  /*3cc0*/  FFMA.FTZ R10, R101, R88.reuse, -R24.reuse ;  /* 0x00000058650a7223 */ /* 0x180fe20000010818 */
[C---:B------:R-:W-:Y:S01]  /*3cd0*/  ISETP.GT.AND P3, PT, R64.reuse, 0x21, PT ;  /* 0x000000214000780c */ /* 0x040fe20003f64270 */
[-CC-:B------:R-:W-:Y:S01]  /*3ce0*/  FFMA.FTZ R33, R33, R88.reuse, -R24.reuse ;  /* 0x0000005821217223 */ /* 0x180fe20000010818 */
[----:B---3--:R-:W-:Y:S01]  /*3cf0*/  FSEL R113, R11, -INF , P4 ;  /* 0xff8000000b717808 */ /* 0x008fe20002000000 */
[--C-:B------:R-:W-:Y:S01]  /*3d00*/  FFMA.FTZ R11, R103, R88, -R24.reuse ;  /* 0x00000058670b7223 */ /* 0x100fe20000010818 */
[----:B------:R-:W-:Y:S01]  /*3d10*/  FMNMX.FTZ R32, R111, R32, !PT ;  /* 0x000000206f207209 */ /* 0x000fe20007810000 */
[----:B------:R-:W3:Y:S01]  /*3d20*/  MUFU.TANH R57, R57 ;  /* 0x0000003900397308 */ /* 0x000ee20000002400 */
[C---:B------:R-:W-:Y:S01]  /*3d30*/  ISETP.GT.AND P4, PT, R64.reuse, 0x28, PT ;  /* 0x000000284000780c */ /* 0x040fe20003f84270 */
[-CC-:B------:R-:W-:Y:S01]  /*3d40*/  FFMA.FTZ R37, R37, R88.reuse, -R24.reuse ;  /* 0x0000005825257223 */ /* 0x180fe20000010818 */
[----:B----4-:R-:W-:Y:S01]  /*3d50*/  FSEL R109, R13, -INF , P3 ;  /* 0xff8000000d6d7808 */ /* 0x010fe20001800000 */
[--C-:B------:R-:W-:Y:S01]  /*3d60*/  FFMA.FTZ R13, R99, R88, -R24.reuse ;  /* 0x00000058630d7223 */ /* 0x100fe20000010818 */
[----:B------:R-:W-:Y:S01]  /*3d70*/  FMNMX.FTZ R32, R113, R32, !PT ;  /* 0x0000002071207209 */ /* 0x000fe20007810000 */
[-CC-:B------:R-:W-:Y:S01]  /*3d80*/  FFMA.FTZ R77, R77, R88.reuse, -R24.reuse ;  /* 0x000000584d4d7223 */ /* 0x180fe20000010818 */
[----:B------:R-:W-:Y:S01]  /*3d90*/  ISETP.GT.AND P3, PT, R64, 0x29, PT ;  /* 0x000000294000780c */ /* 0x000fe20003f64270 */
[----:B------:R-:W-:Y:S01]  /*3da0*/  MUFU.TANH R56, R56 ;  /* 0x0000003800387308 */ /* 0x000fe20000002400 */
[----:B--2---:R-:W-:Y:S01]  /*3db0*/  FSEL R115, R12, -INF , P4 ;  /* 0xff8000000c737808 */ /* 0x004fe20002000000 */
[--C-:B------:R-:W-:Y:S01]  /*3dc0*/  FFMA.FTZ R12, R97, R88, -R24.reuse ;  /* 0x00000058610c7223 */ /* 0x100fe20000010818 */
[----:B------:R-:W-:Y:S01]  /*3dd0*/  FMNMX.FTZ R32, R109, R32, !PT ;  /* 0x000000206d207209 */ /* 0x000fe20007810000 */
[----:B------:R-:W-:Y:S01]  /*3de0*/  FFMA.FTZ R47, R47, R88, -R24 ;  /* 0x000000582f2f7223 */ /* 0x000fe20000010818 */
[----:B------:R-:W-:-:S02]  /*3df0*/  ISETP.GT.AND P4, PT, R64, 0x30, PT ;  /* 0x000000304000780c */ /* 0x000fc40003f84270 */
[----:B------:R-:W-:Y:S01]  /*3e00*/  FSEL R103, R15, -INF , P3 ;  /* 0xff8000000f677808 */ /* 0x000fe20001800000 */
[----:B------:R2:W-:Y:S01]  /*3e10*/  MUFU.EX2 R35, R119 ;  /* 0x0000007700237308 */ /* 0x0005e20000000800 */
[----:B------:R-:W-:Y:S01]  /*3e20*/  FMNMX.FTZ R32, R115, R32, !PT ;  /* 0x0000002073207209 */ /* 0x000fe20007810000 */
[-CC-:B------:R-:W-:Y:S01]  /*3e30*/  FFMA.FTZ R15, R95, R88.reuse, -R24.reuse ;  /* 0x000000585f0f7223 */ /* 0x180fe20000010818 */
[----:B------:R-:W-:Y:S02]  /*3e40*/  ISETP.GT.AND P3, PT, R64, 0x31, PT ;  /* 0x000000314000780c */ /* 0x000fe40003f64270 */
[----:B------:R-:W-:Y:S01]  /*3e50*/  FSEL R117, R14, -INF , P4 ;  /* 0xff8000000e757808 */ /* 0x000fe20002000000 */
[----:B------:R-:W-:-:S01]  /*3e60*/  FFMA.FTZ R14, R93, R88, -R24 ;  /* 0x000000585d0e7223 */ /* 0x000fc20000010818 */
[----:B------:R-:W-:Y:S01]  /*3e70*/  FMNMX.FTZ R32, R103, R32, !PT ;  /* 0x0000002067207209 */ /* 0x000fe20007810000 */
[----:B------:R-:W4:Y:S01]  /*3e80*/  MUFU.TANH R59, R59 ;  /* 0x0000003b003b7308 */ /* 0x000f220000002400 */
[----:B------:R-:W-:-:S02]  /*3e90*/  ISETP.GT.AND P4, PT, R64, 0x38, PT ;  /* 0x000000384000780c */ /* 0x000fc40003f84270 */
[----:B0-----:R-:W-:Y:S01]  /*3ea0*/  FSEL R101, R21, -INF , P3 ;  /* 0xff80000015657808 */ /* 0x001fe20001800000 */
[----:B------:R-:W-:-:S01]  /*3eb0*/  FFMA.FTZ R21, R91, R88, -R24 ;  /* 0x000000585b157223 */ /* 0x000fc20000010818 */
[----:B------:R-:W-:Y:S02]  /*3ec0*/  FMNMX.FTZ R32, R117, R32, !PT ;  /* 0x0000002075207209 */ /* 0x000fe40007810000 */
[----:B------:R-:W-:Y:S01]  /*3ed0*/  ISETP.GT.AND P3, PT, R64, 0x39, PT ;  /* 0x000000394000780c */ /* 0x000fe20003f64270 */
[----:B------:R-:W0:Y:S01]  /*3ee0*/  MUFU.TANH R60, R60 ;  /* 0x0000003c003c7308 */ /* 0x000e220000002400 */
[----:B--2---:R-:W-:Y:S01]  /*3ef0*/  FSEL R119, R20, -INF , P4 ;  /* 0xff80000014777808 */ /* 0x004fe20002000000 */
[----:B------:R-:W-:Y:S01]  /*3f00*/  FFMA.FTZ R20, R87, R88, -R24 ;  /* 0x0000005857147223 */ /* 0x000fe20000010818 */
[----:B------:R-:W-:Y:S02]  /*3f10*/  FMNMX.FTZ R32, R101, R32, !PT ;  /* 0x0000002065207209 */ /* 0x000fe40007810000 */
[----:B------:R-:W-:-:S02]  /*3f20*/  ISETP.GT.AND P4, PT, R64, 0x40, PT ;  /* 0x000000404000780c */ /* 0x000fc40003f84270 */
[----:B-1----:R-:W-:Y:S01]  /*3f30*/  FSEL R99, R72, -INF , P3 ;  /* 0xff80000048637808 */ /* 0x002fe20001800000 */
[----:B------:R1:W-:Y:S01]  /*3f40*/  MUFU.EX2 R4, R121 ;  /* 0x0000007900047308 */ /* 0x0003e20000000800 */
[----:B------:R-:W-:Y:S02]  /*3f50*/  FMNMX.FTZ R32, R119, R32, !PT ;  /* 0x0000002077207209 */ /* 0x000fe40007810000 */
[----:B------:R-:W-:Y:S02]  /*3f60*/  ISETP.GT.AND P3, PT, R64, 0x41, PT ;  /* 0x000000414000780c */ /* 0x000fe40003f64270 */
[----:B------:R-:W-:Y:S02]  /*3f70*/  FMNMX.FTZ R32, R99, R32, !PT ;  /* 0x0000002063207209 */ /* 0x000fe40007810000 */
[----:B---3--:R-:W-:Y:S01]  /*3f80*/  FSEL R97, R57, -INF , P3 ;  /* 0xff80000039617808 */ /* 0x008fe20001800000 */
[----:B------:R-:W2:Y:S01]  /*3f90*/  MUFU.TANH R61, R61 ;  /* 0x0000003d003d7308 */ /* 0x000ea20000002400 */
[----:B-1----:R-:W-:Y:S01]  /*3fa0*/  FSEL R121, R58, -INF , P4 ;  /* 0xff8000003a797808 */ /* 0x002fe20002000000 */
[----:B------:R-:W-:Y:S01]  /*3fb0*/  FFMA.FTZ R57, R85, R88, -R24 ;  /* 0x0000005855397223 */ /* 0x000fe20000010818 */
[----:B------:R-:W-:-:S02]  /*3fc0*/  ISETP.GT.AND P4, PT, R64, 0x48, PT ;  /* 0x000000484000780c */ /* 0x000fc40003f84270 */
[----:B------:R-:W-:Y:S02]  /*3fd0*/  FMNMX.FTZ R32, R121, R32, !PT ;  /* 0x0000002079207209 */ /* 0x000fe40007810000 */
[----:B------:R-:W-:Y:S01]  /*3fe0*/  ISETP.GT.AND P3, PT, R64, 0x49, PT ;  /* 0x000000494000780c */ /* 0x000fe20003f64270 */
[----:B------:R1:W-:Y:S01]  /*3ff0*/  MUFU.TANH R74, R30 ;  /* 0x0000001e004a7308 */ /* 0x0003e20000002400 */
[----:B------:R-:W-:Y:S02]  /*4000*/  FMNMX.FTZ R32, R97, R32, !PT ;  /* 0x0000002061207209 */ /* 0x000fe40007810000 */
[----:B----4-:R-:W-:Y:S01]  /*4010*/  FSEL R129, R59, -INF , P3 ;  /* 0xff8000003b817808 */ /* 0x010fe20001800000 */
[----:B------:R-:W-:-:S01]  /*4020*/  FFMA.FTZ R59, R81, R88, -R24 ;  /* 0x00000058513b7223 */ /* 0x000fc20000010818 */
[----:B------:R-:W-:-:S03]  /*4030*/  ISETP.GT.AND P3, PT, R64, 0x51, PT ;  /* 0x000000514000780c */ /* 0x000fc60003f64270 */
[----:B------:R-:W3:Y:S01]  /*4040*/  MUFU.TANH R62, R62 ;  /* 0x0000003e003e7308 */ /* 0x000ee20000002400 */
[----:B-1----:R-:W-:-:S01]  /*4050*/  FFMA.FTZ R30, R123, R88, -R24 ;  /* 0x000000587b1e7223 */ /* 0x002fc20000010818 */
[----:B------:R-:W-:Y:S02]  /*4060*/  FSEL R123, R56, -INF , P4 ;  /* 0xff800000387b7808 */ /* 0x000fe40002000000 */
[----:B------:R-:W-:Y:S02]  /*4070*/  ISETP.GT.AND P4, PT, R64, 0x50, PT ;  /* 0x000000504000780c */ /* 0x000fe40003f84270 */
[----:B------:R-:W-:Y:S02]  /*4080*/  FMNMX.FTZ R32, R123, R32, !PT ;  /* 0x000000207b207209 */ /* 0x000fe40007810000 */
[----:B------:R-:W1:Y:S01]  /*4090*/  MUFU.TANH R63, R63 ;  /* 0x0000003f003f7308 */ /* 0x000e620000002400 */
[----:B0-----:R-:W-:Y:S02]  /*40a0*/  FSEL R131, R60, -INF , P4 ;  /* 0xff8000003c837808 */ /* 0x001fe40002000000 */
[----:B------:R-:W-:-:S02]  /*40b0*/  FMNMX.FTZ R32, R129, R32, !PT ;  /* 0x0000002081207209 */ /* 0x000fc40007810000 */
[C---:B------:R-:W-:Y:S02]  /*40c0*/  ISETP.GT.AND P4, PT, R64.reuse, 0x58, PT ;  /* 0x000000584000780c */ /* 0x040fe40003f84270 */
[----:B--2---:R-:W-:Y:S01]  /*40d0*/  FSEL R133, R61, -INF , P3 ;  /* 0xff8000003d857808 */ /* 0x004fe20001800000 */
[----:B------:R-:W0:Y:S01]  /*40e0*/  MUFU.TANH R40, R40 ;  /* 0x0000002800287308 */ /* 0x000e220000002400 */
[----:B------:R-:W-:Y:S02]  /*40f0*/  FMNMX.FTZ R32, R131, R32, !PT ;  /* 0x0000002083207209 */ /* 0x000fe40007810000 */
[----:B------:R-:W-:Y:S02]  /*4100*/  ISETP.GT.AND P3, PT, R64, 0x59, PT ;  /* 0x000000594000780c */ /* 0x000fe40003f64270 */
[----:B---3--:R-:W-:Y:S02]  /*4110*/  FSEL R135, R62, -INF , P4 ;  /* 0xff8000003e877808 */ /* 0x008fe40002000000 */
[----:B------:R-:W-:Y:S01]  /*4120*/  FMNMX.FTZ R32, R133, R32, !PT ;  /* 0x0000002085207209 */ /* 0x000fe20007810000 */
[----:B------:R-:W2:Y:S01]  /*4130*/  MUFU.TANH R42, R42 ;  /* 0x0000002a002a7308 */ /* 0x000ea20000002400 */
[----:B------:R-:W-:-:S02]  /*4140*/  ISETP.GT.AND P4, PT, R64, 0x60, PT ;  /* 0x000000604000780c */ /* 0x000fc40003f84270 */
[----:B-1----:R-:W-:Y:S02]  /*4150*/  FSEL R137, R63, -INF , P3 ;  /* 0xff8000003f897808 */ /* 0x002fe40001800000 */
[----:B------:R-:W-:Y:S02]  /*4160*/  FMNMX.FTZ R32, R135, R32, !PT ;  /* 0x0000002087207209 */ /* 0x000fe40007810000 */
[----:B------:R-:W-:Y:S01]  /*4170*/  ISETP.GT.AND P3, PT, R64, 0x61, PT ;  /* 0x000000614000780c */ /* 0x000fe20003f64270 */
[----:B------:R-:W1:Y:S01]  /*4180*/  MUFU.TANH R46, R46 ;  /* 0x0000002e002e7308 */ /* 0x000e620000002400 */
[----:B0-----:R-:W-:Y:S01]  /*4190*/  FSEL R139, R40, -INF , P4 ;  /* 0xff800000288b7808 */ /* 0x001fe20002000000 */
[----:B------:R-:W-:Y:S01]  /*41a0*/  FFMA.FTZ R40, R43, R88, -R24 ;  /* 0x000000582b287223 */ /* 0x000fe20000010818 */
[----:B------:R-:W-:Y:S02]  /*41b0*/  FMNMX.FTZ R32, R137, R32, !PT ;  /* 0x0000002089207209 */ /* 0x000fe40007810000 */
[----:B------:R-:W-:-:S02]  /*41c0*/  ISETP.GT.AND P4, PT, R64, 0x68, PT ;  /* 0x000000684000780c */ /* 0x000fc40003f84270 */
[----:B------:R-:W-:Y:S01]  /*41d0*/  FMNMX.FTZ R32, R139, R32, !PT ;  /* 0x000000208b207209 */ /* 0x000fe20007810000 */
[----:B------:R-:W0:Y:S01]  /*41e0*/  MUFU.TANH R50, R50 ;  /* 0x0000003200327308 */ /* 0x000e220000002400 */
[----:B--2---:R-:W-:Y:S01]  /*41f0*/  FSEL R61, R42, -INF , P3 ;  /* 0xff8000002a3d7808 */ /* 0x004fe20001800000 */
[--C-:B------:R-:W-:Y:S01]  /*4200*/  FFMA.FTZ R42, R65, R88, -R24.reuse ;  /* 0x00000058412a7223 */ /* 0x100fe20000010818 */
[----:B------:R-:W-:Y:S02]  /*4210*/  ISETP.GT.AND P3, PT, R64, 0x69, PT ;  /* 0x000000694000780c */ /* 0x000fe40003f64270 */
[----:B------:R-:W-:Y:S02]  /*4220*/  FMNMX.FTZ R32, R61, R32, !PT ;  /* 0x000000203d207209 */ /* 0x000fe40007810000 */
[----:B------:R-:W-:Y:S01]  /*4230*/  FSEL R63, R36, -INF , P3 ;  /* 0xff800000243f7808 */ /* 0x000fe20001800000 */
[----:B------:R-:W2:Y:S01]  /*4240*/  MUFU.TANH R54, R54 ;  /* 0x0000003600367308 */ /* 0x000ea20000002400 */
[----:B-1----:R-:W-:Y:S01]  /*4250*/  FSEL R87, R46, -INF , P4 ;  /* 0xff8000002e577808 */ /* 0x002fe20002000000 */
[-CC-:B------:R-:W-:Y:S01]  /*4260*/  FFMA.FTZ R36, R83, R88.reuse, -R24.reuse ;  /* 0x0000005853247223 */ /* 0x180fe20000010818 */
[----:B------:R-:W-:Y:S01]  /*4270*/  ISETP.GT.AND P4, PT, R64, 0x70, PT ;  /* 0x000000704000780c */ /* 0x000fe20003f84270 */
[----:B------:R-:W-:Y:S01]  /*4280*/  FFMA.FTZ R46, R71, R88, -R24 ;  /* 0x00000058472e7223 */ /* 0x000fe20000010818 */
[----:B------:R-:W-:-:S02]  /*4290*/  FMNMX.FTZ R32, R87, R32, !PT ;  /* 0x0000002057207209 */ /* 0x000fc40007810000 */
[----:B------:R-:W-:Y:S01]  /*42a0*/  ISETP.GT.AND P3, PT, R64, 0x71, PT ;  /* 0x000000714000780c */ /* 0x000fe20003f64270 */
[----:B------:R1:W3:Y:S01]  /*42b0*/  MUFU.TANH R52, R26 ;  /* 0x0000001a00347308 */ /* 0x0002e20000002400 */
[----:B0-----:R-:W-:Y:S02]  /*42c0*/  FSEL R85, R50, -INF , P4 ;  /* 0xff80000032557808 */ /* 0x001fe40002000000 */
[----:B------:R-:W-:Y:S02]  /*42d0*/  ISETP.GT.AND P4, PT, R64, 0x78, PT ;  /* 0x000000784000780c */ /* 0x000fe40003f84270 */
[----:B------:R-:W-:Y:S02]  /*42e0*/  FSEL R93, R44, -INF , P3 ;  /* 0xff8000002c5d7808 */ /* 0x000fe40001800000 */
[----:B------:R-:W-:Y:S01]  /*42f0*/  ISETP.GT.AND P3, PT, R64, 0x79, PT ;  /* 0x000000794000780c */ /* 0x000fe20003f64270 */
[----:B------:R0:W4:Y:S01]  /*4300*/  MUFU.TANH R127, R34 ;  /* 0x00000022007f7308 */ /* 0x0001220000002400 */
[----:B--2---:R-:W-:Y:S01]  /*4310*/  FSEL R83, R54, -INF , P4 ;  /* 0xff80000036537808 */ /* 0x004fe20002000000 */
[----:B-1----:R-:W-:Y:S01]  /*4320*/  FFMA.FTZ R26, R125, R88, -R24 ;  /* 0x000000587d1a7223 */ /* 0x002fe20000010818 */
[----:B------:R-:W-:-:S02]  /*4330*/  ISETP.GT.AND P4, PT, R64, 0x80, PT ;  /* 0x000000804000780c */ /* 0x000fc40003f84270 */
[----:B------:R-:W-:Y:S02]  /*4340*/  FSEL R81, R48, -INF , P3 ;  /* 0xff80000030517808 */ /* 0x000fe40001800000 */
[----:B------:R-:W-:Y:S01]  /*4350*/  ISETP.GT.AND P3, PT, R64, 0x81, PT ;  /* 0x000000814000780c */ /* 0x000fe20003f64270 */
[----:B------:R1:W2:Y:S01]  /*4360*/  MUFU.TANH R145, R38 ;  /* 0x0000002600917308 */ /* 0x0002a20000002400 */
[----:B0-----:R-:W-:Y:S02]  /*4370*/  FMNMX.FTZ R34, R63, R32, !PT ;  /* 0x000000203f227209 */ /* 0x001fe40007810000 */
[----:B---3--:R-:W-:Y:S02]  /*4380*/  FSEL R95, R52, -INF , P4 ;  /* 0xff800000345f7808 */ /* 0x008fe40002000000 */
[----:B------:R-:W-:Y:S02]  /*4390*/  FMNMX.FTZ R34, R85, R34, !PT ;  /* 0x0000002255227209 */ /* 0x000fe40007810000 */
[----:B------:R-:W-:Y:S01]  /*43a0*/  ISETP.GT.AND P4, PT, R64, 0x88, PT ;  /* 0x000000884000780c */ /* 0x000fe20003f84270 */
[----:B------:R0:W-:Y:S01]  /*43b0*/  MUFU.EX2 R32, R36 ;  /* 0x0000002400207308 */ /* 0x0001e20000000800 */
[----:B------:R-:W-:Y:S01]  /*43c0*/  FMNMX.FTZ R34, R93, R34, !PT ;  /* 0x000000225d227209 */ /* 0x000fe20007810000 */
[----:B-1----:R-:W-:Y:S01]  /*43d0*/  FFMA.FTZ R38, R75, R88, -R24 ;  /* 0x000000584b267223 */ /* 0x002fe20000010818 */
[----:B------:R-:W-:-:S02]  /*43e0*/  FSEL R75, R70, -INF , P3 ;  /* 0xff800000464b7808 */ /* 0x000fc40001800000 */
[----:B------:R-:W-:Y:S02]  /*43f0*/  FMNMX.FTZ R34, R83, R34, !PT ;  /* 0x0000002253227209 */ /* 0x000fe40007810000 */
[----:B------:R-:W-:Y:S01]  /*4400*/  ISETP.GT.AND P3, PT, R64, 0x89, PT ;  /* 0x000000894000780c */ /* 0x000fe20003f64270 */
[----:B------:R-:W-:Y:S01]  /*4410*/  MUFU.EX2 R26, R26 ;  /* 0x0000001a001a7308 */ /* 0x000fe20000000800 */
[----:B0-----:R-:W-:Y:S02]  /*4420*/  FMNMX.FTZ R36, R81, R34, !PT ;  /* 0x0000002251247209 */ /* 0x001fe40007810000 */
[----:B------:R-:W-:Y:S02]  /*4430*/  FSEL R125, R74, -INF , P4 ;  /* 0xff8000004a7d7808 */ /* 0x000fe40002000000 */
[----:B------:R-:W-:Y:S02]  /*4440*/  FMNMX.FTZ R36, R95, R36, !PT ;  /* 0x000000245f247209 */ /* 0x000fe40007810000 */
[----:B------:R-:W-:Y:S01]  /*4450*/  ISETP.GT.AND P4, PT, R64, 0x90, PT ;  /* 0x000000904000780c */ /* 0x000fe20003f84270 */
[----:B------:R0:W-:Y:S01]  /*4460*/  MUFU.EX2 R34, R38 ;  /* 0x0000002600227308 */ /* 0x0001e20000000800 */
[----:B------:R-:W-:-:S02]  /*4470*/  FMNMX.FTZ R36, R75, R36, !PT ;  /* 0x000000244b247209 */ /* 0x000fc40007810000 */
[----:B------:R-:W-:Y:S02]  /*4480*/  FSEL R141, R141, -INF , P3 ;  /* 0xff8000008d8d7808 */ /* 0x000fe40001800000 */
[----:B------:R-:W-:Y:S02]  /*4490*/  FMNMX.FTZ R36, R125, R36, !PT ;  /* 0x000000247d247209 */ /* 0x000fe40007810000 */
[C---:B------:R-:W-:Y:S01]  /*44a0*/  ISETP.GT.AND P3, PT, R64.reuse, 0x91, PT ;  /* 0x000000914000780c */ /* 0x040fe20003f64270 */
[----:B------:R-:W1:Y:S01]  /*44b0*/  MUFU.EX2 R27, R27 ;  /* 0x0000001b001b7308 */ /* 0x000e620000000800 */
[----:B----4-:R-:W-:Y:S02]  /*44c0*/  FSEL R127, R127, -INF , P4 ;  /* 0xff8000007f7f7808 */ /* 0x010fe40002000000 */
[----:B0-----:R-:W-:Y:S02]  /*44d0*/  FMNMX.FTZ R38, R141, R36, !PT ;  /* 0x000000248d267209 */ /* 0x001fe40007810000 */
[----:B------:R-:W-:-:S02]  /*44e0*/  ISETP.GT.AND P4, PT, R64, 0x98, PT ;  /* 0x000000984000780c */ /* 0x000fc40003f84270 */
[----:B------:R-:W-:Y:S01]  /*44f0*/  FSEL R143, R143, -INF , P3 ;  /* 0xff8000008f8f7808 */ /* 0x000fe20001800000 */
[----:B------:R0:W-:Y:S01]  /*4500*/  MUFU.EX2 R36, R40 ;  /* 0x0000002800247308 */ /* 0x0001e20000000800 */
[----:B------:R-:W-:Y:S02]  /*4510*/  FMNMX.FTZ R38, R127, R38, !PT ;  /* 0x000000267f267209 */ /* 0x000fe40007810000 */
[----:B------:R-:W-:Y:S02]  /*4520*/  ISETP.GT.AND P3, PT, R64, 0x99, PT ;  /* 0x000000994000780c */ /* 0x000fe40003f64270 */
[----:B--2---:R-:W-:Y:S02]  /*4530*/  FSEL R145, R145, -INF , P4 ;  /* 0xff80000091917808 */ /* 0x004fe40002000000 */
[----:B------:R-:W-:Y:S01]  /*4540*/  FMNMX.FTZ R38, R143, R38, !PT ;  /* 0x000000268f267209 */ /* 0x000fe20007810000 */
[----:B------:R-:W2:Y:S01]  /*4550*/  MUFU.EX2 R28, R28 ;  /* 0x0000001c001c7308 */ /* 0x000ea20000000800 */
[----:B------:R-:W-:Y:S01]  /*4560*/  FSEL R147, R147, -INF , P3 ;  /* 0xff80000093937808 */ /* 0x000fe20001800000 */
[--C-:B0-----:R-:W-:Y:S01]  /*4570*/  FFMA.FTZ R40, R41, R88, -R24.reuse ;  /* 0x0000005829287223 */ /* 0x101fe20000010818 */
[----:B------:R-:W-:Y:S01]  /*4580*/  FMNMX.FTZ R38, R145, R38, !PT ;  /* 0x0000002691267209 */ /* 0x000fe20007810000 */
[----:B------:R-:W-:-:S03]  /*4590*/  FFMA.FTZ R41, R49, R88, -R24 ;  /* 0x0000005831297223 */ /* 0x000fc60000010818 */
[----:B------:R-:W-:Y:S01]  /*45a0*/  FMNMX.FTZ R43, R147, R38, !PT ;  /* 0x00000026932b7209 */ /* 0x000fe20007810000 */
[----:B------:R-:W0:Y:S01]  /*45b0*/  MUFU.EX2 R31, R31 ;  /* 0x0000001f001f7308 */ /* 0x000e220000000800 */
[----:B------:R-:W-:-:S01]  /*45c0*/  FFMA.FTZ R38, R45, R88, -R24 ;  /* 0x000000582d267223 */ /* 0x000fc20000010818 */
[--C-:B------:R-:W-:Y:S02]  /*45d0*/  FFMA.FTZ R45, R73, R88, -R24.reuse ;  /* 0x00000058492d7223 */ /* 0x100fe40000010818 */
[----:B------:R-:W3:Y:S04]  /*45e0*/  SHFL.BFLY PT, R44, R43, 0x2, 0x1f ;  /* 0x0c401f002b2c7f89 */ /* 0x000ee800000e0000 */
[----:B------:R-:W4:Y:S08]  /*45f0*/  MUFU.EX2 R30, R30 ;  /* 0x0000001e001e7308 */ /* 0x000f300000000800 */
[----:B------:R-:W-:Y:S08]  /*4600*/  MUFU.EX2 R51, R51 ;  /* 0x0000003300337308 */ /* 0x000ff00000000800 */
[----:B------:R-:W-:Y:S01]  /*4610*/  MUFU.EX2 R6, R6 ;  /* 0x0000000600067308 */ /* 0x000fe20000000800 */
[----:B---3--:R-:W-:Y:S01]  /*4620*/  FMNMX.FTZ R48, R43, R44, !PT ;  /* 0x0000002c2b307209 */ /* 0x008fe20007810000 */
[-CC-:B------:R-:W-:Y:S01]  /*4630*/  FFMA.FTZ R43, R67, R88.reuse, -R24.reuse ;  /* 0x00000058432b7223 */ /* 0x180fe20000010818 */
[----:B------:R-:W-:-:S01]  /*4640*/  FFMA.FTZ R44, R69, R88, -R24 ;  /* 0x00000058452c7223 */ /* 0x000fc20000010818 */
[----:B------:R-:W-:-:S04]  /*4650*/  FFMA.FTZ R24, R79, R88, -R24 ;  /* 0x000000584f187223 */ /* 0x000fc80000010818 */
[----:B------:R-:W-:Y:S01]  /*4660*/  MUFU.EX2 R9, R9 ;  /* 0x0000000900097308 */ /* 0x000fe20000000800 */
[----:B------:R-:W3:Y:S07]  /*4670*/  SHFL.BFLY PT, R91, R48, 0x1, 0x1f ;  /* 0x0c201f00305b7f89 */ /* 0x000eee00000e0000 */
[----:B------:R-:W-:Y:S08]  /*4680*/  MUFU.EX2 R8, R8 ;  /* 0x0000000800087308 */ /* 0x000ff00000000800 */
[----:B------:R-:W-:Y:S08]  /*4690*/  MUFU.EX2 R11, R11 ;  /* 0x0000000b000b7308 */ /* 0x000ff00000000800 */
[----:B------:R-:W-:Y:S01]  /*46a0*/  MUFU.EX2 R10, R10 ;  /* 0x0000000a000a7308 */ /* 0x000fe20000000800 */
[----:B---3--:R-:W-:-:S04]  /*46b0*/  FMNMX.FTZ R91, R48, R91, !PT ;  /* 0x0000005b305b7209 */ /* 0x008fc80007810000 */
[C---:B------:R-:W-:Y:S01]  /*46c0*/  FSETP.NEU.FTZ.AND P3, PT, R91.reuse, -INF , PT ;  /* 0xff8000005b00780b */ /* 0x040fe20003f7d000 */
[----:B------:R-:W-:-:S02]  /*46d0*/  FFMA.FTZ R49, R91, R88, -8 ;  /* 0xc10000005b317423 */ /* 0x000fc40000010058 */
[----:B------:R-:W-:Y:S03]  /*46e0*/  MUFU.EX2 R13, R13 ;  /* 0x0000000d000d7308 */ /* 0x000fe60000000800 */
[----:B------:R-:W-:Y:S02]  /*46f0*/  FSEL R50, R49, RZ, P3 ;  /* 0x000000ff31327208 */ /* 0x000fe40001800000 */
[----:B------:R-:W-:-:S03]  /*4700*/  PLOP3.LUT P3, PT, PT, PT, UP1, 0x80, 0x0 ;  /* 0x000000000000781c */ /* 0x000fc60003f6f018 */
[-CC-:B------:R-:W-:Y:S01]  /*4710*/  FFMA.FTZ R39, R39, R88.reuse, -R50.reuse ;  /* 0x0000005827277223 */ /* 0x180fe20000010832 */
[----:B------:R-:W-:-:S01]  /*4720*/  FFMA.FTZ R3, R3, R88, -R50 ;  /* 0x0000005803037223 */ /* 0x000fc20000010832 */
[-CC-:B------:R-:W-:Y:S01]  /*4730*/  FFMA.FTZ R5, R5, R88.reuse, -R50.reuse ;  /* 0x0000005805057223 */ /* 0x180fe20000010832 */
[----:B------:R-:W-:-:S01]  /*4740*/  FFMA.FTZ R55, R55, R88, -R50 ;  /* 0x0000005837377223 */ /* 0x000fc20000010832 */
[-CC-:B------:R-:W-:Y:S01]  /*4750*/  FFMA.FTZ R7, R7, R88.reuse, -R50.reuse ;  /* 0x0000005807077223 */ /* 0x180fe20000010832 */
        /* <DEDUP_REMOVED lines=8> */
[----:B------:R-:W3:Y:S01]  /*47e0*/  MUFU.EX2 R39, R39 ;  /* 0x0000002700277308 */ /* 0x000ee20000000800 */
[----:B-1----:R-:W-:-:S01]  /*47f0*/  FADD.FTZ R3, R26, R27 ;  /* 0x0000001b1a037221 */ /* 0x002fc20000010000 */
[-CC-:B------:R-:W-:Y:S01]  /*4800*/  FFMA.FTZ R117, R117, R88.reuse, -R50.reuse ;  /* 0x0000005875757223 */ /* 0x180fe20000010832 */
[----:B------:R-:W-:-:S01]  /*4810*/  FFMA.FTZ R101, R101, R88, -R50 ;  /* 0x0000005865657223 */ /* 0x000fc20000010832 */
[----:B------:R-:W-:Y:S01]  /*4820*/  FFMA.FTZ R119, R119, R88, -R50 ;  /* 0x0000005877777223 */ /* 0x000fe20000010832 */
[----:B--2---:R-:W-:-:S01]  /*4830*/  FADD.FTZ R78, R28, R3 ;  /* 0x000000031c4e7221 */ /* 0x004fc20000010000 */
[-CC-:B------:R-:W-:Y:S01]  /*4840*/  FFMA.FTZ R99, R99, R88.reuse, -R50.reuse ;  /* 0x0000005863637223 */ /* 0x180fe20000010832 */
[----:B------:R-:W-:-:S01]  /*4850*/  FFMA.FTZ R121, R121, R88, -R50 ;  /* 0x0000005879797223 */ /* 0x000fc20000010832 */
[----:B------:R-:W1:Y:S01]  /*4860*/  MUFU.EX2 R5, R5 ;  /* 0x0000000500057308 */ /* 0x000e620000000800 */
[----:B0-----:R-:W-:-:S01]  /*4870*/  FADD.FTZ R49, R31, R78 ;  /* 0x0000004e1f317221 */ /* 0x001fc20000010000 */
[-CC-:B------:R-:W-:Y:S01]  /*4880*/  FFMA.FTZ R97, R97, R88.reuse, -R50.reuse ;  /* 0x0000005861617223 */ /* 0x180fe20000010832 */
[----:B------:R-:W-:-:S01]  /*4890*/  FFMA.FTZ R123, R123, R88, -R50 ;  /* 0x000000587b7b7223 */ /* 0x000fc20000010832 */
[----:B------:R-:W-:Y:S01]  /*48a0*/  FFMA.FTZ R129, R129, R88, -R50 ;  /* 0x0000005881817223 */ /* 0x000fe20000010832 */
[----:B----4-:R-:W-:-:S01]  /*48b0*/  FADD.FTZ R78, R30, R49 ;  /* 0x000000311e4e7221 */ /* 0x010fc20000010000 */
[-CC-:B------:R-:W-:Y:S01]  /*48c0*/  FFMA.FTZ R131, R131, R88.reuse, -R50.reuse ;  /* 0x0000005883837223 */ /* 0x180fe20000010832 */
[----:B------:R-:W-:-:S01]  /*48d0*/  FFMA.FTZ R133, R133, R88, -R50 ;  /* 0x0000005885857223 */ /* 0x000fc20000010832 */
[----:B------:R-:W0:Y:S01]  /*48e0*/  MUFU.EX2 R54, R55 ;  /* 0x0000003700367308 */ /* 0x000e220000000800 */
[----:B---3--:R-:W-:-:S01]  /*48f0*/  FADD.FTZ R76, R39, R52 ;  /* 0x00000034274c7221 */ /* 0x008fc20000010000 */
[----:B------:R-:W-:Y:S01]  /*4900*/  FADD.FTZ R49, R35, R78 ;  /* 0x0000004e23317221 */ /* 0x000fe20000010000 */
[----:B------:R-:W-:-:S01]  /*4910*/  FFMA.FTZ R135, R135, R88, -R50 ;  /* 0x0000005887877223 */ /* 0x000fc20000010832 */
[-CC-:B------:R-:W-:Y:S01]  /*4920*/  FFMA.FTZ R137, R137, R88.reuse, -R50.reuse ;  /* 0x0000005889897223 */ /* 0x180fe20000010832 */
[----:B------:R-:W-:-:S01]  /*4930*/  FFMA.FTZ R139, R139, R88, -R50 ;  /* 0x000000588b8b7223 */ /* 0x000fc20000010832 */
[----:B------:R-:W-:Y:S01]  /*4940*/  FADD.FTZ R78, R4, R49 ;  /* 0x00000031044e7221 */ /* 0x000fe20000010000 */
[----:B------:R-:W-:-:S01]  /*4950*/  FFMA.FTZ R61, R61, R88, -R50 ;  /* 0x000000583d3d7223 */ /* 0x000fc20000010832 */
[----:B------:R-:W2:Y:S01]  /*4960*/  MUFU.EX2 R7, R7 ;  /* 0x0000000700077308 */ /* 0x000ea20000000800 */
[----:B-1----:R-:W-:-:S01]  /*4970*/  FADD.FTZ R3, R5, R76 ;  /* 0x0000004c05037221 */ /* 0x002fc20000010000 */
[----:B------:R-:W-:Y:S01]  /*4980*/  FADD.FTZ R49, R51, R78 ;  /* 0x0000004e33317221 */ /* 0x000fe20000010000 */
[----:B------:R-:W-:-:S01]  /*4990*/  FFMA.FTZ R87, R87, R88, -R50 ;  /* 0x0000005857577223 */ /* 0x000fc20000010832 */
[-CC-:B------:R-:W-:Y:S01]  /*49a0*/  FFMA.FTZ R63, R63, R88.reuse, -R50.reuse ;  /* 0x000000583f3f7223 */ /* 0x180fe20000010832 */
[----:B------:R-:W-:-:S01]  /*49b0*/  FFMA.FTZ R85, R85, R88, -R50 ;  /* 0x0000005855557223 */ /* 0x000fc20000010832 */
[----:B------:R-:W-:Y:S01]  /*49c0*/  FADD.FTZ R78, R6, R49 ;  /* 0x00000031064e7221 */ /* 0x000fe20000010000 */
[----:B------:R-:W-:-:S01]  /*49d0*/  FFMA.FTZ R93, R93, R88, -R50 ;  /* 0x000000585d5d7223 */ /* 0x000fc20000010832 */
[----:B------:R-:W1:Y:S01]  /*49e0*/  MUFU.EX2 R56, R105 ;  /* 0x0000006900387308 */ /* 0x000e620000000800 */
[----:B0-----:R-:W-:-:S01]  /*49f0*/  FADD.FTZ R76, R54, R3 ;  /* 0x00000003364c7221 */ /* 0x001fc20000010000 */
[----:B------:R-:W-:Y:S01]  /*4a00*/  FADD.FTZ R49, R9, R78 ;  /* 0x0000004e09317221 */ /* 0x000fe20000010000 */
[----:B------:R-:W-:Y:S01]  /*4a10*/  F2FP.SATFINITE.E4M3.F32.PACK_AB_MERGE_C R55, R54, R5, RZ ;  /* 0x000000053637723e */ /* 0x000fe200048070ff */
[-CC-:B------:R-:W-:Y:S01]  /*4a20*/  FFMA.FTZ R83, R83, R88.reuse, -R50.reuse ;  /* 0x0000005853537223 */ /* 0x180fe20000010832 */
[----:B------:R-:W-:-:S01]  /*4a30*/  FFMA.FTZ R81, R81, R88, -R50 ;  /* 0x0000005851517223 */ /* 0x000fc20000010832 */
[----:B------:R-:W-:Y:S01]  /*4a40*/  FADD.FTZ R80, R8, R49 ;  /* 0x0000003108507221 */ /* 0x000fe20000010000 */
[----:B------:R-:W-:-:S01]  /*4a50*/  FFMA.FTZ R95, R95, R88, -R50 ;  /* 0x000000585f5f7223 */ /* 0x000fc20000010832 */
[----:B------:R-:W0:Y:S01]  /*4a60*/  MUFU.EX2 R107, R107 ;  /* 0x0000006b006b7308 */ /* 0x000e220000000800 */
[----:B--2---:R-:W-:-:S01]  /*4a70*/  FADD.FTZ R3, R7, R76 ;  /* 0x0000004c07037221 */ /* 0x004fc20000010000 */
[C---:B------:R-:W-:Y:S01]  /*4a80*/  FADD.FTZ R49, R11.reuse, R80 ;  /* 0x000000500b317221 */ /* 0x040fe20000010000 */
[----:B------:R-:W-:Y:S01]  /*4a90*/  F2FP.SATFINITE.E4M3.F32.PACK_AB_MERGE_C R11, R11, R8, RZ ;  /* 0x000000080b0b723e */ /* 0x000fe200048070ff */
[--C-:B------:R-:W-:Y:S01]  /*4aa0*/  FFMA.FTZ R75, R75, R88, -R50.reuse ;  /* 0x000000584b4b7223 */ /* 0x100fe20000010832 */
[----:B------:R-:W-:Y:S01]  /*4ab0*/  F2FP.SATFINITE.E4M3.F32.PACK_AB_MERGE_C R51, R51, R4, RZ ;  /* 0x000000043333723e */ /* 0x000fe200048070ff */
[----:B------:R-:W-:Y:S01]  /*4ac0*/  FADD.FTZ R80, R10, R49 ;  /* 0x000000310a507221 */ /* 0x000fe20000010000 */
[----:B------:R-:W-:-:S01]  /*4ad0*/  FFMA.FTZ R125, R125, R88, -R50 ;  /* 0x000000587d7d7223 */ /* 0x000fc20000010832 */
[----:B------:R-:W2:Y:S01]  /*4ae0*/  MUFU.EX2 R58, R111 ;  /* 0x0000006f003a7308 */ /* 0x000ea20000000800 */
[----:B-1----:R-:W-:-:S01]  /*4af0*/  FADD.FTZ R76, R56, R3 ;  /* 0x00000003384c7221 */ /* 0x002fc20000010000 */
[----:B------:R-:W-:Y:S01]  /*4b00*/  FADD.FTZ R49, R13, R80 ;  /* 0x000000500d317221 */ /* 0x000fe20000010000 */
[----:B------:R-:W-:-:S01]  /*4b10*/  FFMA.FTZ R141, R141, R88, -R50 ;  /* 0x000000588d8d7223 */ /* 0x000fc20000010832 */
[--C-:B------:R-:W-:Y:S01]  /*4b20*/  FFMA.FTZ R127, R127, R88, -R50.reuse ;  /* 0x000000587f7f7223 */ /* 0x100fe20000010832 */
[----:B------:R-:W-:Y:S01]  /*4b30*/  F2FP.SATFINITE.E4M3.F32.PACK_AB_MERGE_C R180, R9, R6, R11 ;  /* 0x0000000609b4723e */ /* 0x000fe2000480700b */
[-CC-:B------:R-:W-:Y:S01]  /*4b40*/  FFMA.FTZ R143, R143, R88.reuse, -R50.reuse ;  /* 0x000000588f8f7223 */ /* 0x180fe20000010832 */
[----:B------:R-:W-:-:S01]  /*4b50*/  FFMA.FTZ R145, R145, R88, -R50 ;  /* 0x0000005891917223 */ /* 0x000fc20000010832 */
[----:B------:R-:W1:Y:S01]  /*4b60*/  MUFU.EX2 R113, R113 ;  /* 0x0000007100717308 */ /* 0x000e620000000800 */
[----:B0-----:R-:W-:-:S01]  /*4b70*/  FADD.FTZ R3, R107, R76 ;  /* 0x0000004c6b037221 */ /* 0x001fc20000010000 */
[----:B------:R-:W-:Y:S01]  /*4b80*/  FFMA.FTZ R50, R147, R88, -R50 ;  /* 0x0000005893327223 */ /* 0x000fe20000010832 */
[----:B------:R-:W-:-:S02]  /*4b90*/  F2FP.SATFINITE.E4M3.F32.PACK_AB_MERGE_C R185, R52, R39, R55 ;  /* 0x0000002734b9723e */ /* 0x000fc40004807037 */
[----:B------:R-:W-:-:S03]  /*4ba0*/  F2FP.SATFINITE.E4M3.F32.PACK_AB_MERGE_C R186, R35, R30, R51 ;  /* 0x0000001e23ba723e */ /* 0x000fc60004807033 */
[----:B------:R-:W0:Y:S01]  /*4bb0*/  MUFU.EX2 R60, R109 ;  /* 0x0000006d003c7308 */ /* 0x000e220000000800 */
[----:B--2---:R-:W-:-:S01]  /*4bc0*/  FADD.FTZ R76, R58, R3 ;  /* 0x000000033a4c7221 */ /* 0x004fc20000010000 */
[----:B------:R-:W-:-:S04]  /*4bd0*/  F2FP.SATFINITE.E4M3.F32.PACK_AB_MERGE_C R58, R58, R107, RZ ;  /* 0x0000006b3a3a723e */ /* 0x000fc800048070ff */
[----:B------:R-:W-:Y:S02]  /*4be0*/  F2FP.SATFINITE.E4M3.F32.PACK_AB_MERGE_C R187, R56, R7, R58 ;  /* 0x0000000738bb723e */ /* 0x000fe4000480703a */
        /* <DEDUP_REMOVED lines=8> */
[----:B------:R-:W-:-:S04]  /*4c70*/  F2FP.SATFINITE.E4M3.F32.PACK_AB_MERGE_C R62, R62, R115, RZ ;  /* 0x000000733e3e723e */ /* 0x000fc800048070ff */
[----:B------:R-:W-:Y:S02]  /*4c80*/  F2FP.SATFINITE.E4M3.F32.PACK_AB_MERGE_C R181, R60, R113, R62 ;  /* 0x000000713cb5723e */ /* 0x000fe4000480703e */
        /* <DEDUP_REMOVED lines=8> */
[----:B------:R-:W-:Y:S01]  /*4d10*/  CS2R R26, SRZ ;  /* 0x00000000001a7805 */ /* 0x000fe2000001ff00 */
[----:B------:R-:W1:Y:S01]  /*4d20*/  MUFU.EX2 R66, R99 ;  /* 0x0000006300427308 */ /* 0x000e620000000800 */
[----:B0-----:R-:W-:-:S07]  /*4d30*/  FADD.FTZ R3, R119, R80 ;  /* 0x0000005077037221 */ /* 0x001fce0000010000 */
[----:B------:R-:W0:Y:S01]  /*4d40*/  MUFU.EX2 R14, R14 ;  /* 0x0000000e000e7308 */ /* 0x000e220000000800 */
[----:B--2---:R-:W-:-:S01]  /*4d50*/  FADD.FTZ R31, R15, R82 ;  /* 0x000000520f1f7221 */ /* 0x004fc20000010000 */
[----:B------:R-:W-:-:S04]  /*4d60*/  F2FP.SATFINITE.E4M3.F32.PACK_AB_MERGE_C R15, R15, R12, RZ ;  /* 0x0000000c0f0f723e */ /* 0x000fc800048070ff */
[----:B------:R-:W-:Y:S02]  /*4d70*/  F2FP.SATFINITE.E4M3.F32.PACK_AB_MERGE_C R182, R13, R10, R15 ;  /* 0x0000000a0db6723e */ /* 0x000fe4000480700f */
[----:B------:R-:W2:Y:S01]  /*4d80*/  MUFU.EX2 R121, R121 ;  /* 0x0000007900797308 */ /* 0x000ea20000000800 */
[----:B-1----:R-:W-:-:S01]  /*4d90*/  FADD.FTZ R28, R66, R3 ;  /* 0x00000003421c7221 */ /* 0x002fc20000010000 */
[----:B------:R-:W-:-:S04]  /*4da0*/  F2FP.SATFINITE.E4M3.F32.PACK_AB_MERGE_C R66, R66, R119, RZ ;  /* 0x000000774242723e */ /* 0x000fc800048070ff */
[----:B------:R-:W-:Y:S02]  /*4db0*/  F2FP.SATFINITE.E4M3.F32.PACK_AB_MERGE_C R183, R64, R117, R66 ;  /* 0x0000007540b7723e */ /* 0x000fe40004807042 */
[----:B------:R-:W-:Y:S01]  /*4dc0*/  CS2R R66, SRZ ;  /* 0x0000000000427805 */ /* 0x000fe2000001ff00 */
[----:B------:R-:W1:Y:S01]  /*4dd0*/  MUFU.EX2 R21, R21 ;  /* 0x0000001500157308 */ /* 0x000e620000000800 */
[----:B0-----:R-:W-:-:S01]  /*4de0*/  FADD.FTZ R54, R14, R31 ;  /* 0x0000001f0e367221 */ /* 0x001fc20000010000 */
[----:B------:R-:W-:Y:S02]  /*4df0*/  CS2R R64, SRZ ;  /* 0x0000000000407805 */ /* 0x000fe4000001ff00 */
[----:B------:R-:W-:-:S04]  /*4e00*/  CS2R R30, SRZ ;  /* 0x00000000001e7805 */ /* 0x000fc8000001ff00 */
[----:B------:R-:W0:Y:S01]  /*4e10*/  MUFU.EX2 R68, R97 ;  /* 0x0000006100447308 */ /* 0x000e220000000800 */
[----:B--2---:R-:W-:-:S07]  /*4e20*/  FADD.FTZ R3, R121, R28 ;  /* 0x0000001c79037221 */ /* 0x004fce0000010000 */
[----:B------:R-:W2:Y:S01]  /*4e30*/  MUFU.EX2 R20, R20 ;  /* 0x0000001400147308 */ /* 0x000ea20000000800 */
[----:B-1----:R-:W-:-:S01]  /*4e40*/  FADD.FTZ R5, R21, R54 ;  /* 0x0000003615057221 */ /* 0x002fc20000010000 */
[----:B------:R-:W-:-:S06]  /*4e50*/  CS2R R54, SRZ ;  /* 0x0000000000367805 */ /* 0x000fcc000001ff00 */
        /* <DEDUP_REMOVED lines=8> */
[----:B------:R-:W-:-:S03]  /*4ee0*/  F2FP.SATFINITE.E4M3.F32.PACK_AB_MERGE_C R57, R57, R20, RZ ;  /* 0x000000143939723e */ /* 0x000fc600048070ff */
[----:B------:R-:W-:Y:S01]  /*4ef0*/  FADD.FTZ R12, R32, R5 ;  /* 0x00000005200c7221 */ /* 0x000fe20000010000 */
[----:B------:R-:W-:Y:S02]  /*4f00*/  F2FP.SATFINITE.E4M3.F32.PACK_AB_MERGE_C R176, R21, R14, R57 ;  /* 0x0000000e15b0723e */ /* 0x000fe40004807039 */
[----:B------:R-:W-:Y:S01]  /*4f10*/  CS2R R56, SRZ ;  /* 0x0000000000387805 */ /* 0x000fe2000001ff00 */
[----:B------:R-:W0:Y:S01]  /*4f20*/  MUFU.EX2 R59, R59 ;  /* 0x0000003b003b7308 */ /* 0x000e220000000800 */
[----:B--2---:R-:W-:-:S01]  /*4f30*/  FADD.FTZ R8, R70, R3 ;  /* 0x0000000346087221 */ /* 0x004fc20000010000 */
[----:B------:R-:W-:-:S04]  /*4f40*/  F2FP.SATFINITE.E4M3.F32.PACK_AB_MERGE_C R70, R70, R123, RZ ;  /* 0x0000007b4646723e */ /* 0x000fc800048070ff */
[----:B------:R-:W-:Y:S02]  /*4f50*/  F2FP.SATFINITE.E4M3.F32.PACK_AB_MERGE_C R177, R68, R121, R70 ;  /* 0x0000007944b1723e */ /* 0x000fe40004807046 */
[----:B------:R-:W-:Y:S01]  /*4f60*/  CS2R R70, SRZ ;  /* 0x0000000000467805 */ /* 0x000fe2000001ff00 */
[----:B------:R-:W2:Y:S01]  /*4f70*/  MUFU.EX2 R72, R133 ;  /* 0x0000008500487308 */ /* 0x000ea20000000800 */
[----:B-1----:R-:W-:-:S01]  /*4f80*/  FADD.FTZ R3, R131, R8 ;  /* 0x0000000883037221 */ /* 0x002fc20000010000 */
[----:B------:R-:W-:-:S06]  /*4f90*/  CS2R R68, SRZ ;  /* 0x0000000000447805 */ /* 0x000fcc000001ff00 */
        /* <DEDUP_REMOVED lines=8> */
[C---:B0-----:R-:W-:Y:S01]  /*5020*/  F2FP.SATFINITE.E4M3.F32.PACK_AB_MERGE_C R34, R53.reuse, R34, RZ ;  /* 0x000000223522723e */ /* 0x041fe200048070ff */
[----:B------:R-:W-:-:S03]  /*5030*/  FADD.FTZ R53, R53, R20 ;  /* 0x0000001435357221 */ /* 0x000fc60000010000 */
[----:B------:R-:W-:Y:S01]  /*5040*/  F2FP.SATFINITE.E4M3.F32.PACK_AB_MERGE_C R178, R59, R32, R34 ;  /* 0x000000203bb2723e */ /* 0x000fe20004807022 */
[----:B------:R-:W-:-:S01]  /*5050*/  FADD.FTZ R12, R36, R53 ;  /* 0x00000035240c7221 */ /* 0x000fc20000010000 */
[----:B------:R-:W-:Y:S01]  /*5060*/  CS2R R58, SRZ ;  /* 0x00000000003a7805 */ /* 0x000fe2000001ff00 */
[----:B------:R-:W0:Y:S01]  /*5070*/  MUFU.EX2 R25, R25 ;  /* 0x0000001900197308 */ /* 0x000e220000000800 */
[C---:B--2---:R-:W-:Y:S01]  /*5080*/  F2FP.SATFINITE.E4M3.F32.PACK_AB_MERGE_C R135, R74.reuse, R135, RZ ;  /* 0x000000874a87723e */ /* 0x044fe200048070ff */
[----:B------:R-:W-:Y:S01]  /*5090*/  FADD.FTZ R74, R74, R3 ;  /* 0x000000034a4a7221 */ /* 0x000fe20000010000 */
[----:B------:R-:W-:Y:S02]  /*50a0*/  CS2R R52, SRZ ;  /* 0x0000000000347805 */ /* 0x000fe4000001ff00 */
[----:B------:R-:W-:Y:S02]  /*50b0*/  CS2R R34, SRZ ;  /* 0x0000000000227805 */ /* 0x000fe4000001ff00 */
[----:B------:R-:W-:-:S02]  /*50c0*/  F2FP.SATFINITE.E4M3.F32.PACK_AB_MERGE_C R179, R72, R131, R135 ;  /* 0x0000008348b3723e */ /* 0x000fc40004807087 */
[----:B------:R-:W-:Y:S01]  /*50d0*/  CS2R R72, SRZ ;  /* 0x0000000000487805 */ /* 0x000fe2000001ff00 */
[----:B------:R2:W3:Y:S01]  /*50e0*/  MUFU.EX2 R2, R61 ;  /* 0x0000003d00027308 */ /* 0x0004e20000000800 */
[----:B-1----:R-:W-:-:S07]  /*50f0*/  FADD.FTZ R3, R139, R74 ;  /* 0x0000004a8b037221 */ /* 0x002fce0000010000 */
[----:B------:R-:W1:Y:S01]  /*5100*/  MUFU.EX2 R29, R29 ;  /* 0x0000001d001d7308 */ /* 0x000e620000000800 */
[----:B0-----:R-:W-:-:S01]  /*5110*/  FADD.FTZ R12, R25, R12 ;  /* 0x0000000c190c7221 */ /* 0x001fc20000010000 */
[----:B--2---:R-:W-:-:S06]  /*5120*/  CS2R R60, SRZ ;  /* 0x00000000003c7805 */ /* 0x004fcc000001ff00 */
[----:B------:R-:W0:Y:S01]  /*5130*/  MUFU.EX2 R87, R87 ;  /* 0x0000005700577308 */ /* 0x000e220000000800 */
[----:B---3--:R-:W-:-:S07]  /*5140*/  FADD.FTZ R20, R2, R3 ;  /* 0x0000000302147221 */ /* 0x008fce0000010000 */
[----:B------:R-:W2:Y:S01]  /*5150*/  MUFU.EX2 R40, R40 ;  /* 0x0000002800287308 */ /* 0x000ea20000000800 */
[----:B-1----:R-:W-:-:S07]  /*5160*/  FADD.FTZ R3, R29, R12 ;  /* 0x0000000c1d037221 */ /* 0x002fce0000010000 */
[----:B------:R1:W3:Y:S01]  /*5170*/  MUFU.EX2 R76, R63 ;  /* 0x0000003f004c7308 */ /* 0x0002e20000000800 */
[----:B0-----:R-:W-:-:S07]  /*5180*/  FADD.FTZ R5, R87, R20 ;  /* 0x0000001457057221 */ /* 0x001fce0000010000 */
[----:B------:R-:W0:Y:S01]  /*5190*/  MUFU.EX2 R38, R38 ;  /* 0x0000002600267308 */ /* 0x000e220000000800 */
[----:B--2---:R-:W-:-:S01]  /*51a0*/  FADD.FTZ R3, R40, R3 ;  /* 0x0000000328037221 */ /* 0x004fc20000010000 */
[----:B------:R-:W-:Y:S02]  /*51b0*/  F2FP.SATFINITE.E4M3.F32.PACK_AB_MERGE_C R29, R40, R29, RZ ;  /* 0x0000001d281d723e */ /* 0x000fe400048070ff */
[----:B-1----:R-:W-:Y:S02]  /*51c0*/  CS2R R62, SRZ ;  /* 0x00000000003e7805 */ /* 0x002fe4000001ff00 */
[----:B------:R-:W-:Y:S02]  /*51d0*/  F2FP.SATFINITE.E4M3.F32.PACK_AB_MERGE_C R172, R25, R36, R29 ;  /* 0x0000002419ac723e */ /* 0x000fe4000480701d */
        /* <DEDUP_REMOVED lines=16> */
[----:B------:R1:W3:Y:S01]  /*52e0*/  MUFU.EX2 R4, R81 ;  /* 0x0000005100047308 */ /* 0x0002e20000000800 */
[----:B--2---:R-:W-:-:S07]  /*52f0*/  FADD.FTZ R5, R83, R14 ;  /* 0x0000000e53057221 */ /* 0x004fce0000010000 */
[----:B------:R-:W2:Y:S01]  /*5300*/  MUFU.EX2 R43, R43 ;  /* 0x0000002b002b7308 */ /* 0x000ea20000000800 */
[C---:B0-----:R-:W-:Y:S01]  /*5310*/  F2FP.SATFINITE.E4M3.F32.PACK_AB_MERGE_C R33, R42.reuse, R33, RZ ;  /* 0x000000212a21723e */ /* 0x041fe200048070ff */
[----:B------:R-:W-:Y:S01]  /*5320*/  FADD.FTZ R42, R42, R3 ;  /* 0x000000032a2a7221 */ /* 0x000fe20000010000 */
[----:B-1----:R-:W-:Y:S02]  /*5330*/  CS2R R80, SRZ ;  /* 0x0000000000507805 */ /* 0x002fe4000001ff00 */
[----:B------:R-:W-:Y:S02]  /*5340*/  F2FP.SATFINITE.E4M3.F32.PACK_AB_MERGE_C R174, R41, R38, R33 ;  /* 0x0000002629ae723e */ /* 0x000fe40004807021 */
[----:B------:R-:W-:Y:S02]  /*5350*/  CS2R R40, SRZ ;  /* 0x0000000000287805 */ /* 0x000fe4000001ff00 */
[----:B------:R-:W-:Y:S01]  /*5360*/  CS2R R38, SRZ ;  /* 0x0000000000267805 */ /* 0x000fe2000001ff00 */
[----:B------:R-:W0:Y:S01]  /*5370*/  MUFU.EX2 R95, R95 ;  /* 0x0000005f005f7308 */ /* 0x000e220000000800 */
[C---:B---3--:R-:W-:Y:S01]  /*5380*/  F2FP.SATFINITE.E4M3.F32.PACK_AB_MERGE_C R83, R4.reuse, R83, RZ ;  /* 0x000000530453723e */ /* 0x048fe200048070ff */
[----:B------:R-:W-:Y:S01]  /*5390*/  FADD.FTZ R4, R4, R5 ;  /* 0x0000000504047221 */ /* 0x000fe20000010000 */
[----:B------:R-:W-:-:S02]  /*53a0*/  CS2R R32, SRZ ;  /* 0x0000000000207805 */ /* 0x000fc4000001ff00 */
[----:B------:R-:W-:Y:S02]  /*53b0*/  F2FP.SATFINITE.E4M3.F32.PACK_AB_MERGE_C R175, R78, R85, R83 ;  /* 0x000000554eaf723e */ /* 0x000fe40004807053 */
[----:B------:R-:W-:Y:S02]  /*53c0*/  CS2R R84, SRZ ;  /* 0x0000000000547805 */ /* 0x000fe4000001ff00 */
[----:B------:R-:W-:Y:S01]  /*53d0*/  CS2R R82, SRZ ;  /* 0x0000000000527805 */ /* 0x000fe2000001ff00 */
[----:B------:R-:W1:Y:S01]  /*53e0*/  MUFU.EX2 R44, R44 ;  /* 0x0000002c002c7308 */ /* 0x000e620000000800 */
[----:B--2---:R-:W-:-:S01]  /*53f0*/  FADD.FTZ R3, R43, R42 ;  /* 0x0000002a2b037221 */ /* 0x004fc20000010000 */
[----:B------:R-:W-:-:S06]  /*5400*/  CS2R R78, SRZ ;  /* 0x00000000004e7805 */ /* 0x000fcc000001ff00 */
[----:B------:R2:W3:Y:S01]  /*5410*/  MUFU.EX2 R8, R75 ;  /* 0x0000004b00087308 */ /* 0x0004e20000000800 */
[----:B0-----:R-:W-:-:S07]  /*5420*/  FADD.FTZ R5, R95, R4 ;  /* 0x000000045f057221 */ /* 0x001fce0000010000 */
[----:B------:R-:W0:Y:S01]  /*5430*/  MUFU.EX2 R37, R37 ;  /* 0x0000002500257308 */ /* 0x000e220000000800 */
[----:B-1----:R-:W-:-:S01]  /*5440*/  FADD.FTZ R4, R44, R3 ;  /* 0x000000032c047221 */ /* 0x002fc20000010000 */
[----:B--2---:R-:W-:-:S06]  /*5450*/  CS2R R74, SRZ ;  /* 0x00000000004a7805 */ /* 0x004fcc000001ff00 */
[----:B------:R-:W1:Y:S01]  /*5460*/  MUFU.EX2 R125, R125 ;  /* 0x0000007d007d7308 */ /* 0x000e620000000800 */
[----:B---3--:R-:W-:-:S07]  /*5470*/  FADD.FTZ R12, R8, R5 ;  /* 0x00000005080c7221 */ /* 0x008fce0000010000 */
[----:B------:R-:W2:Y:S01]  /*5480*/  MUFU.EX2 R46, R46 ;  /* 0x0000002e002e7308 */ /* 0x000ea20000000800 */
[----:B0-----:R-:W-:-:S07]  /*5490*/  FADD.FTZ R3, R37, R4 ;  /* 0x0000000425037221 */ /* 0x001fce0000010000 */
[----:B------:R-:W0:Y:S01]  /*54a0*/  MUFU.EX2 R6, R141 ;  /* 0x0000008d00067308 */ /* 0x000e220000000800 */
[----:B-1----:R-:W-:-:S07]  /*54b0*/  FADD.FTZ R5, R125, R12 ;  /* 0x0000000c7d057221 */ /* 0x002fce0000010000 */
[----:B------:R-:W1:Y:S01]  /*54c0*/  MUFU.EX2 R45, R45 ;  /* 0x0000002d002d7308 */ /* 0x000e620000000800 */
[C---:B--2---:R-:W-:Y:S01]  /*54d0*/  F2FP.SATFINITE.E4M3.F32.PACK_AB_MERGE_C R37, R46.reuse, R37, RZ ;  /* 0x000000252e25723e */ /* 0x044fe200048070ff */
[----:B------:R-:W-:-:S03]  /*54e0*/  FADD.FTZ R46, R46, R3 ;  /* 0x000000032e2e7221 */ /* 0x000fc60000010000 */
[----:B------:R-:W-:Y:S02]  /*54f0*/  F2FP.SATFINITE.E4M3.F32.PACK_AB_MERGE_C R168, R44, R43, R37 ;  /* 0x0000002b2ca8723e */ /* 0x000fe40004807025 */
[----:B------:R-:W-:Y:S02]  /*5500*/  CS2R R42, SRZ ;  /* 0x00000000002a7805 */ /* 0x000fe4000001ff00 */
[----:B------:R-:W-:Y:S01]  /*5510*/  CS2R R36, SRZ ;  /* 0x0000000000247805 */ /* 0x000fe2000001ff00 */
[----:B------:R-:W2:Y:S01]  /*5520*/  MUFU.EX2 R127, R127 ;  /* 0x0000007f007f7308 */ /* 0x000ea20000000800 */
[C---:B0-----:R-:W-:Y:S01]  /*5530*/  F2FP.SATFINITE.E4M3.F32.PACK_AB_MERGE_C R125, R6.reuse, R125, RZ ;  /* 0x0000007d067d723e */ /* 0x041fe200048070ff */
[----:B------:R-:W-:-:S03]  /*5540*/  FADD.FTZ R6, R6, R5 ;  /* 0x0000000506067221 */ /* 0x000fc60000010000 */
[----:B------:R-:W-:-:S03]  /*5550*/  F2FP.SATFINITE.E4M3.F32.PACK_AB_MERGE_C R169, R8, R95, R125 ;  /* 0x0000005f08a9723e */ /* 0x000fc6000480707d */
[----:B------:R0:W3:Y:S01]  /*5560*/  MUFU.EX2 R48, R77 ;  /* 0x0000004d00307308 */ /* 0x0000e20000000800 */
[----:B-1----:R-:W-:-:S07]  /*5570*/  FADD.FTZ R3, R45, R46 ;  /* 0x0000002e2d037221 */ /* 0x002fce0000010000 */
[----:B------:R-:W1:Y:S01]  /*5580*/  MUFU.EX2 R10, R143 ;  /* 0x0000008f000a7308 */ /* 0x000e620000000800 */
[----:B--2---:R-:W-:-:S01]  /*5590*/  FADD.FTZ R5, R127, R6 ;  /* 0x000000067f057221 */ /* 0x004fc20000010000 */
[----:B0-----:R-:W-:-:S06]  /*55a0*/  CS2R R76, SRZ ;  /* 0x00000000004c7805 */ /* 0x001fcc000001ff00 */
[----:B------:R-:W-:Y:S01]  /*55b0*/  MUFU.EX2 R145, R145 ;  /* 0x0000009100917308 */ /* 0x000fe20000000800 */
[----:B---3--:R-:W-:-:S07]  /*55c0*/  FADD.FTZ R2, R48, R3 ;  /* 0x0000000330027221 */ /* 0x008fce0000010000 */
[----:B------:R-:W0:Y:S01]  /*55d0*/  MUFU.EX2 R50, R50 ;  /* 0x0000003200327308 */ /* 0x000e220000000800 */
[----:B-1----:R-:W-:-:S07]  /*55e0*/  FADD.FTZ R4, R10, R5 ;  /* 0x000000050a047221 */ /* 0x002fce0000010000 */
[----:B------:R-:W1:Y:S08]  /*55f0*/  MUFU.EX2 R47, R47 ;  /* 0x0000002f002f7308 */ /* 0x000e700000000800 */
[----:B------:R-:W2:Y:S01]  /*5600*/  MUFU.EX2 R24, R24 ;  /* 0x0000001800187308 */ /* 0x000ea20000000800 */
[----:B0-----:R-:W-:Y:S01]  /*5610*/  F2FP.SATFINITE.E4M3.F32.PACK_AB_MERGE_C R6, R50, R145, RZ ;  /* 0x000000913206723e */ /* 0x001fe200048070ff */
[----:B------:R-:W-:-:S03]  /*5620*/  FADD.FTZ R145, R145, R4 ;  /* 0x0000000491917221 */ /* 0x000fc60000010000 */
[----:B------:R-:W-:Y:S01]  /*5630*/  F2FP.SATFINITE.E4M3.F32.PACK_AB_MERGE_C R171, R10, R127, R6 ;  /* 0x0000007f0aab723e */ /* 0x000fe20004807006 */
[----:B-1----:R-:W-:-:S01]  /*5640*/  FADD.FTZ R3, R47, R2 ;  /* 0x000000022f037221 */ /* 0x002fc20000010000 */
[----:B------:R-:W-:Y:S01]  /*5650*/  FADD.FTZ R2, R50, R145 ;  /* 0x0000009132027221 */ /* 0x000fe20000010000 */
[----:B------:R-:W-:Y:S02]  /*5660*/  CS2R R50, SRZ ;  /* 0x0000000000327805 */ /* 0x000fe4000001ff00 */
[C---:B--2---:R-:W-:Y:S01]  /*5670*/  F2FP.SATFINITE.E4M3.F32.PACK_AB_MERGE_C R5, R24.reuse, R47, RZ ;  /* 0x0000002f1805723e */ /* 0x044fe200048070ff */
[----:B------:R-:W-:-:S01]  /*5680*/  FADD.FTZ R3, R24, R3 ;  /* 0x0000000318037221 */ /* 0x000fc20000010000 */
[----:B------:R-:W-:Y:S02]  /*5690*/  CS2R R46, SRZ ;  /* 0x00000000002e7805 */ /* 0x000fe4000001ff00 */
[----:B------:R-:W-:Y:S02]  /*56a0*/  CS2R R24, SRZ ;  /* 0x0000000000187805 */ /* 0x000fe4000001ff00 */
[----:B------:R-:W-:-:S02]  /*56b0*/  F2FP.SATFINITE.E4M3.F32.PACK_AB_MERGE_C R170, R48, R45, R5 ;  /* 0x0000002d30aa723e */ /* 0x000fc40004807005 */
[----:B------:R-:W-:Y:S02]  /*56c0*/  CS2R R48, SRZ ;  /* 0x0000000000307805 */ /* 0x000fe4000001ff00 */
[----:B------:R-:W-:Y:S01]  /*56d0*/  CS2R R44, SRZ ;  /* 0x00000000002c7805 */ /* 0x000fe2000001ff00 */
[----:B------:R-:W-:Y:S06]  /*56e0*/  @!P3 BRA `(.L_x_1957) ;  /* 0x000000400098b947 */ /* 0x000fec0003800000 */
[----:B------:R-:W-:Y:S01]  /*56f0*/  IMAD.MOV.U32 R4, RZ, RZ, R91 ;  /* 0x000000ffff047224 */ /* 0x000fe200078e005b */
[----:B------:R-:W-:Y:S01]  /*5700*/  UMOV UR54, UR48 ;  /* 0x0000003000367c82 */ /* 0x000fe20008000000 */
[----:B------:R-:W-:Y:S01]  /*5710*/  IMAD.MOV.U32 R5, RZ, RZ, R89 ;  /* 0x000000ffff057224 */ /* 0x000fe200078e0059 */
[----:B------:R-:W-:Y:S01]  /*5720*/  UMOV UR55, UR43 ;  /* 0x0000002b00377c82 */ /* 0x000fe20008000000 */
[----:B------:R-:W-:Y:S01]  /*5730*/  IMAD.MOV.U32 R87, RZ, RZ, RZ ;  /* 0x000000ffff577224 */ /* 0x000fe200078e00ff */
[----:B------:R-:W-:-:S06]  /*5740*/  ULDC UR48, c[0x0][0x288] ;  /* 0x0000a20000307ab9 */ /* 0x000fcc0000000800 */
.L_x_1967:
[----:B------:R-:W-:Y:S01]  /*5750*/  ISETP.NE.AND P4, PT, RZ, UR40, PT ;  /* 0x00000028ff007c0c */ /* 0x000fe2000bf85270 */
[----:B------:R-:W-:-:S04]  /*5760*/  UISETP.NE.AND UP1, UPT, UR54, 0x1, UPT ;  /* 0x000000013600788c */ /* 0x000fc8000bf25270 */
[----:B------:R-:W-:-:S04]  /*5770*/  USEL UR43, URZ, 0x1, UP1 ;  /* 0x000000013f2b7887 */ /* 0x000fc80008800000 */
[----:B------:R-:W-:-:S04]  /*5780*/  ULOP3.LUT UR43, UR55, UR43, URZ, 0x3c, !UPT ;  /* 0x0000002b372b7292 */ /* 0x000fc8000f8e3c3f */
[----:B------:R-:W-:Y:S08]  /*5790*/  @P4 BRA `(.L_x_1958) ;  /* 0x0000000000384947 */ /* 0x000ff00003800000 */
[----:B------:R-:W-:Y:S05]  /*57a0*/  @!P0 BRA `(.L_x_1959) ;  /* 0x0000000000048947 */ /* 0x000fea0003800000 */
[----:B------:R-:W-:Y:S01]  /*57b0*/  BPT.TRAP 0x1 ;  /* 0x000000040000795c */ /* 0x000fe20000300000 */
.L_x_1959:
        /* <DEDUP_REMOVED lines=9> */
.L_x_1960:
[----:B-1----:R-:W-:Y:S05]  /*5850*/  @P3 BRA `(.L_x_1958) ;  /* 0x0000000000083947 */ /* 0x002fea0003800000 */
[----:B------:R-:W1:Y:S02]  /*5860*/  SYNCS.PHASECHK.TRANS64.TRYWAIT P3, [UR6+0x29830], R6 ;  /* 0x02983006ff0075a7 */ /* 0x000e640008060146 */
[----:B-1----:R-:W-:Y:S05]  /*5870*/  @!P3 BRA `(.L_x_1961) ;  /* 0x000000e40094b947 */ /* 0x002fea0003800000 */
.L_x_1958:
        /* <DEDUP_REMOVED lines=191> */
.L_x_1963:
[----:B------:R-:W-:Y:S01]  /*6470*/  ULEA UR6, UR54, UR41, 0x3 ;  /* 0x0000002936067291 */ /* 0x000fe2000f8e183f */
[----:B------:R-:W-:-:S05]  /*6480*/  IMAD.U32 R6, RZ, RZ, UR55 ;  /* 0x00000037ff067e24 */ /* 0x000fca000f8e00ff */
[----:B------:R-:W-:-:S04]  /*6490*/  SHF.L.U32 R6, R6, 0x1f, RZ ;  /* 0x0000001f06067819 */ /* 0x000fc800000006ff */
[----:B------:R0:W1:Y:S01]  /*64a0*/  SYNCS.PHASECHK.TRANS64.TRYWAIT P3, [UR6+0x29850], R6 ;  /* 0x02985006ff0075a7 */ /* 0x0000620008060146 */
[----:B------:R-:W-:Y:S05]  /*64b0*/  @!P0 BRA `(.L_x_1964) ;  /* 0x0000000000048947 */ /* 0x000fea0003800000 */
[----:B------:R-:W-:Y:S01]  /*64c0*/  BPT.TRAP 0x1 ;  /* 0x000000040000795c */ /* 0x000fe20000300000 */
.L_x_1964:
[----:B-1----:R-:W-:Y:S05]  /*64d0*/  @P3 BRA `(.L_x_1962) ;  /* 0x0000000000083947 */ /* 0x002fea0003800000 */
[----:B------:R-:W1:Y:S02]  /*64e0*/  SYNCS.PHASECHK.TRANS64.TRYWAIT P3, [UR6+0x29850], R6 ;  /* 0x02985006ff0075a7 */ /* 0x000e640008060146 */
[----:B-1----:R-:W-:Y:S05]  /*64f0*/  @!P3 BRA `(.L_x_1965) ;  /* 0x000000d8008cb947 */ /* 0x002fea0003800000 */
.L_x_1962:
[C---:B------:R-:W-:Y:S01]  /*6500*/  FMUL.FTZ R205, R0.reuse, R136 ;  /* 0x0000008800cd7220 */ /* 0x040fe20000410000 */
[C---:B------:R-:W-:Y:S01]  /*6510*/  FMUL.FTZ R136, R0.reuse, R146 ;  /* 0x0000009200887220 */ /* 0x040fe20000410000 */
[C---:B------:R-:W-:Y:S01]  /*6520*/  FMUL.FTZ R146, R0.reuse, R124 ;  /* 0x0000007c00927220 */ /* 0x040fe20000410000 */
[C---:B------:R-:W-:Y:S01]  /*6530*/  FMUL.FTZ R201, R0.reuse, R140 ;  /* 0x0000008c00c97220 */ /* 0x040fe20000410000 */
[C---:B------:R-:W-:Y:S01]  /*6540*/  FMUL.FTZ R124, R0.reuse, R130 ;  /* 0x00000082007c7220 */ /* 0x040fe20000410000 */
[----:B------:R-:W-:Y:S01]  /*6550*/  FMUL.FTZ R140, R0, R144 ;  /* 0x00000090008c7220 */ /* 0x000fe20000410000 */
[----:B------:R-:W-:Y:S02]  /*6560*/  VIADD R130, R18, UR36 ;  /* 0x0000002412827c36 */ /* 0x000fe40008000000 */
[C---:B------:R-:W-:Y:S01]  /*6570*/  FMUL.FTZ R144, R0.reuse, R120 ;  /* 0x0000007800907220 */ /* 0x040fe20000410000 */
[C---:B------:R-:W-:Y:S01]  /*6580*/  FMUL.FTZ R120, R0.reuse, R122 ;  /* 0x0000007a00787220 */ /* 0x040fe20000410000 */
[----:B------:R-:W-:Y:S01]  /*6590*/  @UP0 ULDC UR6, c[0x0][0x44c] ;  /* 0x0001130000060ab9 */ /* 0x000fe20000000800 */
[----:B------:R-:W-:Y:S01]  /*65a0*/  FMUL.FTZ R122, R0, R126 ;  /* 0x0000007e007a7220 */ /* 0x000fe20000410000 */
[----:B------:R-:W-:-:S04]  /*65b0*/  @P2 IMAD.HI.U32 R126, R130, UR6, RZ ;  /* 0x00000006827e2c27 */ /* 0x000fc8000f8e00ff */
[C---:B------:R-:W-:Y:S01]  /*65c0*/  FMUL.FTZ R203, R0.reuse, R137 ;  /* 0x0000008900cb7220 */ /* 0x040fe20000410000 */
[C---:B------:R-:W-:Y:S01]  /*65d0*/  FMUL.FTZ R137, R0.reuse, R147 ;  /* 0x0000009300897220 */ /* 0x040fe20000410000 */
[C---:B------:R-:W-:Y:S01]  /*65e0*/  FMUL.FTZ R147, R0.reuse, R125 ;  /* 0x0000007d00937220 */ /* 0x040fe20000410000 */
[----:B------:R-:W-:Y:S01]  /*65f0*/  @UP0 ULDC UR6, c[0x0][0x450] ;  /* 0x0001140000060ab9 */ /* 0x000fe20000000800 */
[C---:B------:R-:W-:Y:S01]  /*6600*/  FMUL.FTZ R125, R0.reuse, R131 ;  /* 0x00000083007d7220 */ /* 0x040fe20000410000 */
[----:B------:R-:W-:Y:S01]  /*6610*/  @P2 SHF.R.U32.HI R130, RZ, UR6, R126 ;  /* 0x00000006ff822c19 */ /* 0x000fe2000801167e */
[----:B------:R-:W2:Y:S01]  /*6620*/  LDC R131, c[0x0][0x2f0] ;  /* 0x0000bc00ff837b82 */ /* 0x000ea20000000800 */
[C---:B------:R-:W-:Y:S01]  /*6630*/  FMUL.FTZ R21, R0.reuse, R143 ;  /* 0x0000008f00157220 */ /* 0x040fe20000410000 */
[C---:B------:R-:W-:Y:S01]  /*6640*/  FMUL.FTZ R143, R0.reuse, R149 ;  /* 0x00000095008f7220 */ /* 0x040fe20000410000 */
[C---:B------:R-:W-:Y:S01]  /*6650*/  FMUL.FTZ R149, R0.reuse, R129 ;  /* 0x0000008100957220 */ /* 0x040fe20000410000 */
[----:B------:R-:W-:Y:S01]  /*6660*/  UMOV UR6, 0x1 ;  /* 0x0000000100067882 */ /* 0x000fe20000000000 */
[----:B------:R-:W3:Y:S01]  /*6670*/  SHFL.IDX PT, R129, R130, RZ, 0x1c1f ;  /* 0x001c1fff82817589 */ /* 0x000ee200000e0000 */
[----:B------:R-:W-:Y:S01]  /*6680*/  UIMAD UR6, UR52, -0xa0, UR6 ;  /* 0xffffff60340678a4 */ /* 0x000fe2000f8e0206 */
[C---:B------:R-:W-:Y:S01]  /*6690*/  FMUL.FTZ R20, R0.reuse, R142 ;  /* 0x0000008e00147220 */ /* 0x040fe20000410000 */
[C---:B------:R-:W-:Y:S01]  /*66a0*/  FMUL.FTZ R207, R0.reuse, R152 ;  /* 0x0000009800cf7220 */ /* 0x040fe20000410000 */
[C---:B------:R-:W-:Y:S01]  /*66b0*/  FMUL.FTZ R142, R0.reuse, R148 ;  /* 0x00000094008e7220 */ /* 0x040fe20000410000 */
[C---:B------:R-:W-:Y:S01]  /*66c0*/  FMUL.FTZ R148, R0.reuse, R128 ;  /* 0x0000008000947220 */ /* 0x040fe20000410000 */
[----:B------:R-:W-:Y:S01]  /*66d0*/  FMUL.FTZ R209, R0, R153 ;  /* 0x0000009900d17220 */ /* 0x000fe20000410000 */
[----:B------:R-:W-:-:S02]  /*66e0*/  IMAD.U32 R128, RZ, RZ, UR6 ;  /* 0x00000006ff807e24 */ /* 0x000fc4000f8e00ff */
[C---:B------:R-:W-:Y:S01]  /*66f0*/  FMUL.FTZ R211, R0.reuse, R156 ;  /* 0x0000009c00d37220 */ /* 0x040fe20000410000 */
[----:B------:R-:W4:Y:S01]  /*6700*/  MUFU.TANH R207, R207 ;  /* 0x000000cf00cf7308 */ /* 0x000f220000002400 */
[C---:B------:R-:W-:Y:S01]  /*6710*/  FMUL.FTZ R215, R0.reuse, R157 ;  /* 0x0000009d00d77220 */ /* 0x040fe20000410000 */
[----:B------:R-:W-:Y:S02]  /*6720*/  IMAD R128, R17, -0x2, R128 ;  /* 0xfffffffe11807824 */ /* 0x000fe400078e0280 */
[C---:B------:R-:W-:Y:S01]  /*6730*/  FMUL.FTZ R14, R0.reuse, R138 ;  /* 0x0000008a000e7220 */ /* 0x040fe20000410000 */
[----:B------:R-:W-:Y:S01]  /*6740*/  UIADD3 UR6, UR41, 0x400, URZ ;  /* 0x0000040029067890 */ /* 0x000fe2000fffe03f */
[C---:B------:R-:W-:Y:S01]  /*6750*/  FMUL.FTZ R138, R0.reuse, R150 ;  /* 0x00000096008a7220 */ /* 0x040fe20000410000 */
[C---:B------:R-:W-:Y:S01]  /*6760*/  FMUL.FTZ R150, R0.reuse, R132 ;  /* 0x0000008400967220 */ /* 0x040fe20000410000 */
[----:B------:R-:W-:Y:S01]  /*6770*/  FMUL.FTZ R217, R0, R160 ;  /* 0x000000a000d97220 */ /* 0x000fe20000410000 */
[----:B------:R-:W5:Y:S01]  /*6780*/  MUFU.TANH R209, R209 ;  /* 0x000000d100d17308 */ /* 0x000f620000002400 */
[----:B------:R-:W-:Y:S01]  /*6790*/  USHF.R.U32.HI UR6, URZ, 0x4, UR6 ;  /* 0x000000043f067899 */ /* 0x000fe20008011606 */
[----:B--2---:R-:W-:-:S02]  /*67a0*/  IMAD R128, R131, UR47, R128 ;  /* 0x0000002f83807c24 */ /* 0x004fc4000f8e0280 */
[C---:B------:R-:W-:Y:S01]  /*67b0*/  FMUL.FTZ R219, R0.reuse, R161 ;  /* 0x000000a100db7220 */ /* 0x040fe20000410000 */
[C---:B------:R-:W-:Y:S01]  /*67c0*/  FMUL.FTZ R221, R0.reuse, R164 ;  /* 0x000000a400dd7220 */ /* 0x040fe20000410000 */
[----:B------:R-:W-:Y:S01]  /*67d0*/  ULOP3.LUT UR6, UR6, 0x3fff, URZ, 0xc0, !UPT ;  /* 0x00003fff06067892 */ /* 0x000fe2000f8ec03f */
[----:B------:R-:W-:Y:S01]  /*67e0*/  FMUL.FTZ R213, R0, R165 ;  /* 0x000000a500d57220 */ /* 0x000fe20000410000 */
[----:B---3--:R-:W-:Y:S01]  /*67f0*/  IADD3 R132, R129, -UR48, R128 ;  /* 0x8000003081847c10 */ /* 0x008fe2000fffe080 */
[----:B------:R-:W2:Y:S01]  /*6800*/  MUFU.TANH R211, R211 ;  /* 0x000000d300d37308 */ /* 0x000ea20000002400 */
[----:B------:R-:W-:Y:S01]  /*6810*/  ULOP3.LUT UR6, UR6, 0x10000, URZ, 0xfc, !UPT ;  /* 0x0001000006067892 */ /* 0x000fe2000f8efc3f */
[----:B------:R-:W-:Y:S01]  /*6820*/  WARPGROUP.ARRIVE ;  /* 0x00000000000079c5 */ /* 0x000fe20000000000 */
[C---:B------:R-:W-:Y:S01]  /*6830*/  ISETP.GT.AND P3, PT, R132.reuse, RZ, PT ;  /* 0x000000ff8400720c */ /* 0x040fe20003f64270 */
[----:B------:R-:W-:Y:S01]  /*6840*/  UMOV UR7, 0xc0000010 ;  /* 0xc000001000077882 */ /* 0x000fe20000000000 */
[C---:B------:R-:W-:Y:S01]  /*6850*/  ISETP.GT.AND P4, PT, R132.reuse, 0x1, PT ;  /* 0x000000018400780c */ /* 0x040fe20003f84270 */
[----:B------:R-:W-:Y:S01]  /*6860*/  UIMAD UR10, UR54, 0x500, UR6 ;  /* 0x00000500360a78a4 */ /* 0x000fe2000f8e0206 */
[----:B----4-:R-:W-:Y:S01]  /*6870*/  FSEL R207, R207, -INF , P3 ;  /* 0xff800000cfcf7808 */ /* 0x010fe20001800000 */
[----:B------:R-:W3:Y:S01]  /*6880*/  MUFU.TANH R215, R215 ;  /* 0x000000d700d77308 */ /* 0x000ee20000002400 */
[----:B------:R-:W-:Y:S01]  /*6890*/  ISETP.GT.AND P3, PT, R132, 0x8, PT ;  /* 0x000000088400780c */ /* 0x000fe20003f64270 */
[C---:B------:R-:W-:Y:S01]  /*68a0*/  FMUL.FTZ R199, R0.reuse, R141 ;  /* 0x0000008d00c77220 */ /* 0x040fe20000410000 */
[----:B-----5:R-:W-:Y:S01]  /*68b0*/  FSEL R209, R209, -INF , P4 ;  /* 0xff800000d1d17808 */ /* 0x020fe20002000000 */
[----:B------:R-:W-:Y:S01]  /*68c0*/  FMUL.FTZ R141, R0, R145 ;  /* 0x00000091008d7220 */ /* 0x000fe20000410000 */
[----:B------:R-:W-:Y:S01]  /*68d0*/  FMNMX.FTZ R152, R207, R5, !PT ;  /* 0x00000005cf987209 */ /* 0x000fe20007810000 */
[----:B------:R-:W-:Y:S01]  /*68e0*/  UMOV UR6, UR10 ;  /* 0x0000000a00067c82 */ /* 0x000fe20008000000 */
[----:B------:R-:W-:Y:S01]  /*68f0*/  ISETP.GT.AND P4, PT, R132, 0x9, PT ;  /* 0x000000098400780c */ /* 0x000fe20003f84270 */
[----:B------:R-:W4:Y:S01]  /*6900*/  MUFU.TANH R217, R217 ;  /* 0x000000d900d97308 */ /* 0x000f220000002400 */
[----:B--2---:R-:W-:Y:S01]  /*6910*/  FSEL R211, R211, -INF , P3 ;  /* 0xff800000d3d37808 */ /* 0x004fe20001800000 */
[----:B------:R-:W-:Y:S01]  /*6920*/  QGMMA.64x128x32.F32.E4M3.E4M3 R24, R184, gdesc[UR4], R24, gsb0 ;  /* 0x01e00004b8187df3 */ /* 0x000fe20008000818 */
[----:B------:R-:W-:Y:S01]  /*6930*/  FMNMX.FTZ R152, R209, R152, !PT ;  /* 0x00000098d1987209 */ /* 0x000fe20007810000 */
[----:B------:R-:W-:Y:S01]  /*6940*/  FMUL.FTZ R105, R0, R105 ;  /* 0x0000006900697220 */ /* 0x000fe20000410000 */
[----:B------:R-:W-:Y:S01]  /*6950*/  ISETP.GT.AND P3, PT, R132, 0x10, PT ;  /* 0x000000108400780c */ /* 0x000fe20003f64270 */
[C---:B------:R-:W-:Y:S01]  /*6960*/  FMUL.FTZ R126, R0.reuse, R134 ;  /* 0x00000086007e7220 */ /* 0x040fe20000410000 */
[----:B------:R-:W-:Y:S01]  /*6970*/  FMNMX.FTZ R152, R211, R152, !PT ;  /* 0x00000098d3987209 */ /* 0x000fe20007810000 */
[----:B------:R-:W2:Y:S01]  /*6980*/  MUFU.TANH R219, R219 ;  /* 0x000000db00db7308 */ /* 0x000ea20000002400 */
[----:B---3--:R-:W-:Y:S01]  /*6990*/  FSEL R215, R215, -INF , P4 ;  /* 0xff800000d7d77808 */ /* 0x008fe20002000000 */
[----:B------:R-:W-:Y:S01]  /*69a0*/  FMUL.FTZ R107, R0, R107 ;  /* 0x0000006b006b7220 */ /* 0x000fe20000410000 */
[----:B------:R-:W-:Y:S01]  /*69b0*/  ISETP.GT.AND P4, PT, R132, 0x11, PT ;  /* 0x000000118400780c */ /* 0x000fe20003f84270 */
[C---:B------:R-:W-:Y:S01]  /*69c0*/  FMUL.FTZ R134, R0.reuse, R104 ;  /* 0x0000006800867220 */ /* 0x040fe20000410000 */
[----:B------:R-:W-:Y:S01]  /*69d0*/  FMNMX.FTZ R152, R215, R152, !PT ;  /* 0x00000098d7987209 */ /* 0x000fe20007810000 */
[C---:B------:R-:W-:Y:S01]  /*69e0*/  FMUL.FTZ R145, R0.reuse, R121 ;  /* 0x0000007900917220 */ /* 0x040fe20000410000 */
[C---:B------:R-:W-:Y:S01]  /*69f0*/  FMUL.FTZ R104, R0.reuse, R106 ;  /* 0x0000006a00687220 */ /* 0x040fe20000410000 */
[----:B------:R-:W3:Y:S01]  /*6a00*/  MUFU.TANH R221, R221 ;  /* 0x000000dd00dd7308 */ /* 0x000ee20000002400 */
[----:B----4-:R-:W-:Y:S01]  /*6a10*/  FSEL R217, R217, -INF , P3 ;  /* 0xff800000d9d97808 */ /* 0x010fe20001800000 */
[----:B------:R-:W-:Y:S01]  /*6a20*/  FMUL.FTZ R153, R0, R109 ;  /* 0x0000006d00997220 */ /* 0x000fe20000410000 */
[----:B------:R-:W-:Y:S01]  /*6a30*/  ISETP.GT.AND P3, PT, R132, 0x18, PT ;  /* 0x000000188400780c */ /* 0x000fe20003f64270 */
[C---:B------:R-:W-:Y:S01]  /*6a40*/  FMUL.FTZ R15, R0.reuse, R139 ;  /* 0x0000008b000f7220 */ /* 0x040fe20000410000 */
[----:B------:R-:W-:Y:S01]  /*6a50*/  FMNMX.FTZ R152, R217, R152, !PT ;  /* 0x00000098d9987209 */ /* 0x000fe20007810000 */
[C---:B------:R-:W-:Y:S01]  /*6a60*/  FMUL.FTZ R139, R0.reuse, R151 ;  /* 0x00000097008b7220 */ /* 0x040fe20000410000 */
[C---:B------:R-:W-:Y:S01]  /*6a70*/  FMUL.FTZ R151, R0.reuse, R133 ;  /* 0x0000008500977220 */ /* 0x040fe20000410000 */
[----:B------:R-:W4:Y:S01]  /*6a80*/  MUFU.TANH R213, R213 ;  /* 0x000000d500d57308 */ /* 0x000f220000002400 */
[----:B--2---:R-:W-:Y:S01]  /*6a90*/  FSEL R219, R219, -INF , P4 ;  /* 0xff800000dbdb7808 */ /* 0x004fe20002000000 */
[----:B------:R-:W-:Y:S01]  /*6aa0*/  FMUL.FTZ R133, R0, R113 ;  /* 0x0000007100857220 */ /* 0x000fe20000410000 */
[----:B------:R-:W-:Y:S01]  /*6ab0*/  ISETP.GT.AND P4, PT, R132, 0x19, PT ;  /* 0x000000198400780c */ /* 0x000fe20003f84270 */
[C---:B------:R-:W-:Y:S01]  /*6ac0*/  FMUL.FTZ R112, R0.reuse, R112 ;  /* 0x0000007000707220 */ /* 0x040fe20000410000 */
[----:B------:R-:W-:Y:S01]  /*6ad0*/  FMNMX.FTZ R152, R219, R152, !PT ;  /* 0x00000098db987209 */ /* 0x000fe20007810000 */
[C---:B-1----:R-:W-:Y:S01]  /*6ae0*/  FMUL.FTZ R7, R0.reuse, R155 ;  /* 0x0000009b00077220 */ /* 0x042fe20000410000 */
[C---:B------:R-:W-:Y:S01]  /*6af0*/  FMUL.FTZ R121, R0.reuse, R123 ;  /* 0x0000007b00797220 */ /* 0x040fe20000410000 */
[----:B------:R-:W1:Y:S01]  /*6b00*/  MUFU.TANH R205, R205 ;  /* 0x000000cd00cd7308 */ /* 0x000e620000002400 */
[----:B---3--:R-:W-:Y:S01]  /*6b10*/  FSEL R221, R221, -INF , P3 ;  /* 0xff800000dddd7808 */ /* 0x008fe20001800000 */
[----:B------:R-:W-:Y:S01]  /*6b20*/  FMUL.FTZ R123, R0, R127 ;  /* 0x0000007f007b7220 */ /* 0x000fe20000410000 */
[----:B------:R-:W-:Y:S01]  /*6b30*/  ISETP.GT.AND P3, PT, R132, 0x20, PT ;  /* 0x000000208400780c */ /* 0x000fe20003f64270 */
[C---:B------:R-:W-:Y:S01]  /*6b40*/  FMUL.FTZ R127, R0.reuse, R135 ;  /* 0x00000087007f7220 */ /* 0x040fe20000410000 */
[----:B------:R-:W-:Y:S01]  /*6b50*/  FMNMX.FTZ R152, R221, R152, !PT ;  /* 0x00000098dd987209 */ /* 0x000fe20007810000 */
[C---:B------:R-:W-:Y:S01]  /*6b60*/  FMUL.FTZ R108, R0.reuse, R108 ;  /* 0x0000006c006c7220 */ /* 0x040fe20000410000 */
[C---:B------:R-:W-:Y:S01]  /*6b70*/  FMUL.FTZ R88, R0.reuse, R88 ;  /* 0x0000005800587220 */ /* 0x040fe20000410000 */
[----:B------:R-:W2:Y:S01]  /*6b80*/  MUFU.TANH R203, R203 ;  /* 0x000000cb00cb7308 */ /* 0x000ea20000002400 */
[----:B----4-:R-:W-:Y:S01]  /*6b90*/  FSEL R213, R213, -INF , P4 ;  /* 0xff800000d5d57808 */ /* 0x010fe20002000000 */
[----:B------:R-:W-:Y:S01]  /*6ba0*/  FMUL.FTZ R116, R0, R116 ;  /* 0x0000007400747220 */ /* 0x000fe20000410000 */
[----:B------:R-:W-:Y:S01]  /*6bb0*/  ISETP.GT.AND P4, PT, R132, 0x21, PT ;  /* 0x000000218400780c */ /* 0x000fe20003f84270 */
[C---:B------:R-:W-:Y:S01]  /*6bc0*/  FMUL.FTZ R89, R0.reuse, R89 ;  /* 0x0000005900597220 */ /* 0x040fe20000410000 */
[----:B------:R-:W-:Y:S01]  /*6bd0*/  FMNMX.FTZ R152, R213, R152, !PT ;  /* 0x00000098d5987209 */ /* 0x000fe20007810000 */
[----:B------:R-:W-:Y:S01]  /*6be0*/  UIADD3 UR6, UR10, 0x100, URZ ;  /* 0x000001000a067890 */ /* 0x000fe2000fffe03f */
[C---:B------:R-:W-:Y:S01]  /*6bf0*/  FMUL.FTZ R13, R0.reuse, R167 ;  /* 0x000000a7000d7220 */ /* 0x040fe20000410000 */
[----:B------:R-:W3:Y:S01]  /*6c00*/  MUFU.TANH R201, R201 ;  /* 0x000000c900c97308 */ /* 0x000ee20000002400 */
[----:B-1----:R-:W-:Y:S01]  /*6c10*/  FSEL R205, R205, -INF , P3 ;  /* 0xff800000cdcd7808 */ /* 0x002fe20001800000 */
[----:B------:R-:W-:Y:S01]  /*6c20*/  FMUL.FTZ R92, R0, R92 ;  /* 0x0000005c005c7220 */ /* 0x000fe20000410000 */
[----:B------:R-:W-:Y:S01]  /*6c30*/  ISETP.GT.AND P3, PT, R132, 0x28, PT ;  /* 0x000000288400780c */ /* 0x000fe20003f64270 */
[----:B------:R-:W-:Y:S01]  /*6c40*/  UMOV UR7, 0xc0000010 ;  /* 0xc000001000077882 */ /* 0x000fe20000000000 */
[----:B------:R-:W-:Y:S01]  /*6c50*/  FMNMX.FTZ R152, R205, R152, !PT ;  /* 0x00000098cd987209 */ /* 0x000fe20007810000 */
[C---:B------:R-:W-:Y:S01]  /*6c60*/  FMUL.FTZ R96, R0.reuse, R96 ;  /* 0x0000006000607220 */ /* 0x040fe20000410000 */
[C---:B------:R-:W-:Y:S01]  /*6c70*/  FMUL.FTZ R9, R0.reuse, R159 ;  /* 0x0000009f00097220 */ /* 0x040fe20000410000 */
[----:B------:R-:W1:Y:S01]  /*6c80*/  MUFU.TANH R199, R199 ;  /* 0x000000c700c77308 */ /* 0x000e620000002400 */
[----:B--2---:R-:W-:Y:S01]  /*6c90*/  FSEL R203, R203, -INF , P4 ;  /* 0xff800000cbcb7808 */ /* 0x004fe20002000000 */
[----:B------:R-:W-:Y:S01]  /*6ca0*/  FMUL.FTZ R100, R0, R100 ;  /* 0x0000006400647220 */ /* 0x000fe20000410000 */
[----:B------:R-:W-:Y:S01]  /*6cb0*/  ISETP.GT.AND P4, PT, R132, 0x29, PT ;  /* 0x000000298400780c */ /* 0x000fe20003f84270 */
[C---:B------:R-:W-:Y:S01]  /*6cc0*/  FMUL.FTZ R11, R0.reuse, R163 ;  /* 0x000000a3000b7220 */ /* 0x040fe20000410000 */
[----:B------:R-:W-:Y:S01]  /*6cd0*/  FMNMX.FTZ R152, R203, R152, !PT ;  /* 0x00000098cb987209 */ /* 0x000fe20007810000 */
[----:B------:R-:W-:Y:S01]  /*6ce0*/  FMUL.FTZ R101, R0, R101 ;  /* 0x0000006500657220 */ /* 0x000fe20000410000 */
[----:B------:R-:W-:Y:S01]  /*6cf0*/  ISETP.GT.AND P5, PT, R132, 0x89, PT ;  /* 0x000000898400780c */ /* 0x000fe20003fa4270 */
[----:B------:R-:W-:Y:S01]  /*6d00*/  MUFU.TANH R140, R140 ;  /* 0x0000008c008c7308 */ /* 0x000fe20000002400 */
[----:B---3--:R-:W-:Y:S01]  /*6d10*/  FSEL R201, R201, -INF , P3 ;  /* 0xff800000c9c97808 */ /* 0x008fe20001800000 */
[----:B0-----:R-:W-:Y:S01]  /*6d20*/  FMUL.FTZ R6, R0, R154 ;  /* 0x0000009a00067220 */ /* 0x001fe20000410000 */
[----:B------:R-:W-:Y:S01]  /*6d30*/  ISETP.GT.AND P3, PT, R132, 0x30, PT ;  /* 0x000000308400780c */ /* 0x000fe20003f64270 */
[C---:B------:R-:W-:Y:S01]  /*6d40*/  FMUL.FTZ R8, R0.reuse, R158 ;  /* 0x0000009e00087220 */ /* 0x040fe20000410000 */
[----:B------:R-:W-:Y:S01]  /*6d50*/  FMNMX.FTZ R152, R201, R152, !PT ;  /* 0x00000098c9987209 */ /* 0x000fe20007810000 */
[----:B------:R-:W-:Y:S01]  /*6d60*/  FMUL.FTZ R10, R0, R162 ;  /* 0x000000a2000a7220 */ /* 0x000fe20000410000 */
[----:B------:R-:W-:Y:S01]  /*6d70*/  ISETP.GT.AND P6, PT, R132, 0x99, PT ;  /* 0x000000998400780c */ /* 0x000fe20003fc4270 */
[----:B------:R-:W0:Y:S01]  /*6d80*/  MUFU.TANH R141, R141 ;  /* 0x0000008d008d7308 */ /* 0x000e220000002400 */
[----:B-1----:R-:W-:Y:S01]  /*6d90*/  FSEL R199, R199, -INF , P4 ;  /* 0xff800000c7c77808 */ /* 0x002fe20002000000 */
[----:B------:R-:W-:Y:S01]  /*6da0*/  FMUL.FTZ R12, R0, R166 ;  /* 0x000000a6000c7220 */ /* 0x000fe20000410000 */
[----:B------:R-:W-:Y:S01]  /*6db0*/  ISETP.GT.AND P4, PT, R132, 0x31, PT ;  /* 0x000000318400780c */ /* 0x000fe20003f84270 */
[C---:B------:R-:W-:Y:S01]  /*6dc0*/  FMUL.FTZ R110, R0.reuse, R110 ;  /* 0x0000006e006e7220 */ /* 0x040fe20000410000 */
[----:B------:R-:W-:Y:S01]  /*6dd0*/  FMNMX.FTZ R152, R199, R152, !PT ;  /* 0x00000098c7987209 */ /* 0x000fe20007810000 */
[C---:B------:R-:W-:Y:S01]  /*6de0*/  FMUL.FTZ R90, R0.reuse, R90 ;  /* 0x0000005a005a7220 */ /* 0x040fe20000410000 */
[C---:B------:R-:W-:Y:S01]  /*6df0*/  FMUL.FTZ R91, R0.reuse, R91 ;  /* 0x0000005b005b7220 */ /* 0x040fe20000410000 */
[----:B------:R-:W-:Y:S01]  /*6e00*/  MUFU.TANH R142, R142 ;  /* 0x0000008e008e7308 */ /* 0x000fe20000002400 */
[C---:B------:R-:W-:Y:S01]  /*6e10*/  FMUL.FTZ R94, R0.reuse, R94 ;  /* 0x0000005e005e7220 */ /* 0x040fe20000410000 */
[C---:B------:R-:W-:Y:S01]  /*6e20*/  FMUL.FTZ R95, R0.reuse, R95 ;  /* 0x0000005f005f7220 */ /* 0x040fe20000410000 */
[C---:B------:R-:W-:Y:S01]  /*6e30*/  FMUL.FTZ R98, R0.reuse, R98 ;  /* 0x0000006200627220 */ /* 0x040fe20000410000 */
[C---:B------:R-:W-:Y:S01]  /*6e40*/  FMUL.FTZ R99, R0.reuse, R99 ;  /* 0x0000006300637220 */ /* 0x040fe20000410000 */
[----:B------:R-:W-:Y:S01]  /*6e50*/  FMUL.FTZ R103, R0, R103 ;  /* 0x0000006700677220 */ /* 0x000fe20000410000 */
[----:B------:R-:W1:Y:S02]  /*6e60*/  S2R R196, SR_TID.X ;  /* 0x0000000000c47919 */ /* 0x000e640000002100 */
[----:B------:R-:W2:Y:S01]  /*6e70*/  MUFU.TANH R143, R143 ;  /* 0x0000008f008f7308 */ /* 0x000ea20000002400 */
[----:B0-----:R-:W-:-:S02]  /*6e80*/  FSEL R109, R141, -INF , P4 ;  /* 0xff8000008d6d7808 */ /* 0x001fc40002000000 */
[----:B------:R-:W-:-:S05]  /*6e90*/  ISETP.GT.AND P4, PT, R132, 0x39, PT ;  /* 0x000000398400780c */ /* 0x000fca0003f84270 */
[----:B------:R-:W-:Y:S08]  /*6ea0*/  MUFU.TANH R106, R105 ;  /* 0x00000069006a7308 */ /* 0x000ff00000002400 */
[----:B------:R-:W0:Y:S01]  /*6eb0*/  MUFU.TANH R144, R144 ;  /* 0x0000009000907308 */ /* 0x000e220000002400 */
[----:B--2---:R-:W-:Y:S02]  /*6ec0*/  FSEL R129, R143, -INF , P4 ;  /* 0xff8000008f817808 */ /* 0x004fe40002000000 */
[----:B------:R-:W-:-:S05]  /*6ed0*/  ISETP.GT.AND P4, PT, R132, 0x41, PT ;  /* 0x000000418400780c */ /* 0x000fca0003f84270 */
[----:B------:R2:W-:Y:S01]  /*6ee0*/  MUFU.TANH R105, R107 ;  /* 0x0000006b00697308 */ /* 0x0005e20000002400 */
[----:B-1----:R-:W-:-:S07]  /*6ef0*/  SHF.R.U32.HI R196, RZ, 0x7, R196 ;  /* 0x00000007ffc47819 */ /* 0x002fce00000116c4 */
[----:B------:R-:W1:Y:S01]  /*6f00*/  MUFU.TANH R145, R145 ;  /* 0x0000009100917308 */ /* 0x000e620000002400 */
[----:B--2---:R-:W-:Y:S02]  /*6f10*/  FSEL R107, R140, -INF , P3 ;  /* 0xff8000008c6b7808 */ /* 0x004fe40001800000 */
[----:B------:R-:W-:Y:S02]  /*6f20*/  ISETP.GT.AND P3, PT, R132, 0x38, PT ;  /* 0x000000388400780c */ /* 0x000fe40003f64270 */
[----:B------:R-:W-:Y:S02]  /*6f30*/  FMNMX.FTZ R152, R107, R152, !PT ;  /* 0x000000986b987209 */ /* 0x000fe40007810000 */
[----:B------:R-:W-:Y:S01]  /*6f40*/  FSEL R113, R142, -INF , P3 ;  /* 0xff8000008e717808 */ /* 0x000fe20001800000 */
[----:B------:R-:W-:Y:S01]  /*6f50*/  MUFU.TANH R146, R146 ;  /* 0x0000009200927308 */ /* 0x000fe20000002400 */
[----:B------:R-:W-:Y:S02]  /*6f60*/  FMNMX.FTZ R152, R109, R152, !PT ;  /* 0x000000986d987209 */ /* 0x000fe40007810000 */
[----:B------:R-:W-:-:S02]  /*6f70*/  ISETP.GT.AND P3, PT, R132, 0x40, PT ;  /* 0x000000408400780c */ /* 0x000fc40003f64270 */
[----:B------:R-:W-:Y:S02]  /*6f80*/  FMNMX.FTZ R152, R113, R152, !PT ;  /* 0x0000009871987209 */ /* 0x000fe40007810000 */
[----:B0-----:R-:W-:Y:S01]  /*6f90*/  FSEL R131, R144, -INF , P3 ;  /* 0xff80000090837808 */ /* 0x001fe20001800000 */
[----:B------:R-:W0:Y:S01]  /*6fa0*/  MUFU.TANH R147, R147 ;  /* 0x0000009300937308 */ /* 0x000e220000002400 */
[----:B------:R-:W-:Y:S02]  /*6fb0*/  FMNMX.FTZ R152, R129, R152, !PT ;  /* 0x0000009881987209 */ /* 0x000fe40007810000 */
[----:B------:R-:W-:Y:S02]  /*6fc0*/  ISETP.GT.AND P3, PT, R132, 0x48, PT ;  /* 0x000000488400780c */ /* 0x000fe40003f64270 */
[----:B------:R-:W-:-:S03]  /*6fd0*/  FMNMX.FTZ R152, R131, R152, !PT ;  /* 0x0000009883987209 */ /* 0x000fc60007810000 */
[----:B------:R-:W-:Y:S01]  /*6fe0*/  MUFU.TANH R148, R148 ;  /* 0x0000009400947308 */ /* 0x000fe20000002400 */
[----:B------:R-:W-:Y:S02]  /*6ff0*/  WARPGROUP.DEPBAR.LE gsb0, 0x0 ;  /* 0x00008000000079c5 */ /* 0x000fe40000010000 */
[----:B------:R-:W-:Y:S01]  /*7000*/  WARPGROUP.ARRIVE ;  /* 0x00000000000079c5 */ /* 0x000fe20000000000 */
[----:B------:R-:W2:Y:S04]  /*7010*/  SHFL.IDX PT, R185, R130, 0x1, 0x1c1f ;  /* 0x003c1f0082b97f89 */ /* 0x000ea800000e0000 */
[----:B------:R3:W-:Y:S01]  /*7020*/  MUFU.TANH R155, R112 ;  /* 0x00000070009b7308 */ /* 0x0007e20000002400 */
[----:B------:R-:W-:Y:S01]  /*7030*/  QGMMA.64x128x32.F32.E4M3.E4M3 R24, R180, gdesc[UR4], R24, gsb0 ;  /* 0x01e00004b4187df3 */ /* 0x000fe20008000818 */
[----:B------:R-:W-:Y:S01]  /*7040*/  UIADD3 UR6, UR10, 0x200, URZ ;  /* 0x000002000a067890 */ /* 0x000fe2000fffe03f */
[----:B------:R-:W-:-:S05]  /*7050*/  UMOV UR7, 0xc0000010 ;  /* 0xc000001000077882 */ /* 0x000fca0000000000 */
[----:B------:R-:W4:Y:S01]  /*7060*/  MUFU.TANH R149, R149 ;  /* 0x0000009500957308 */ /* 0x000f220000002400 */
[----:B---3--:R-:W-:Y:S01]  /*7070*/  FMUL.FTZ R112, R0, R117 ;  /* 0x0000007500707220 */ /* 0x008fe20000410000 */
[----:B-1----:R-:W-:Y:S02]  /*7080*/  FSEL R117, R145, -INF , P4 ;  /* 0xff80000091757808 */ /* 0x002fe40002000000 */
[C---:B------:R-:W-:Y:S02]  /*7090*/  ISETP.GT.AND P4, PT, R132.reuse, 0x49, PT ;  /* 0x000000498400780c */ /* 0x040fe40003f84270 */
[----:B------:R-:W-:Y:S02]  /*70a0*/  FMNMX.FTZ R152, R117, R152, !PT ;  /* 0x0000009875987209 */ /* 0x000fe40007810000 */
[----:B------:R-:W1:Y:S01]  /*70b0*/  MUFU.TANH R150, R150 ;  /* 0x0000009600967308 */ /* 0x000e620000002400 */
[----:B0-----:R-:W-:Y:S02]  /*70c0*/  FSEL R135, R147, -INF , P4 ;  /* 0xff80000093877808 */ /* 0x001fe40002000000 */
[----:B------:R-:W-:-:S02]  /*70d0*/  ISETP.GT.AND P4, PT, R132, 0x51, PT ;  /* 0x000000518400780c */ /* 0x000fc40003f84270 */
[----:B--2---:R-:W-:-:S03]  /*70e0*/  IADD3 R128, R185, -UR48, R128 ;  /* 0x80000030b9807c10 */ /* 0x004fc6000fffe080 */
[----:B------:R0:W-:Y:S01]  /*70f0*/  MUFU.TANH R140, R133 ;  /* 0x00000085008c7308 */ /* 0x0001e20000002400 */
[----:B----4-:R-:W-:Y:S02]  /*7100*/  FSEL R143, R149, -INF , P4 ;  /* 0xff800000958f7808 */ /* 0x010fe40002000000 */
[----:B------:R-:W-:-:S05]  /*7110*/  ISETP.GT.AND P4, PT, R132, 0x59, PT ;  /* 0x000000598400780c */ /* 0x000fca0003f84270 */
[----:B------:R-:W2:Y:S01]  /*7120*/  MUFU.TANH R151, R151 ;  /* 0x0000009700977308 */ /* 0x000ea20000002400 */
[----:B0-----:R-:W-:Y:S02]  /*7130*/  FSEL R133, R146, -INF , P3 ;  /* 0xff80000092857808 */ /* 0x001fe40001800000 */
[----:B------:R-:W-:Y:S02]  /*7140*/  ISETP.GT.AND P3, PT, R132, 0x50, PT ;  /* 0x000000508400780c */ /* 0x000fe40003f64270 */
[----:B------:R-:W-:Y:S02]  /*7150*/  FMNMX.FTZ R152, R133, R152, !PT ;  /* 0x0000009885987209 */ /* 0x000fe40007810000 */
[----:B------:R-:W-:Y:S01]  /*7160*/  FSEL R141, R148, -INF , P3 ;  /* 0xff800000948d7808 */ /* 0x000fe20001800000 */
[----:B------:R-:W0:Y:S01]  /*7170*/  MUFU.TANH R134, R134 ;  /* 0x0000008600867308 */ /* 0x000e220000002400 */
[----:B------:R-:W-:Y:S02]  /*7180*/  FMNMX.FTZ R152, R135, R152, !PT ;  /* 0x0000009887987209 */ /* 0x000fe40007810000 */
[----:B------:R-:W-:-:S02]  /*7190*/  ISETP.GT.AND P3, PT, R132, 0x58, PT ;  /* 0x000000588400780c */ /* 0x000fc40003f64270 */
[----:B------:R-:W-:Y:S02]  /*71a0*/  FMNMX.FTZ R152, R141, R152, !PT ;  /* 0x000000988d987209 */ /* 0x000fe40007810000 */
[----:B-1----:R-:W-:Y:S01]  /*71b0*/  FSEL R145, R150, -INF , P3 ;  /* 0xff80000096917808 */ /* 0x002fe20001800000 */
[----:B------:R-:W1:Y:S01]  /*71c0*/  MUFU.TANH R108, R108 ;  /* 0x0000006c006c7308 */ /* 0x000e620000002400 */
[----:B------:R-:W-:Y:S02]  /*71d0*/  FMNMX.FTZ R152, R143, R152, !PT ;  /* 0x000000988f987209 */ /* 0x000fe40007810000 */
[C---:B------:R-:W-:Y:S02]  /*71e0*/  ISETP.GT.AND P3, PT, R132.reuse, 0x60, PT ;  /* 0x000000608400780c */ /* 0x040fe40003f64270 */
[----:B--2---:R-:W-:Y:S02]  /*71f0*/  FSEL R147, R151, -INF , P4 ;  /* 0xff80000097937808 */ /* 0x004fe40002000000 */
[----:B------:R-:W-:Y:S01]  /*7200*/  FMNMX.FTZ R152, R145, R152, !PT ;  /* 0x0000009891987209 */ /* 0x000fe20007810000 */
[----:B------:R-:W2:Y:S01]  /*7210*/  MUFU.TANH R153, R153 ;  /* 0x0000009900997308 */ /* 0x000ea20000002400 */
[----:B------:R-:W-:-:S02]  /*7220*/  ISETP.GT.AND P4, PT, R132, 0x61, PT ;  /* 0x000000618400780c */ /* 0x000fc40003f84270 */
[----:B0-----:R-:W-:Y:S02]  /*7230*/  FSEL R149, R134, -INF , P3 ;  /* 0xff80000086957808 */ /* 0x001fe40001800000 */
[----:B------:R-:W-:Y:S02]  /*7240*/  FMNMX.FTZ R152, R147, R152, !PT ;  /* 0x0000009893987209 */ /* 0x000fe40007810000 */
[----:B------:R-:W-:Y:S01]  /*7250*/  ISETP.GT.AND P3, PT, R132, 0x68, PT ;  /* 0x000000688400780c */ /* 0x000fe20003f64270 */
[----:B------:R0:W-:Y:S01]  /*7260*/  MUFU.TANH R161, R88 ;  /* 0x0000005800a17308 */ /* 0x0001e20000002400 */
[----:B------:R-:W-:Y:S02]  /*7270*/  FMNMX.FTZ R152, R149, R152, !PT ;  /* 0x0000009895987209 */ /* 0x000fe40007810000 */
[----:B-1----:R-:W-:Y:S01]  /*7280*/  FSEL R151, R108, -INF , P3 ;  /* 0xff8000006c977808 */ /* 0x002fe20001800000 */
[----:B------:R-:W-:Y:S01]  /*7290*/  FMUL.FTZ R108, R0, R118 ;  /* 0x00000076006c7220 */ /* 0x000fe20000410000 */
[----:B------:R-:W-:-:S03]  /*72a0*/  ISETP.GT.AND P3, PT, R132, 0x70, PT ;  /* 0x000000708400780c */ /* 0x000fc60003f64270 */
[----:B------:R-:W1:Y:S01]  /*72b0*/  MUFU.TANH R116, R116 ;  /* 0x0000007400747308 */ /* 0x000e620000002400 */
[----:B0-----:R-:W-:Y:S01]  /*72c0*/  FMUL.FTZ R88, R0, R93 ;  /* 0x0000005d00587220 */ /* 0x001fe20000410000 */
[----:B------:R-:W-:Y:S01]  /*72d0*/  FSEL R93, R106, -INF , P4 ;  /* 0xff8000006a5d7808 */ /* 0x000fe20002000000 */
[----:B------:R-:W-:Y:S01]  /*72e0*/  FMUL.FTZ R106, R0, R115 ;  /* 0x00000073006a7220 */ /* 0x000fe20000410000 */
[----:B------:R-:W-:Y:S02]  /*72f0*/  ISETP.GT.AND P4, PT, R132, 0x69, PT ;  /* 0x000000698400780c */ /* 0x000fe40003f84270 */
[----:B------:R-:W-:Y:S02]  /*7300*/  FMNMX.FTZ R152, R93, R152, !PT ;  /* 0x000000985d987209 */ /* 0x000fe40007810000 */
[----:B------:R-:W0:Y:S01]  /*7310*/  MUFU.TANH R112, R112 ;  /* 0x0000007000707308 */ /* 0x000e220000002400 */
[----:B--2---:R-:W-:Y:S02]  /*7320*/  FSEL R153, R153, -INF , P4 ;  /* 0xff80000099997808 */ /* 0x004fe40002000000 */
[----:B------:R-:W-:-:S02]  /*7330*/  FMNMX.FTZ R152, R151, R152, !PT ;  /* 0x0000009897987209 */ /* 0x000fc40007810000 */
[C---:B------:R-:W-:Y:S02]  /*7340*/  ISETP.GT.AND P4, PT, R132.reuse, 0x71, PT ;  /* 0x000000718400780c */ /* 0x040fe40003f84270 */
[----:B------:R-:W-:Y:S01]  /*7350*/  FSEL R155, R155, -INF , P3 ;  /* 0xff8000009b9b7808 */ /* 0x000fe20001800000 */
[----:B------:R2:W-:Y:S01]  /*7360*/  MUFU.TANH R167, R88 ;  /* 0x0000005800a77308 */ /* 0x0005e20000002400 */
[----:B------:R-:W-:Y:S02]  /*7370*/  FMNMX.FTZ R152, R153, R152, !PT ;  /* 0x0000009899987209 */ /* 0x000fe40007810000 */
[----:B------:R-:W-:Y:S02]  /*7380*/  ISETP.GT.AND P3, PT, R132, 0x78, PT ;  /* 0x000000788400780c */ /* 0x000fe40003f64270 */
[----:B------:R-:W-:Y:S02]  /*7390*/  FMNMX.FTZ R152, R155, R152, !PT ;  /* 0x000000989b987209 */ /* 0x000fe40007810000 */
[----:B-1----:R-:W-:Y:S01]  /*73a0*/  FSEL R157, R116, -INF , P3 ;  /* 0xff800000749d7808 */ /* 0x002fe20001800000 */
[----:B------:R-:W1:Y:S01]  /*73b0*/  MUFU.TANH R89, R89 ;  /* 0x0000005900597308 */ /* 0x000e620000002400 */
[----:B--2---:R-:W-:Y:S01]  /*73c0*/  FMUL.FTZ R88, R0, R97 ;  /* 0x0000006100587220 */ /* 0x004fe20000410000 */
[----:B------:R-:W-:-:S02]  /*73d0*/  FSEL R97, R140, -INF , P4 ;  /* 0xff8000008c617808 */ /* 0x000fc40002000000 */
[C---:B------:R-:W-:Y:S02]  /*73e0*/  ISETP.GT.AND P4, PT, R132.reuse, 0x79, PT ;  /* 0x000000798400780c */ /* 0x040fe40003f84270 */
[----:B------:R-:W-:Y:S02]  /*73f0*/  FMNMX.FTZ R152, R97, R152, !PT ;  /* 0x0000009861987209 */ /* 0x000fe40007810000 */
[----:B------:R-:W2:Y:S01]  /*7400*/  MUFU.TANH R92, R92 ;  /* 0x0000005c005c7308 */ /* 0x000ea20000002400 */
[----:B------:R-:W-:Y:S02]  /*7410*/  ISETP.GT.AND P3, PT, R132, 0x80, PT ;  /* 0x000000808400780c */ /* 0x000fe40003f64270 */
[----:B0-----:R-:W-:Y:S02]  /*7420*/  FSEL R159, R112, -INF , P4 ;  /* 0xff800000709f7808 */ /* 0x001fe40002000000 */
[----:B------:R-:W-:Y:S02]  /*7430*/  FMNMX.FTZ R152, R157, R152, !PT ;  /* 0x000000989d987209 */ /* 0x000fe40007810000 */
[----:B------:R-:W-:Y:S01]  /*7440*/  ISETP.GT.AND P4, PT, R132, 0x81, PT ;  /* 0x000000818400780c */ /* 0x000fe20003f84270 */
[----:B------:R-:W0:Y:S01]  /*7450*/  MUFU.TANH R96, R96 ;  /* 0x0000006000607308 */ /* 0x000e220000002400 */
[----:B------:R-:W-:-:S02]  /*7460*/  FSEL R161, R161, -INF , P3 ;  /* 0xff800000a1a17808 */ /* 0x000fc40001800000 */
[----:B------:R-:W-:Y:S02]  /*7470*/  FMNMX.FTZ R152, R159, R152, !PT ;  /* 0x000000989f987209 */ /* 0x000fe40007810000 */
[----:B------:R-:W-:Y:S02]  /*7480*/  ISETP.GT.AND P3, PT, R132, 0x88, PT ;  /* 0x000000888400780c */ /* 0x000fe40003f64270 */
[----:B-1----:R-:W-:Y:S01]  /*7490*/  FSEL R163, R89, -INF , P4 ;  /* 0xff80000059a37808 */ /* 0x002fe20002000000 */
[----:B------:R-:W1:Y:S01]  /*74a0*/  MUFU.TANH R88, R88 ;  /* 0x0000005800587308 */ /* 0x000e620000002400 */
[----:B------:R-:W-:Y:S02]  /*74b0*/  FMNMX.FTZ R152, R161, R152, !PT ;  /* 0x00000098a1987209 */ /* 0x000fe40007810000 */
[----:B--2---:R-:W-:Y:S02]  /*74c0*/  FSEL R165, R92, -INF , P3 ;  /* 0xff8000005ca57808 */ /* 0x004fe40001800000 */
[----:B------:R-:W-:-:S02]  /*74d0*/  FMNMX.FTZ R152, R163, R152, !PT ;  /* 0x00000098a3987209 */ /* 0x000fc40007810000 */
[C---:B------:R-:W-:Y:S01]  /*74e0*/  ISETP.GT.AND P4, PT, R132.reuse, 0x90, PT ;  /* 0x000000908400780c */ /* 0x040fe20003f84270 */
[----:B------:R-:W2:Y:S01]  /*74f0*/  MUFU.TANH R100, R100 ;  /* 0x0000006400647308 */ /* 0x000ea20000002400 */
[----:B------:R-:W-:Y:S02]  /*7500*/  FSEL R167, R167, -INF , P5 ;  /* 0xff800000a7a77808 */ /* 0x000fe40002800000 */
[----:B------:R-:W-:Y:S02]  /*7510*/  FMNMX.FTZ R152, R165, R152, !PT ;  /* 0x00000098a5987209 */ /* 0x000fe40007810000 */
[----:B------:R-:W-:Y:S02]  /*7520*/  ISETP.GT.AND P3, PT, R132, 0x91, PT ;  /* 0x000000918400780c */ /* 0x000fe40003f64270 */
[----:B0-----:R-:W-:Y:S01]  /*7530*/  FSEL R195, R96, -INF , P4 ;  /* 0xff80000060c37808 */ /* 0x001fe20002000000 */
[----:B------:R2:W0:Y:S01]  /*7540*/  MUFU.TANH R89, R101 ;  /* 0x0000006500597308 */ /* 0x0004220000002400 */
[----:B------:R-:W-:Y:S01]  /*7550*/  FMNMX.FTZ R152, R167, R152, !PT ;  /* 0x00000098a7987209 */ /* 0x000fe20007810000 */
[----:B------:R-:W-:Y:S01]  /*7560*/  FMUL.FTZ R96, R0, R111 ;  /* 0x0000006f00607220 */ /* 0x000fe20000410000 */
[----:B------:R-:W-:-:S02]  /*7570*/  ISETP.GT.AND P5, PT, R132, 0x98, PT ;  /* 0x000000988400780c */ /* 0x000fc40003fa4270 */
[----:B-1----:R-:W-:Y:S02]  /*7580*/  FSEL R197, R88, -INF , P3 ;  /* 0xff80000058c57808 */ /* 0x002fe40001800000 */
[----:B------:R-:W-:Y:S01]  /*7590*/  FMNMX.FTZ R152, R195, R152, !PT ;  /* 0x00000098c3987209 */ /* 0x000fe20007810000 */
[----:B------:R-:W1:Y:S01]  /*75a0*/  LDC R88, c[0x0][0x988] ;  /* 0x00026200ff587b82 */ /* 0x000e620000000800 */
[----:B--2---:R-:W-:Y:S01]  /*75b0*/  FSEL R101, R100, -INF , P5 ;  /* 0xff80000064657808 */ /* 0x004fe20002800000 */
[----:B------:R-:W2:Y:S01]  /*75c0*/  MUFU.TANH R6, R6 ;  /* 0x0000000600067308 */ /* 0x000ea20000002400 */
[----:B------:R-:W-:Y:S01]  /*75d0*/  FMNMX.FTZ R152, R197, R152, !PT ;  /* 0x00000098c5987209 */ /* 0x000fe20007810000 */
[----:B------:R-:W-:Y:S02]  /*75e0*/  WARPGROUP.DEPBAR.LE gsb0, 0x0 ;  /* 0x00008000000079c5 */ /* 0x000fe40000010000 */
[----:B------:R-:W-:Y:S01]  /*75f0*/  ISETP.GT.AND P4, PT, R128, RZ, PT ;  /* 0x000000ff8000720c */ /* 0x000fe20003f84270 */
[----:B------:R-:W-:Y:S01]  /*7600*/  FMUL.FTZ R100, R0, R114 ;  /* 0x0000007200647220 */ /* 0x000fe20000410000 */
[----:B------:R-:W-:Y:S01]  /*7610*/  FMNMX.FTZ R152, R101, R152, !PT ;  /* 0x0000009865987209 */ /* 0x000fe20007810000 */
[----:B------:R-:W-:Y:S01]  /*7620*/  WARPGROUP.ARRIVE ;  /* 0x00000000000079c5 */ /* 0x000fe20000000000 */
[----:B0-----:R-:W-:Y:S01]  /*7630*/  FSEL R111, R89, -INF , P6 ;  /* 0xff800000596f7808 */ /* 0x001fe20003000000 */
[----:B------:R-:W0:Y:S01]  /*7640*/  MUFU.TANH R7, R7 ;  /* 0x0000000700077308 */ /* 0x000e220000002400 */
[----:B------:R-:W-:-:S02]  /*7650*/  ISETP.GT.AND P5, PT, R128, 0x1, PT ;  /* 0x000000018000780c */ /* 0x000fc40003fa4270 */
[----:B------:R-:W-:Y:S01]  /*7660*/  FMNMX.FTZ R152, R111, R152, !PT ;  /* 0x000000986f987209 */ /* 0x000fe20007810000 */
[----:B------:R-:W-:Y:S01]  /*7670*/  QGMMA.64x128x32.F32.E4M3.E4M3 R24, R176, gdesc[UR4], R24, gsb0 ;  /* 0x01e00004b0187df3 */ /* 0x000fe20008000818 */
[----:B------:R-:W-:Y:S01]  /*7680*/  UIADD3 UR6, UR10, 0x300, URZ ;  /* 0x000003000a067890 */ /* 0x000fe2000fffe03f */
[----:B------:R-:W-:Y:S02]  /*7690*/  UMOV UR7, 0xc0000010 ;  /* 0xc000001000077882 */ /* 0x000fe40000000000 */
[----:B------:R-:W3:Y:S01]  /*76a0*/  SHFL.BFLY PT, R89, R152, 0x2, 0x1f ;  /* 0x0c401f0098597f89 */ /* 0x000ee200000e0000 */
[----:B------:R-:W4:Y:S01]  /*76b0*/  MUFU.TANH R8, R8 ;  /* 0x0000000800087308 */ /* 0x000f220000002400 */
[----:B--2---:R-:W-:Y:S02]  /*76c0*/  FSEL R181, R6, -INF , P4 ;  /* 0xff80000006b57808 */ /* 0x004fe40002000000 */
[----:B------:R-:W-:Y:S02]  /*76d0*/  ISETP.GT.AND P4, PT, R128, 0x8, PT ;  /* 0x000000088000780c */ /* 0x000fe40003f84270 */
[----:B------:R-:W-:-:S03]  /*76e0*/  FMNMX.FTZ R6, R181, R4, !PT ;  /* 0x00000004b5067209 */ /* 0x000fc60007810000 */
[----:B------:R-:W2:Y:S01]  /*76f0*/  MUFU.TANH R9, R9 ;  /* 0x0000000900097308 */ /* 0x000ea20000002400 */
[----:B0-----:R-:W-:Y:S02]  /*7700*/  FSEL R7, R7, -INF , P5 ;  /* 0xff80000007077808 */ /* 0x001fe40002800000 */
[----:B------:R-:W-:Y:S02]  /*7710*/  ISETP.GT.AND P5, PT, R128, 0x9, PT ;  /* 0x000000098000780c */ /* 0x000fe40003fa4270 */
[----:B------:R-:W-:-:S03]  /*7720*/  FMNMX.FTZ R6, R7, R6, !PT ;  /* 0x0000000607067209 */ /* 0x000fc60007810000 */
[----:B------:R-:W-:Y:S01]  /*7730*/  MUFU.TANH R10, R10 ;  /* 0x0000000a000a7308 */ /* 0x000fe20000002400 */
[----:B----4-:R-:W-:Y:S02]  /*7740*/  FSEL R187, R8, -INF , P4 ;  /* 0xff80000008bb7808 */ /* 0x010fe40002000000 */
[----:B------:R-:W-:Y:S02]  /*7750*/  ISETP.GT.AND P4, PT, R128, 0x10, PT ;  /* 0x000000108000780c */ /* 0x000fe40003f84270 */
[----:B------:R-:W-:Y:S02]  /*7760*/  FMNMX.FTZ R8, R187, R6, !PT ;  /* 0x00000006bb087209 */ /* 0x000fe40007810000 */
[----:B---3--:R-:W-:Y:S01]  /*7770*/  FMNMX.FTZ R112, R152, R89, !PT ;  /* 0x0000005998707209 */ /* 0x008fe20007810000 */
[----:B------:R-:W0:Y:S01]  /*7780*/  MUFU.TANH R11, R11 ;  /* 0x0000000b000b7308 */ /* 0x000e220000002400 */
[----:B--2---:R-:W-:Y:S02]  /*7790*/  FSEL R9, R9, -INF , P5 ;  /* 0xff80000009097808 */ /* 0x004fe40002800000 */
[----:B------:R-:W-:Y:S01]  /*77a0*/  ISETP.GT.AND P5, PT, R128, 0x11, PT ;  /* 0x000000118000780c */ /* 0x000fe20003fa4270 */
[----:B------:R-:W2:Y:S01]  /*77b0*/  SHFL.BFLY PT, R89, R112, 0x1, 0x1f ;  /* 0x0c201f0070597f89 */ /* 0x000ea200000e0000 */
[----:B------:R-:W-:-:S03]  /*77c0*/  FMNMX.FTZ R8, R9, R8, !PT ;  /* 0x0000000809087209 */ /* 0x000fc60007810000 */
[----:B------:R-:W-:Y:S08]  /*77d0*/  MUFU.TANH R12, R12 ;  /* 0x0000000c000c7308 */ /* 0x000ff00000002400 */
[----:B------:R-:W3:Y:S01]  /*77e0*/  MUFU.TANH R13, R13 ;  /* 0x0000000d000d7308 */ /* 0x000ee20000002400 */
[----:B0-----:R-:W-:Y:S02]  /*77f0*/  FSEL R11, R11, -INF , P5 ;  /* 0xff8000000b0b7808 */ /* 0x001fe40002800000 */
[----:B------:R-:W-:-:S05]  /*7800*/  ISETP.GT.AND P5, PT, R128, 0x19, PT ;  /* 0x000000198000780c */ /* 0x000fca0003fa4270 */
[----:B------:R-:W0:Y:S01]  /*7810*/  MUFU.TANH R14, R14 ;  /* 0x0000000e000e7308 */ /* 0x000e220000002400 */
[----:B--2---:R-:W-:Y:S01]  /*7820*/  FMNMX.FTZ R89, R112, R89, !PT ;  /* 0x0000005970597209 */ /* 0x004fe20007810000 */
[----:B------:R-:W-:-:S03]  /*7830*/  FMUL.FTZ R112, R0, R102 ;  /* 0x0000006600707220 */ /* 0x000fc60000410000 */
[C---:B------:R-:W-:Y:S01]  /*7840*/  FSETP.NEU.FTZ.AND P3, PT, R89.reuse, -INF , PT ;  /* 0xff8000005900780b */ /* 0x040fe20003f7d000 */
[----:B-1----:R-:W-:-:S02]  /*7850*/  FFMA.FTZ R102, R89, R88, -8 ;  /* 0xc100000059667423 */ /* 0x002fc40000010058 */
[----:B------:R-:W1:Y:S01]  /*7860*/  MUFU.TANH R15, R15 ;  /* 0x0000000f000f7308 */ /* 0x000e620000002400 */
[----:B---3--:R-:W-:Y:S02]  /*7870*/  FSEL R13, R13, -INF , P5 ;  /* 0xff8000000d0d7808 */ /* 0x008fe40002800000 */
[----:B------:R-:W-:Y:S02]  /*7880*/  ISETP.GT.AND P5, PT, R128, 0x21, PT ;  /* 0x000000218000780c */ /* 0x000fe40003fa4270 */
[----:B------:R-:W-:-:S03]  /*7890*/  FSEL R102, R102, RZ, P3 ;  /* 0x000000ff66667208 */ /* 0x000fc60001800000 */
[----:B------:R-:W2:Y:S02]  /*78a0*/  MUFU.TANH R20, R20 ;  /* 0x0000001400147308 */ /* 0x000ea40000002400 */
[----:B------:R-:W-:-:S01]  /*78b0*/  FFMA.FTZ R132, R205, R88, -R102 ;  /* 0x00000058cd847223 */ /* 0x000fc20000010866 */
[----:B------:R-:W-:Y:S01]  /*78c0*/  FSEL R205, R10, -INF , P4 ;  /* 0xff8000000acd7808 */ /* 0x000fe20002000000 */
[----:B------:R-:W-:-:S01]  /*78d0*/  FFMA.FTZ R114, R207, R88, -R102 ;  /* 0x00000058cf727223 */ /* 0x000fc20000010866 */
[----:B------:R-:W-:Y:S01]  /*78e0*/  ISETP.GT.AND P4, PT, R128, 0x18, PT ;  /* 0x000000188000780c */ /* 0x000fe20003f84270 */
[----:B------:R-:W-:-:S01]  /*78f0*/  FFMA.FTZ R115, R209, R88, -R102 ;  /* 0x00000058d1737223 */ /* 0x000fc20000010866 */
[----:B------:R-:W-:Y:S01]  /*7900*/  FMNMX.FTZ R8, R205, R8, !PT ;  /* 0x00000008cd087209 */ /* 0x000fe20007810000 */
[----:B------:R-:W3:Y:S01]  /*7910*/  MUFU.TANH R21, R21 ;  /* 0x0000001500157308 */ /* 0x000ee20000002400 */
[----:B------:R-:W-:Y:S01]  /*7920*/  FSEL R207, R12, -INF , P4 ;  /* 0xff8000000ccf7808 */ /* 0x000fe20002000000 */
[--C-:B------:R-:W-:Y:S01]  /*7930*/  FFMA.FTZ R12, R201, R88, -R102.reuse ;  /* 0x00000058c90c7223 */ /* 0x100fe20000010866 */
[----:B------:R-:W-:Y:S01]  /*7940*/  FMNMX.FTZ R8, R11, R8, !PT ;  /* 0x000000080b087209 */ /* 0x000fe20007810000 */
[-CC-:B------:R-:W-:Y:S01]  /*7950*/  FFMA.FTZ R209, R199, R88.reuse, -R102.reuse ;  /* 0x00000058c7d17223 */ /* 0x180fe20000010866 */
[----:B------:R-:W-:Y:S01]  /*7960*/  ISETP.GT.AND P4, PT, R128, 0x20, PT ;  /* 0x000000208000780c */ /* 0x000fe20003f84270 */
[--C-:B------:R-:W-:Y:S01]  /*7970*/  FFMA.FTZ R116, R211, R88, -R102.reuse ;  /* 0x00000058d3747223 */ /* 0x100fe20000010866 */
[----:B------:R-:W-:Y:S01]  /*7980*/  FMNMX.FTZ R10, R207, R8, !PT ;  /* 0x00000008cf0a7209 */ /* 0x000fe20007810000 */
[----:B------:R-:W4:Y:S01]  /*7990*/  MUFU.TANH R136, R136 ;  /* 0x0000008800887308 */ /* 0x000f220000002400 */
[----:B0-----:R-:W-:Y:S01]  /*79a0*/  FSEL R201, R14, -INF , P4 ;  /* 0xff8000000ec97808 */ /* 0x001fe20002000000 */
[--C-:B------:R-:W-:Y:S01]  /*79b0*/  FFMA.FTZ R14, R107, R88, -R102.reuse ;  /* 0x000000586b0e7223 */ /* 0x100fe20000010866 */
[----:B------:R-:W-:Y:S01]  /*79c0*/  FMNMX.FTZ R10, R13, R10, !PT ;  /* 0x0000000a0d0a7209 */ /* 0x000fe20007810000 */
[-CC-:B------:R-:W-:Y:S01]  /*79d0*/  FFMA.FTZ R183, R213, R88.reuse, -R102.reuse ;  /* 0x00000058d5b77223 */ /* 0x180fe20000010866 */
[C---:B------:R-:W-:Y:S01]  /*79e0*/  ISETP.GT.AND P4, PT, R128.reuse, 0x28, PT ;  /* 0x000000288000780c */ /* 0x040fe20003f84270 */
[--C-:B------:R-:W-:Y:S01]  /*79f0*/  FFMA.FTZ R118, R217, R88, -R102.reuse ;  /* 0x00000058d9767223 */ /* 0x100fe20000010866 */
[----:B-1----:R-:W-:Y:S01]  /*7a00*/  FSEL R15, R15, -INF , P5 ;  /* 0xff8000000f0f7808 */ /* 0x002fe20002800000 */
[----:B------:R-:W0:Y:S01]  /*7a10*/  MUFU.TANH R137, R137 ;  /* 0x0000008900897308 */ /* 0x000e220000002400 */
[----:B------:R-:W-:Y:S01]  /*7a20*/  FMNMX.FTZ R10, R201, R10, !PT ;  /* 0x0000000ac90a7209 */ /* 0x000fe20007810000 */
[-CC-:B------:R-:W-:Y:S01]  /*7a30*/  FFMA.FTZ R185, R219, R88.reuse, -R102.reuse ;  /* 0x00000058dbb97223 */ /* 0x180fe20000010866 */
[----:B------:R-:W-:Y:S01]  /*7a40*/  ISETP.GT.AND P5, PT, R128, 0x29, PT ;  /* 0x000000298000780c */ /* 0x000fe20003fa4270 */
[-CC-:B------:R-:W-:Y:S01]  /*7a50*/  FFMA.FTZ R130, R221, R88.reuse, -R102.reuse ;  /* 0x00000058dd827223 */ /* 0x180fe20000010866 */
[----:B--2---:R-:W-:Y:S01]  /*7a60*/  FSEL R199, R20, -INF , P4 ;  /* 0xff80000014c77808 */ /* 0x004fe20002000000 */
[--C-:B------:R-:W-:Y:S01]  /*7a70*/  FFMA.FTZ R20, R113, R88, -R102.reuse ;  /* 0x0000005871147223 */ /* 0x100fe20000010866 */
[----:B------:R-:W-:Y:S01]  /*7a80*/  FMNMX.FTZ R10, R15, R10, !PT ;  /* 0x0000000a0f0a7209 */ /* 0x000fe20007810000 */
[----:B------:R-:W1:Y:S01]  /*7a90*/  MUFU.TANH R138, R138 ;  /* 0x0000008a008a7308 */ /* 0x000e620000002400 */
[C---:B------:R-:W-:Y:S01]  /*7aa0*/  ISETP.GT.AND P4, PT, R128.reuse, 0x30, PT ;  /* 0x000000308000780c */ /* 0x040fe20003f84270 */
[-CC-:B------:R-:W-:Y:S01]  /*7ab0*/  FFMA.FTZ R203, R203, R88.reuse, -R102.reuse ;  /* 0x00000058cbcb7223 */ /* 0x180fe20000010866 */
[----:B---3--:R-:W-:Y:S01]  /*7ac0*/  FSEL R21, R21, -INF , P5 ;  /* 0xff80000015157808 */ /* 0x008fe20002800000 */
[-CC-:B------:R-:W-:Y:S01]  /*7ad0*/  FFMA.FTZ R109, R109, R88.reuse, -R102.reuse ;  /* 0x000000586d6d7223 */ /* 0x180fe20000010866 */
[----:B------:R-:W-:Y:S01]  /*7ae0*/  ISETP.GT.AND P5, PT, R128, 0x31, PT ;  /* 0x000000318000780c */ /* 0x000fe20003fa4270 */
[-CC-:B------:R-:W-:Y:S01]  /*7af0*/  FFMA.FTZ R129, R129, R88.reuse, -R102.reuse ;  /* 0x0000005881817223 */ /* 0x180fe20000010866 */
[----:B----4-:R-:W-:Y:S01]  /*7b00*/  FSEL R107, R136, -INF , P4 ;  /* 0xff800000886b7808 */ /* 0x010fe20002000000 */
[----:B------:R-:W2:Y:S01]  /*7b10*/  MUFU.TANH R139, R139 ;  /* 0x0000008b008b7308 */ /* 0x000ea20000002400 */
[C---:B------:R-:W-:Y:S01]  /*7b20*/  ISETP.GT.AND P4, PT, R128.reuse, 0x38, PT ;  /* 0x000000388000780c */ /* 0x040fe20003f84270 */
[-CC-:B------:R-:W-:Y:S01]  /*7b30*/  FFMA.FTZ R117, R117, R88.reuse, -R102.reuse ;  /* 0x0000005875757223 */ /* 0x180fe20000010866 */
[----:B0-----:R-:W-:Y:S01]  /*7b40*/  FSEL R137, R137, -INF , P5 ;  /* 0xff80000089897808 */ /* 0x001fe20002800000 */
[-CC-:B------:R-:W-:Y:S01]  /*7b50*/  FFMA.FTZ R135, R135, R88.reuse, -R102.reuse ;  /* 0x0000005887877223 */ /* 0x180fe20000010866 */
[----:B------:R-:W-:Y:S01]  /*7b60*/  ISETP.GT.AND P5, PT, R128, 0x39, PT ;  /* 0x000000398000780c */ /* 0x000fe20003fa4270 */
[-CC-:B------:R-:W-:Y:S01]  /*7b70*/  FFMA.FTZ R143, R143, R88.reuse, -R102.reuse ;  /* 0x000000588f8f7223 */ /* 0x180fe20000010866 */
[----:B------:R-:W-:-:S01]  /*7b80*/  FFMA.FTZ R147, R147, R88, -R102 ;  /* 0x0000005893937223 */ /* 0x000fc20000010866 */
[----:B------:R0:W-:Y:S01]  /*7b90*/  MUFU.EX2 R8, R12 ;  /* 0x0000000c00087308 */ /* 0x0001e20000000800 */
[----:B-1----:R-:W-:Y:S01]  /*7ba0*/  FSEL R211, R138, -INF , P4 ;  /* 0xff8000008ad37808 */ /* 0x002fe20002000000 */
[-CC-:B------:R-:W-:Y:S01]  /*7bb0*/  FFMA.FTZ R93, R93, R88.reuse, -R102.reuse ;  /* 0x000000585d5d7223 */ /* 0x180fe20000010866 */
[----:B------:R-:W-:Y:S01]  /*7bc0*/  ISETP.GT.AND P4, PT, R128, 0x40, PT ;  /* 0x000000408000780c */ /* 0x000fe20003f84270 */
[-CC-:B------:R-:W-:Y:S01]  /*7bd0*/  FFMA.FTZ R97, R97, R88.reuse, -R102.reuse ;  /* 0x0000005861617223 */ /* 0x180fe20000010866 */
[----:B------:R-:W-:-:S01]  /*7be0*/  FFMA.FTZ R101, R101, R88, -R102 ;  /* 0x0000005865657223 */ /* 0x000fc20000010866 */
[----:B------:R-:W-:-:S02]  /*7bf0*/  FSEL R138, R89, RZ, P3 ;  /* 0x000000ff598a7208 */ /* 0x000fc40001800000 */
[----:B------:R-:W1:Y:S01]  /*7c00*/  MUFU.TANH R120, R120 ;  /* 0x0000007800787308 */ /* 0x000e620000002400 */
[----:B0-----:R-:W-:Y:S02]  /*7c10*/  FMNMX.FTZ R12, R199, R10, !PT ;  /* 0x0000000ac70c7209 */ /* 0x001fe40007810000 */
[----:B--2---:R-:W-:Y:S02]  /*7c20*/  FSEL R139, R139, -INF , P5 ;  /* 0xff8000008b8b7808 */ /* 0x004fe40002800000 */
[----:B------:R-:W-:Y:S02]  /*7c30*/  FMNMX.FTZ R12, R21, R12, !PT ;  /* 0x0000000c150c7209 */ /* 0x000fe40007810000 */
[----:B------:R-:W-:Y:S01]  /*7c40*/  ISETP.GT.AND P5, PT, R128, 0x41, PT ;  /* 0x000000418000780c */ /* 0x000fe20003fa4270 */
[----:B------:R-:W0:Y:S01]  /*7c50*/  MUFU.TANH R121, R121 ;  /* 0x0000007900797308 */ /* 0x000e220000002400 */
[----:B------:R-:W-:-:S04]  /*7c60*/  FMNMX.FTZ R12, R107, R12, !PT ;  /* 0x0000000c6b0c7209 */ /* 0x000fc80007810000 */
[----:B------:R-:W-:Y:S01]  /*7c70*/  FMNMX.FTZ R12, R137, R12, !PT ;  /* 0x0000000c890c7209 */ /* 0x000fe20007810000 */
[----:B------:R-:W-:Y:S02]  /*7c80*/  WARPGROUP.DEPBAR.LE gsb0, 0x0 ;  /* 0x00008000000079c5 */ /* 0x000fe40000010000 */
[----:B------:R-:W2:Y:S01]  /*7c90*/  MUFU.TANH R122, R122 ;  /* 0x0000007a007a7308 */ /* 0x000ea20000002400 */
[----:B-1----:R-:W-:Y:S01]  /*7ca0*/  FSEL R113, R120, -INF , P4 ;  /* 0xff80000078717808 */ /* 0x002fe20002000000 */
[----:B------:R-:W-:Y:S01]  /*7cb0*/  FFMA.FTZ R120, R131, R88, -R102 ;  /* 0x0000005883787223 */ /* 0x000fe20000010866 */
[----:B------:R-:W-:Y:S01]  /*7cc0*/  ISETP.GT.AND P4, PT, R128, 0x48, PT ;  /* 0x000000488000780c */ /* 0x000fe20003f84270 */
[----:B------:R-:W-:-:S04]  /*7cd0*/  WARPGROUP.ARRIVE ;  /* 0x00000000000079c5 */ /* 0x000fc80000000000 */
[----:B------:R-:W1:Y:S01]  /*7ce0*/  MUFU.TANH R123, R123 ;  /* 0x0000007b007b7308 */ /* 0x000e620000002400 */
[----:B0-----:R-:W-:Y:S01]  /*7cf0*/  FSEL R121, R121, -INF , P5 ;  /* 0xff80000079797808 */ /* 0x001fe20002800000 */
[----:B------:R-:W-:Y:S01]  /*7d00*/  QGMMA.64x128x32.F32.E4M3.E4M3 R24, R172, gdesc[UR4], R24, gsb0 ;  /* 0x01e00004ac187df3 */ /* 0x000fe20008000818 */
[----:B------:R-:W-:Y:S01]  /*7d10*/  ISETP.GT.AND P5, PT, R128, 0x49, PT ;  /* 0x000000498000780c */ /* 0x000fe20003fa4270 */
[----:B------:R-:W-:Y:S01]  /*7d20*/  UIADD3 UR6, UR10, 0x400, URZ ;  /* 0x000004000a067890 */ /* 0x000fe2000fffe03f */
[----:B------:R-:W-:-:S03]  /*7d30*/  UMOV UR7, 0xc0000010 ;  /* 0xc000001000077882 */ /* 0x000fc60000000000 */
[----:B------:R0:W-:Y:S01]  /*7d40*/  MUFU.EX2 R10, R14 ;  /* 0x0000000e000a7308 */ /* 0x0001e20000000800 */
[----:B--2---:R-:W-:Y:S01]  /*7d50*/  FSEL R213, R122, -INF , P4 ;  /* 0xff8000007ad57808 */ /* 0x004fe20002000000 */
[----:B------:R-:W-:Y:S01]  /*7d60*/  FFMA.FTZ R122, R133, R88, -R102 ;  /* 0x00000058857a7223 */ /* 0x000fe20000010866 */
[----:B------:R-:W-:-:S05]  /*7d70*/  ISETP.GT.AND P4, PT, R128, 0x50, PT ;  /* 0x000000508000780c */ /* 0x000fca0003f84270 */
[----:B------:R-:W2:Y:S01]  /*7d80*/  MUFU.TANH R124, R124 ;  /* 0x0000007c007c7308 */ /* 0x000ea20000002400 */
[----:B0-----:R-:W-:Y:S02]  /*7d90*/  FMNMX.FTZ R14, R211, R12, !PT ;  /* 0x0000000cd30e7209 */ /* 0x001fe40007810000 */
[----:B-1----:R-:W-:Y:S02]  /*7da0*/  FSEL R123, R123, -INF , P5 ;  /* 0xff8000007b7b7808 */ /* 0x002fe40002800000 */
[----:B------:R-:W-:Y:S02]  /*7db0*/  FMNMX.FTZ R14, R139, R14, !PT ;  /* 0x0000000e8b0e7209 */ /* 0x000fe40007810000 */
[----:B------:R-:W-:Y:S01]  /*7dc0*/  ISETP.GT.AND P5, PT, R128, 0x51, PT ;  /* 0x000000518000780c */ /* 0x000fe20003fa4270 */
[----:B------:R-:W0:Y:S01]  /*7dd0*/  MUFU.TANH R125, R125 ;  /* 0x0000007d007d7308 */ /* 0x000e220000002400 */
[----:B------:R-:W-:-:S04]  /*7de0*/  FMNMX.FTZ R14, R113, R14, !PT ;  /* 0x0000000e710e7209 */ /* 0x000fc80007810000 */
[----:B------:R-:W-:-:S03]  /*7df0*/  FMNMX.FTZ R14, R121, R14, !PT ;  /* 0x0000000e790e7209 */ /* 0x000fc60007810000 */
[----:B------:R-:W-:Y:S01]  /*7e00*/  MUFU.TANH R126, R126 ;  /* 0x0000007e007e7308 */ /* 0x000fe20000002400 */
[----:B--2---:R-:W-:Y:S02]  /*7e10*/  FSEL R131, R124, -INF , P4 ;  /* 0xff8000007c837808 */ /* 0x004fe40002000000 */
[----:B------:R-:W-:-:S05]  /*7e20*/  ISETP.GT.AND P4, PT, R128, 0x58, PT ;  /* 0x000000588000780c */ /* 0x000fca0003f84270 */
[----:B------:R-:W1:Y:S01]  /*7e30*/  MUFU.TANH R127, R127 ;  /* 0x0000007f007f7308 */ /* 0x000e620000002400 */
[----:B0-----:R-:W-:Y:S02]  /*7e40*/  FSEL R125, R125, -INF , P5 ;  /* 0xff8000007d7d7808 */ /* 0x001fe40002800000 */
[----:B------:R-:W-:-:S05]  /*7e50*/  ISETP.GT.AND P5, PT, R128, 0x59, PT ;  /* 0x000000598000780c */ /* 0x000fca0003fa4270 */
[----:B------:R0:W-:Y:S08]  /*7e60*/  MUFU.EX2 R12, R20 ;  /* 0x00000014000c7308 */ /* 0x0001f00000000800 */
[----:B------:R-:W2:Y:S01]  /*7e70*/  MUFU.TANH R104, R104 ;  /* 0x0000006800687308 */ /* 0x000ea20000002400 */
[----:B0-----:R-:W-:Y:S02]  /*7e80*/  FMNMX.FTZ R20, R213, R14, !PT ;  /* 0x0000000ed5147209 */ /* 0x001fe40007810000 */
[----:B-1----:R-:W-:-:S02]  /*7e90*/  FSEL R127, R127, -INF , P5 ;  /* 0xff8000007f7f7808 */ /* 0x002fc40002800000 */
[----:B------:R-:W-:Y:S02]  /*7ea0*/  FMNMX.FTZ R20, R123, R20, !PT ;  /* 0x000000147b147209 */ /* 0x000fe40007810000 */
[C---:B------:R-:W-:Y:S01]  /*7eb0*/  ISETP.GT.AND P5, PT, R128.reuse, 0x61, PT ;  /* 0x000000618000780c */ /* 0x040fe20003fa4270 */
[----:B------:R0:W1:Y:S01]  /*7ec0*/  MUFU.TANH R92, R110 ;  /* 0x0000006e005c7308 */ /* 0x0000620000002400 */
[----:B------:R-:W-:Y:S02]  /*7ed0*/  FMNMX.FTZ R20, R131, R20, !PT ;  /* 0x0000001483147209 */ /* 0x000fe40007810000 */
[----:B------:R-:W-:Y:S02]  /*7ee0*/  FSEL R105, R105, -INF , P5 ;  /* 0xff80000069697808 */ /* 0x000fe40002800000 */
[----:B------:R-:W-:Y:S02]  /*7ef0*/  FMNMX.FTZ R20, R125, R20, !PT ;  /* 0x000000147d147209 */ /* 0x000fe40007810000 */
[----:B------:R-:W-:Y:S01]  /*7f00*/  ISETP.GT.AND P5, PT, R128, 0x69, PT ;  /* 0x000000698000780c */ /* 0x000fe20003fa4270 */
[----:B------:R-:W3:Y:S01]  /*7f10*/  MUFU.TANH R96, R96 ;  /* 0x0000006000607308 */ /* 0x000ee20000002400 */
[----:B0-----:R-:W-:Y:S01]  /*7f20*/  FMUL.FTZ R110, R0, R119 ;  /* 0x00000077006e7220 */ /* 0x001fe20000410000 */
[----:B------:R-:W-:Y:S01]  /*7f30*/  FFMA.FTZ R119, R215, R88, -R102 ;  /* 0x00000058d7777223 */ /* 0x000fe20000010866 */
[----:B------:R-:W-:-:S02]  /*7f40*/  FSEL R215, R126, -INF , P4 ;  /* 0xff8000007ed77808 */ /* 0x000fc40002000000 */
[----:B------:R-:W-:-:S03]  /*7f50*/  ISETP.GT.AND P4, PT, R128, 0x60, PT ;  /* 0x000000608000780c */ /* 0x000fc60003f84270 */
[----:B------:R0:W-:Y:S01]  /*7f60*/  MUFU.EX2 R14, R120 ;  /* 0x00000078000e7308 */ /* 0x0001e20000000800 */
[----:B--2---:R-:W-:Y:S01]  /*7f70*/  FSEL R133, R104, -INF , P4 ;  /* 0xff80000068857808 */ /* 0x004fe20002000000 */
[----:B------:R-:W-:Y:S01]  /*7f80*/  FFMA.FTZ R104, R161, R88, -R102 ;  /* 0x00000058a1687223 */ /* 0x000fe20000010866 */
[----:B------:R-:W-:-:S04]  /*7f90*/  ISETP.GT.AND P4, PT, R128, 0x68, PT ;  /* 0x000000688000780c */ /* 0x000fc80003f84270 */
[----:B-1----:R-:W-:Y:S01]  /*7fa0*/  FSEL R217, R92, -INF , P4 ;  /* 0xff8000005cd97808 */ /* 0x002fe20002000000 */
[----:B------:R-:W1:Y:S01]  /*7fb0*/  MUFU.TANH R100, R100 ;  /* 0x0000006400647308 */ /* 0x000e620000002400 */
[----:B0-----:R-:W-:Y:S01]  /*7fc0*/  FMNMX.FTZ R120, R215, R20, !PT ;  /* 0x00000014d7787209 */ /* 0x001fe20007810000 */
[--C-:B------:R-:W-:Y:S01]  /*7fd0*/  FFMA.FTZ R92, R141, R88, -R102.reuse ;  /* 0x000000588d5c7223 */ /* 0x100fe20000010866 */
[----:B------:R-:W-:Y:S02]  /*7fe0*/  ISETP.GT.AND P4, PT, R128, 0x70, PT ;  /* 0x000000708000780c */ /* 0x000fe40003f84270 */
[----:B------:R-:W-:Y:S02]  /*7ff0*/  FMNMX.FTZ R120, R127, R120, !PT ;  /* 0x000000787f787209 */ /* 0x000fe40007810000 */
[----:B---3--:R-:W-:Y:S01]  /*8000*/  FSEL R219, R96, -INF , P5 ;  /* 0xff80000060db7808 */ /* 0x008fe20002800000 */
[----:B------:R-:W0:Y:S01]  /*8010*/  MUFU.TANH R106, R106 ;  /* 0x0000006a006a7308 */ /* 0x000e220000002400 */
[----:B------:R-:W-:Y:S01]  /*8020*/  FMNMX.FTZ R120, R133, R120, !PT ;  /* 0x0000007885787209 */ /* 0x000fe20007810000 */
[----:B------:R-:W-:Y:S01]  /*8030*/  FFMA.FTZ R96, R145, R88, -R102 ;  /* 0x0000005891607223 */ /* 0x000fe20000010866 */
[----:B------:R-:W-:-:S02]  /*8040*/  ISETP.GT.AND P5, PT, R128, 0x71, PT ;  /* 0x000000718000780c */ /* 0x000fc40003fa4270 */
[----:B------:R-:W-:-:S03]  /*8050*/  FMNMX.FTZ R120, R105, R120, !PT ;  /* 0x0000007869787209 */ /* 0x000fc60007810000 */
[----:B------:R-:W2:Y:S01]  /*8060*/  MUFU.TANH R108, R108 ;  /* 0x0000006c006c7308 */ /* 0x000ea20000002400 */
[----:B------:R-:W-:Y:S02]  /*8070*/  FMNMX.FTZ R120, R217, R120, !PT ;  /* 0x00000078d9787209 */ /* 0x000fe40007810000 */
[----:B-1----:R-:W-:Y:S01]  /*8080*/  FSEL R141, R100, -INF , P4 ;  /* 0xff800000648d7808 */ /* 0x002fe20002000000 */
[----:B------:R-:W-:-:S01]  /*8090*/  FFMA.FTZ R100, R157, R88, -R102 ;  /* 0x000000589d647223 */ /* 0x000fc20000010866 */
[----:B------:R-:W-:Y:S01]  /*80a0*/  FMNMX.FTZ R120, R219, R120, !PT ;  /* 0x00000078db787209 */ /* 0x000fe20007810000 */
[----:B------:R-:W-:-:S01]  /*80b0*/  FFMA.FTZ R157, R167, R88, -R102 ;  /* 0x00000058a79d7223 */ /* 0x000fc20000010866 */
[----:B------:R-:W-:Y:S01]  /*80c0*/  ISETP.GT.AND P4, PT, R128, 0x78, PT ;  /* 0x000000788000780c */ /* 0x000fe20003f84270 */
[----:B------:R-:W1:Y:S01]  /*80d0*/  MUFU.TANH R110, R110 ;  /* 0x0000006e006e7308 */ /* 0x000e620000002400 */
[----:B0-----:R-:W-:Y:S01]  /*80e0*/  FSEL R221, R106, -INF , P5 ;  /* 0xff8000006add7808 */ /* 0x001fe20002800000 */
[----:B------:R-:W-:Y:S01]  /*80f0*/  FFMA.FTZ R106, R165, R88, -R102 ;  /* 0x00000058a56a7223 */ /* 0x000fe20000010866 */
[----:B------:R-:W-:-:S02]  /*8100*/  FMNMX.FTZ R120, R141, R120, !PT ;  /* 0x000000788d787209 */ /* 0x000fc40007810000 */
[----:B------:R-:W-:Y:S02]  /*8110*/  ISETP.GT.AND P5, PT, R128, 0x79, PT ;  /* 0x000000798000780c */ /* 0x000fe40003fa4270 */
[----:B------:R-:W-:Y:S01]  /*8120*/  FMNMX.FTZ R120, R221, R120, !PT ;  /* 0x00000078dd787209 */ /* 0x000fe20007810000 */
[----:B------:R-:W0:Y:S01]  /*8130*/  MUFU.TANH R90, R90 ;  /* 0x0000005a005a7308 */ /* 0x000e220000002400 */
[----:B--2---:R-:W-:Y:S01]  /*8140*/  FSEL R223, R108, -INF , P4 ;  /* 0xff8000006cdf7808 */ /* 0x004fe20002000000 */
[----:B------:R-:W-:Y:S01]  /*8150*/  FFMA.FTZ R108, R195, R88, -R102 ;  /* 0x00000058c36c7223 */ /* 0x000fe20000010866 */
[----:B------:R-:W-:Y:S02]  /*8160*/  ISETP.GT.AND P4, PT, R128, 0x80, PT ;  /* 0x000000808000780c */ /* 0x000fe40003f84270 */
[----:B------:R-:W-:-:S03]  /*8170*/  FMNMX.FTZ R120, R223, R120, !PT ;  /* 0x00000078df787209 */ /* 0x000fc60007810000 */
[----:B------:R-:W2:Y:S01]  /*8180*/  MUFU.TANH R91, R91 ;  /* 0x0000005b005b7308 */ /* 0x000ea20000002400 */
[----:B-1----:R-:W-:Y:S02]  /*8190*/  FSEL R225, R110, -INF , P5 ;  /* 0xff8000006ee17808 */ /* 0x002fe40002800000 */
[----:B------:R-:W-:Y:S02]  /*81a0*/  ISETP.GT.AND P5, PT, R128, 0x81, PT ;  /* 0x000000818000780c */ /* 0x000fe40003fa4270 */
[----:B------:R-:W-:-:S03]  /*81b0*/  FMNMX.FTZ R120, R225, R120, !PT ;  /* 0x00000078e1787209 */ /* 0x000fc60007810000 */
[----:B------:R-:W1:Y:S01]  /*81c0*/  MUFU.TANH R94, R94 ;  /* 0x0000005e005e7308 */ /* 0x000e620000002400 */
[----:B0-----:R-:W-:Y:S02]  /*81d0*/  FSEL R145, R90, -INF , P4 ;  /* 0xff8000005a917808 */ /* 0x001fe40002000000 */
[----:B------:R-:W-:Y:S02]  /*81e0*/  ISETP.GT.AND P4, PT, R128, 0x88, PT ;  /* 0x000000888000780c */ /* 0x000fe40003f84270 */
[----:B------:R-:W-:-:S03]  /*81f0*/  FMNMX.FTZ R120, R145, R120, !PT ;  /* 0x0000007891787209 */ /* 0x000fc60007810000 */
[----:B------:R-:W0:Y:S01]  /*8200*/  MUFU.TANH R95, R95 ;  /* 0x0000005f005f7308 */ /* 0x000e220000002400 */
[----:B--2---:R-:W-:Y:S01]  /*8210*/  FSEL R227, R91, -INF , P5 ;  /* 0xff8000005be37808 */ /* 0x004fe20002800000 */
[----:B------:R-:W-:Y:S02]  /*8220*/  WARPGROUP.DEPBAR.LE gsb0, 0x0 ;  /* 0x00008000000079c5 */ /* 0x000fe40000010000 */
[----:B------:R-:W-:Y:S01]  /*8230*/  ISETP.GT.AND P5, PT, R128, 0x89, PT ;  /* 0x000000898000780c */ /* 0x000fe20003fa4270 */
[----:B------:R-:W-:Y:S01]  /*8240*/  WARPGROUP.ARRIVE ;  /* 0x00000000000079c5 */ /* 0x000fe20000000000 */
[----:B------:R-:W-:Y:S02]  /*8250*/  FMNMX.FTZ R120, R227, R120, !PT ;  /* 0x00000078e3787209 */ /* 0x000fe40007810000 */
[----:B------:R-:W2:Y:S01]  /*8260*/  MUFU.TANH R98, R98 ;  /* 0x0000006200627308 */ /* 0x000ea20000002400 */
[----:B-1----:R-:W-:Y:S01]  /*8270*/  FSEL R229, R94, -INF , P4 ;  /* 0xff8000005ee57808 */ /* 0x002fe20002000000 */
[----:B------:R-:W-:Y:S01]  /*8280*/  FFMA.FTZ R94, R149, R88, -R102 ;  /* 0x00000058955e7223 */ /* 0x000fe20000010866 */
[----:B------:R-:W-:Y:S01]  /*8290*/  ISETP.GT.AND P4, PT, R128, 0x90, PT ;  /* 0x000000908000780c */ /* 0x000fe20003f84270 */
[----:B------:R-:W-:Y:S01]  /*82a0*/  QGMMA.64x128x32.F32.E4M3.E4M3 R24, R168, gdesc[UR4], R24, gsb0 ;  /* 0x01e00004a8187df3 */ /* 0x000fe20008000818 */
[----:B------:R-:W-:-:S03]  /*82b0*/  FMNMX.FTZ R120, R229, R120, !PT ;  /* 0x00000078e5787209 */ /* 0x000fc60007810000 */
[----:B------:R-:W1:Y:S01]  /*82c0*/  MUFU.TANH R99, R99 ;  /* 0x0000006300637308 */ /* 0x000e620000002400 */
[----:B0-----:R-:W-:Y:S02]  /*82d0*/  FSEL R95, R95, -INF , P5 ;  /* 0xff8000005f5f7808 */ /* 0x001fe40002800000 */
[----:B------:R-:W-:Y:S02]  /*82e0*/  ISETP.GT.AND P5, PT, R128, 0x91, PT ;  /* 0x000000918000780c */ /* 0x000fe40003fa4270 */
[----:B------:R-:W-:-:S03]  /*82f0*/  FMNMX.FTZ R120, R95, R120, !PT ;  /* 0x000000785f787209 */ /* 0x000fc60007810000 */
[----:B------:R-:W0:Y:S01]  /*8300*/  MUFU.TANH R112, R112 ;  /* 0x0000007000707308 */ /* 0x000e220000002400 */
[----:B--2---:R-:W-:Y:S01]  /*8310*/  FSEL R149, R98, -INF , P4 ;  /* 0xff80000062957808 */ /* 0x004fe20002000000 */
[-CC-:B------:R-:W-:Y:S01]  /*8320*/  FFMA.FTZ R98, R155, R88.reuse, -R102.reuse ;  /* 0x000000589b627223 */ /* 0x180fe20000010866 */
[----:B------:R-:W-:Y:S01]  /*8330*/  ISETP.GT.AND P4, PT, R128, 0x98, PT ;  /* 0x000000988000780c */ /* 0x000fe20003f84270 */
[----:B------:R-:W-:Y:S01]  /*8340*/  FFMA.FTZ R155, R163, R88, -R102 ;  /* 0x00000058a39b7223 */ /* 0x000fe20000010866 */
[----:B------:R-:W-:-:S03]  /*8350*/  FMNMX.FTZ R120, R149, R120, !PT ;  /* 0x0000007895787209 */ /* 0x000fc60007810000 */
[----:B------:R-:W2:Y:S01]  /*8360*/  MUFU.TANH R103, R103 ;  /* 0x0000006700677308 */ /* 0x000ea20000002400 */
[----:B-1----:R-:W-:Y:S02]  /*8370*/  FSEL R99, R99, -INF , P5 ;  /* 0xff80000063637808 */ /* 0x002fe40002800000 */
[----:B------:R-:W-:Y:S02]  /*8380*/  ISETP.GT.AND P5, PT, R128, 0x99, PT ;  /* 0x000000998000780c */ /* 0x000fe40003fa4270 */
[----:B------:R-:W-:-:S03]  /*8390*/  FMNMX.FTZ R120, R99, R120, !PT ;  /* 0x0000007863787209 */ /* 0x000fc60007810000 */
[----:B------:R1:W-:Y:S01]  /*83a0*/  MUFU.EX2 R90, R96 ;  /* 0x00000060005a7308 */ /* 0x0003e20000000800 */
[----:B0-----:R-:W-:-:S04]  /*83b0*/  FSEL R231, R112, -INF , P4 ;  /* 0xff80000070e77808 */ /* 0x001fc80002000000 */
[----:B------:R-:W-:-:S03]  /*83c0*/  FMNMX.FTZ R120, R231, R120, !PT ;  /* 0x00000078e7787209 */ /* 0x000fc60007810000 */
[----:B------:R0:W-:Y:S01]  /*83d0*/  MUFU.EX2 R6, R132 ;  /* 0x0000008400067308 */ /* 0x0001e20000000800 */
[----:B--2---:R-:W-:Y:S01]  /*83e0*/  FSEL R103, R103, -INF , P5 ;  /* 0xff80000067677808 */ /* 0x004fe20002800000 */
[-CC-:B-1----:R-:W-:Y:S01]  /*83f0*/  FFMA.FTZ R96, R151, R88.reuse, -R102.reuse ;  /* 0x0000005897607223 */ /* 0x182fe20000010866 */
[----:B------:R-:W-:-:S01]  /*8400*/  FFMA.FTZ R151, R153, R88, -R102 ;  /* 0x0000005899977223 */ /* 0x000fc20000010866 */
[--C-:B------:R-:W-:Y:S01]  /*8410*/  FFMA.FTZ R153, R159, R88, -R102.reuse ;  /* 0x000000589f997223 */ /* 0x100fe20000010866 */
[----:B------:R-:W-:Y:S01]  /*8420*/  FMNMX.FTZ R120, R103, R120, !PT ;  /* 0x0000007867787209 */ /* 0x000fe20007810000 */
[----:B------:R-:W-:Y:S02]  /*8430*/  FFMA.FTZ R159, R197, R88, -R102 ;  /* 0x00000058c59f7223 */ /* 0x000fe40000010866 */
[----:B------:R-:W-:Y:S02]  /*8440*/  MUFU.EX2 R114, R114 ;  /* 0x0000007200727308 */ /* 0x000fe40000000800 */
[----:B------:R-:W1:Y:S06]  /*8450*/  SHFL.BFLY PT, R91, R120, 0x2, 0x1f ;  /* 0x0c401f00785b7f89 */ /* 0x000e6c00000e0000 */
[----:B------:R-:W-:Y:S08]  /*8460*/  MUFU.EX2 R115, R115 ;  /* 0x0000007300737308 */ /* 0x000ff00000000800 */
[----:B------:R-:W-:Y:S08]  /*8470*/  MUFU.EX2 R116, R116 ;  /* 0x0000007400747308 */ /* 0x000ff00000000800 */
[----:B------:R-:W-:Y:S01]  /*8480*/  MUFU.EX2 R119, R119 ;  /* 0x0000007700777308 */ /* 0x000fe20000000800 */
[----:B-1----:R-:W-:-:S05]  /*8490*/  FMNMX.FTZ R110, R120, R91, !PT ;  /* 0x0000005b786e7209 */ /* 0x002fca0007810000 */
[----:B------:R-:W1:Y:S02]  /*84a0*/  SHFL.BFLY PT, R91, R110, 0x1, 0x1f ;  /* 0x0c201f006e5b7f89 */ /* 0x000e6400000e0000 */
[----:B------:R2:W-:Y:S08]  /*84b0*/  MUFU.EX2 R20, R122 ;  /* 0x0000007a00147308 */ /* 0x0005f00000000800 */
[----:B------:R-:W-:Y:S08]  /*84c0*/  MUFU.EX2 R118, R118 ;  /* 0x0000007600767308 */ /* 0x000ff00000000800 */
[----:B------:R-:W-:Y:S01]  /*84d0*/  MUFU.EX2 R185, R185 ;  /* 0x000000b900b97308 */ /* 0x000fe20000000800 */
[----:B-1----:R-:W-:Y:S01]  /*84e0*/  FMNMX.FTZ R91, R110, R91, !PT ;  /* 0x0000005b6e5b7209 */ /* 0x002fe20007810000 */
[----:B------:R-:W-:-:S06]  /*84f0*/  FFMA.FTZ R110, R111, R88, -R102 ;  /* 0x000000586f6e7223 */ /* 0x000fcc0000010866 */
[----:B------:R-:W-:Y:S01]  /*8500*/  MUFU.EX2 R130, R130 ;  /* 0x0000008200827308 */ /* 0x000fe20000000800 */
[C---:B------:R-:W-:Y:S01]  /*8510*/  FSETP.NEU.FTZ.AND P4, PT, R91.reuse, -INF , PT ;  /* 0xff8000005b00780b */ /* 0x040fe20003f9d000 */
[----:B------:R-:W-:-:S05]  /*8520*/  FFMA.FTZ R112, R91, R88, -8 ;  /* 0xc10000005b707423 */ /* 0x000fca0000010058 */
[----:B------:R-:W-:Y:S01]  /*8530*/  FSEL R102, R112, RZ, P4 ;  /* 0x000000ff70667208 */ /* 0x000fe20002000000 */
[----:B------:R-:W-:Y:S04]  /*8540*/  MUFU.EX2 R183, R183 ;  /* 0x000000b700b77308 */ /* 0x000fe80000000800 */
[----:B0-----:R-:W-:-:S01]  /*8550*/  FFMA.FTZ R132, R137, R88, -R102 ;  /* 0x0000005889847223 */ /* 0x001fc20000010866 */
[----:B------:R-:W-:Y:S01]  /*8560*/  FSEL R137, R91, RZ, P4 ;  /* 0x000000ff5b897208 */ /* 0x000fe20002000000 */
[----:B------:R-:W-:-:S01]  /*8570*/  FFMA.FTZ R136, R121, R88, -R102 ;  /* 0x0000005879887223 */ /* 0x000fc20000010866 */
[----:B------:R-:W-:Y:S01]  /*8580*/  FADD.FTZ R121, -R138, R5 ;  /* 0x000000058a797221 */ /* 0x000fe20000010100 */
[----:B------:R-:W-:-:S01]  /*8590*/  FFMA.FTZ R111, R181, R88, -R102 ;  /* 0x00000058b56f7223 */ /* 0x000fc20000010866 */
[----:B------:R-:W-:Y:S01]  /*85a0*/  FFMA.FTZ R112, R7, R88, -R102 ;  /* 0x0000005807707223 */ /* 0x000fe20000010866 */
[----:B------:R-:W-:-:S01]  /*85b0*/  FADD.FTZ R137, -R137, R4 ;  /* 0x0000000489897221 */ /* 0x000fc20000010100 */
[-C--:B------:R-:W-:Y:S01]  /*85c0*/  FMUL.FTZ R121, R121, R88.reuse ;  /* 0x0000005879797220 */ /* 0x080fe20000410000 */
[----:B------:R-:W-:-:S01]  /*85d0*/  FFMA.FTZ R7, R187, R88, -R102 ;  /* 0x00000058bb077223 */ /* 0x000fc20000010866 */
[-CC-:B------:R-:W-:Y:S01]  /*85e0*/  FFMA.FTZ R120, R9, R88.reuse, -R102.reuse ;  /* 0x0000005809787223 */ /* 0x180fe20000010866 */
[-C--:B------:R-:W-:Y:S01]  /*85f0*/  FMUL.FTZ R4, R137, R88.reuse ;  /* 0x0000005889047220 */ /* 0x080fe20000410000 */
[----:B------:R-:W-:Y:S01]  /*8600*/  MUFU.EX2 R111, R111 ;  /* 0x0000006f006f7308 */ /* 0x000fe20000000800 */
[----:B------:R-:W-:-:S01]  /*8610*/  FFMA.FTZ R9, R205, R88, -R102 ;  /* 0x00000058cd097223 */ /* 0x000fc20000010866 */
[-CC-:B--2---:R-:W-:Y:S01]  /*8620*/  FFMA.FTZ R122, R11, R88.reuse, -R102.reuse ;  /* 0x000000580b7a7223 */ /* 0x184fe20000010866 */
        /* <DEDUP_REMOVED lines=19> */
[----:B------:R-:W-:Y:S01]  /*8760*/  FFMA.FTZ R99, R99, R88, -R102 ;  /* 0x0000005863637223 */ /* 0x000fe20000010866 */
[----:B------:R-:W-:-:S02]  /*8770*/  WARPGROUP.DEPBAR.LE gsb0, 0x0 ;  /* 0x00008000000079c5 */ /* 0x000fc40000010000 */
[----:B------:R-:W2:Y:S01]  /*8780*/  MUFU.EX2 R112, R112 ;  /* 0x0000007000707308 */ /* 0x000ea20000000800 */
[----:B0-----:R-:W-:-:S01]  /*8790*/  FFMA.FTZ R142, R121, R3, R114 ;  /* 0x00000003798e7223 */ /* 0x001fc20000010072 */
[----:B------:R-:W-:-:S03]  /*87a0*/  FFMA.FTZ R231, R231, R88, -R102 ;  /* 0x00000058e7e77223 */ /* 0x000fc60000010866 */
[----:B------:R-:W-:Y:S01]  /*87b0*/  FADD.FTZ R131, R115, R142 ;  /* 0x0000008e73837221 */ /* 0x000fe20000010000 */
[----:B------:R-:W-:-:S01]  /*87c0*/  FFMA.FTZ R142, R127, R88, -R102 ;  /* 0x000000587f8e7223 */ /* 0x000fc20000010866 */
[----:B------:R-:W-:Y:S01]  /*87d0*/  FFMA.FTZ R127, R133, R88, -R102 ;  /* 0x00000058857f7223 */ /* 0x000fe20000010866 */
[----:B------:R-:W0:Y:S01]  /*87e0*/  MUFU.EX2 R7, R7 ;  /* 0x0000000700077308 */ /* 0x000e220000000800 */
[----:B-1----:R-:W-:-:S01]  /*87f0*/  FFMA.FTZ R3, R4, R2, R111 ;  /* 0x0000000204037223 */ /* 0x002fc2000001006f */
[----:B------:R-:W-:-:S04]  /*8800*/  FADD.FTZ R144, R116, R131 ;  /* 0x0000008374907221 */ /* 0x000fc80000010000 */
[----:B------:R-:W-:Y:S02]  /*8810*/  FADD.FTZ R131, R119, R144 ;  /* 0x0000009077837221 */ /* 0x000fe40000010000 */
[----:B------:R-:W1:Y:S01]  /*8820*/  MUFU.EX2 R120, R120 ;  /* 0x0000007800787308 */ /* 0x000e620000000800 */
[----:B--2---:R-:W-:-:S01]  /*8830*/  FADD.FTZ R2, R112, R3 ;  /* 0x0000000370027221 */ /* 0x004fc20000010000 */
[----:B------:R-:W-:-:S04]  /*8840*/  FADD.FTZ R144, R118, R131 ;  /* 0x0000008376907221 */ /* 0x000fc80000010000 */
[----:B------:R-:W-:Y:S01]  /*8850*/  FADD.FTZ R131, R185, R144 ;  /* 0x00000090b9837221 */ /* 0x000fe20000010000 */
[----:B------:R-:W-:-:S01]  /*8860*/  FFMA.FTZ R144, R105, R88, -R102 ;  /* 0x0000005869907223 */ /* 0x000fc20000010866 */
[----:B------:R-:W2:Y:S01]  /*8870*/  MUFU.EX2 R9, R9 ;  /* 0x0000000900097308 */ /* 0x000ea20000000800 */
[----:B0-----:R-:W-:-:S01]  /*8880*/  FADD.FTZ R3, R7, R2 ;  /* 0x0000000207037221 */ /* 0x001fc20000010000 */
[----:B------:R-:W-:Y:S01]  /*8890*/  FADD.FTZ R146, R130, R131 ;  /* 0x0000008382927221 */ /* 0x000fe20000010000 */
[----:B------:R-:W-:-:S03]  /*88a0*/  FFMA.FTZ R105, R217, R88, -R102 ;  /* 0x00000058d9697223 */ /* 0x000fc60000010866 */
[----:B------:R-:W-:Y:S02]  /*88b0*/  FADD.FTZ R131, R183, R146 ;  /* 0x00000092b7837221 */ /* 0x000fe40000010000 */
[----:B------:R-:W0:Y:S01]  /*88c0*/  MUFU.EX2 R122, R122 ;  /* 0x0000007a007a7308 */ /* 0x000e220000000800 */
[----:B-1----:R-:W-:-:S01]  /*88d0*/  FADD.FTZ R2, R120, R3 ;  /* 0x0000000378027221 */ /* 0x002fc20000010000 */
[----:B------:R-:W-:-:S06]  /*88e0*/  FADD.FTZ R146, R6, R131 ;  /* 0x0000008306927221 */ /* 0x000fcc0000010000 */
        /* <DEDUP_REMOVED lines=12> */
[----:B------:R-:W-:-:S03]  /*89b0*/  FFMA.FTZ R146, R219, R88, -R102 ;  /* 0x00000058db927223 */ /* 0x000fc60000010866 */
[----:B------:R-:W-:Y:S01]  /*89c0*/  FADD.FTZ R148, R8, R131 ;  /* 0x0000008308947221 */ /* 0x000fe20000010000 */
[----:B------:R-:W-:-:S02]  /*89d0*/  FFMA.FTZ R131, R141, R88, -R102 ;  /* 0x000000588d837223 */ /* 0x000fc40000010866 */
        /* <DEDUP_REMOVED lines=28> */
[----:B-1----:R-:W-:-:S04]  /*8ba0*/  FADD.FTZ R137, R117, R150 ;  /* 0x0000009675897221 */ /* 0x002fc80000010000 */
[----:B------:R-:W-:Y:S01]  /*8bb0*/  FADD.FTZ R150, R20, R137 ;  /* 0x0000008914967221 */ /* 0x000fe20000010000 */
[----:B------:R-:W-:-:S02]  /*8bc0*/  FFMA.FTZ R137, R145, R88, -R102 ;  /* 0x0000005891897223 */ /* 0x000fc40000010866 */
        /* <DEDUP_REMOVED lines=14> */
[----:B------:R-:W-:-:S03]  /*8cb0*/  FFMA.FTZ R150, R227, R88, -R102 ;  /* 0x00000058e3967223 */ /* 0x000fc60000010866 */
        /* <DEDUP_REMOVED lines=32> */
[----:B------:R-:W-:-:S06]  /*8ec0*/  IADD3 R2, -R196, 0xb, RZ ;  /* 0x0000000bc4027810 */ /* 0x000fcc0007ffe1ff */
[----:B------:R-:W1:Y:S01]  /*8ed0*/  MUFU.EX2 R100, R100 ;  /* 0x0000006400647308 */ /* 0x000e620000000800 */
[----:B--2---:R-:W-:-:S07]  /*8ee0*/  FADD.FTZ R141, R97, R154 ;  /* 0x0000009a618d7221 */ /* 0x004fce0000010000 */
[----:B------:R-:W-:Y:S01]  /*8ef0*/  MUFU.EX2 R133, R133 ;  /* 0x0000008500857308 */ /* 0x000fe20000000800 */
[----:B0-----:R-:W-:-:S07]  /*8f00*/  FADD.FTZ R154, R148, R139 ;  /* 0x0000008b949a7221 */ /* 0x001fce0000010000 */
[----:B------:R-:W0:Y:S01]  /*8f10*/  MUFU.EX2 R153, R153 ;  /* 0x0000009900997308 */ /* 0x000e220000000800 */
[----:B-1----:R-:W-:-:S01]  /*8f20*/  FADD.FTZ R156, R100, R141 ;  /* 0x0000008d649c7221 */ /* 0x002fc20000010000 */
[----:B------:R-:W-:-:S05]  /*8f30*/  IMAD.U32 R141, RZ, RZ, UR53 ;  /* 0x00000035ff8d7e24 */ /* 0x000fca000f8e00ff */
[----:B------:R-:W-:Y:S01]  /*8f40*/  @!P1 LEA R141, R141, UR41, 0x3 ;  /* 0x000000298d8d9c11 */ /* 0x000fe2000f8e18ff */
[----:B------:R-:W-:Y:S01]  /*8f50*/  MUFU.EX2 R152, R152 ;  /* 0x0000009800987308 */ /* 0x000fe20000000800 */
[----:B------:R1:W-:Y:S07]  /*8f60*/  BAR.ARV R2, 0x100 ;  /* 0x000400020000751d */ /* 0x0003ee0000002000 */
[----:B------:R-:W2:Y:S01]  /*8f70*/  MUFU.EX2 R104, R104 ;  /* 0x0000006800687308 */ /* 0x000ea20000000800 */
[----:B0-----:R-:W-:-:S01]  /*8f80*/  FADD.FTZ R139, R153, R156 ;  /* 0x0000009c998b7221 */ /* 0x001fc20000010000 */
[----:B-1----:R-:W-:-:S05]  /*8f90*/  @!P1 VIADD R2, R141, 0x29840 ;  /* 0x000298408d029836 */ /* 0x002fca0000000000 */
[----:B------:R-:W-:Y:S01]  /*8fa0*/  @!P1 PRMT R2, RZ, 0x654, R2 ;  /* 0x00000654ff029816 */ /* 0x000fe20000000002 */
[----:B------:R-:W-:Y:S03]  /*8fb0*/  MUFU.EX2 R137, R137 ;  /* 0x0000008900897308 */ /* 0x000fe60000000800 */
[----:B------:R0:W-:Y:S05]  /*8fc0*/  @!P1 SYNCS.ARRIVE.TRANS64.RED.A1T0 RZ, [R2+URZ], RZ ;  /* 0x000000ff02ff99a7 */ /* 0x0001ea000810043f */
[----:B------:R-:W1:Y:S01]  /*8fd0*/  MUFU.EX2 R155, R155 ;  /* 0x0000009b009b7308 */ /* 0x000e620000000800 */
[----:B--2---:R-:W-:-:S07]  /*8fe0*/  FADD.FTZ R156, R104, R139 ;  /* 0x0000008b689c7221 */ /* 0x004fce0000010000 */
[----:B------:R-:W-:Y:S08]  /*8ff0*/  MUFU.EX2 R150, R150 ;  /* 0x0000009600967308 */ /* 0x000ff00000000800 */
[----:B------:R-:W2:Y:S01]  /*9000*/  MUFU.EX2 R106, R106 ;  /* 0x0000006a006a7308 */ /* 0x000ea20000000800 */
[----:B-1----:R-:W-:-:S07]  /*9010*/  FADD.FTZ R139, R155, R156 ;  /* 0x0000009c9b8b7221 */ /* 0x002fce0000010000 */
[----:B------:R-:W1:Y:S08]  /*9020*/  MUFU.EX2 R158, R229 ;  /* 0x000000e5009e7308 */ /* 0x000e700000000800 */
[----:B------:R3:W0:Y:S08]  /*9030*/  MUFU.EX2 R145, R3 ;  /* 0x0000000300917308 */ /* 0x0006300000000800 */
[----:B------:R-:W-:Y:S01]  /*9040*/  MUFU.EX2 R157, R157 ;  /* 0x0000009d009d7308 */ /* 0x000fe20000000800 */
[----:B---3--:R-:W-:-:S04]  /*9050*/  FADD.FTZ R3, R133, R154 ;  /* 0x0000009a85037221 */ /* 0x008fc80000010000 */
[----:B------:R-:W-:-:S03]  /*9060*/  FADD.FTZ R154, R152, R3 ;  /* 0x00000003989a7221 */ /* 0x000fc60000010000 */
[----:B------:R-:W-:Y:S01]  /*9070*/  MUFU.EX2 R108, R108 ;  /* 0x0000006c006c7308 */ /* 0x000fe20000000800 */
[----:B------:R-:W-:-:S01]  /*9080*/  FADD.FTZ R3, R137, R154 ;  /* 0x0000009a89037221 */ /* 0x000fc20000010000 */
[----:B--2---:R-:W-:-:S03]  /*9090*/  FADD.FTZ R154, R106, R139 ;  /* 0x0000008b6a9a7221 */ /* 0x004fc60000010000 */
[----:B------:R-:W-:-:S03]  /*90a0*/  FADD.FTZ R3, R150, R3 ;  /* 0x0000000396037221 */ /* 0x000fc60000010000 */
[----:B------:R-:W2:Y:S01]  /*90b0*/  MUFU.EX2 R95, R95 ;  /* 0x0000005f005f7308 */ /* 0x000ea20000000800 */
[----:B-1----:R-:W-:-:S04]  /*90c0*/  FADD.FTZ R3, R158, R3 ;  /* 0x000000039e037221 */ /* 0x002fc80000010000 */
[----:B0-----:R-:W-:-:S03]  /*90d0*/  FADD.FTZ R2, R145, R3 ;  /* 0x0000000391027221 */ /* 0x001fc60000010000 */
[----:B------:R-:W0:Y:S08]  /*90e0*/  MUFU.EX2 R159, R159 ;  /* 0x0000009f009f7308 */ /* 0x000e300000000800 */
[----:B------:R1:W3:Y:S01]  /*90f0*/  MUFU.EX2 R171, R99 ;  /* 0x0000006300ab7308 */ /* 0x0002e20000000800 */
[----:B--2---:R-:W-:-:S07]  /*9100*/  FADD.FTZ R2, R95, R2 ;  /* 0x000000025f027221 */ /* 0x004fce0000010000 */
[----:B------:R-:W2:Y:S01]  /*9110*/  MUFU.EX2 R101, R101 ;  /* 0x0000006500657308 */ /* 0x000ea20000000800 */
[----:B-1----:R-:W-:-:S04]  /*9120*/  FADD.FTZ R99, R157, R154 ;  /* 0x0000009a9d637221 */ /* 0x002fc80000010000 */
[----:B------:R-:W-:-:S03]  /*9130*/  FADD.FTZ R154, R108, R99 ;  /* 0x000000636c9a7221 */ /* 0x000fc60000010000 */
[----:B------:R-:W1:Y:S01]  /*9140*/  MUFU.EX2 R231, R231 ;  /* 0x000000e700e77308 */ /* 0x000e620000000800 */
[----:B0-----:R-:W-:-:S01]  /*9150*/  FADD.FTZ R154, R159, R154 ;  /* 0x0000009a9f9a7221 */ /* 0x001fc20000010000 */
[----:B---3--:R-:W-:-:S06]  /*9160*/  FADD.FTZ R2, R171, R2 ;  /* 0x00000002ab027221 */ /* 0x008fcc0000010000 */
        /* <DEDUP_REMOVED lines=8> */
.L_x_1966:
[----:B------:R-:W-:Y:S01]  /*91f0*/  UISETP.GT.AND UP1, UPT, UR52, UR49, UPT ;  /* 0x000000313400728c */ /* 0x000fe2000bf24270 */
[----:B------:R-:W-:Y:S01]  /*9200*/  F2FP.SATFINITE.E4M3.F32.PACK_AB_MERGE_C R7, R120, R7, RZ ;  /* 0x000000077807723e */ /* 0x000fe200048070ff */
[----:B------:R-:W-:Y:S01]  /*9210*/  ULEA UR6, UR54, UR41, 0x3 ;  /* 0x0000002936067291 */ /* 0x000fe2000f8e183f */
[----:B------:R-:W-:Y:S01]  /*9220*/  F2FP.SATFINITE.E4M3.F32.PACK_AB_MERGE_C R130, R183, R130, RZ ;  /* 0x00000082b782723e */ /* 0x000fe200048070ff */
[----:B------:R-:W-:Y:S01]  /*9230*/  UIADD3 UR52, UR52, -0x1, URZ ;  /* 0xffffffff34347890 */ /* 0x000fe2000fffe03f */
[----:B------:R-:W-:Y:S01]  /*9240*/  F2FP.SATFINITE.E4M3.F32.PACK_AB_MERGE_C R5, R138, R5, RZ ;  /* 0x000000058a05723e */ /* 0x000fe200048070ff */
[----:B------:R-:W-:Y:S01]  /*9250*/  UIADD3 UR6, UR6, 0x29860, URZ ;  /* 0x0002986006067890 */ /* 0x000fe2000fffe03f */
[----:B------:R-:W-:Y:S01]  /*9260*/  PLOP3.LUT P3, PT, PT, PT, UP1, 0x80, 0x0 ;  /* 0x000000000000781c */ /* 0x000fe20003f6f018 */
[----:B------:R-:W-:Y:S01]  /*9270*/  UMOV UR55, UR43 ;  /* 0x0000002b00377c82 */ /* 0x000fe20008000000 */
[----:B------:R-:W-:Y:S01]  /*9280*/  F2FP.SATFINITE.E4M3.F32.PACK_AB_MERGE_C R7, R112, R111, R7 ;  /* 0x0000006f7007723e */ /* 0x000fe20004807007 */
[----:B------:R-:W-:Y:S01]  /*9290*/  UPRMT UR6, UR39, 0x654, UR6 ;  /* 0x0000065427067896 */ /* 0x000fe20008000006 */
[----:B------:R-:W-:Y:S01]  /*92a0*/  F2FP.SATFINITE.E4M3.F32.PACK_AB_MERGE_C R116, R119, R116, RZ ;  /* 0x000000747774723e */ /* 0x000fe200048070ff */
[----:B------:R-:W-:Y:S01]  /*92b0*/  UMOV UR54, UR53 ;  /* 0x0000003500367c82 */ /* 0x000fe20008000000 */
[----:B------:R-:W-:Y:S01]  /*92c0*/  F2FP.SATFINITE.E4M3.F32.PACK_AB_MERGE_C R11, R124, R11, RZ ;  /* 0x0000000b7c0b723e */ /* 0x000fe200048070ff */
[----:B------:R-:W-:Y:S01]  /*92d0*/  FMUL.FTZ R26, R26, R4 ;  /* 0x000000041a1a7220 */ /* 0x000fe20000410000 */
[----:B------:R-:W-:Y:S01]  /*92e0*/  F2FP.SATFINITE.E4M3.F32.PACK_AB_MERGE_C R8, R209, R8, RZ ;  /* 0x00000008d108723e */ /* 0x000fe200048070ff */
[-C--:B------:R-:W-:Y:S01]  /*92f0*/  FMUL.FTZ R27, R27, R4.reuse ;  /* 0x000000041b1b7220 */ /* 0x080fe20000410000 */
        /* <DEDUP_REMOVED lines=96> */
[----:B------:R-:W-:-:S02]  /*9900*/  IMAD.MOV.U32 R4, RZ, RZ, R91 ;  /* 0x000000ffff047224 */ /* 0x000fc400078e005b */
[----:B------:R-:W-:Y:S02]  /*9910*/  IMAD.MOV.U32 R5, RZ, RZ, R89 ;  /* 0x000000ffff057224 */ /* 0x000fe400078e0059 */
[----:B------:R-:W-:Y:S01]  /*9920*/  IMAD.MOV.U32 R185, RZ, RZ, R7 ;  /* 0x000000ffffb97224 */ /* 0x000fe200078e0007 */
[----:B------:R-:W-:Y:S06]  /*9930*/  @P3 BRA `(.L_x_1967) ;  /* 0xffffffbc00843947 */ /* 0x000fec000383ffff */
[----:B------:R-:W-:-:S05]  /*9940*/  UMOV UR48, UR53 ;  /* 0x0000003500307c82 */ /* 0x000fca0008000000 */
.L_x_1957:
[----:B------:R-:W-:-:S13]  /*9950*/  ISETP.LE.AND P2, PT, RZ, UR52, PT ;  /* 0x00000034ff007c0c */ /* 0x000fda000bf43270 */
[----:B------:R-:W-:Y:S05]  /*9960*/  @!P2 BRA `(.L_x_1968) ;  /* 0x0000003400a4a947 */ /* 0x000fea0003800000 */
[----:B------:R-:W-:Y:S01]  /*9970*/  IMAD.MOV.U32 R5, RZ, RZ, R91 ;  /* 0x000000ffff057224 */ /* 0x000fe200078e005b */
[----:B------:R-:W-:Y:S01]  /*9980*/  UMOV UR49, UR43 ;  /* 0x0000002b00317c82 */ /* 0x000fe20008000000 */
[----:B------:R-:W-:Y:S01]  /*9990*/  IMAD.MOV.U32 R4, RZ, RZ, R89 ;  /* 0x000000ffff047224 */ /* 0x000fe200078e0059 */
[----:B------:R-:W-:-:S06]  /*99a0*/  UMOV UR47, UR48 ;  /* 0x00000030002f7c82 */ /* 0x000fcc0008000000 */
.L_x_1978:
        /* <DEDUP_REMOVED lines=9> */
.L_x_1970:
[----:B------:R-:W-:Y:S01]  /*9a40*/  ULEA UR6, UR48, UR41, 0x3 ;  /* 0x0000002930067291 */ /* 0x000fe2000f8e183f */
[----:B------:R-:W-:-:S05]  /*9a50*/  IMAD.U32 R6, RZ, RZ, UR43 ;  /* 0x0000002bff067e24 */ /* 0x000fca000f8e00ff */
[----:B------:R-:W-:-:S04]  /*9a60*/  SHF.L.U32 R6, R6, 0x1f, RZ ;  /* 0x0000001f06067819 */ /* 0x000fc800000006ff */
[----:B------:R0:W1:Y:S01]  /*9a70*/  SYNCS.PHASECHK.TRANS64.TRYWAIT P2, [UR6+0x29830], R6 ;  /* 0x02983006ff0075a7 */ /* 0x0000620008040146 */
[----:B------:R-:W-:Y:S05]  /*9a80*/  @!P0 BRA `(.L_x_1971) ;  /* 0x0000000000048947 */ /* 0x000fea0003800000 */
[----:B------:R-:W-:Y:S01]  /*9a90*/  BPT.TRAP 0x1 ;  /* 0x000000040000795c */ /* 0x000fe20000300000 */
.L_x_1971:
[----:B-1----:R-:W-:Y:S05]  /*9aa0*/  @P2 BRA `(.L_x_1969) ;  /* 0x0000000000082947 */ /* 0x002fea0003800000 */
[----:B------:R-:W1:Y:S02]  /*9ab0*/  SYNCS.PHASECHK.TRANS64.TRYWAIT P2, [UR6+0x29830], R6 ;  /* 0x02983006ff0075a7 */ /* 0x000e640008040146 */
[----:B-1----:R-:W-:Y:S05]  /*9ac0*/  @!P2 BRA `(.L_x_1972) ;  /* 0x000000a40030a947 */ /* 0x002fea0003800000 */
.L_x_1969:
[----:B-1----:R-:W1:Y:S01]  /*9ad0*/  S2R R7, SR_TID.X ;  /* 0x0000000000077919 */ /* 0x002e620000002100 */
[----:B------:R-:W-:Y:S01]  /*9ae0*/  UIMAD UR53, UR48, 0x780, UR46 ;  /* 0x00000780303578a4 */ /* 0x000fe2000f8e022e */
[----:B------:R-:W-:Y:S01]  /*9af0*/  UMOV UR27, 0x80000020 ;  /* 0x80000020001b7882 */ /* 0x000fe20000000000 */
[----:B------:R-:W-:Y:S02]  /*9b00*/  UMOV UR28, UR24 ;  /* 0x00000018001c7c82 */ /* 0x000fe40008000000 */
[----:B------:R-:W-:Y:S01]  /*9b10*/  UIADD3 UR30, UR53, 0x80, URZ ;  /* 0x00000080351e7890 */ /* 0x000fe2000fffe03f */
[----:B------:R-:W-:Y:S02]  /*9b20*/  UMOV UR29, UR25 ;  /* 0x00000019001d7c82 */ /* 0x000fe40008000000 */
[----:B------:R-:W-:Y:S01]  /*9b30*/  UMOV UR26, UR53 ;  /* 0x00000035001a7c82 */ /* 0x000fe20008000000 */
[----:B------:R-:W-:Y:S01]  /*9b40*/  UMOV UR31, 0x80000020 ;  /* 0x80000020001f7882 */ /* 0x000fe20000000000 */
[----:B------:R-:W-:Y:S01]  /*9b50*/  UIADD3 UR34, UR53, 0x100, URZ ;  /* 0x0000010035227890 */ /* 0x000fe2000fffe03f */
[----:B------:R-:W-:Y:S01]  /*9b60*/  UMOV UR32, UR24 ;  /* 0x0000001800207c82 */ /* 0x000fe20008000000 */
[----:B------:R-:W-:Y:S01]  /*9b70*/  UMOV UR33, UR25 ;  /* 0x0000001900217c82 */ /* 0x000fe20008000000 */
[----:B------:R-:W-:Y:S01]  /*9b80*/  UMOV UR35, 0x80000020 ;  /* 0x8000002000237882 */ /* 0x000fe20000000000 */
        /* <DEDUP_REMOVED lines=10> */
[----:B-1----:R-:W-:-:S05]  /*9c30*/  SHF.R.U32.HI R7, RZ, 0x7, R7 ;  /* 0x00000007ff077819 */ /* 0x002fca0000011607 */
        /* <DEDUP_REMOVED lines=165> */
.L_x_1974:
[----:B------:R-:W-:Y:S01]  /*a690*/  ULEA UR6, UR47, UR41, 0x3 ;  /* 0x000000292f067291 */ /* 0x000fe2000f8e183f */
[----:B------:R-:W-:-:S05]  /*a6a0*/  IMAD.U32 R6, RZ, RZ, UR49 ;  /* 0x00000031ff067e24 */ /* 0x000fca000f8e00ff */
[----:B------:R-:W-:-:S04]  /*a6b0*/  SHF.L.U32 R6, R6, 0x1f, RZ ;  /* 0x0000001f06067819 */ /* 0x000fc800000006ff */
[----:B------:R0:W1:Y:S01]  /*a6c0*/  SYNCS.PHASECHK.TRANS64.TRYWAIT P2, [UR6+0x29850], R6 ;  /* 0x02985006ff0075a7 */ /* 0x0000620008040146 */
[----:B------:R-:W-:Y:S05]  /*a6d0*/  @!P0 BRA `(.L_x_1975) ;  /* 0x0000000000048947 */ /* 0x000fea0003800000 */
[----:B------:R-:W-:Y:S01]  /*a6e0*/  BPT.TRAP 0x1 ;  /* 0x000000040000795c */ /* 0x000fe20000300000 */
.L_x_1975:
[----:B-1----:R-:W-:Y:S05]  /*a6f0*/  @P2 BRA `(.L_x_1973) ;  /* 0x0000000000082947 */ /* 0x002fea0003800000 */
[----:B------:R-:W1:Y:S02]  /*a700*/  SYNCS.PHASECHK.TRANS64.TRYWAIT P2, [UR6+0x29850], R6 ;  /* 0x02985006ff0075a7 */ /* 0x000e640008040146 */
[----:B-1----:R-:W-:Y:S05]  /*a710*/  @!P2 BRA `(.L_x_1976) ;  /* 0x000000980034a947 */ /* 0x002fea0003800000 */
.L_x_1973:
[----:B------:R-:W-:Y:S01]  /*a720*/  UIADD3 UR6, UR41, 0x400, URZ ;  /* 0x0000040029067890 */ /* 0x000fe2000fffe03f */
[----:B------:R-:W-:Y:S01]  /*a730*/  WARPGROUP.ARRIVE ;  /* 0x00000000000079c5 */ /* 0x000fe20000000000 */
[----:B------:R-:W-:Y:S01]  /*a740*/  UMOV UR7, 0xc0000010 ;  /* 0xc000001000077882 */ /* 0x000fe20000000000 */
[C---:B-1----:R-:W-:Y:S01]  /*a750*/  FMUL.FTZ R7, R0.reuse, R152 ;  /* 0x0000009800077220 */ /* 0x042fe20000410000 */
[----:B------:R-:W-:Y:S01]  /*a760*/  USHF.R.U32.HI UR6, URZ, 0x4, UR6 ;  /* 0x000000043f067899 */ /* 0x000fe20008011606 */
[C---:B0-----:R-:W-:Y:S01]  /*a770*/  FMUL.FTZ R6, R0.reuse, R154 ;  /* 0x0000009a00067220 */ /* 0x041fe20000410000 */
[C---:B------:R-:W-:Y:S01]  /*a780*/  FMUL.FTZ R9, R0.reuse, R153 ;  /* 0x0000009900097220 */ /* 0x040fe20000410000 */
        /* <DEDUP_REMOVED lines=26> */
[----:B------:R-:W-:Y:S01]  /*a930*/  FMUL.FTZ R137, R0, R137 ;  /* 0x0000008900897220 */ /* 0x000fe20000410000 */
        /* <DEDUP_REMOVED lines=78> */
[----:B------:R-:W-:Y:S01]  /*ae20*/  FMUL.FTZ R103, R0, R103 ;  /* 0x0000006700677220 */ /* 0x000fe20000410000 */
[----:B------:R-:W1:Y:S01]  /*ae30*/  S2R R196, SR_TID.X ;  /* 0x0000000000c47919 */ /* 0x000e620000002100 */
[----:B------:R-:W-:Y:S01]  /*ae40*/  IMAD.U32 R158, RZ, RZ, UR48 ;  /* 0x00000030ff9e7e24 */ /* 0x000fe2000f8e00ff */
        /* <DEDUP_REMOVED lines=152> */
[----:B--2---:R-:W-:-:S05]  /*b7d0*/  FMNMX.FTZ R90, R124, R89, !PT ;  /* 0x000000597c5a7209 */ /* 0x004fca0007810000 */
[----:B------:R-:W2:Y:S02]  /*b7e0*/  SHFL.BFLY PT, R89, R90, 0x2, 0x1f ;  /* 0x0c401f005a597f89 */ /* 0x000ea400000e0000 */
[----:B------:R-:W3:Y:S01]  /*b7f0*/  MUFU.TANH R103, R103 ;  /* 0x0000006700677308 */ /* 0x000ee20000002400 */
[----:B-1----:R-:W-:-:S04]  /*b800*/  FMNMX.FTZ R88, R99, R88, !PT ;  /* 0x0000005863587209 */ /* 0x002fc80007810000 */
[----:B0-----:R-:W-:-:S04]  /*b810*/  FMNMX.FTZ R88, R101, R88, !PT ;  /* 0x0000005865587209 */ /* 0x001fc80007810000 */
[----:B---3--:R-:W-:Y:S02]  /*b820*/  FMNMX.FTZ R92, R103, R88, !PT ;  /* 0x00000058675c7209 */ /* 0x008fe40007810000 */
[----:B------:R-:W0:Y:S03]  /*b830*/  LDC R88, c[0x0][0x988] ;  /* 0x00026200ff587b82 */ /* 0x000e260000000800 */
[----:B------:R-:W1:Y:S01]  /*b840*/  SHFL.BFLY PT, R91, R92, 0x2, 0x1f ;  /* 0x0c401f005c5b7f89 */ /* 0x000e6200000e0000 */
[----:B--2---:R-:W-:-:S05]  /*b850*/  FMNMX.FTZ R94, R90, R89, !PT ;  /* 0x000000595a5e7209 */ /* 0x004fca0007810000 */
[----:B------:R-:W2:Y:S01]  /*b860*/  SHFL.BFLY PT, R89, R94, 0x1, 0x1f ;  /* 0x0c201f005e597f89 */ /* 0x000ea200000e0000 */
[----:B-1----:R-:W-:-:S05]  /*b870*/  FMNMX.FTZ R96, R92, R91, !PT ;  /* 0x0000005b5c607209 */ /* 0x002fca0007810000 */
[----:B------:R-:W1:Y:S01]  /*b880*/  SHFL.BFLY PT, R91, R96, 0x1, 0x1f ;  /* 0x0c201f00605b7f89 */ /* 0x000e6200000e0000 */
[----:B--2---:R-:W-:-:S05]  /*b890*/  FMNMX.FTZ R89, R94, R89, !PT ;  /* 0x000000595e597209 */ /* 0x004fca0007810000 */
[C---:B0-----:R-:W-:Y:S01]  /*b8a0*/  FFMA.FTZ R126, R89.reuse, R88, -8 ;  /* 0xc1000000597e7423 */ /* 0x041fe20000010058 */
[----:B------:R-:W-:-:S03]  /*b8b0*/  FADD.FTZ R4, -R89, R4 ;  /* 0x0000000459047221 */ /* 0x000fc60000010100 */
[-CC-:B------:R-:W-:Y:S01]  /*b8c0*/  FFMA.FTZ R90, R9, R88.reuse, -R126.reuse ;  /* 0x00000058095a7223 */ /* 0x180fe2000001087e */
[----:B------:R-:W-:-:S01]  /*b8d0*/  FFMA.FTZ R9, R13, R88, -R126 ;  /* 0x000000580d097223 */ /* 0x000fc2000001087e */
[-CC-:B------:R-:W-:Y:S01]  /*b8e0*/  FFMA.FTZ R13, R155, R88.reuse, -R126.reuse ;  /* 0x000000589b0d7223 */ /* 0x180fe2000001087e */
[----:B------:R-:W-:-:S01]  /*b8f0*/  FFMA.FTZ R155, R112, R88, -R126 ;  /* 0x00000058709b7223 */ /* 0x000fc2000001087e */
[-CC-:B------:R-:W-:Y:S01]  /*b900*/  FFMA.FTZ R112, R114, R88.reuse, -R126.reuse ;  /* 0x0000005872707223 */ /* 0x180fe2000001087e */
[----:B------:R-:W-:-:S01]  /*b910*/  FFMA.FTZ R114, R118, R88, -R126 ;  /* 0x0000005876727223 */ /* 0x000fc2000001087e */
[-C--:B------:R-:W-:Y:S01]  /*b920*/  FMUL.FTZ R4, R4, R88.reuse ;  /* 0x0000005804047220 */ /* 0x080fe20000410000 */
[----:B------:R-:W-:-:S01]  /*b930*/  FFMA.FTZ R7, R7, R88, -R126 ;  /* 0x0000005807077223 */ /* 0x000fc2000001087e */
[----:B------:R-:W-:Y:S01]  /*b940*/  MUFU.EX2 R90, R90 ;  /* 0x0000005a005a7308 */ /* 0x000fe20000000800 */
[----:B------:R-:W-:-:S01]  /*b950*/  FFMA.FTZ R92, R15, R88, -R126 ;  /* 0x000000580f5c7223 */ /* 0x000fc2000001087e */
[-CC-:B------:R-:W-:Y:S01]  /*b960*/  FFMA.FTZ R15, R163, R88.reuse, -R126.reuse ;  /* 0x00000058a30f7223 */ /* 0x180fe2000001087e */
[----:B------:R-:W-:-:S01]  /*b970*/  FFMA.FTZ R163, R120, R88, -R126 ;  /* 0x0000005878a37223 */ /* 0x000fc2000001087e */
[-CC-:B------:R-:W-:Y:S01]  /*b980*/  FFMA.FTZ R94, R157, R88.reuse, -R126.reuse ;  /* 0x000000589d5e7223 */ /* 0x180fe2000001087e */
[----:B------:R-:W-:-:S01]  /*b990*/  FFMA.FTZ R157, R116, R88, -R126 ;  /* 0x00000058749d7223 */ /* 0x000fc2000001087e */
[----:B-1----:R-:W-:Y:S01]  /*b9a0*/  FMNMX.FTZ R91, R96, R91, !PT ;  /* 0x0000005b605b7209 */ /* 0x002fe20007810000 */
[----:B------:R-:W-:-:S01]  /*b9b0*/  FFMA.FTZ R116, R122, R88, -R126 ;  /* 0x000000587a747223 */ /* 0x000fc2000001087e */
[----:B------:R-:W-:Y:S01]  /*b9c0*/  MUFU.EX2 R4, R4 ;  /* 0x0000000400047308 */ /* 0x000fe20000000800 */
[----:B------:R-:W-:-:S01]  /*b9d0*/  FFMA.FTZ R96, R165, R88, -R126 ;  /* 0x00000058a5607223 */ /* 0x000fc2000001087e */
[----:B------:R-:W-:Y:S01]  /*b9e0*/  FFMA.FTZ R165, R124, R88, -R126 ;  /* 0x000000587ca57223 */ /* 0x000fe2000001087e */
[----:B------:R-:W-:-:S01]  /*b9f0*/  FADD.FTZ R5, -R91, R5 ;  /* 0x000000055b057221 */ /* 0x000fc20000010100 */
[-C--:B------:R-:W-:Y:S01]  /*ba00*/  FFMA.FTZ R118, R91, R88.reuse, -8 ;  /* 0xc10000005b767423 */ /* 0x080fe20000010058 */
[----:B------:R-:W-:-:S01]  /*ba10*/  FFMA.FTZ R98, R197, R88, -R126 ;  /* 0x00000058c5627223 */ /* 0x000fc2000001087e */
[-C--:B------:R-:W-:Y:S01]  /*ba20*/  FFMA.FTZ R137, R137, R88.reuse, -R126 ;  /* 0x0000005889897223 */ /* 0x080fe2000001087e */
[-C--:B------:R-:W-:Y:S01]  /*ba30*/  FMUL.FTZ R5, R5, R88.reuse ;  /* 0x0000005805057220 */ /* 0x080fe20000410000 */
        /* <DEDUP_REMOVED lines=23> */
[----:B------:R-:W-:-:S01]  /*bbb0*/  FADD.FTZ R152, R90, R3 ;  /* 0x000000035a987221 */ /* 0x000fc20000010000 */
        /* <DEDUP_REMOVED lines=14> */
[-C--:B------:R-:W-:Y:S01]  /*bca0*/  FFMA.FTZ R110, R110, R88.reuse, -R126 ;  /* 0x000000586e6e7223 */ /* 0x080fe2000001087e */
[----:B------:R-:W-:-:S01]  /*bcb0*/  FFMA.FTZ R126, R199, R88, -R118 ;  /* 0x00000058c77e7223 */ /* 0x000fc20000010876 */
[-CC-:B------:R-:W-:Y:S01]  /*bcc0*/  FFMA.FTZ R139, R139, R88.reuse, -R118.reuse ;  /* 0x000000588b8b7223 */ /* 0x180fe20000010876 */
[----:B------:R-:W-:-:S01]  /*bcd0*/  FFMA.FTZ R138, R203, R88, -R118 ;  /* 0x00000058cb8a7223 */ /* 0x000fc20000010876 */
[----:B------:R-:W1:Y:S01]  /*bce0*/  MUFU.EX2 R21, R21 ;  /* 0x0000001500157308 */ /* 0x000e620000000800 */
        /* <DEDUP_REMOVED lines=15> */
[----:B------:R-:W2:Y:S01]  /*bde0*/  MUFU.EX2 R120, R120 ;  /* 0x0000007800787308 */ /* 0x000ea20000000800 */
        /* <DEDUP_REMOVED lines=11> */
[----:B------:R-:W-:Y:S01]  /*bea0*/  FFMA.FTZ R93, R93, R88, -R118 ;  /* 0x000000585d5d7223 */ /* 0x000fe20000010876 */
[----:B------:R-:W-:-:S02]  /*beb0*/  WARPGROUP.DEPBAR.LE gsb0, 0x0 ;  /* 0x00008000000079c5 */ /* 0x000fc40000010000 */
[----:B------:R-:W-:Y:S01]  /*bec0*/  FFMA.FTZ R95, R95, R88, -R118 ;  /* 0x000000585f5f7223 */ /* 0x000fe20000010876 */
[----:B------:R-:W0:Y:S01]  /*bed0*/  MUFU.EX2 R122, R122 ;  /* 0x0000007a007a7308 */ /* 0x000e220000000800 */
[----:B--2---:R-:W-:-:S01]  /*bee0*/  FADD.FTZ R161, R120, R161 ;  /* 0x000000a178a17221 */ /* 0x004fc20000010000 */
[-CC-:B------:R-:W-:Y:S01]  /*bef0*/  FFMA.FTZ R99, R99, R88.reuse, -R118.reuse ;  /* 0x0000005863637223 */ /* 0x180fe20000010876 */
[----:B------:R-:W-:-:S01]  /*bf00*/  FFMA.FTZ R101, R101, R88, -R118 ;  /* 0x0000005865657223 */ /* 0x000fc20000010876 */
[----:B------:R-:W-:-:S04]  /*bf10*/  FFMA.FTZ R103, R103, R88, -R118 ;  /* 0x0000005867677223 */ /* 0x000fc80000010876 */
        /* <DEDUP_REMOVED lines=99> */
[----:B------:R-:W-:Y:S01]  /*c550*/  FFMA.FTZ R20, R97, R88, -R118 ;  /* 0x0000005861147223 */ /* 0x000fe20000010876 */
[----:B------:R-:W-:-:S05]  /*c560*/  IADD3 R97, -R196, 0xb, RZ ;  /* 0x0000000bc4617810 */ /* 0x000fca0007ffe1ff */
[----:B------:R-:W2:Y:S01]  /*c570*/  MUFU.EX2 R113, R113 ;  /* 0x0000007100717308 */ /* 0x000ea20000000800 */
[----:B-1----:R-:W-:-:S07]  /*c580*/  FADD.FTZ R2, R136, R3 ;  /* 0x0000000388027221 */ /* 0x002fce0000010000 */
[----:B------:R-:W-:Y:S01]  /*c590*/  MUFU.EX2 R115, R115 ;  /* 0x0000007300737308 */ /* 0x000fe20000000800 */
[----:B0-----:R-:W-:-:S07]  /*c5a0*/  FADD.FTZ R156, R8, R167 ;  /* 0x000000a7089c7221 */ /* 0x001fce0000010000 */
[----:B------:R-:W0:Y:S01]  /*c5b0*/  MUFU.EX2 R10, R10 ;  /* 0x0000000a000a7308 */ /* 0x000e220000000800 */
[----:B--2---:R-:W-:-:S07]  /*c5c0*/  FADD.FTZ R3, R113, R2 ;  /* 0x0000000271037221 */ /* 0x004fce0000010000 */
[----:B------:R-:W-:Y:S08]  /*c5d0*/  MUFU.EX2 R12, R12 ;  /* 0x0000000c000c7308 */ /* 0x000ff00000000800 */
[----:B------:R-:W1:Y:S01]  /*c5e0*/  MUFU.EX2 R117, R117 ;  /* 0x0000007500757308 */ /* 0x000e620000000800 */
[----:B0-----:R-:W-:-:S07]  /*c5f0*/  FADD.FTZ R2, R10, R3 ;  /* 0x000000030a027221 */ /* 0x001fce0000010000 */
[----:B------:R-:W0:Y:S08]  /*c600*/  MUFU.EX2 R161, R161 ;  /* 0x000000a100a17308 */ /* 0x000e300000000800 */
[----:B------:R-:W2:Y:S01]  /*c610*/  MUFU.EX2 R110, R110 ;  /* 0x0000006e006e7308 */ /* 0x000ea20000000800 */
[----:B-1----:R-:W-:-:S01]  /*c620*/  FADD.FTZ R3, R117, R2 ;  /* 0x0000000275037221 */ /* 0x002fc20000010000 */
[----:B------:R-:W-:-:S05]  /*c630*/  @!P1 LEA R2, R158, UR41, 0x3 ;  /* 0x000000299e029c11 */ /* 0x000fca000f8e18ff */
[----:B------:R-:W-:Y:S01]  /*c640*/  @!P1 VIADD R2, R2, 0x29840 ;  /* 0x0002984002029836 */ /* 0x000fe20000000000 */
[----:B------:R-:W1:Y:S04]  /*c650*/  MUFU.EX2 R14, R14 ;  /* 0x0000000e000e7308 */ /* 0x000e680000000800 */
[----:B------:R-:W-:Y:S01]  /*c660*/  @!P1 PRMT R2, RZ, 0x654, R2 ;  /* 0x00000654ff029816 */ /* 0x000fe20000000002 */
[----:B------:R3:W-:Y:S06]  /*c670*/  BAR.ARV R97, 0x100 ;  /* 0x000400610000751d */ /* 0x0007ec0000002000 */
[----:B------:R-:W4:Y:S01]  /*c680*/  MUFU.EX2 R155, R155 ;  /* 0x0000009b009b7308 */ /* 0x000f220000000800 */
[----:B------:R5:W-:Y:S07]  /*c690*/  @!P1 SYNCS.ARRIVE.TRANS64.RED.A1T0 RZ, [R2+URZ], RZ ;  /* 0x000000ff02ff99a7 */ /* 0x000bee000810043f */
[----:B------:R-:W3:Y:S08]  /*c6a0*/  MUFU.EX2 R119, R119 ;  /* 0x0000007700777308 */ /* 0x000ef00000000800 */
[----:B------:R0:W-:Y:S08]  /*c6b0*/  MUFU.EX2 R169, R93 ;  /* 0x0000005d00a97308 */ /* 0x0001f00000000800 */
[----:B------:R-:W5:Y:S01]  /*c6c0*/  MUFU.EX2 R112, R112 ;  /* 0x0000007000707308 */ /* 0x000f620000000800 */
[----:B0-----:R-:W-:-:S04]  /*c6d0*/  FADD.FTZ R93, R115, R156 ;  /* 0x0000009c735d7221 */ /* 0x001fc80000010000 */
[----:B------:R-:W-:-:S03]  /*c6e0*/  FADD.FTZ R156, R12, R93 ;  /* 0x0000005d0c9c7221 */ /* 0x000fc60000010000 */
[----:B------:R-:W0:Y:S01]  /*c6f0*/  MUFU.EX2 R157, R157 ;  /* 0x0000009d009d7308 */ /* 0x000e220000000800 */
[----:B------:R-:W-:-:S01]  /*c700*/  FADD.FTZ R93, R161, R156 ;  /* 0x0000009ca15d7221 */ /* 0x000fc20000010000 */
[----:B--2---:R-:W-:-:S03]  /*c710*/  FADD.FTZ R156, R110, R3 ;  /* 0x000000036e9c7221 */ /* 0x004fc60000010000 */
[----:B-1----:R-:W-:Y:S01]  /*c720*/  FADD.FTZ R158, R14, R93 ;  /* 0x0000005d0e9e7221 */ /* 0x002fe20000010000 */
[----:B----4-:R-:W-:-:S02]  /*c730*/  FADD.FTZ R3, R155, R156 ;  /* 0x0000009c9b037221 */ /* 0x010fc40000010000 */
[----:B------:R-:W1:Y:S01]  /*c740*/  MUFU.EX2 R95, R95 ;  /* 0x0000005f005f7308 */ /* 0x000e620000000800 */
[----:B---3--:R-:W-:-:S01]  /*c750*/  FADD.FTZ R158, R119, R158 ;  /* 0x0000009e779e7221 */ /* 0x008fc20000010000 */
[----:B-----5:R-:W-:-:S03]  /*c760*/  FADD.FTZ R118, R112, R3 ;  /* 0x0000000370767221 */ /* 0x020fc60000010000 */
        /* <DEDUP_REMOVED lines=21> */
.L_x_1977:
        /* <DEDUP_REMOVED lines=114> */
[----:B------:R-:W-:Y:S01]  /*cfe0*/  F2FP.SATFINITE.E4M3.F32.PACK_AB_MERGE_C R171, R160, R20, R93 ;  /* 0x00000014a0ab723e */ /* 0x000fe2000480705d */
[----:B------:R-:W-:Y:S06]  /*cff0*/  @P2 BRA `(.L_x_1978) ;  /* 0xffffffc8006c2947 */ /* 0x000fec000383ffff */
.L_x_1968:
[----:B------:R-:W-:Y:S06]  /*d000*/  BAR.ARV 0x8, 0x180 ;  /* 0x0206000000007b1d */ /* 0x000fec0000002000 */
[----:B------:R-:W-:Y:S05]  /*d010*/  @!P0 BRA `(.L_x_1979) ;  /* 0x0000000000048947 */ /* 0x000fea0003800000 */
[----:B------:R-:W-:Y:S01]  /*d020*/  BPT.TRAP 0x1 ;  /* 0x000000040000795c */ /* 0x000fe20000300000 */
.L_x_1979:
[----:B------:R-:W-:Y:S01]  /*d030*/  ULEA UR9, UR48, UR41, 0x3 ;  /* 0x0000002930097291 */ /* 0x000fe2000f8e183f */
[----:B------:R-:W-:-:S05]  /*d040*/  IMAD.U32 R0, RZ, RZ, UR43 ;  /* 0x0000002bff007e24 */ /* 0x000fca000f8e00ff */
[----:B------:R-:W-:-:S04]  /*d050*/  SHF.L.U32 R0, R0, 0x1f, RZ ;  /* 0x0000001f00007819 */ /* 0x000fc800000006ff */
[----:B------:R0:W1:Y:S01]  /*d060*/  SYNCS.PHASECHK.TRANS64.TRYWAIT P1, [UR9+0x29850], R0 ;  /* 0x02985000ff0075a7 */ /* 0x0000620008020149 */
[----:B------:R-:W-:Y:S05]  /*d070*/  @!P0 BRA `(.L_x_1980) ;  /* 0x0000000000048947 */ /* 0x000fea0003800000 */
[----:B------:R-:W-:Y:S01]  /*d080*/  BPT.TRAP 0x1 ;  /* 0x000000040000795c */ /* 0x000fe20000300000 */
.L_x_1980:
[----:B-1----:R-:W-:Y:S05]  /*d090*/  @P1 BRA `(.L_x_1981) ;  /* 0x0000000000081947 */ /* 0x002fea0003800000 */
[----:B------:R-:W1:Y:S02]  /*d0a0*/  SYNCS.PHASECHK.TRANS64.TRYWAIT P1, [UR9+0x29850], R0 ;  /* 0x02985000ff0075a7 */ /* 0x000e640008020149 */
[----:B-1----:R-:W-:Y:S05]  /*d0b0*/  @!P1 BRA `(.L_x_1982) ;  /* 0x0000006c00e49947 */ /* 0x002fea0003800000 */
.L_x_1981:
[----:B------:R-:W-:Y:S01]  /*d0c0*/  UIADD3 UR41, UR41, 0x400, URZ ;  /* 0x0000040029297890 */ /* 0x000fe2000fffe03f */
[----:B------:R-:W-:Y:S01]  /*d0d0*/  WARPGROUP.ARRIVE ;  /* 0x00000000000079c5 */ /* 0x000fe20000000000 */
[----:B------:R-:W-:Y:S01]  /*d0e0*/  UMOV UR7, 0xc0000010 ;  /* 0xc000001000077882 */ /* 0x000fe20000000000 */
[----:B------:R-:W-:Y:S01]  /*d0f0*/  ULDC.64 UR10, c[0x0][0x9a0] ;  /* 0x00026800000a7ab9 */ /* 0x000fe20000000a00 */
[----:B------:R-:W-:Y:S01]  /*d100*/  USHF.R.U32.HI UR41, URZ, 0x4, UR41 ;  /* 0x000000043f297899 */ /* 0x000fe20008011629 */
[----:B------:R-:W-:Y:S01]  /*d110*/  IMAD.MOV.U32 R6, RZ, RZ, 0x3f800000 ;  /* 0x3f800000ff067424 */ /* 0x000fe200078e00ff */
[----:B------:R-:W-:Y:S02]  /*d120*/  UISETP.NE.U32.AND UP0, UPT, UR10, URZ, UPT ;  /* 0x0000003f0a00728c */ /* 0x000fe4000bf05070 */
[----:B------:R-:W-:Y:S02]  /*d130*/  ULOP3.LUT UR41, UR41, 0x3fff, URZ, 0xc0, !UPT ;  /* 0x00003fff29297892 */ /* 0x000fe4000f8ec03f */
[----:B------:R-:W-:-:S02]  /*d140*/  UISETP.NE.AND.EX UP0, UPT, UR11, URZ, UPT, UP0 ;  /* 0x0000003f0b00728c */ /* 0x000fc4000bf05300 */
[----:B------:R-:W-:-:S04]  /*d150*/  ULOP3.LUT UR8, UR41, 0x10000, URZ, 0xfc, !UPT ;  /* 0x0001000029087892 */ /* 0x000fc8000f8efc3f */
[----:B------:R-:W-:Y:S01]  /*d160*/  UIMAD UR8, UR48, 0x500, UR8 ;  /* 0x00000500300878a4 */ /* 0x000fe2000f8e0208 */
[----:B------:R-:W-:-:S03]  /*d170*/  PLOP3.LUT P1, PT, PT, PT, UP0, 0x80, 0x0 ;  /* 0x000000000000781c */ /* 0x000fc60003f2f008 */
[----:B------:R-:W-:Y:S01]  /*d180*/  UIADD3 UR4, UR8, 0x100, URZ ;  /* 0x0000010008047890 */ /* 0x000fe2000fffe03f */
[----:B------:R-:W-:Y:S02]  /*d190*/  @UP0 ULDC.64 UR12, c[0x0][0x9c8] ;  /* 0x00027200000c0ab9 */ /* 0x000fe40000000a00 */
[----:B------:R-:W-:-:S06]  /*d1a0*/  UMOV UR6, UR8 ;  /* 0x0000000800067c82 */ /* 0x000fcc0008000000 */
[----:B------:R-:W-:Y:S01]  /*d1b0*/  QGMMA.64x128x32.F32.E4M3.E4M3 R24, R184, gdesc[UR4], R24, gsb0 ;  /* 0x01e00004b8187df3 */ /* 0x000fe20008000818 */
[----:B------:R-:W-:Y:S01]  /*d1c0*/  UMOV UR7, 0xc0000010 ;  /* 0xc000001000077882 */ /* 0x000fe20000000000 */
[----:B------:R-:W-:Y:S01]  /*d1d0*/  UMOV UR6, UR4 ;  /* 0x0000000400067c82 */ /* 0x000fe20008000000 */
[----:B------:R-:W-:Y:S01]  /*d1e0*/  @UP0 UIMAD.WIDE.U32 UR4, UR42, UR12, URZ ;  /* 0x0000000c2a0402a5 */ /* 0x000fe2000f8e003f */
[----:B------:R-:W-:Y:S02]  /*d1f0*/  WARPGROUP.DEPBAR.LE gsb0, 0x0 ;  /* 0x00008000000079c5 */ /* 0x000fe40000010000 */
[----:B------:R-:W-:-:S06]  /*d200*/  WARPGROUP.ARRIVE ;  /* 0x00000000000079c5 */ /* 0x000fcc0000000000 */
[----:B------:R-:W-:Y:S01]  /*d210*/  QGMMA.64x128x32.F32.E4M3.E4M3 R24, R180, gdesc[UR4], R24, gsb0 ;  /* 0x01e00004b4187df3 */ /* 0x000fe20008000818 */
[----:B------:R-:W-:Y:S02]  /*d220*/  @UP0 USHF.R.S32.HI UR6, URZ, 0x1f, UR42 ;  /* 0x0000001f3f060899 */ /* 0x000fe4000801142a */
[----:B------:R-:W-:Y:S02]  /*d230*/  @UP0 USHF.R.S32.HI UR7, URZ, 0x1f, UR37 ;  /* 0x0000001f3f070899 */ /* 0x000fe40008011425 */
[----:B------:R-:W-:-:S04]  /*d240*/  @UP0 UIMAD UR6, UR6, UR12, URZ ;  /* 0x0000000c060602a4 */ /* 0x000fc8000f8e023f */
[----:B------:R-:W-:-:S03]  /*d250*/  @UP0 UIMAD UR6, UR42, UR13, UR6 ;  /* 0x0000000d2a0602a4 */ /* 0x000fc6000f8e0206 */
[----:B------:R-:W-:Y:S01]  /*d260*/  @UP0 ULDC.64 UR12, c[0x0][0x9d0] ;  /* 0x00027400000c0ab9 */ /* 0x000fe20000000a00 */
[----:B------:R-:W-:Y:S02]  /*d270*/  @UP0 UIADD3 UR5, UR5, UR6, URZ ;  /* 0x0000000605050290 */ /* 0x000fe4000fffe03f */
[----:B------:R-:W-:Y:S02]  /*d280*/  @UP0 UIMAD UR6, UR7, UR12, URZ ;  /* 0x0000000c070602a4 */ /* 0x000fe4000f8e023f */
[----:B------:R-:W-:Y:S02]  /*d290*/  @UP0 UIMAD.WIDE.U32 UR4, UR37, UR12, UR4 ;  /* 0x0000000c250402a5 */ /* 0x000fe4000f8e0004 */
[----:B------:R-:W-:-:S04]  /*d2a0*/  @UP0 UIMAD UR6, UR37, UR13, UR6 ;  /* 0x0000000d250602a4 */ /* 0x000fc8000f8e0206 */
[----:B------:R-:W-:Y:S02]  /*d2b0*/  @UP0 UIADD3 UR5, UR5, UR6, URZ ;  /* 0x0000000605050290 */ /* 0x000fe4000fffe03f */
[----:B------:R-:W-:-:S04]  /*d2c0*/  @UP0 ULEA UR6, UP1, UR4, UR10, 0x2 ;  /* 0x0000000a04060291 */ /* 0x000fc8000f82103f */
[----:B------:R-:W-:Y:S02]  /*d2d0*/  @UP0 ULEA.HI.X UR7, UR4, UR11, UR5, 0x2, UP1 ;  /* 0x0000000b04070291 */ /* 0x000fe400088f1405 */
[----:B------:R-:W-:Y:S01]  /*d2e0*/  UIADD3 UR4, UR8, 0x200, URZ ;  /* 0x0000020008047890 */ /* 0x000fe2000fffe03f */
[----:B------:R-:W-:-:S03]  /*d2f0*/  IMAD.U32 R4, RZ, RZ, UR6 ;  /* 0x00000006ff047e24 */ /* 0x000fc6000f8e00ff */
[----:B-1----:R-:W-:Y:S01]  /*d300*/  IMAD.U32 R5, RZ, RZ, UR7 ;  /* 0x00000007ff057e24 */ /* 0x002fe2000f8e00ff */
[----:B------:R-:W-:Y:S02]  /*d310*/  UMOV UR7, 0xc0000010 ;  /* 0xc000001000077882 */ /* 0x000fe40000000000 */
[----:B------:R-:W-:Y:S02]  /*d320*/  UMOV UR6, UR4 ;  /* 0x0000000400067c82 */ /* 0x000fe40008000000 */
[----:B------:R1:W2:Y:S01]  /*d330*/  @P1 LDG.E R6, desc[UR50][R4.64] ;  /* 0x0000003204061981 */ /* 0x0002a2000c1e1900 */
[----:B------:R-:W-:Y:S02]  /*d340*/  WARPGROUP.DEPBAR.LE gsb0, 0x0 ;  /* 0x00008000000079c5 */ /* 0x000fe40000010000 */
[----:B------:R-:W-:-:S06]  /*d350*/  WARPGROUP.ARRIVE ;  /* 0x00000000000079c5 */ /* 0x000fcc0000000000 */
[----:B------:R-:W-:Y:S01]  /*d360*/  QGMMA.64x128x32.F32.E4M3.E4M3 R24, R176, gdesc[UR4], R24, gsb0 ;  /* 0x01e00004b0187df3 */ /* 0x000fe20008000818 */
[----:B------:R-:W-:Y:S01]  /*d370*/  UIADD3 UR4, UR8, 0x300, URZ ;  /* 0x0000030008047890 */ /* 0x000fe2000fffe03f */
[----:B------:R-:W-:-:S06]  /*d380*/  UMOV UR7, 0xc0000010 ;  /* 0xc000001000077882 */ /* 0x000fcc0000000000 */
[----:B------:R-:W-:Y:S01]  /*d390*/  UMOV UR6, UR4 ;  /* 0x0000000400067c82 */ /* 0x000fe20008000000 */
[----:B------:R-:W-:Y:S01]  /*d3a0*/  UIADD3 UR8, UR8, 0x400, URZ ;  /* 0x0000040008087890 */ /* 0x000fe2000fffe03f */
[----:B0-----:R-:W0:Y:S04]  /*d3b0*/  SHFL.BFLY PT, R0, R3, 0x2, 0x1f ;  /* 0x0c401f0003007f89 */ /* 0x001e2800000e0000 */
[----:B------:R-:W3:Y:S01]  /*d3c0*/  SHFL.BFLY PT, R7, R2, 0x2, 0x1f ;  /* 0x0c401f0002077f89 */ /* 0x000ee200000e0000 */
[----:B------:R-:W-:Y:S02]  /*d3d0*/  WARPGROUP.DEPBAR.LE gsb0, 0x0 ;  /* 0x00008000000079c5 */ /* 0x000fe40000010000 */
[----:B------:R-:W-:-:S06]  /*d3e0*/  WARPGROUP.ARRIVE ;  /* 0x00000000000079c5 */ /* 0x000fcc0000000000 */
[----:B------:R-:W-:Y:S01]  /*d3f0*/  QGMMA.64x128x32.F32.E4M3.E4M3 R24, R172, gdesc[UR4], R24, gsb0 ;  /* 0x01e00004ac187df3 */ /* 0x000fe20008000818 */
[----:B------:R-:W-:Y:S01]  /*d400*/  UMOV UR6, UR8 ;  /* 0x0000000800067c82 */ /* 0x000fe20008000000 */
[----:B------:R-:W-:Y:S01]  /*d410*/  UMOV UR7, 0xc0000010 ;  /* 0xc000001000077882 */ /* 0x000fe20000000000 */
[----:B0-----:R-:W-:-:S01]  /*d420*/  FADD.FTZ R0, R0, R3 ;  /* 0x0000000300007221 */ /* 0x001fc20000010000 */
[----:B---3--:R-:W-:-:S04]  /*d430*/  FADD.FTZ R7, R7, R2 ;  /* 0x0000000207077221 */ /* 0x008fc80000010000 */
[----:B-1----:R-:W0:Y:S04]  /*d440*/  SHFL.BFLY PT, R5, R0, 0x1, 0x1f ;  /* 0x0c201f0000057f89 */ /* 0x002e2800000e0000 */
[----:B------:R-:W1:Y:S01]  /*d450*/  SHFL.BFLY PT, R4, R7, 0x1, 0x1f ;  /* 0x0c201f0007047f89 */ /* 0x000e6200000e0000 */
        /* <DEDUP_REMOVED lines=17> */
[C---:B------:R-:W-:Y:S01]  /*d570*/  @P2 FMUL.FTZ R4, R88.reuse, 0.69314718246459960938 ;  /* 0x3f31721858042820 */ /* 0x040fe20000410000 */
[----:B------:R-:W-:Y:S01]  /*d580*/  @P3 FMUL.FTZ R13, R88, 0.69314718246459960938 ;  /* 0x3f317218580d3820 */ /* 0x000fe20000410000 */
[----:B0-----:R-:W-:Y:S01]  /*d590*/  @P2 FMUL.FTZ R5, R5, 0.69314718246459960938 ;  /* 0x3f31721805052820 */ /* 0x001fe20000410000 */
        /* <DEDUP_REMOVED lines=10> */
.L_x_1983:
        /* <DEDUP_REMOVED lines=73> */
[----:B------:R-:W-:-:S12]  /*dad0*/  ULOP3.LUT UR43, UR43, UR4, URZ, 0x3c, !UPT ;  /* 0x000000042b2b7292 */ /* 0x000fd8000f8e3c3f */
.L_x_1950:
        /* <DEDUP_REMOVED lines=26> */
[----:B------:R-:W-:Y:S01]  /*dc80*/  F2FP.BF16.F32.PACK_AB R27, R54, R27 ;  /* 0x0000001b361b723e */ /* 0x000fe200000010ff */
[----:B0-----:R-:W-:Y:S01]  /*dc90*/  IMAD.SHL.U32 R24, R35, 0x4, RZ ;  /* 0x0000000423187824 */ /* 0x001fe200078e00ff */
        /* <DEDUP_REMOVED lines=15> */
[----:B------:R-:W-:Y:S01]  /*dd90*/  F2FP.BF16.F32.PACK_AB R89, R88, R89 ;  /* 0x000000595859723e */ /* 0x000fe200000010ff */
[----:B------:R-:W-:Y:S01]  /*dda0*/  USHF.R.S32.HI UR12, URZ, 0x1f, UR37 ;  /* 0x0000001f3f0c7899 */ /* 0x000fe20008011425 */
[----:B------:R-:W-:Y:S01]  /*ddb0*/  LOP3.LUT R24, R24, 0xc, RZ, 0xc0, !PT ;  /* 0x0000000c18187812 */ /* 0x000fe200078ec0ff */
[----:B------:R-:W-:Y:S01]  /*ddc0*/  ULDC.64 UR8, c[0x0][0xb90] ;  /* 0x0002e40000087ab9 */ /* 0x000fe20000000a00 */
[----:B------:R-:W-:Y:S01]  /*ddd0*/  USHF.R.S32.HI UR13, URZ, 0x1f, UR42 ;  /* 0x0000001f3f0d7899 */ /* 0x000fe2000801142a */
[----:B------:R-:W-:Y:S01]  /*dde0*/  BAR.SYNC.DEFER_BLOCKING 0x1, 0x100 ;  /* 0x0044000000007b1d */ /* 0x000fe20000010000 */
[----:B------:R-:W-:-:S05]  /*ddf0*/  IADD3 R24, P0, R24, UR6, RZ ;  /* 0x0000000618187c10 */ /* 0x000fca000ff1e0ff */
[----:B------:R-:W-:Y:S01]  /*de00*/  IMAD.X R25, RZ, RZ, UR7, P0 ;  /* 0x00000007ff197e24 */ /* 0x000fe200080e06ff */
[----:B------:R-:W-:-:S04]  /*de10*/  ULDC.64 UR10, c[0x0][0xb98] ;  /* 0x0002e600000a7ab9 */ /* 0x000fc80000000a00 */
[----:B------:R0:W2:Y:S01]  /*de20*/  LDG.E.CONSTANT R24, desc[UR50][R24.64] ;  /* 0x0000003218187981 */ /* 0x0000a2000c1e9900 */
[----:B------:R-:W-:Y:S02]  /*de30*/  UIMAD UR5, UR12, UR8, URZ ;  /* 0x000000080c0572a4 */ /* 0x000fe4000f8e023f */
[----:B------:R-:W-:Y:S01]  /*de40*/  UIMAD.WIDE.U32 UR6, UR37, UR8, URZ ;  /* 0x00000008250672a5 */ /* 0x000fe2000f8e003f */
[----:B------:R-:W1:Y:S01]  /*de50*/  S2R R34, SR_SWINHI ;  /* 0x0000000000227919 */ /* 0x000e620000002f00 */
[----:B------:R-:W-:Y:S02]  /*de60*/  UIMAD UR5, UR37, UR9, UR5 ;  /* 0x00000009250572a4 */ /* 0x000fe4000f8e0205 */
[----:B------:R-:W-:Y:S02]  /*de70*/  UIMAD UR8, UR13, UR10, URZ ;  /* 0x0000000a0d0872a4 */ /* 0x000fe4000f8e023f */
[----:B------:R-:W-:Y:S01]  /*de80*/  UIADD3 UR7, UR7, UR5, URZ ;  /* 0x0000000507077290 */ /* 0x000fe2000fffe03f */
[----:B0-----:R-:W-:Y:S01]  /*de90*/  LOP3.LUT P0, R25, R35, 0x3, RZ, 0xc0, !PT ;  /* 0x0000000323197812 */ /* 0x001fe2000780c0ff */
[----:B------:R-:W-:-:S02]  /*dea0*/  UIMAD UR8, UR42, UR11, UR8 ;  /* 0x0000000b2a0872a4 */ /* 0x000fc4000f8e0208 */
[----:B------:R-:W-:Y:S01]  /*deb0*/  UIMAD.WIDE.U32 UR6, UR42, UR10, UR6 ;  /* 0x0000000a2a0672a5 */ /* 0x000fe2000f8e0006 */
[----:B------:R-:W-:Y:S01]  /*dec0*/  ISETP.EQ.OR P0, PT, R25, 0x3, !P0 ;  /* 0x000000031900780c */ /* 0x000fe20004702670 */
[----:B------:R-:W-:Y:S01]  /*ded0*/  ULDC UR5, c[0x0][0xa88] ;  /* 0x0002a20000057ab9 */ /* 0x000fe20000000800 */
[----:B------:R-:W-:Y:S02]  /*dee0*/  ULDC.64 UR10, c[0x0][0xaf0] ;  /* 0x0002bc00000a7ab9 */ /* 0x000fe40000000a00 */
[----:B------:R-:W-:Y:S02]  /*def0*/  SEL R61, R7, R6, P0 ;  /* 0x00000006073d7207 */ /* 0x000fe40000000000 */
[----:B------:R-:W-:Y:S02]  /*df00*/  SEL R58, R6, R7, P0 ;  /* 0x00000007063a7207 */ /* 0x000fe40000000000 */
[----:B------:R-:W-:Y:S02]  /*df10*/  SEL R53, R33, R32, P0 ;  /* 0x0000002021357207 */ /* 0x000fe40000000000 */
[----:B------:R-:W-:-:S02]  /*df20*/  SEL R50, R32, R33, P0 ;  /* 0x0000002120327207 */ /* 0x000fc40000000000 */
[----:B------:R-:W-:Y:S02]  /*df30*/  SEL R55, R29, R28, P0 ;  /* 0x0000001c1d377207 */ /* 0x000fe40000000000 */
[----:B------:R-:W-:Y:S01]  /*df40*/  SEL R52, R28, R29, P0 ;  /* 0x0000001d1c347207 */ /* 0x000fe20000000000 */
[----:B------:R-:W-:Y:S01]  /*df50*/  IMAD R29, R23, 0x40, R16 ;  /* 0x00000040171d7824 */ /* 0x000fe200078e0210 */
[----:B------:R-:W-:Y:S02]  /*df60*/  SEL R65, R31, R30, P0 ;  /* 0x0000001e1f417207 */ /* 0x000fe40000000000 */
[----:B------:R-:W-:Y:S02]  /*df70*/  SEL R62, R30, R31, P0 ;  /* 0x0000001f1e3e7207 */ /* 0x000fe40000000000 */
[----:B------:R-:W0:Y:S01]  /*df80*/  LDC R30, c[0x0][0xbe8] ;  /* 0x0002fa00ff1e7b82 */ /* 0x000e220000000800 */
[----:B------:R-:W-:Y:S02]  /*df90*/  SEL R73, R9, R8, P0 ;  /* 0x0000000809497207 */ /* 0x000fe40000000000 */
[----:B------:R-:W-:-:S02]  /*dfa0*/  MOV R4, R3 ;  /* 0x0000000300047202 */ /* 0x000fc40000000f00 */
[----:B-1----:R-:W-:Y:S02]  /*dfb0*/  MOV R5, R34 ;  /* 0x0000002200057202 */ /* 0x002fe40000000f00 */
[----:B------:R-:W-:Y:S02]  /*dfc0*/  SEL R72, R8, R9, P0 ;  /* 0x0000000908487207 */ /* 0x000fe40000000000 */
[----:B------:R-:W-:Y:S01]  /*dfd0*/  SEL R67, R27, R26, P0 ;  /* 0x0000001a1b437207 */ /* 0x000fe20000000000 */
[--C-:B------:R-:W-:Y:S01]  /*dfe0*/  IMAD.WIDE R6, R191, 0x2, R4.reuse ;  /* 0x00000002bf067825 */ /* 0x100fe200078e0204 */
[----:B------:R-:W-:Y:S02]  /*dff0*/  SEL R64, R26, R27, P0 ;  /* 0x0000001b1a407207 */ /* 0x000fe40000000000 */
[----:B------:R-:W-:Y:S01]  /*e000*/  SEL R57, R15, R14, P0 ;  /* 0x0000000e0f397207 */ /* 0x000fe20000000000 */
[----:B------:R-:W-:Y:S01]  /*e010*/  IMAD.WIDE R28, R29, 0x2, R4 ;  /* 0x000000021d1c7825 */ /* 0x000fe200078e0204 */
[----:B------:R-:W-:-:S02]  /*e020*/  IADD3 R33, P6, R6, 0x4060, RZ ;  /* 0x0000406006217810 */ /* 0x000fc40007fde0ff */
[----:B------:R-:W-:Y:S02]  /*e030*/  IADD3 R5, P2, R6, 0x20, RZ ;  /* 0x0000002006057810 */ /* 0x000fe40007f5e0ff */
[----:B------:R-:W-:Y:S02]  /*e040*/  LOP3.LUT R32, R33, 0x380, RZ, 0xc0, !PT ;  /* 0x0000038021207812 */ /* 0x000fe400078ec0ff */
[----:B------:R-:W-:Y:S01]  /*e050*/  SEL R54, R14, R15, P0 ;  /* 0x0000000f0e367207 */ /* 0x000fe20000000000 */
[--C-:B------:R-:W-:Y:S01]  /*e060*/  IMAD.X R43, RZ, RZ, R7.reuse, P2 ;  /* 0x000000ffff2b7224 */ /* 0x100fe200010e0607 */
[----:B------:R-:W-:Y:S02]  /*e070*/  SHF.R.U64 R32, R32, 0x3, RZ ;  /* 0x0000000320207819 */ /* 0x000fe400000012ff */
[----:B------:R-:W-:Y:S02]  /*e080*/  SEL R69, R21, R20, P0 ;  /* 0x0000001415457207 */ /* 0x000fe40000000000 */
[----:B------:R-:W-:Y:S01]  /*e090*/  LOP3.LUT R32, R32, R33, RZ, 0x3c, !PT ;  /* 0x0000002120207212 */ /* 0x000fe200078e3cff */
[----:B------:R-:W-:Y:S01]  /*e0a0*/  IMAD.X R33, RZ, RZ, R7, P6 ;  /* 0x000000ffff217224 */ /* 0x000fe200030e0607 */
[----:B------:R-:W-:-:S02]  /*e0b0*/  IADD3 R9, P6, R6, 0x40, RZ ;  /* 0x0000004006097810 */ /* 0x000fc40007fde0ff */
[----:B------:R-:W-:Y:S02]  /*e0c0*/  SEL R66, R20, R21, P0 ;  /* 0x0000001514427207 */ /* 0x000fe40000000000 */
[----:B------:R-:W-:Y:S01]  /*e0d0*/  LOP3.LUT R4, R5, 0x380, RZ, 0xc0, !PT ;  /* 0x0000038005047812 */ /* 0x000fe200078ec0ff */
[----:B------:R-:W-:Y:S01]  /*e0e0*/  IMAD.X R27, RZ, RZ, R7, P6 ;  /* 0x000000ffff1b7224 */ /* 0x000fe200030e0607 */
[C---:B------:R-:W-:Y:S02]  /*e0f0*/  IADD3 R21, P6, R28.reuse, 0x1000, RZ ;  /* 0x000010001c157810 */ /* 0x040fe40007fde0ff */
[----:B------:R-:W-:Y:S02]  /*e100*/  IADD3 R15, P2, R28, 0x2000, RZ ;  /* 0x000020001c0f7810 */ /* 0x000fe40007f5e0ff */
[----:B------:R-:W-:Y:S02]  /*e110*/  SHF.R.U64 R4, R4, 0x3, RZ ;  /* 0x0000000304047819 */ /* 0x000fe400000012ff */
[----:B------:R-:W-:-:S02]  /*e120*/  LOP3.LUT R20, R21, 0x380, RZ, 0xc0, !PT ;  /* 0x0000038015147812 */ /* 0x000fc400078ec0ff */
[----:B------:R-:W-:Y:S02]  /*e130*/  LOP3.LUT R14, R15, 0x380, RZ, 0xc0, !PT ;  /* 0x000003800f0e7812 */ /* 0x000fe400078ec0ff */
[----:B------:R-:W-:Y:S02]  /*e140*/  LOP3.LUT R42, R4, R5, RZ, 0x3c, !PT ;  /* 0x00000005042a7212 */ /* 0x000fe400078e3cff */
[----:B------:R-:W-:Y:S02]  /*e150*/  SHF.R.U64 R20, R20, 0x3, RZ ;  /* 0x0000000314147819 */ /* 0x000fe400000012ff */
[----:B------:R-:W-:Y:S02]  /*e160*/  SHF.R.U64 R14, R14, 0x3, RZ ;  /* 0x000000030e0e7819 */ /* 0x000fe400000012ff */
[----:B------:R-:W-:Y:S02]  /*e170*/  LOP3.LUT R4, R9, 0x380, RZ, 0xc0, !PT ;  /* 0x0000038009047812 */ /* 0x000fe400078ec0ff */
[----:B------:R-:W-:Y:S01]  /*e180*/  LOP3.LUT R20, R20, R21, RZ, 0x3c, !PT ;  /* 0x0000001514147212 */ /* 0x000fe200078e3cff */
[--C-:B------:R-:W-:Y:S01]  /*e190*/  IMAD.X R21, RZ, RZ, R29.reuse, P6 ;  /* 0x000000ffff157224 */ /* 0x100fe200030e061d */
[----:B------:R-:W-:Y:S01]  /*e1a0*/  LOP3.LUT R14, R14, R15, RZ, 0x3c, !PT ;  /* 0x0000000f0e0e7212 */ /* 0x000fe200078e3cff */
[----:B------:R-:W-:Y:S01]  /*e1b0*/  IMAD.X R15, RZ, RZ, R29, P2 ;  /* 0x000000ffff0f7224 */ /* 0x000fe200010e061d */
[----:B------:R-:W-:-:S02]  /*e1c0*/  SHF.R.U64 R4, R4, 0x3, RZ ;  /* 0x0000000304047819 */ /* 0x000fc400000012ff */
[----:B------:R-:W-:Y:S02]  /*e1d0*/  IADD3 R31, P6, R28, 0x7000, RZ ;  /* 0x000070001c1f7810 */ /* 0x000fe40007fde0ff */
[----:B0-----:R-:W-:Y:S02]  /*e1e0*/  ISETP.NE.AND P2, PT, R30, 0x1, PT ;  /* 0x000000011e00780c */ /* 0x001fe40003f45270 */
[----:B------:R-:W-:Y:S02]  /*e1f0*/  LOP3.LUT R26, R4, R9, RZ, 0x3c, !PT ;  /* 0x00000009041a7212 */ /* 0x000fe400078e3cff */
[----:B------:R-:W-:Y:S02]  /*e200*/  LOP3.LUT R4, R31, 0x380, RZ, 0xc0, !PT ;  /* 0x000003801f047812 */ /* 0x000fe400078ec0ff */
[----:B------:R-:W-:Y:S02]  /*e210*/  SEL R71, R13, R12, P0 ;  /* 0x0000000c0d477207 */ /* 0x000fe40000000000 */
[----:B------:R-:W-:-:S02]  /*e220*/  SHF.R.U64 R4, R4, 0x3, RZ ;  /* 0x0000000304047819 */ /* 0x000fc400000012ff */
[----:B------:R-:W-:Y:S02]  /*e230*/  SEL R70, R12, R13, P0 ;  /* 0x0000000d0c467207 */ /* 0x000fe40000000000 */
[----:B------:R-:W-:Y:S02]  /*e240*/  LOP3.LUT R4, R4, R31, RZ, 0x3c, !PT ;  /* 0x0000001f04047212 */ /* 0x000fe400078e3cff */
[----:B------:R-:W0:Y:S01]  /*e250*/  @P2 LDC R31, c[0x0][0xbec] ;  /* 0x0002fb00ff1f2b82 */ /* 0x000e220000000800 */
[C---:B------:R-:W-:Y:S02]  /*e260*/  IADD3 R13, P5, R6.reuse, 0x4040, RZ ;  /* 0x00004040060d7810 */ /* 0x040fe40007fbe0ff */
[----:B------:R-:W-:Y:S02]  /*e270*/  MOV R74, R32 ;  /* 0x00000020004a7202 */ /* 0x000fe40000000f00 */
[----:B------:R-:W-:Y:S01]  /*e280*/  LOP3.LUT R12, R13, 0x380, RZ, 0xc0, !PT ;  /* 0x000003800d0c7812 */ /* 0x000fe200078ec0ff */
[----:B------:R-:W-:Y:S01]  /*e290*/  IMAD.X R35, RZ, RZ, R7, P5 ;  /* 0x000000ffff237224 */ /* 0x000fe200028e0607 */
[----:B------:R-:W-:Y:S01]  /*e2a0*/  LOP3.LUT R45, R6, 0x380, RZ, 0xc0, !PT ;  /* 0x00000380062d7812 */ /* 0x000fe200078ec0ff */
[----:B------:R-:W1:Y:S01]  /*e2b0*/  @P2 LDC R32, c[0x0][0xbf0] ;  /* 0x0002fc00ff202b82 */ /* 0x000e620000000800 */
[----:B------:R-:W-:-:S02]  /*e2c0*/  SHF.R.U64 R12, R12, 0x3, RZ ;  /* 0x000000030c0c7819 */ /* 0x000fc400000012ff */
[----:B------:R-:W-:Y:S02]  /*e2d0*/  SHF.R.U64 R45, R45, 0x3, RZ ;  /* 0x000000032d2d7819 */ /* 0x000fe400000012ff */
[----:B------:R-:W-:Y:S02]  /*e2e0*/  LOP3.LUT R34, R12, R13, RZ, 0x3c, !PT ;  /* 0x0000000d0c227212 */ /* 0x000fe400078e3cff */
[----:B------:R-:W-:Y:S01]  /*e2f0*/  LOP3.LUT R44, R45, R6, RZ, 0x3c, !PT ;  /* 0x000000062d2c7212 */ /* 0x000fe200078e3cff */
[----:B------:R-:W-:Y:S01]  /*e300*/  IMAD.MOV.U32 R45, RZ, RZ, R7 ;  /* 0x000000ffff2d7224 */ /* 0x000fe200078e0007 */
[----:B------:R-:W-:Y:S02]  /*e310*/  SEL R59, R11, R10, P0 ;  /* 0x0000000a0b3b7207 */ /* 0x000fe40000000000 */
[----:B------:R-:W-:Y:S02]  /*e320*/  SEL R56, R10, R11, P0 ;  /* 0x0000000b0a387207 */ /* 0x000fe40000000000 */
[----:B------:R-:W-:-:S02]  /*e330*/  IADD3 R10, P4, R6, 0x4020, RZ ;  /* 0x00004020060a7810 */ /* 0x000fc40007f9e0ff */
[C---:B------:R-:W-:Y:S02]  /*e340*/  IADD3 R11, P3, R6.reuse, 0x4000, RZ ;  /* 0x00004000060b7810 */ /* 0x040fe40007f7e0ff */
[----:B------:R-:W-:Y:S02]  /*e350*/  IADD3 R8, P1, R6, 0x60, RZ ;  /* 0x0000006006087810 */ /* 0x000fe40007f3e0ff */
[----:B------:R-:W-:Y:S01]  /*e360*/  MOV R76, R34 ;  /* 0x00000022004c7202 */ /* 0x000fe20000000f00 */
[----:B------:R-:W-:Y:S01]  /*e370*/  VIADD R34, R18, UR36 ;  /* 0x0000002412227c36 */ /* 0x000fe20008000000 */
[----:B------:R-:W-:Y:S01]  /*e380*/  SEL R63, R48, R49, P0 ;  /* 0x00000031303f7207 */ /* 0x000fe20000000000 */
[----:B------:R-:W-:Y:S01]  /*e390*/  IMAD.X R41, RZ, RZ, R7, P1 ;  /* 0x000000ffff297224 */ /* 0x000fe200008e0607 */
[----:B------:R-:W-:Y:S02]  /*e3a0*/  SEL R48, R49, R48, P0 ;  /* 0x0000003031307207 */ /* 0x000fe40000000000 */
[----:B------:R-:W-:-:S02]  /*e3b0*/  SEL R51, R37, R36, P0 ;  /* 0x0000002425337207 */ /* 0x000fc40000000000 */
[----:B------:R-:W-:Y:S01]  /*e3c0*/  SEL R46, R36, R37, P0 ;  /* 0x00000025242e7207 */ /* 0x000fe20000000000 */
[--C-:B------:R-:W-:Y:S01]  /*e3d0*/  IMAD.X R37, RZ, RZ, R7.reuse, P4 ;  /* 0x000000ffff257224 */ /* 0x100fe200020e0607 */
[----:B------:R-:W-:Y:S02]  /*e3e0*/  SEL R49, R38, R39, P0 ;  /* 0x0000002726317207 */ /* 0x000fe40000000000 */
[----:B------:R-:W-:Y:S01]  /*e3f0*/  SEL R60, R39, R38, P0 ;  /* 0x00000026273c7207 */ /* 0x000fe20000000000 */
[----:B------:R-:W-:Y:S01]  /*e400*/  IMAD.X R39, RZ, RZ, R7, P3 ;  /* 0x000000ffff277224 */ /* 0x000fe200018e0607 */
[----:B------:R-:W-:Y:S02]  /*e410*/  LOP3.LUT R6, R11, 0x380, RZ, 0xc0, !PT ;  /* 0x000003800b067812 */ /* 0x000fe400078ec0ff */
[----:B------:R-:W-:Y:S02]  /*e420*/  MOV R81, R44 ;  /* 0x0000002c00517202 */ /* 0x000fe40000000f00 */
[----:B------:R-:W-:-:S02]  /*e430*/  SEL R25, R94, R93, P0 ;  /* 0x0000005d5e197207 */ /* 0x000fc40000000000 */
[----:B------:R-:W-:Y:S02]  /*e440*/  SEL R47, R90, R89, P0 ;  /* 0x000000595a2f7207 */ /* 0x000fe40000000000 */
[----:B------:R-:W-:Y:S01]  /*e450*/  MOV R45, R26 ;  /* 0x0000001a002d7202 */ /* 0x000fe20000000f00 */
[----:B0-----:R-:W-:Y:S01]  /*e460*/  @P2 IMAD.HI.U32 R27, R34, R31, RZ ;  /* 0x0000001f221b2227 */ /* 0x001fe200078e00ff */
[----:B------:R-:W-:Y:S02]  /*e470*/  SEL R94, R93, R94, P0 ;  /* 0x0000005e5d5e7207 */ /* 0x000fe40000000000 */
[----:B------:R-:W-:Y:S01]  /*e480*/  SEL R90, R89, R90, P0 ;  /* 0x0000005a595a7207 */ /* 0x000fe20000000000 */
[----:B------:R-:W-:Y:S01]  /*e490*/  IMAD.MOV.U32 R26, RZ, RZ, R34 ;  /* 0x000000ffff1a7224 */ /* 0x000fe200078e0022 */
[----:B------:R-:W-:Y:S02]  /*e4a0*/  LOP3.LUT R7, R10, 0x380, RZ, 0xc0, !PT ;  /* 0x000003800a077812 */ /* 0x000fe400078ec0ff */
[----:B------:R-:W-:-:S02]  /*e4b0*/  SHF.R.U64 R6, R6, 0x3, RZ ;  /* 0x0000000306067819 */ /* 0x000fc400000012ff */
[----:B------:R-:W-:Y:S02]  /*e4c0*/  SHF.R.U64 R7, R7, 0x3, RZ ;  /* 0x0000000307077819 */ /* 0x000fe400000012ff */
[----:B------:R-:W-:Y:S02]  /*e4d0*/  LOP3.LUT R38, R6, R11, RZ, 0x3c, !PT ;  /* 0x0000000b06267212 */ /* 0x000fe400078e3cff */
[----:B------:R-:W-:Y:S02]  /*e4e0*/  IADD3 R13, P1, R28, 0x3000, RZ ;  /* 0x000030001c0d7810 */ /* 0x000fe40007f3e0ff */
[----:B------:R-:W-:Y:S02]  /*e4f0*/  LOP3.LUT R6, R8, 0x380, RZ, 0xc0, !PT ;  /* 0x0000038008067812 */ /* 0x000fe400078ec0ff */
[----:B------:R-:W-:Y:S02]  /*e500*/  LOP3.LUT R36, R7, R10, RZ, 0x3c, !PT ;  /* 0x0000000a07247212 */ /* 0x000fe400078e3cff */
[----:B-1----:R-:W-:Y:S01]  /*e510*/  @P2 SHF.R.U32.HI R26, RZ, R32, R27 ;  /* 0x00000020ff1a2219 */ /* 0x002fe2000001161b */
[----:B------:R-:W-:Y:S01]  /*e520*/  IMAD.U32 R27, RZ, RZ, UR8 ;  /* 0x00000008ff1b7e24 */ /* 0x000fe2000f8e00ff */
[----:B------:R-:W-:Y:S01]  /*e530*/  LOP3.LUT R12, R13, 0x380, RZ, 0xc0, !PT ;  /* 0x000003800d0c7812 */ /* 0x000fe200078ec0ff */
[----:B------:R-:W-:Y:S01]  /*e540*/  ULDC.64 UR8, c[0x0][0xae8] ;  /* 0x0002ba0000087ab9 */ /* 0x000fe20000000a00 */
[----:B------:R-:W-:-:S02]  /*e550*/  SHF.R.U64 R5, R6, 0x3, RZ ;  /* 0x0000000306057819 */ /* 0x000fc400000012ff */
[----:B------:R-:W-:Y:S01]  /*e560*/  MOV R77, R36 ;  /* 0x00000024004d7202 */ /* 0x000fe20000000f00 */
[----:B------:R-:W-:Y:S01]  /*e570*/  IMAD.MOV R37, RZ, RZ, -R26 ;  /* 0x000000ffff257224 */ /* 0x000fe200078e0a1a */
[----:B------:R-:W-:Y:S02]  /*e580*/  SEL R75, R86, R87, P0 ;  /* 0x00000057564b7207 */ /* 0x000fe40000000000 */
[----:B------:R-:W-:Y:S01]  /*e590*/  SHF.R.U64 R12, R12, 0x3, RZ ;  /* 0x000000030c0c7819 */ /* 0x000fe200000012ff */
[----:B------:R-:W-:Y:S01]  /*e5a0*/  IMAD R37, R30, R37, R34 ;  /* 0x000000251e257224 */ /* 0x000fe200078e0222 */
[----:B------:R-:W-:Y:S02]  /*e5b0*/  LOP3.LUT R40, R5, R8, RZ, 0x3c, !PT ;  /* 0x0000000805287212 */ /* 0x000fe400078e3cff */
[----:B------:R-:W-:Y:S02]  /*e5c0*/  SEL R86, R87, R86, P0 ;  /* 0x0000005657567207 */ /* 0x000fe40000000000 */
[----:B------:R-:W-:Y:S01]  /*e5d0*/  LOP3.LUT R12, R12, R13, RZ, 0x3c, !PT ;  /* 0x0000000d0c0c7212 */ /* 0x000fe200078e3cff */
[----:B------:R-:W-:Y:S01]  /*e5e0*/  IMAD.X R13, RZ, RZ, R29, P1 ;  /* 0x000000ffff0d7224 */ /* 0x000fe200008e061d */
[----:B------:R-:W-:-:S02]  /*e5f0*/  MOV R80, R42 ;  /* 0x0000002a00507202 */ /* 0x000fc40000000f00 */
[----:B------:R-:W-:Y:S02]  /*e600*/  MOV R79, R40 ;  /* 0x00000028004f7202 */ /* 0x000fe40000000f00 */
[----:B------:R-:W-:Y:S02]  /*e610*/  IADD3 R40, P1, R26, UR6, RZ ;  /* 0x000000061a287c10 */ /* 0x000fe4000ff3e0ff */
[----:B------:R-:W-:Y:S02]  /*e620*/  SHF.R.S32.HI R36, RZ, 0x1f, R37 ;  /* 0x0000001fff247819 */ /* 0x000fe40000011425 */
[C---:B------:R-:W-:Y:S02]  /*e630*/  IADD3 R9, P4, R28.reuse, 0x5000, RZ ;  /* 0x000050001c097810 */ /* 0x040fe40007f9e0ff */
[----:B------:R-:W-:Y:S02]  /*e640*/  IADD3 R11, P3, R28, 0x4000, RZ ;  /* 0x000040001c0b7810 */ /* 0x000fe40007f7e0ff */
[----:B------:R-:W-:-:S02]  /*e650*/  LOP3.LUT R8, R9, 0x380, RZ, 0xc0, !PT ;  /* 0x0000038009087812 */ /* 0x000fc400078ec0ff */
[----:B------:R-:W-:Y:S02]  /*e660*/  LOP3.LUT R10, R11, 0x380, RZ, 0xc0, !PT ;  /* 0x000003800b0a7812 */ /* 0x000fe400078ec0ff */
[----:B------:R-:W-:Y:S02]  /*e670*/  MOV R78, R38 ;  /* 0x00000026004e7202 */ /* 0x000fe40000000f00 */
[----:B------:R-:W-:Y:S02]  /*e680*/  SHF.R.U64 R8, R8, 0x3, RZ ;  /* 0x0000000308087819 */ /* 0x000fe400000012ff */
[----:B------:R-:W-:Y:S02]  /*e690*/  SHF.R.U64 R10, R10, 0x3, RZ ;  /* 0x000000030a0a7819 */ /* 0x000fe400000012ff */
[----:B------:R-:W-:Y:S01]  /*e6a0*/  LOP3.LUT R8, R8, R9, RZ, 0x3c, !PT ;  /* 0x0000000908087212 */ /* 0x000fe200078e3cff */
[--C-:B------:R-:W-:Y:S01]  /*e6b0*/  IMAD.X R9, RZ, RZ, R29.reuse, P4 ;  /* 0x000000ffff097224 */ /* 0x100fe200020e061d */
[----:B------:R-:W-:Y:S01]  /*e6c0*/  LOP3.LUT R10, R10, R11, RZ, 0x3c, !PT ;  /* 0x0000000b0a0a7212 */ /* 0x000fe200078e3cff */
[----:B------:R-:W-:Y:S01]  /*e6d0*/  IMAD.X R11, RZ, RZ, R29, P3 ;  /* 0x000000ffff0b7224 */ /* 0x000fe200018e061d */
[----:B------:R-:W-:-:S02]  /*e6e0*/  IADD3 R7, P5, R28, 0x6000, RZ ;  /* 0x000060001c077810 */ /* 0x000fc40007fbe0ff */
        /* <DEDUP_REMOVED lines=17> */
[----:B------:R-:W-:Y:S04]  /*e800*/  SHFL.IDX PT, R49, R49, R24, 0x1c1f ;  /* 0x001c1f1831317589 */ /* 0x000fe800000e0000 */
[----:B------:R-:W2:Y:S01]  /*e810*/  SHFL.IDX PT, R60, R60, R31, 0x1c1f ;  /* 0x001c1f1f3c3c7589 */ /* 0x000ea200000e0000 */
[----:B0-----:R-:W-:-:S02]  /*e820*/  SEL R32, R47, R90, P0 ;  /* 0x0000005a2f207207 */ /* 0x001fc40000000000 */
[----:B------:R-:W-:Y:S01]  /*e830*/  SEL R34, R90, R47, P0 ;  /* 0x0000002f5a227207 */ /* 0x000fe20000000000 */
[----:B------:R-:W-:Y:S04]  /*e840*/  SHFL.IDX PT, R65, R65, R24, 0x1c1f ;  /* 0x001c1f1841417589 */ /* 0x000fe800000e0000 */
[----:B------:R-:W0:Y:S04]  /*e850*/  SHFL.IDX PT, R62, R62, R31, 0x1c1f ;  /* 0x001c1f1f3e3e7589 */ /* 0x000e2800000e0000 */
[----:B------:R-:W-:Y:S04]  /*e860*/  SHFL.IDX PT, R53, R53, R24, 0x1c1f ;  /* 0x001c1f1835357589 */ /* 0x000fe800000e0000 */
[----:B------:R-:W-:Y:S01]  /*e870*/  SHFL.IDX PT, R55, R55, R24, 0x1c1f ;  /* 0x001c1f1837377589 */ /* 0x000fe200000e0000 */
[----:B-1----:R-:W-:-:S03]  /*e880*/  SEL R38, R46, R51, P0 ;  /* 0x000000332e267207 */ /* 0x002fc60000000000 */
[----:B------:R-:W-:Y:S04]  /*e890*/  SHFL.IDX PT, R57, R57, R24, 0x1c1f ;  /* 0x001c1f1839397589 */ /* 0x000fe800000e0000 */
[----:B------:R-:W-:Y:S01]  /*e8a0*/  SHFL.IDX PT, R59, R59, R24, 0x1c1f ;  /* 0x001c1f183b3b7589 */ /* 0x000fe200000e0000 */
[----:B--2---:R-:W-:Y:S02]  /*e8b0*/  SEL R33, R49, R60, P0 ;  /* 0x0000003c31217207 */ /* 0x004fe40000000000 */
[----:B------:R-:W-:Y:S01]  /*e8c0*/  SEL R35, R60, R49, P0 ;  /* 0x000000313c237207 */ /* 0x000fe20000000000 */
[----:B------:R-:W-:Y:S04]  /*e8d0*/  SHFL.IDX PT, R42, R61, R24, 0x1c1f ;  /* 0x001c1f183d2a7589 */ /* 0x000fe800000e0000 */
[----:B------:R-:W-:Y:S01]  /*e8e0*/  SHFL.IDX PT, R67, R67, R24, 0x1c1f ;  /* 0x001c1f1843437589 */ /* 0x000fe200000e0000 */
[----:B0-----:R-:W-:-:S03]  /*e8f0*/  SEL R39, R62, R65, P0 ;  /* 0x000000413e277207 */ /* 0x001fc60000000000 */
[----:B------:R-:W-:Y:S04]  /*e900*/  SHFL.IDX PT, R69, R69, R24, 0x1c1f ;  /* 0x001c1f1845457589 */ /* 0x000fe800000e0000 */
[----:B------:R-:W-:Y:S04]  /*e910*/  SHFL.IDX PT, R71, R71, R24, 0x1c1f ;  /* 0x001c1f1847477589 */ /* 0x000fe800000e0000 */
[----:B------:R-:W-:Y:S04]  /*e920*/  SHFL.IDX PT, R73, R73, R24, 0x1c1f ;  /* 0x001c1f1849497589 */ /* 0x000fe800000e0000 */
[----:B------:R0:W-:Y:S04]  /*e930*/  SHFL.IDX PT, R75, R75, R24, 0x1c1f ;  /* 0x001c1f184b4b7589 */ /* 0x0001e800000e0000 */
[----:B------:R-:W-:Y:S04]  /*e940*/  SHFL.IDX PT, R50, R50, R31, 0x1c1f ;  /* 0x001c1f1f32327589 */ /* 0x000fe800000e0000 */
[----:B------:R-:W-:Y:S01]  /*e950*/  SHFL.IDX PT, R52, R52, R31, 0x1c1f ;  /* 0x001c1f1f34347589 */ /* 0x000fe200000e0000 */
[----:B0-----:R-:W-:-:S03]  /*e960*/  SHF.R.S32.HI R24, RZ, 0x1f, R26 ;  /* 0x0000001fff187819 */ /* 0x001fc6000001141a */
[----:B------:R-:W-:Y:S01]  /*e970*/  SHFL.IDX PT, R44, R64, R31, 0x1c1f ;  /* 0x001c1f1f402c7589 */ /* 0x000fe200000e0000 */
[----:B------:R-:W-:Y:S02]  /*e980*/  SEL R26, R94, R25, P0 ;  /* 0x000000195e1a7207 */ /* 0x000fe40000000000 */
[----:B------:R-:W-:Y:S01]  /*e990*/  IADD3.X R41, R24, UR7, R27, P1, !PT ;  /* 0x0000000718297c10 */ /* 0x000fe20008ffe41b */
[----:B------:R-:W-:Y:S01]  /*e9a0*/  SHFL.IDX PT, R54, R54, R31, 0x1c1f ;  /* 0x001c1f1f36367589 */ /* 0x000fe200000e0000 */
[----:B------:R-:W-:Y:S01]  /*e9b0*/  ULDC.64 UR6, c[0x0][0xb88] ;  /* 0x0002e20000067ab9 */ /* 0x000fe20000000a00 */
[----:B------:R-:W-:Y:S01]  /*e9c0*/  SEL R24, R25, R94, P0 ;  /* 0x0000005e19187207 */ /* 0x000fe20000000000 */
[----:B------:R-:W-:Y:S01]  /*e9d0*/  IMAD R36, R36, UR6, RZ ;  /* 0x0000000624247c24 */ /* 0x000fe2000f8e02ff */
[----:B------:R-:W-:Y:S01]  /*e9e0*/  SHFL.IDX PT, R68, R66, R31, 0x1c1f ;  /* 0x001c1f1f42447589 */ /* 0x000fe200000e0000 */
[----:B------:R-:W-:Y:S01]  /*e9f0*/  SEL R25, R63, R48, P0 ;  /* 0x000000303f197207 */ /* 0x000fe20000000000 */
[C---:B------:R-:W-:Y:S01]  /*ea00*/  IMAD.WIDE.U32 R40, R37.reuse, UR6, R40 ;  /* 0x0000000625287c25 */ /* 0x040fe2000f8e0028 */
[----:B------:R-:W-:Y:S01]  /*ea10*/  SEL R27, R48, R63, P0 ;  /* 0x0000003f301b7207 */ /* 0x000fe20000000000 */
[----:B------:R-:W-:Y:S01]  /*ea20*/  SHFL.IDX PT, R70, R70, R31, 0x1c1f ;  /* 0x001c1f1f46467589 */ /* 0x000fe200000e0000 */
[----:B------:R-:W-:Y:S01]  /*ea30*/  LOP3.LUT P1, RZ, R188, 0x3, RZ, 0xc0, !PT ;  /* 0x00000003bcff7812 */ /* 0x000fe2000782c0ff */
[----:B------:R-:W-:Y:S01]  /*ea40*/  IMAD R47, R37, UR7, R36 ;  /* 0x00000007252f7c24 */ /* 0x000fe2000f8e0224 */
[----:B------:R-:W-:Y:S01]  /*ea50*/  SEL R36, R51, R46, P0 ;  /* 0x0000002e33247207 */ /* 0x000fe20000000000 */
[----:B------:R-:W0:Y:S01]  /*ea60*/  SHFL.IDX PT, R56, R56, R31, 0x1c1f ;  /* 0x001c1f1f38387589 */ /* 0x000e2200000e0000 */
[----:B------:R-:W-:Y:S01]  /*ea70*/  VIADD R46, R190, UR36 ;  /* 0x00000024be2e7c36 */ /* 0x000fe20008000000 */
[----:B------:R-:W-:Y:S01]  /*ea80*/  ULDC.64 UR6, c[0x0][0xb50] ;  /* 0x0002d40000067ab9 */ /* 0x000fe20000000a00 */
[----:B------:R-:W-:Y:S01]  /*ea90*/  SEL R37, R65, R62, P0 ;  /* 0x0000003e41257207 */ /* 0x000fe20000000000 */
[----:B------:R-:W1:Y:S04]  /*eaa0*/  SHFL.IDX PT, R72, R72, R31, 0x1c1f ;  /* 0x001c1f1f48487589 */ /* 0x000e6800000e0000 */
[----:B------:R-:W2:Y:S04]  /*eab0*/  SHFL.IDX PT, R43, R58, R31, 0x1c1f ;  /* 0x001c1f1f3a2b7589 */ /* 0x000ea800000e0000 */
[----:B------:R3:W4:Y:S04]  /*eac0*/  SHFL.IDX PT, R86, R86, R31, 0x1c1f ;  /* 0x001c1f1f56567589 */ /* 0x00072800000e0000 */
[----:B------:R2:W-:Y:S04]  /*ead0*/  STSM.16.M88.4 [R81], R24 ;  /* 0x0000001851007844 */ /* 0x0005e80000000200 */
[----:B------:R4:W-:Y:S01]  /*eae0*/  STSM.16.M88.4 [R80], R32 ;  /* 0x0000002050007844 */ /* 0x0009e20000000200 */
[----:B---3--:R-:W-:Y:S01]  /*eaf0*/  IMAD R31, R30, UR5, RZ ;  /* 0x000000051e1f7c24 */ /* 0x008fe2000f8e02ff */
[----:B0-----:R-:W-:-:S02]  /*eb00*/  SEL R48, R59, R56, P0 ;  /* 0x000000383b307207 */ /* 0x001fc40000000000 */
[----:B------:R-:W-:Y:S02]  /*eb10*/  STSM.16.M88.4 [R45], R36 ;  /* 0x000000242d007844 */ /* 0x000fe40000000200 */
[----:B------:R-:W-:Y:S02]  /*eb20*/  ISETP.GE.OR P3, PT, R46, R31, P1 ;  /* 0x0000001f2e00720c */ /* 0x000fe40000f66670 */
[----:B-1----:R-:W-:Y:S02]  /*eb30*/  SEL R49, R73, R72, P0 ;  /* 0x0000004849317207 */ /* 0x002fe40000000000 */
[----:B------:R-:W-:Y:S01]  /*eb40*/  SEL R51, R72, R73, P0 ;  /* 0x0000004948337207 */ /* 0x000fe20000000000 */
[----:B--2---:R-:W-:Y:S01]  /*eb50*/  VIADD R24, R46, 0x8 ;  /* 0x000000082e187836 */ /* 0x004fe20000000000 */
[----:B------:R-:W-:Y:S01]  /*eb60*/  SEL R26, R50, R53, P0 ;  /* 0x00000035321a7207 */ /* 0x000fe20000000000 */
[----:B------:R-:W-:Y:S01]  /*eb70*/  IMAD.IADD R25, R41, 0x1, R47 ;  /* 0x0000000129197824 */ /* 0x000fe200078e022f */
[----:B------:R-:W-:-:S02]  /*eb80*/  LEA R41, P4, R40, UR6, 0x2 ;  /* 0x0000000628297c11 */ /* 0x000fc4000f8810ff */
[----:B------:R-:W-:Y:S02]  /*eb90*/  ISETP.GE.OR P1, PT, R24, R31, P1 ;  /* 0x0000001f1800720c */ /* 0x000fe40000f26670 */
[----:B------:R-:W-:Y:S01]  /*eba0*/  LEA.HI.X R40, R40, UR7, R25, 0x2, P4 ;  /* 0x0000000728287c11 */ /* 0x000fe2000a0f1419 */
[----:B------:R-:W-:Y:S01]  /*ebb0*/  SHFL.IDX PT, R60, R41, RZ, 0x1c1f ;  /* 0x001c1fff293c7589 */ /* 0x000fe200000e0000 */
[----:B------:R-:W-:Y:S02]  /*ebc0*/  SEL R24, R53, R50, P0 ;  /* 0x0000003235187207 */ /* 0x000fe40000000000 */
[----:B----4-:R-:W-:Y:S01]  /*ebd0*/  SEL R32, R55, R52, P0 ;  /* 0x0000003437207207 */ /* 0x010fe20000000000 */
[----:B------:R-:W0:Y:S01]  /*ebe0*/  SHFL.IDX PT, R61, R40, RZ, 0x1c1f ;  /* 0x001c1fff283d7589 */ /* 0x000e2200000e0000 */
[----:B------:R-:W-:Y:S02]  /*ebf0*/  SEL R34, R52, R55, P0 ;  /* 0x0000003734227207 */ /* 0x000fe40000000000 */
[----:B------:R-:W-:Y:S01]  /*ec00*/  SEL R25, R67, R44, P0 ;  /* 0x0000002c43197207 */ /* 0x000fe20000000000 */
[----:B------:R-:W-:Y:S01]  /*ec10*/  SHFL.IDX PT, R62, R41, 0x1, 0x1c1f ;  /* 0x003c1f00293e7f89 */ /* 0x000fe200000e0000 */
[----:B------:R-:W-:-:S02]  /*ec20*/  SEL R27, R44, R67, P0 ;  /* 0x000000432c1b7207 */ /* 0x000fc40000000000 */
[----:B------:R-:W-:Y:S01]  /*ec30*/  SEL R52, R57, R54, P0 ;  /* 0x0000003639347207 */ /* 0x000fe20000000000 */
[----:B------:R-:W1:Y:S01]  /*ec40*/  SHFL.IDX PT, R63, R40, 0x1, 0x1c1f ;  /* 0x003c1f00283f7f89 */ /* 0x000e6200000e0000 */
[----:B------:R-:W-:Y:S02]  /*ec50*/  SEL R33, R69, R68, P0 ;  /* 0x0000004445217207 */ /* 0x000fe40000000000 */
[----:B------:R-:W-:Y:S01]  /*ec60*/  SEL R35, R68, R69, P0 ;  /* 0x0000004544237207 */ /* 0x000fe20000000000 */
[----:B------:R-:W-:Y:S01]  /*ec70*/  STSM.16.M88.4 [R79], R24 ;  /* 0x000000184f007844 */ /* 0x000fe20000000200 */
[----:B------:R-:W-:Y:S02]  /*ec80*/  SEL R54, R54, R57, P0 ;  /* 0x0000003936367207 */ /* 0x000fe40000000000 */
[----:B------:R-:W-:Y:S01]  /*ec90*/  SEL R53, R71, R70, P0 ;  /* 0x0000004647357207 */ /* 0x000fe20000000000 */
[----:B------:R-:W-:Y:S01]  /*eca0*/  STSM.16.M88.4 [R78], R32 ;  /* 0x000000204e007844 */ /* 0x000fe20000000200 */
[----:B------:R-:W-:-:S02]  /*ecb0*/  SEL R55, R70, R71, P0 ;  /* 0x0000004746377207 */ /* 0x000fc40000000000 */
[----:B------:R-:W-:Y:S02]  /*ecc0*/  SEL R50, R56, R59, P0 ;  /* 0x0000003b38327207 */ /* 0x000fe40000000000 */
[----:B------:R-:W-:Y:S01]  /*ecd0*/  SEL R64, R42, R43, P0 ;  /* 0x0000002b2a407207 */ /* 0x000fe20000000000 */
[----:B------:R-:W-:Y:S01]  /*ece0*/  STSM.16.M88.4 [R77], R52 ;  /* 0x000000344d007844 */ /* 0x000fe20000000200 */
[----:B------:R-:W-:Y:S02]  /*ecf0*/  SEL R66, R43, R42, P0 ;  /* 0x0000002a2b427207 */ /* 0x000fe40000000000 */
[----:B------:R-:W-:Y:S01]  /*ed00*/  SEL R65, R75, R86, P0 ;  /* 0x000000564b417207 */ /* 0x000fe20000000000 */
[----:B------:R-:W-:Y:S01]  /*ed10*/  STSM.16.M88.4 [R76], R48 ;  /* 0x000000304c007844 */ /* 0x000fe20000000200 */
[----:B------:R-:W-:-:S05]  /*ed20*/  SEL R67, R86, R75, P0 ;  /* 0x0000004b56437207 */ /* 0x000fca0000000000 */
[----:B------:R2:W-:Y:S01]  /*ed30*/  STSM.16.M88.4 [R74], R64 ;  /* 0x000000404a007844 */ /* 0x0005e20000000200 */
[----:B------:R-:W-:Y:S08]  /*ed40*/  BAR.SYNC.DEFER_BLOCKING 0x1, 0x100 ;  /* 0x0044000000007b1d */ /* 0x000ff00000010000 */
[----:B--2---:R-:W2:Y:S01]  /*ed50*/  @P2 LDC R65, c[0x0][0xbec] ;  /* 0x0002fb00ff412b82 */ /* 0x004ea20000000800 */
[----:B0-----:R0:W-:Y:S01]  /*ed60*/  @!P3 ST.E desc[UR50][R60.64], R2 ;  /* 0x000000023c00b985 */ /* 0x0011e2000c101932 */
[----:B------:R-:W-:-:S03]  /*ed70*/  UIMAD UR5, UR12, UR8, URZ ;  /* 0x000000080c0572a4 */ /* 0x000fc6000f8e023f */
[----:B-1----:R1:W-:Y:S03]  /*ed80*/  @!P1 ST.E desc[UR50][R62.64], R0 ;  /* 0x000000003e009985 */ /* 0x0023e6000c101932 */
[----:B0-----:R-:W0:Y:S01]  /*ed90*/  @P2 LDC R61, c[0x0][0xbf0] ;  /* 0x0002fc00ff3d2b82 */ /* 0x001e220000000800 */
[----:B------:R-:W-:Y:S01]  /*eda0*/  UIMAD.WIDE.U32 UR6, UR37, UR8, URZ ;  /* 0x00000008250672a5 */ /* 0x000fe2000f8e003f */
[----:B------:R3:W5:Y:S01]  /*edb0*/  LD.E.128 R48, desc[UR50][R6.64] ;  /* 0x0000003206307980 */ /* 0x000762000c101d00 */
[----:B-1----:R-:W-:Y:S01]  /*edc0*/  IMAD R0, R22, 0x20, R23 ;  /* 0x0000002016007824 */ /* 0x002fe200078e0217 */
[----:B------:R-:W-:Y:S02]  /*edd0*/  UIMAD UR5, UR37, UR9, UR5 ;  /* 0x00000009250572a4 */ /* 0x000fe4000f8e0205 */
[----:B------:R1:W5:Y:S01]  /*ede0*/  LD.E.128 R52, desc[UR50][R8.64] ;  /* 0x0000003208347980 */ /* 0x000362000c101d00 */
[----:B------:R-:W-:Y:S01]  /*edf0*/  VIADD R2, R0, UR36 ;  /* 0x0000002400027c36 */ /* 0x000fe20008000000 */
[----:B------:R-:W-:-:S02]  /*ee00*/  UIMAD UR8, UR13, UR10, URZ ;  /* 0x0000000a0d0872a4 */ /* 0x000fc4000f8e023f */
[----:B------:R4:W5:Y:S01]  /*ee10*/  LD.E.128 R32, desc[UR50][R4.64] ;  /* 0x0000003204207980 */ /* 0x000962000c101d00 */
[----:B--2---:R-:W-:Y:S01]  /*ee20*/  @P2 IMAD.HI.U32 R0, R2, R65, RZ ;  /* 0x0000004102002227 */ /* 0x004fe200078e00ff */
[----:B------:R-:W-:Y:S02]  /*ee30*/  UIADD3 UR7, UR7, UR5, URZ ;  /* 0x0000000507077290 */ /* 0x000fe4000fffe03f */
[----:B------:R-:W5:Y:S01]  /*ee40*/  LD.E.128 R44, desc[UR50][R28.64] ;  /* 0x000000321c2c7980 */ /* 0x000f62000c101d00 */
[----:B---3--:R-:W-:Y:S01]  /*ee50*/  IMAD.MOV.U32 R7, RZ, RZ, R2 ;  /* 0x000000ffff077224 */ /* 0x008fe200078e0002 */
[----:B------:R-:W-:Y:S02]  /*ee60*/  UIMAD UR5, UR42, UR11, UR8 ;  /* 0x0000000b2a0572a4 */ /* 0x000fe4000f8e0208 */
[----:B------:R-:W5:Y:S01]  /*ee70*/  LD.E.128 R40, desc[UR50][R20.64] ;  /* 0x0000003214287980 */ /* 0x000f62000c101d00 */
[----:B------:R-:W-:Y:S01]  /*ee80*/  UIMAD.WIDE.U32 UR6, UR42, UR10, UR6 ;  /* 0x0000000a2a0672a5 */ /* 0x000fe2000f8e0006 */
[----:B------:R-:W-:-:S02]  /*ee90*/  ULDC.64 UR8, c[0x0][0xae0] ;  /* 0x0002b80000087ab9 */ /* 0x000fc40000000a00 */
[----:B------:R-:W5:Y:S01]  /*eea0*/  LD.E.128 R36, desc[UR50][R14.64] ;  /* 0x000000320e247980 */ /* 0x000f62000c101d00 */
[----:B0-----:R-:W-:Y:S01]  /*eeb0*/  @P2 SHF.R.U32.HI R7, RZ, R61, R0 ;  /* 0x0000003dff072219 */ /* 0x001fe20000011600 */
[----:B------:R-:W-:Y:S02]  /*eec0*/  UIADD3 UR5, UR7, UR5, URZ ;  /* 0x0000000507057290 */ /* 0x000fe4000fffe03f */
[----:B------:R-:W5:Y:S01]  /*eed0*/  LD.E.128 R24, desc[UR50][R12.64] ;  /* 0x000000320c187980 */ /* 0x000f62000c101d00 */
[--C-:B------:R-:W-:Y:S01]  /*eee0*/  SHF.R.S32.HI R0, RZ, 0x1f, R7.reuse ;  /* 0x0000001fff007819 */ /* 0x100fe20000011407 */
[----:B-1----:R-:W-:Y:S02]  /*eef0*/  IMAD.MOV R9, RZ, RZ, -R7 ;  /* 0x000000ffff097224 */ /* 0x002fe400078e0a07 */
[----:B------:R0:W5:Y:S01]  /*ef00*/  LD.E.128 R56, desc[UR50][R10.64] ;  /* 0x000000320a387980 */ /* 0x000162000c101d00 */
[----:B----4-:R-:W-:Y:S02]  /*ef10*/  IMAD.U32 R5, RZ, RZ, UR7 ;  /* 0x00000007ff057e24 */ /* 0x010fe4000f8e00ff */
[----:B------:R-:W-:Y:S01]  /*ef20*/  IMAD R0, R0, UR8, RZ ;  /* 0x0000000800007c24 */ /* 0x000fe2000f8e02ff */
[----:B------:R-:W-:Y:S01]  /*ef30*/  @!PT LDS RZ, [RZ] ;  /* 0x00000000fffff984 */ /* 0x000fe20000000800 */
[----:B------:R-:W-:Y:S01]  /*ef40*/  @!PT LDS RZ, [RZ] ;  /* 0x00000000fffff984 */ /* 0x000fe20000000800 */
[----:B------:R-:W-:Y:S01]  /*ef50*/  @!PT LDS RZ, [RZ] ;  /* 0x00000000fffff984 */ /* 0x000fe20000000800 */
[----:B------:R-:W-:Y:S01]  /*ef60*/  @!PT LDS RZ, [RZ] ;  /* 0x00000000fffff984 */ /* 0x000fe20000000800 */
[----:B------:R1:W-:Y:S06]  /*ef70*/  MEMBAR.ALL.CTA ;  /* 0x0000000000007992 */ /* 0x0003ec0000008000 */
[----:B-1----:R-:W1:Y:S01]  /*ef80*/  FENCE.VIEW.ASYNC.S ;  /* 0x00000000000073c6 */ /* 0x002e620000000000 */
[----:B------:R-:W-:-:S02]  /*ef90*/  IMAD R9, R30, R9, R2 ;  /* 0x000000091e097224 */ /* 0x000fc400078e0202 */
[----:B------:R-:W-:Y:S01]  /*efa0*/  IMAD.U32 R4, RZ, RZ, UR6 ;  /* 0x00000006ff047e24 */ /* 0x000fe2000f8e00ff */
[----:B------:R-:W-:Y:S01]  /*efb0*/  ULDC.64 UR6, c[0x0][0xad8] ;  /* 0x0002b60000067ab9 */ /* 0x000fe20000000a00 */
[----:B------:R-:W-:Y:S02]  /*efc0*/  IMAD.U32 R5, RZ, RZ, UR5 ;  /* 0x00000005ff057e24 */ /* 0x000fe4000f8e00ff */
[C---:B0-----:R-:W-:Y:S01]  /*efd0*/  IMAD R11, R7.reuse, UR9, R0 ;  /* 0x00000009070b7c24 */ /* 0x041fe2000f8e0200 */
[----:B------:R-:W-:Y:S01]  /*efe0*/  SHF.R.S32.HI R0, RZ, 0x1f, R9 ;  /* 0x0000001fff007819 */ /* 0x000fe20000011409 */
[----:B------:R-:W-:-:S04]  /*eff0*/  IMAD.WIDE.U32 R4, R7, UR8, R4 ;  /* 0x0000000807047c25 */ /* 0x000fc8000f8e0004 */
        /* <DEDUP_REMOVED lines=11> */
[-C--:B------:R-:W-:Y:S01]  /*f0b0*/  ISETP.GE.AND P0, PT, R0, R31.reuse, PT ;  /* 0x0000001f0000720c */ /* 0x080fe20003f06270 */
[----:B------:R-:W-:Y:S01]  /*f0c0*/  VIADD R0, R8, 0x40 ;  /* 0x0000004008007836 */ /* 0x000fe20000000000 */
[----:B------:R-:W-:Y:S02]  /*f0d0*/  LEA.HI.X R7, R4, UR7, R5, 0x1, P3 ;  /* 0x0000000704077c11 */ /* 0x000fe400098f0c05 */
[----:B------:R-:W-:Y:S01]  /*f0e0*/  PRMT R3, RZ, 0x654, R3 ;  /* 0x00000654ff037816 */ /* 0x000fe20000000003 */
[----:B-1----:R0:W1:Y:S01]  /*f0f0*/  SHFL.IDX PT, R4, R6, RZ, 0x181f ;  /* 0x00181fff06047589 */ /* 0x00206200000e0000 */
        /* <DEDUP_REMOVED lines=8> */
[CC--:B-1----:R-:W-:Y:S02]  /*f180*/  @!P2 LEA R2, P4, R16.reuse, R4.reuse, 0x1 ;  /* 0x000000041002a211 */ /* 0x0c2fe400078808ff */
[C---:B------:R-:W-:Y:S02]  /*f190*/  @!P3 LEA R4, P5, R19.reuse, R4, 0x1 ;  /* 0x000000041304b211 */ /* 0x040fe400078a08ff */
[-C--:B0-2---:R-:W-:Y:S02]  /*f1a0*/  @!P2 LEA.HI.X R3, R16, R0.reuse, R193, 0x1, P4 ;  /* 0x000000001003a211 */ /* 0x085fe400020f0cc1 */
[----:B------:R-:W-:-:S03]  /*f1b0*/  @!P3 LEA.HI.X R5, R19, R0, R192, 0x1, P5 ;  /* 0x000000001305b211 */ /* 0x000fc600028f0cc0 */
[----:B-----5:R3:W-:Y:S04]  /*f1c0*/  @!P2 ST.E.128 desc[UR50][R2.64], R44 ;  /* 0x0000002c0200a985 */ /* 0x0207e8000c101d32 */
[----:B------:R3:W-:Y:S02]  /*f1d0*/  @!P3 ST.E.128 desc[UR50][R4.64], R56 ;  /* 0x000000380400b985 */ /* 0x0007e4000c101d32 */
.L_x_1987:
[----:B------:R-:W-:Y:S05]  /*f1e0*/  BSYNC B1 ;  /* 0x0000000000017941 */ /* 0x000fea0003800000 */
.L_x_1986:
[----:B--2---:R2:W4:Y:S01]  /*f1f0*/  SHFL.IDX PT, R0, R7, 0x1, 0x181f ;  /* 0x00381f0007007f89 */ /* 0x00452200000e0000 */
[----:B------:R-:W-:Y:S03]  /*f200*/  BSSY B1, `(.L_x_1988) ;  /* 0x000000c000017945 */ /* 0x000fe60003800000 */
[----:B-1-3--:R2:W1:Y:S01]  /*f210*/  SHFL.IDX PT, R4, R6, 0x1, 0x181f ;  /* 0x00381f0006047f89 */ /* 0x00a46200000e0000 */
[----:B------:R-:W-:Y:S05]  /*f220*/  @P0 BRA `(.L_x_1989) ;  /* 0x0000000000240947 */ /* 0x000fea0003800000 */
[----:B------:R-:W-:Y:S02]  /*f230*/  ULDC UR5, c[0x0][0xac8] ;  /* 0x0002b20000057ab9 */ /* 0x000fe40000000800 */
[----:B------:R-:W-:Y:S02]  /*f240*/  ISETP.GE.AND P3, PT, R16, UR5, PT ;  /* 0x0000000510007c0c */ /* 0x000fe4000bf66270 */
[----:B------:R-:W-:-:S11]  /*f250*/  ISETP.GE.AND P4, PT, R19, UR5, PT ;  /* 0x0000000513007c0c */ /* 0x000fd6000bf86270 */
[CC--:B-1----:R-:W-:Y:S02]  /*f260*/  @!P3 LEA R2, P0, R16.reuse, R4.reuse, 0x1 ;  /* 0x000000041002b211 */ /* 0x0c2fe400078008ff */
[C---:B------:R-:W-:Y:S02]  /*f270*/  @!P4 LEA R4, P2, R19.reuse, R4, 0x1 ;  /* 0x000000041304c211 */ /* 0x040fe400078408ff */
[-C--:B0---4-:R-:W-:Y:S02]  /*f280*/  @!P3 LEA.HI.X R3, R16, R0.reuse, R193, 0x1, P0 ;  /* 0x000000001003b211 */ /* 0x091fe400000f0cc1 */
[----:B------:R-:W-:-:S03]  /*f290*/  @!P4 LEA.HI.X R5, R19, R0, R192, 0x1, P2 ;  /* 0x000000001305c211 */ /* 0x000fc600010f0cc0 */
[----:B-----5:R3:W-:Y:S04]  /*f2a0*/  @!P3 ST.E.128 desc[UR50][R2.64], R40 ;  /* 0x000000280200b985 */ /* 0x0207e8000c101d32 */
[----:B------:R3:W-:Y:S02]  /*f2b0*/  @!P4 ST.E.128 desc[UR50][R4.64], R52 ;  /* 0x000000340400c985 */ /* 0x0007e4000c101d32 */
.L_x_1989:
[----:B------:R-:W-:Y:S05]  /*f2c0*/  BSYNC B1 ;  /* 0x0000000000017941 */ /* 0x000fea0003800000 */
.L_x_1988:
[----:B----4-:R4:W0:Y:S01]  /*f2d0*/  SHFL.IDX PT, R0, R7, 0x2, 0x181f ;  /* 0x00581f0007007f89 */ /* 0x01082200000e0000 */
        /* <DEDUP_REMOVED lines=8> */
[-C--:B0-----:R-:W-:Y:S02]  /*f360*/  @!P2 LEA.HI.X R3, R16, R0.reuse, R193, 0x1, P0 ;  /* 0x000000001003a211 */ /* 0x081fe400000f0cc1 */
[----:B------:R-:W-:-:S03]  /*f370*/  @!P3 LEA.HI.X R5, R19, R0, R192, 0x1, P1 ;  /* 0x000000001305b211 */ /* 0x000fc600008f0cc0 */
[----:B-----5:R3:W-:Y:S04]  /*f380*/  @!P2 ST.E.128 desc[UR50][R2.64], R36 ;  /* 0x000000240200a985 */ /* 0x0207e8000c101d32 */
[----:B------:R3:W-:Y:S02]  /*f390*/  @!P3 ST.E.128 desc[UR50][R4.64], R48 ;  /* 0x000000300400b985 */ /* 0x0007e4000c101d32 */
.L_x_1991:
[----:B------:R-:W-:Y:S05]  /*f3a0*/  BSYNC B1 ;  /* 0x0000000000017941 */ /* 0x000fea0003800000 */
.L_x_1990:
[----:B0-----:R-:W-:Y:S01]  /*f3b0*/  VIADD R0, R8, 0x60 ;  /* 0x0000006008007836 */ /* 0x001fe20000000000 */
[----:B--2-4-:R-:W0:Y:S04]  /*f3c0*/  SHFL.IDX PT, R7, R7, 0x3, 0x181f ;  /* 0x00781f0007077f89 */ /* 0x014e2800000e0000 */
[----:B------:R-:W-:Y:S01]  /*f3d0*/  ISETP.GE.AND P0, PT, R0, R31, PT ;  /* 0x0000001f0000720c */ /* 0x000fe20003f06270 */
[----:B------:R-:W2:-:S12]  /*f3e0*/  SHFL.IDX PT, R6, R6, 0x3, 0x181f ;  /* 0x00781f0006067f89 */ /* 0x000e9800000e0000 */
[----:B------:R-:W-:Y:S05]  /*f3f0*/  @P0 BRA `(.L_x_1992) ;  /* 0x0000000800800947 */ /* 0x000fea0003800000 */
[----:B------:R-:W-:Y:S02]  /*f400*/  ULDC UR5, c[0x0][0xac8] ;  /* 0x0002b20000057ab9 */ /* 0x000fe40000000800 */
[----:B------:R-:W-:-:S13]  /*f410*/  ISETP.GE.AND P1, PT, R16, UR5, PT ;  /* 0x0000000510007c0c */ /* 0x000fda000bf26270 */
[----:B--23--:R-:W-:-:S04]  /*f420*/  @!P1 LEA R2, P0, R16, R6, 0x1 ;  /* 0x0000000610029211 */ /* 0x00cfc800078008ff */
[----:B0-----:R-:W-:Y:S02]  /*f430*/  @!P1 LEA.HI.X R3, R16, R7, R193, 0x1, P0 ;  /* 0x0000000710039211 */ /* 0x001fe400000f0cc1 */
[----:B------:R-:W-:-:S03]  /*f440*/  ISETP.GE.AND P0, PT, R19, UR5, PT ;  /* 0x0000000513007c0c */ /* 0x000fc6000bf06270 */
[----:B-----5:R4:W-:Y:S10]  /*f450*/  @!P1 ST.E.128 desc[UR50][R2.64], R24 ;  /* 0x0000001802009985 */ /* 0x0209f4000c101d32 */
[----:B------:R-:W-:Y:S05]  /*f460*/  @P0 BRA `(.L_x_1992) ;  /* 0x0000000800640947 */ /* 0x000fea0003800000 */
[----:B----4-:R-:W-:-:S04]  /*f470*/  LEA R2, P0, R19, R6, 0x1 ;  /* 0x0000000613027211 */ /* 0x010fc800078008ff */
[----:B------:R-:W-:-:S05]  /*f480*/  LEA.HI.X R3, R19, R7, R192, 0x1, P0 ;  /* 0x0000000713037211 */ /* 0x000fca00000f0cc0 */
[----:B------:R0:W-:Y:S01]  /*f490*/  ST.E.128 desc[UR50][R2.64], R32 ;  /* 0x0000002002007985 */ /* 0x0001e2000c101d32 */
[----:B------:R-:W-:Y:S05]  /*f4a0*/  BRA `(.L_x_1992) ;  /* 0x0000000800547947 */ /* 0x000fea0003800000 */
.L_x_1985:
[----:B------:R-:W0:Y:S01]  /*f4b0*/  LDC R8, c[0x0][0xbe8] ;  /* 0x0002fa00ff087b82 */ /* 0x000e220000000800 */
[----:B------:R-:W-:Y:S01]  /*f4c0*/  ISETP.GE.AND P0, PT, R194, 0x80, PT ;  /* 0x00000080c200780c */ /* 0x000fe20003f06270 */
[----:B------:R-:W-:Y:S01]  /*f4d0*/  USHF.R.S32.HI UR8, URZ, 0x1f, UR37 ;  /* 0x0000001f3f087899 */ /* 0x000fe20008011425 */
[----:B------:R-:W-:Y:S01]  /*f4e0*/  BSSY B1, `(.L_x_1993) ;  /* 0x000002f000017945 */ /* 0x000fe20003800000 */
[----:B------:R-:W-:Y:S01]  /*f4f0*/  USHF.R.S32.HI UR9, URZ, 0x1f, UR42 ;  /* 0x0000001f3f097899 */ /* 0x000fe2000801142a */
[----:B------:R-:W-:Y:S01]  /*f500*/  IMAD R6, R22, 0x20, R23 ;  /* 0x0000002016067824 */ /* 0x000fe200078e0217 */
        /* <DEDUP_REMOVED lines=14> */
[----:B------:R-:W-:Y:S01]  /*f5f0*/  IMAD.MOV.U32 R2, RZ, RZ, R4 ;  /* 0x000000ffff027224 */ /* 0x000fe200078e0004 */
[----:B------:R-:W-:Y:S02]  /*f600*/  UIMAD UR5, UR8, UR10, URZ ;  /* 0x0000000a080572a4 */ /* 0x000fe4000f8e023f */
[----:B------:R-:W-:Y:S02]  /*f610*/  UIMAD.WIDE.U32 UR6, UR37, UR10, URZ ;  /* 0x0000000a250672a5 */ /* 0x000fe4000f8e003f */
[----:B------:R-:W-:-:S03]  /*f620*/  UIMAD UR5, UR37, UR11, UR5 ;  /* 0x0000000b250572a4 */ /* 0x000fc6000f8e0205 */
[----:B------:R-:W-:Y:S01]  /*f630*/  ULDC.64 UR10, c[0x0][0xb98] ;  /* 0x0002e600000a7ab9 */ /* 0x000fe20000000a00 */
[----:B------:R-:W-:Y:S02]  /*f640*/  UIADD3 UR7, UR7, UR5, URZ ;  /* 0x0000000507077290 */ /* 0x000fe4000fffe03f */
[----:B------:R-:W2:Y:S01]  /*f650*/  @P0 LDC R5, c[0x0][0xbec] ;  /* 0x0002fb00ff050b82 */ /* 0x000ea20000000800 */
[----:B------:R-:W-:Y:S02]  /*f660*/  UIMAD UR5, UR9, UR10, URZ ;  /* 0x0000000a090572a4 */ /* 0x000fe4000f8e023f */
[----:B------:R-:W-:Y:S02]  /*f670*/  UIMAD.WIDE.U32 UR6, UR42, UR10, UR6 ;  /* 0x0000000a2a0672a5 */ /* 0x000fe4000f8e0006 */
[----:B------:R-:W-:-:S03]  /*f680*/  UIMAD UR5, UR42, UR11, UR5 ;  /* 0x0000000b2a0572a4 */ /* 0x000fc6000f8e0205 */
[----:B------:R-:W3:Y:S01]  /*f690*/  @P0 LDC R7, c[0x0][0xbf0] ;  /* 0x0002fc00ff070b82 */ /* 0x000ee20000000800 */
[----:B------:R-:W-:Y:S01]  /*f6a0*/  ULDC.64 UR10, c[0x0][0xb88] ;  /* 0x0002e200000a7ab9 */ /* 0x000fe20000000a00 */
[----:B--2---:R-:W-:-:S05]  /*f6b0*/  @P0 IMAD.HI.U32 R0, R4, R5, RZ ;  /* 0x0000000504000227 */ /* 0x004fca00078e00ff */
[----:B---3--:R-:W-:-:S05]  /*f6c0*/  @P0 SHF.R.U32.HI R2, RZ, R7, R0 ;  /* 0x00000007ff020219 */ /* 0x008fca0000011600 */
[----:B------:R-:W-:-:S04]  /*f6d0*/  IMAD.MOV R5, RZ, RZ, -R2 ;  /* 0x000000ffff057224 */ /* 0x000fc800078e0a02 */
[----:B------:R-:W-:Y:S01]  /*f6e0*/  IMAD R5, R3, R5, R4 ;  /* 0x0000000503057224 */ /* 0x000fe200078e0204 */
[----:B------:R-:W-:Y:S01]  /*f6f0*/  SHF.R.S32.HI R3, RZ, 0x1f, R2 ;  /* 0x0000001fff037819 */ /* 0x000fe20000011402 */
[----:B------:R-:W-:Y:S01]  /*f700*/  IMAD.U32 R4, RZ, RZ, UR5 ;  /* 0x00000005ff047e24 */ /* 0x000fe2000f8e00ff */
        /* <DEDUP_REMOVED lines=12> */
.L_x_1994:
[----:B------:R-:W-:Y:S05]  /*f7d0*/  BSYNC B1 ;  /* 0x0000000000017941 */ /* 0x000fea0003800000 */
.L_x_1993:
[----:B------:R-:W-:Y:S01]  /*f7e0*/  ULDC.64 UR10, c[0x0][0xae8] ;  /* 0x0002ba00000a7ab9 */ /* 0x000fe20000000a00 */
[----:B------:R-:W-:Y:S01]  /*f7f0*/  VIADD R6, R6, UR36 ;  /* 0x0000002406067c36 */ /* 0x000fe20008000000 */
[----:B------:R-:W-:Y:S01]  /*f800*/  UIMAD UR5, UR8, UR10, URZ ;  /* 0x0000000a080572a4 */ /* 0x000fe2000f8e023f */
[----:B------:R-:W-:Y:S01]  /*f810*/  BSSY B1, `(.L_x_1995) ;  /* 0x0000034000017945 */ /* 0x000fe20003800000 */
[----:B------:R-:W-:Y:S01]  /*f820*/  UIMAD.WIDE.U32 UR6, UR37, UR10, URZ ;  /* 0x0000000a250672a5 */ /* 0x000fe2000f8e003f */
[----:B0-----:R-:W-:Y:S01]  /*f830*/  @P1 IMAD.HI.U32 R0, R6, R9, RZ ;  /* 0x0000000906001227 */ /* 0x001fe200078e00ff */
[----:B------:R-:W-:-:S03]  /*f840*/  UIMAD UR5, UR37, UR11, UR5 ;  /* 0x0000000b250572a4 */ /* 0x000fc6000f8e0205 */
[----:B------:R-:W-:Y:S01]  /*f850*/  ULDC.64 UR10, c[0x0][0xaf0] ;  /* 0x0002bc00000a7ab9 */ /* 0x000fe20000000a00 */
[----:B------:R-:W-:Y:S01]  /*f860*/  UIADD3 UR7, UR7, UR5, URZ ;  /* 0x0000000507077290 */ /* 0x000fe2000fffe03f */
[----:B--2---:R-:W-:Y:S01]  /*f870*/  IMAD.MOV.U32 R5, RZ, RZ, R6 ;  /* 0x000000ffff057224 */ /* 0x004fe200078e0006 */
        /* <DEDUP_REMOVED lines=10> */
[----:B------:R-:W-:Y:S02]  /*f920*/  IMAD R7, R8, R7, R6 ;  /* 0x0000000708077224 */ /* 0x000fe400078e0206 */
[----:B------:R-:W-:Y:S01]  /*f930*/  IMAD.U32 R2, RZ, RZ, UR6 ;  /* 0x00000006ff027e24 */ /* 0x000fe2000f8e00ff */
[----:B------:R-:W-:Y:S01]  /*f940*/  ULDC.64 UR6, c[0x0][0xad8] ;  /* 0x0002b60000067ab9 */ /* 0x000fe20000000a00 */
[----:B------:R-:W-:Y:S01]  /*f950*/  IMAD.U32 R3, RZ, RZ, UR5 ;  /* 0x00000005ff037e24 */ /* 0x000fe2000f8e00ff */
[----:B------:R-:W-:Y:S01]  /*f960*/  ULDC UR5, c[0x0][0xa88] ;  /* 0x0002a20000057ab9 */ /* 0x000fe20000000800 */
[C---:B------:R-:W-:Y:S01]  /*f970*/  IMAD R9, R5.reuse, UR9, R0 ;  /* 0x0000000905097c24 */ /* 0x040fe2000f8e0200 */
[----:B------:R-:W-:Y:S01]  /*f980*/  SHF.R.S32.HI R0, RZ, 0x1f, R7 ;  /* 0x0000001fff007819 */ /* 0x000fe20000011407 */
[----:B------:R-:W-:-:S04]  /*f990*/  IMAD.WIDE.U32 R2, R5, UR8, R2 ;  /* 0x0000000805027c25 */ /* 0x000fc8000f8e0002 */
        /* <DEDUP_REMOVED lines=14> */
[----:B------:R0:W1:Y:S02]  /*fa80*/  SHFL.IDX PT, R2, R4, RZ, 0x181f ;  /* 0x00181fff04027589 */ /* 0x00006400000e0000 */
[----:B------:R-:W-:Y:S02]  /*fa90*/  ISETP.GE.AND P0, PT, R0, R9, PT ;  /* 0x000000090000720c */ /* 0x000fe40003f06270 */
[----:B------:R0:W2:Y:S01]  /*faa0*/  SHFL.IDX PT, R0, R5, RZ, 0x181f ;  /* 0x00181fff05007589 */ /* 0x0000a200000e0000 */
[----:B------:R-:W-:Y:S10]  /*fab0*/  @P2 BRA `(.L_x_1996) ;  /* 0x0000000000242947 */ /* 0x000ff40003800000 */
[----:B------:R-:W-:Y:S02]  /*fac0*/  ULDC UR5, c[0x0][0xac8] ;  /* 0x0002b20000057ab9 */ /* 0x000fe40000000800 */
[----:B------:R-:W-:Y:S02]  /*fad0*/  ISETP.GE.AND P4, PT, R16, UR5, PT ;  /* 0x0000000510007c0c */ /* 0x000fe4000bf86270 */
[----:B------:R-:W-:-:S11]  /*fae0*/  ISETP.GE.AND P5, PT, R19, UR5, PT ;  /* 0x0000000513007c0c */ /* 0x000fd6000bfa6270 */
[CC--:B-1----:R-:W-:Y:S02]  /*faf0*/  @!P4 LEA R10, P2, R16.reuse, R2.reuse, 0x1 ;  /* 0x00000002100ac211 */ /* 0x0c2fe400078408ff */
[C---:B------:R-:W-:Y:S02]  /*fb00*/  @!P5 LEA R2, P3, R19.reuse, R2, 0x1 ;  /* 0x000000021302d211 */ /* 0x040fe400078608ff */
[-C--:B--2---:R-:W-:Y:S02]  /*fb10*/  @!P4 LEA.HI.X R11, R16, R0.reuse, R193, 0x1, P2 ;  /* 0x00000000100bc211 */ /* 0x084fe400010f0cc1 */
[----:B------:R-:W-:-:S03]  /*fb20*/  @!P5 LEA.HI.X R3, R19, R0, R192, 0x1, P3 ;  /* 0x000000001303d211 */ /* 0x000fc600018f0cc0 */
[----:B------:R3:W-:Y:S04]  /*fb30*/  @!P4 ST.E.128 desc[UR50][R10.64], RZ ;  /* 0x000000ff0a00c985 */ /* 0x0007e8000c101d32 */
[----:B------:R3:W-:Y:S02]  /*fb40*/  @!P5 ST.E.128 desc[UR50][R2.64], RZ ;  /* 0x000000ff0200d985 */ /* 0x0007e4000c101d32 */
.L_x_1996:
[----:B------:R-:W-:Y:S05]  /*fb50*/  BSYNC B1 ;  /* 0x0000000000017941 */ /* 0x000fea0003800000 */
.L_x_1995:
        /* <DEDUP_REMOVED lines=9> */
[-C--:B----4-:R-:W-:Y:S02]  /*fbf0*/  @!P3 LEA.HI.X R11, R16, R0.reuse, R193, 0x1, P1 ;  /* 0x00000000100bb211 */ /* 0x090fe400008f0cc1 */
[----:B------:R-:W-:-:S03]  /*fc00*/  @!P4 LEA.HI.X R3, R19, R0, R192, 0x1, P2 ;  /* 0x000000001303c211 */ /* 0x000fc600010f0cc0 */
[----:B------:R3:W-:Y:S04]  /*fc10*/  @!P3 ST.E.128 desc[UR50][R10.64], RZ ;  /* 0x000000ff0a00b985 */ /* 0x0007e8000c101d32 */
[----:B------:R3:W-:Y:S02]  /*fc20*/  @!P4 ST.E.128 desc[UR50][R2.64], RZ ;  /* 0x000000ff0200c985 */ /* 0x0007e4000c101d32 */
.L_x_1998:
[----:B------:R-:W-:Y:S05]  /*fc30*/  BSYNC B1 ;  /* 0x0000000000017941 */ /* 0x000fea0003800000 */
.L_x_1997:
        /* <DEDUP_REMOVED lines=11> */
[----:B------:R3:W-:Y:S04]  /*fcf0*/  @!P2 ST.E.128 desc[UR50][R10.64], RZ ;  /* 0x000000ff0a00a985 */ /* 0x0007e8000c101d32 */
[----:B------:R3:W-:Y:S02]  /*fd00*/  @!P3 ST.E.128 desc[UR50][R2.64], RZ ;  /* 0x000000ff0200b985 */ /* 0x0007e4000c101d32 */
.L_x_2000:
[----:B------:R-:W-:Y:S05]  /*fd10*/  BSYNC B1 ;  /* 0x0000000000017941 */ /* 0x000fea0003800000 */
.L_x_1999:
[----:B---3--:R-:W-:Y:S01]  /*fd20*/  VIADD R3, R6, 0x60 ;  /* 0x0000006006037836 */ /* 0x008fe20000000000 */
[----:B0-----:R0:W3:Y:S04]  /*fd30*/  SHFL.IDX PT, R0, R5, 0x3, 0x181f ;  /* 0x00781f0005007f89 */ /* 0x0010e800000e0000 */
[----:B------:R-:W-:Y:S01]  /*fd40*/  ISETP.GE.AND P0, PT, R3, R9, PT ;  /* 0x000000090300720c */ /* 0x000fe20003f06270 */
[----:B-1----:R0:W1:-:S12]  /*fd50*/  SHFL.IDX PT, R2, R4, 0x3, 0x181f ;  /* 0x00781f0004027f89 */ /* 0x00205800000e0000 */
[----:B0-----:R-:W-:Y:S05]  /*fd60*/  @P0 BRA `(.L_x_1992) ;  /* 0x0000000000240947 */ /* 0x001fea0003800000 */
[----:B------:R-:W-:Y:S02]  /*fd70*/  ULDC UR5, c[0x0][0xac8] ;  /* 0x0002b20000057ab9 */ /* 0x000fe40000000800 */
[----:B------:R-:W-:Y:S02]  /*fd80*/  ISETP.GE.AND P2, PT, R16, UR5, PT ;  /* 0x0000000510007c0c */ /* 0x000fe4000bf46270 */
[----:B------:R-:W-:-:S11]  /*fd90*/  ISETP.GE.AND P3, PT, R19, UR5, PT ;  /* 0x0000000513007c0c */ /* 0x000fd6000bf66270 */
[CC--:B-12-4-:R-:W-:Y:S02]  /*fda0*/  @!P2 LEA R4, P0, R16.reuse, R2.reuse, 0x1 ;  /* 0x000000021004a211 */ /* 0x0d6fe400078008ff */
[C---:B------:R-:W-:Y:S02]  /*fdb0*/  @!P3 LEA R2, P1, R19.reuse, R2, 0x1 ;  /* 0x000000021302b211 */ /* 0x040fe400078208ff */
[-C--:B---3--:R-:W-:Y:S02]  /*fdc0*/  @!P2 LEA.HI.X R5, R16, R0.reuse, R193, 0x1, P0 ;  /* 0x000000001005a211 */ /* 0x088fe400000f0cc1 */
[----:B------:R-:W-:-:S03]  /*fdd0*/  @!P3 LEA.HI.X R3, R19, R0, R192, 0x1, P1 ;  /* 0x000000001303b211 */ /* 0x000fc600008f0cc0 */
[----:B------:R0:W-:Y:S04]  /*fde0*/  @!P2 ST.E.128 desc[UR50][R4.64], RZ ;  /* 0x000000ff0400a985 */ /* 0x0001e8000c101d32 */
[----:B------:R0:W-:Y:S02]  /*fdf0*/  @!P3 ST.E.128 desc[UR50][R2.64], RZ ;  /* 0x000000ff0200b985 */ /* 0x0001e4000c101d32 */
.L_x_1992:
[----:B------:R-:W-:Y:S05]  /*fe00*/  BSYNC B0 ;  /* 0x0000000000007941 */ /* 0x000fea0003800000 */
.L_x_1984:
[----:B------:R-:W-:Y:S02]  /*fe10*/  ULDC UR5, c[0x0][0xc38] ;  /* 0x00030e0000057ab9 */ /* 0x000fe40000000800 */
[----:B------:R-:W-:-:S06]  /*fe20*/  UISETP.GE.AND UP0, UPT, UR4, UR5, UPT ;  /* 0x000000050400728c */ /* 0x000fcc000bf06270 */
[----:B------:R-:W-:-:S13]  /*fe30*/  PLOP3.LUT P0, PT, PT, PT, UP0, 0x80, 0x0 ;  /* 0x000000000000781c */ /* 0x000fda0003f0f008 */
[----:B------:R-:W-:Y:S05]  /*fe40*/  @!P0 BRA `(.L_x_2001) ;  /* 0xffffff0c00d48947 */ /* 0x000fea000383ffff */
[----:B------:R-:W-:Y:S05]  /*fe50*/  EXIT ;  /* 0x000000000000794d */ /* 0x000fea0003800000 */
.L_x_1946:
        /* <DEDUP_REMOVED lines=29> */
[C---:B------:R-:W-:Y:S01]  /*10030*/  IMAD.SHL.U32 R4, R11.reuse, 0x80, RZ ;  /* 0x000000800b047824 */ /* 0x040fe200078e00ff */
[C---:B------:R-:W-:Y:S01]  /*10040*/  LOP3.LUT P0, RZ, R11.reuse, 0x4, RZ, 0xc0, !PT ;  /* 0x000000040bff7812 */ /* 0x040fe2000780c0ff */
[C---:B------:R-:W-:Y:S01]  /*10050*/  IMAD.SHL.U32 R3, R11.reuse, 0x10, RZ ;  /* 0x000000100b037824 */ /* 0x040fe200078e00ff */
[----:B------:R-:W-:Y:S01]  /*10060*/  SHF.R.U32.HI R5, RZ, 0x5, R10 ;  /* 0x00000005ff057819 */ /* 0x000fe2000001160a */
[C---:B0-----:R-:W-:Y:S01]  /*10070*/  IMAD.SHL.U32 R2, R11.reuse, 0x20, RZ ;  /* 0x000000200b027824 */ /* 0x041fe200078e00ff */
[----:B------:R-:W-:Y:S01]  /*10080*/  LOP3.LUT R0, R4, 0x380, RZ, 0xc0, !PT ;  /* 0x0000038004007812 */ /* 0x000fe200078ec0ff */
[----:B------:R-:W-:Y:S02]  /*10090*/  IMAD.SHL.U32 R8, R11, 0x4, RZ ;  /* 0x000000040b087824 */ /* 0x000fe400078e00ff */
[----:B------:R-:W-:-:S02]  /*100a0*/  IMAD.SHL.U32 R7, R5, 0x200, RZ ;  /* 0x0000020005077824 */ /* 0x000fc400078e00ff */
[----:B------:R-:W-:Y:S01]  /*100b0*/  IMAD R6, R5, 0x10, R0 ;  /* 0x0000001005067824 */ /* 0x000fe200078e0200 */
[----:B------:R-:W-:Y:S01]  /*100c0*/  LOP3.LUT R0, R3, 0x1b0, RZ, 0xc0, !PT ;  /* 0x000001b003007812 */ /* 0x000fe200078ec0ff */
[----:B------:R-:W-:Y:S01]  /*100d0*/  IMAD.SHL.U32 R5, R11, 0x2, RZ ;  /* 0x000000020b057824 */ /* 0x000fe200078e00ff */
[----:B------:R-:W-:-:S04]  /*100e0*/  LOP3.LUT R9, R7, 0x60, R2, 0xf8, !PT ;  /* 0x0000006007097812 */ /* 0x000fc800078ef802 */
[----:B------:R-:W-:Y:S02]  /*100f0*/  LOP3.LUT R0, R0, 0x30, R5, 0x78, !PT ;  /* 0x0000003000007812 */ /* 0x000fe400078e7805 */
[----:B------:R-:W-:-:S04]  /*10100*/  LOP3.LUT R5, R7, 0x40, R3, 0xf8, !PT ;  /* 0x0000004007057812 */ /* 0x000fc800078ef803 */
[----:B------:R-:W-:Y:S02]  /*10110*/  LOP3.LUT R0, R5, R0, RZ, 0xfc, !PT ;  /* 0x0000000005007212 */ /* 0x000fe400078efcff */
[----:B------:R-:W-:-:S03]  /*10120*/  LOP3.LUT R5, R2, 0x80, RZ, 0xc0, !PT ;  /* 0x0000008002057812 */ /* 0x000fc600078ec0ff */
[----:B------:R-:W-:Y:S01]  /*10130*/  IMAD.IADD R0, R17, 0x1, R0 ;  /* 0x0000000111007824 */ /* 0x000fe200078e0200 */
[----:B------:R-:W-:-:S04]  /*10140*/  LOP3.LUT R5, R5, 0x10, R11, 0xf8, !PT ;  /* 0x0000001005057812 */ /* 0x000fc800078ef80b */
[----:B------:R-:W-:Y:S02]  /*10150*/  LOP3.LUT R7, R5, 0x10, R8, 0x78, !PT ;  /* 0x0000001005077812 */ /* 0x000fe400078e7808 */
[----:B------:R-:W-:Y:S02]  /*10160*/  LOP3.LUT R5, R6, 0x70, R3, 0x78, !PT ;  /* 0x0000007006057812 */ /* 0x000fe400078e7803 */
[----:B------:R-:W-:Y:S02]  /*10170*/  LOP3.LUT R6, R9, 0x100, R2, 0xf8, !PT ;  /* 0x0000010009067812 */ /* 0x000fe400078ef802 */
[----:B------:R-:W-:Y:S02]  /*10180*/  LOP3.LUT R5, R5, 0xc00, R4, 0xf8, !PT ;  /* 0x00000c0005057812 */ /* 0x000fe400078ef804 */
[----:B------:R-:W-:-:S03]  /*10190*/  LOP3.LUT R4, R6, R7, RZ, 0xfc, !PT ;  /* 0x0000000706047212 */ /* 0x000fc600078efcff */
[----:B------:R0:W-:Y:S04]  /*101a0*/  STL [R1+0x14], R5 ;  /* 0x0000140501007387 */ /* 0x0001e80000100800 */
[----:B------:R1:W-:Y:S04]  /*101b0*/  STL [R1+0x10], R4 ;  /* 0x0000100401007387 */ /* 0x0003e80000100800 */
[----:B------:R2:W-:Y:S01]  /*101c0*/  STL [R1+0x18], R0 ;  /* 0x0000180001007387 */ /* 0x0005e20000100800 */
[----:B0-----:R-:W-:Y:S02]  /*101d0*/  SHF.R.U32.HI R5, RZ, 0x2, R10 ;  /* 0x00000002ff057819 */ /* 0x001fe4000001160a */
[----:B-1----:R-:W-:Y:S01]  /*101e0*/  LOP3.LUT R4, R3, 0x30, RZ, 0xc0, !PT ;  /* 0x0000003003047812 */ /* 0x002fe200078ec0ff */
[----:B------:R-:W-:-:S02]  /*101f0*/  IMAD.MOV.U32 R3, RZ, RZ, 0x40 ;  /* 0x00000040ff037424 */ /* 0x000fc400078e00ff */
[----:B--2---:R-:W-:-:S03]  /*10200*/  IMAD.MOV.U32 R0, RZ, RZ, 0x1 ;  /* 0x00000001ff007424 */ /* 0x004fc600078e00ff */
[----:B------:R-:W-:Y:S02]  /*10210*/  SEL R6, R3, 0xffffffc0, !P0 ;  /* 0xffffffc003067807 */ /* 0x000fe40004000000 */
[----:B------:R-:W-:Y:S01]  /*10220*/  LOP3.LUT R3, R5, 0x60, R2, 0xf8, !PT ;  /* 0x0000006005037812 */ /* 0x000fe200078ef802 */
[----:B------:R-:W-:-:S05]  /*10230*/  IMAD.U32 R2, RZ, RZ, UR6 ;  /* 0x00000006ff027e24 */ /* 0x000fca000f8e00ff */
[----:B------:R0:W-:Y:S04]  /*10240*/  STL [R1+0x1c], R2 ;  /* 0x00001c0201007387 */ /* 0x0001e80000100800 */
[----:B------:R-:W-:Y:S04]  /*10250*/  STL [R1+0x20], RZ ;  /* 0x000020ff01007387 */ /* 0x000fe80000100800 */
[----:B------:R1:W-:Y:S01]  /*10260*/  STL [R1], R0 ;  /* 0x0000000001007387 */ /* 0x0003e20000100800 */
[C---:B0-----:R-:W-:Y:S02]  /*10270*/  LOP3.LUT R2, R4.reuse, 0x40, RZ, 0xfc, !PT ;  /* 0x0000004004027812 */ /* 0x041fe400078efcff */
[----:B-1----:R-:W-:-:S07]  /*10280*/  LOP3.LUT R0, R4, 0x80, RZ, 0xfc, !PT ;  /* 0x0000008004007812 */ /* 0x002fce00078efcff */
.L_x_2065:
        /* <DEDUP_REMOVED lines=23> */
.L_x_2003:
[----:B------:R-:W-:Y:S01]  /*10400*/  ULDC UR9, c[0x0][0xc54] ;  /* 0x0003150000097ab9 */ /* 0x000fe20000000800 */
[----:B------:R-:W-:Y:S01]  /*10410*/  UMOV UR5, UR8 ;  /* 0x0000000800057c82 */ /* 0x000fe20008000000 */
[----:B------:R-:W-:-:S11]  /*10420*/  UISETP.NE.AND UP0, UPT, UR9, 0x1, UPT ;  /* 0x000000010900788c */ /* 0x000fd6000bf05270 */
[----:B------:R-:W-:Y:S02]  /*10430*/  @UP0 ULDC.64 UR10, c[0x0][0xc58] ;  /* 0x00031600000a0ab9 */ /* 0x000fe40000000a00 */
[----:B------:R-:W-:-:S04]  /*10440*/  UIMAD.WIDE.U32 UR6, UR8, UR10, URZ ;  /* 0x0000000a080672a5 */ /* 0x000fc8000f8e003f */
[----:B------:R-:W-:-:S04]  /*10450*/  @UP0 USHF.R.U32.HI UR5, URZ, UR11, UR7 ;  /* 0x0000000b3f050299 */ /* 0x000fc80008011607 */
[----:B------:R-:W-:-:S12]  /*10460*/  UIMAD UR6, UR5, UR9, URZ ;  /* 0x00000009050672a4 */ /* 0x000fd8000f8e023f */
.L_x_2004:
[----:B------:R-:W-:Y:S01]  /*10470*/  ULOP3.LUT UR41, URZ, UR5, URZ, 0x33, !UPT ;  /* 0x000000053f297292 */ /* 0x000fe2000f8e333f */
[----:B------:R-:W-:Y:S01]  /*10480*/  BSSY B7, `(.L_x_2005) ;  /* 0x000033e000077945 */ /* 0x000fe20003800000 */
[----:B------:R-:W-:Y:S01]  /*10490*/  ULDC UR7, c[0x0][0x448] ;  /* 0x0001120000077ab9 */ /* 0x000fe20000000800 */
[----:B------:R-:W-:Y:S01]  /*104a0*/  ULDC UR5, c[0x0][0xc3c] ;  /* 0x00030f0000057ab9 */ /* 0x000fe20000000800 */
[----:B------:R-:W-:Y:S02]  /*104b0*/  UISETP.NE.AND UP1, UPT, UR7, 0x1, UPT ;  /* 0x000000010700788c */ /* 0x000fe4000bf25270 */
[----:B------:R-:W-:Y:S01]  /*104c0*/  UIADD3 UR41, UR41, UR5, URZ ;  /* 0x0000000529297290 */ /* 0x000fe2000fffe03f */
[----:B------:R-:W-:Y:S01]  /*104d0*/  ULDC.64 UR10, c[0x0][0x418] ;  /* 0x00010600000a7ab9 */ /* 0x000fe20000000a00 */
[----:B------:R-:W-:Y:S02]  /*104e0*/  UIADD3 UR5, UR8, -UR6, URZ ;  /* 0x8000000608057290 */ /* 0x000fe4000fffe03f */
[----:B------:R-:W-:-:S02]  /*104f0*/  UISETP.NE.U32.AND UP0, UPT, UR10, URZ, UPT ;  /* 0x0000003f0a00728c */ /* 0x000fc4000bf05070 */
[----:B------:R-:W-:Y:S02]  /*10500*/  USHF.L.U32 UR8, UR41, 0x7, URZ ;  /* 0x0000000729087899 */ /* 0x000fe4000800063f */
[----:B------:R-:W-:Y:S01]  /*10510*/  UISETP.NE.AND.EX UP0, UPT, UR11, URZ, UPT, UP0 ;  /* 0x0000003f0b00728c */ /* 0x000fe2000bf05300 */
[----:B------:R-:W-:Y:S01]  /*10520*/  ULDC UR7, c[0x0][0x288] ;  /* 0x0000a20000077ab9 */ /* 0x000fe20000000800 */
[----:B------:R-:W-:Y:S01]  /*10530*/  UIADD3 UR8, UR8, 0x7f, URZ ;  /* 0x0000007f08087890 */ /* 0x000fe2000fffe03f */
[----:B------:R-:W-:Y:S01]  /*10540*/  ULDC UR6, c[0x0][0x424] ;  /* 0x0001090000067ab9 */ /* 0x000fe20000000800 */
[----:B------:R-:W-:Y:S02]  /*10550*/  UIADD3 UR13, -UR7, 0xa0, URZ ;  /* 0x000000a0070d7890 */ /* 0x000fe4000fffe13f */
[----:B------:R-:W-:Y:S01]  /*10560*/  USEL UR9, UR6, 0x1, UP0 ;  /* 0x0000000106097887 */ /* 0x000fe20008000000 */
[----:B------:R-:W-:Y:S01]  /*10570*/  @UP1 ULDC UR7, c[0x0][0x44c] ;  /* 0x0001130000071ab9 */ /* 0x000fe20000000800 */
[----:B------:R-:W-:Y:S01]  /*10580*/  ULDC UR12, c[0x0][0x2f0] ;  /* 0x0000bc00000c7ab9 */ /* 0x000fe20000000800 */
[----:B------:R-:W-:Y:S01]  /*10590*/  UIMAD.WIDE.U32 UR6, UR8, UR7, URZ ;  /* 0x00000007080672a5 */ /* 0x000fe2000f8e003f */
[----:B------:R-:W-:Y:S01]  /*105a0*/  @UP1 ULDC UR14, c[0x0][0x450] ;  /* 0x00011400000e1ab9 */ /* 0x000fe20000000800 */
[----:B------:R-:W-:-:S02]  /*105b0*/  UIMAD UR13, UR9, UR12, UR13 ;  /* 0x0000000c090d72a4 */ /* 0x000fc4000f8e020d */
[----:B------:R-:W-:Y:S02]  /*105c0*/  @UP1 USHF.R.U32.HI UR8, URZ, UR14, UR7 ;  /* 0x0000000e3f081299 */ /* 0x000fe40008011607 */
[----:B------:R-:W-:Y:S02]  /*105d0*/  UIMAD UR6, UR9, UR12, 0x9f ;  /* 0x0000009f090674a4 */ /* 0x000fe4000f8e020c */
[----:B------:R-:W-:Y:S02]  /*105e0*/  UIADD3 UR8, UR13, UR8, URZ ;  /* 0x000000080d087290 */ /* 0x000fe4000fffe03f */
[----:B------:R-:W-:Y:S02]  /*105f0*/  UIMAD.WIDE UR6, UR6, 0x66666667, URZ ;  /* 0x66666667060678a5 */ /* 0x000fe4000f8e023f */
[----:B------:R-:W-:Y:S02]  /*10600*/  UIMAD.WIDE UR8, UR8, 0x66666667, URZ ;  /* 0x66666667080878a5 */ /* 0x000fe4000f8e023f */
[----:B------:R-:W-:-:S02]  /*10610*/  USHF.R.U32.HI UR12, URZ, 0x1f, UR7 ;  /* 0x0000001f3f0c7899 */ /* 0x000fc40008011607 */
[----:B------:R-:W-:Y:S01]  /*10620*/  USHF.R.U32.HI UR6, URZ, 0x1f, UR9 ;  /* 0x0000001f3f067899 */ /* 0x000fe20008011609 */
[----:B------:R-:W-:Y:S01]  /*10630*/  ULDC UR11, c[0x0][0xc48] ;  /* 0x00031200000b7ab9 */ /* 0x000fe20000000800 */
[----:B------:R-:W-:Y:S02]  /*10640*/  ULEA.HI.SX32 UR12, UR7, UR12, 0x1a ;  /* 0x0000000c070c7291 */ /* 0x000fe4000f8fd23f */
[----:B------:R-:W-:Y:S02]  /*10650*/  ULEA.HI.SX32 UR6, UR9, UR6, 0x1a ;  /* 0x0000000609067291 */ /* 0x000fe4000f8fd23f */
[----:B------:R-:W-:Y:S02]  /*10660*/  UISETP.NE.AND UP0, UPT, UR11, 0x1, UPT ;  /* 0x000000010b00788c */ /* 0x000fe4000bf05270 */
[----:B------:R-:W-:Y:S01]  /*10670*/  UISETP.LT.AND UP1, UPT, UR12, UR6, UPT ;  /* 0x000000060c00728c */ /* 0x000fe2000bf21270 */
[----:B------:R-:W-:-:S03]  /*10680*/  ULDC UR10, c[0x0][0xc54] ;  /* 0x00031500000a7ab9 */ /* 0x000fc60000000800 */
[----:B------:R-:W-:Y:S02]  /*10690*/  USEL UR40, UR12, UR6, UP1 ;  /* 0x000000060c287287 */ /* 0x000fe40008800000 */
[----:B------:R-:W-:-:S03]  /*106a0*/  UIMAD UR10, UR4, UR10, UR5 ;  /* 0x0000000a040a72a4 */ /* 0x000fc6000f8e0205 */
[----:B------:R-:W-:Y:S01]  /*106b0*/  @UP0 ULDC UR4, c[0x0][0xc4c] ;  /* 0x0003130000040ab9 */ /* 0x000fe20000000800 */
[----:B------:R-:W-:Y:S01]  /*106c0*/  ISETP.LT.AND P0, PT, RZ, UR40, PT ;  /* 0x00000028ff007c0c */ /* 0x000fe2000bf01270 */
[----:B------:R-:W-:Y:S01]  /*106d0*/  UIMAD.WIDE.U32 UR4, UR10, UR4, URZ ;  /* 0x000000040a0472a5 */ /* 0x000fe2000f8e003f */
[----:B------:R-:W-:Y:S01]  /*106e0*/  @UP0 ULDC UR7, c[0x0][0xc50] ;  /* 0x0003140000070ab9 */ /* 0x000fe20000000800 */
[----:B------:R-:W-:Y:S02]  /*106f0*/  UMOV UR43, UR10 ;  /* 0x0000000a002b7c82 */ /* 0x000fe40008000000 */
[----:B------:R-:W-:-:S04]  /*10700*/  @UP0 USHF.R.U32.HI UR43, URZ, UR7, UR5 ;  /* 0x000000073f2b0299 */ /* 0x000fc80008011605 */
[----:B------:R-:W-:-:S04]  /*10710*/  UIADD3 UR36, -UR43, URZ, URZ ;  /* 0x0000003f2b247290 */ /* 0x000fc8000fffe13f */
[----:B------:R-:W-:Y:S01]  /*10720*/  UIMAD UR36, UR11, UR36, UR10 ;  /* 0x000000240b2472a4 */ /* 0x000fe2000f8e020a */
[----:B------:R-:W-:Y:S11]  /*10730*/  @P0 BRA `(.L_x_2006) ;  /* 0x0000000000480947 */ /* 0x000ff60003800000 */
        /* <DEDUP_REMOVED lines=10> */
[----:B-1----:R-:W2:Y:S01]  /*107e0*/  @P1 ATOMG.E.ADD.STRONG.GPU PT, R3, desc[UR50][R2.64], R5 ;  /* 0x00000005020319a8 */ /* 0x002ea200081ee1f2 */
[----:B------:R-:W0:Y:S02]  /*107f0*/  S2R R4, SR_LTMASK ;  /* 0x0000000000047919 */ /* 0x000e240000003900 */
[----:B0-----:R-:W-:-:S04]  /*10800*/  LOP3.LUT R4, R4, UR4, RZ, 0xc0, !PT ;  /* 0x0000000404047c12 */ /* 0x001fc8000f8ec0ff */
[----:B------:R-:W0:Y:S01]  /*10810*/  POPC R7, R4 ;  /* 0x0000000400077309 */ /* 0x000e220000000000 */
[----:B--2---:R-:W0:Y:S02]  /*10820*/  SHFL.IDX PT, R0, R3, R0, 0x1f ;  /* 0x00001f0003007589 */ /* 0x004e2400000e0000 */
[----:B0-----:R-:W-:-:S05]  /*10830*/  IADD3 R0, R0, UR42, R7 ;  /* 0x0000002a00007c10 */ /* 0x001fca000fffe007 */
[----:B------:R1:W-:Y:S01]  /*10840*/  STL [R1+0x1c], R0 ;  /* 0x00001c0001007387 */ /* 0x0003e20000100800 */
[----:B------:R-:W-:Y:S05]  /*10850*/  BRA `(.L_x_2007) ;  /* 0x0000003000007947 */ /* 0x000fea0003800000 */
.L_x_2006:
        /* <DEDUP_REMOVED lines=20> */
.L_x_2009:
[----:B------:R-:W-:Y:S05]  /*109a0*/  BSYNC B6 ;  /* 0x0000000000067941 */ /* 0x000fea0003800000 */
.L_x_2008:
        /* <DEDUP_REMOVED lines=24> */
.L_x_2011:
[----:B------:R-:W-:Y:S05]  /*10b30*/  BSYNC B6 ;  /* 0x0000000000067941 */ /* 0x000fea0003800000 */
.L_x_2010:
        /* <DEDUP_REMOVED lines=20> */
.L_x_2013:
[----:B------:R-:W-:Y:S05]  /*10c80*/  BSYNC B6 ;  /* 0x0000000000067941 */ /* 0x000fea0003800000 */
.L_x_2012:
        /* <DEDUP_REMOVED lines=20> */
.L_x_2015:
[----:B------:R-:W-:Y:S05]  /*10dd0*/  BSYNC B6 ;  /* 0x0000000000067941 */ /* 0x000fea0003800000 */
.L_x_2014:
        /* <DEDUP_REMOVED lines=26> */
.L_x_2084:
        /* <DEDUP_REMOVED lines=12> */
.L_x_2087:
        /* <DEDUP_REMOVED lines=20> */
.L_x_2019:
        /* <DEDUP_REMOVED lines=8> */
.L_x_2088:
        /* <DEDUP_REMOVED lines=8> */
.L_x_2021:
[----:B------:R-:W-:Y:S01]  /*11280*/  IMAD R4, R18, 0x5000, R17 ;  /* 0x0000500012047824 */ /* 0x000fe200078e0211 */
[----:B------:R-:W-:Y:S01]  /*11290*/  R2UR UR33, R2 ;  /* 0x00000000022172ca */ /* 0x000fe200000e0000 */
[----:B------:R-:W-:Y:S01]  /*112a0*/  IMAD R0, R0, 0xa0, RZ ;  /* 0x000000a000007824 */ /* 0x000fe200078e02ff */
        /* <DEDUP_REMOVED lines=13> */
.L_x_2089:
        /* <DEDUP_REMOVED lines=8> */
.L_x_2023:
        /* <DEDUP_REMOVED lines=34> */
.L_x_2017:
        /* <DEDUP_REMOVED lines=22> */
.L_x_2025:
[----:B---3--:R-:W-:Y:S05]  /*11780*/  BSYNC B6 ;  /* 0x0000000000067941 */ /* 0x008fea0003800000 */
.L_x_2024:
[----:B------:R-:W0:Y:S01]  /*11790*/  LDC R7, c[0x0][0x448] ;  /* 0x00011200ff077b82 */ /* 0x000e220000000800 */
[----:B------:R-:W2:Y:S01]  /*117a0*/  S2R R2, SR_TID.X ;  /* 0x0000000000027919 */ /* 0x000ea20000002100 */
[----:B------:R-:W-:Y:S01]  /*117b0*/  USHF.R.S32.HI UR4, URZ, 0x1f, UR36 ;  /* 0x0000001f3f047899 */ /* 0x000fe20008011424 */
[----:B------:R-:W-:Y:S01]  /*117c0*/  ULDC.64 UR8, c[0x0][0x2d8] ;  /* 0x0000b60000087ab9 */ /* 0x000fe20000000a00 */
[----:B-1----:R-:W1:Y:S02]  /*117d0*/  S2R R19, SR_TID.X ;  /* 0x0000000000137919 */ /* 0x002e640000002100 */
[----:B------:R-:W-:Y:S02]  /*117e0*/  UIMAD UR6, UR4, UR8, URZ ;  /* 0x00000008040672a4 */ /* 0x000fe4000f8e023f */
[----:B------:R-:W-:Y:S01]  /*117f0*/  UIMAD.WIDE.U32 UR4, UR36, UR8, URZ ;  /* 0x00000008240472a5 */ /* 0x000fe2000f8e003f */
[----:B------:R-:W3:Y:S01]  /*11800*/  S2R R8, SR_TID.X ;  /* 0x0000000000087919 */ /* 0x000ee20000002100 */
[----:B------:R-:W-:-:S02]  /*11810*/  UIMAD UR6, UR36, UR9, UR6 ;  /* 0x00000009240672a4 */ /* 0x000fc4000f8e0206 */
[----:B------:R-:W-:Y:S02]  /*11820*/  USHF.R.S32.HI UR7, URZ, 0x1f, UR43 ;  /* 0x0000001f3f077899 */ /* 0x000fe4000801142b */
[----:B------:R-:W-:Y:S01]  /*11830*/  UIADD3 UR5, UR5, UR6, URZ ;  /* 0x0000000605057290 */ /* 0x000fe2000fffe03f */
[----:B------:R-:W-:-:S03]  /*11840*/  ULDC.64 UR8, c[0x0][0x2e0] ;  /* 0x0000b80000087ab9 */ /* 0x000fc60000000a00 */
[----:B------:R-:W-:Y:S02]  /*11850*/  UIMAD.WIDE.U32 UR4, UR43, UR8, UR4 ;  /* 0x000000082b0472a5 */ /* 0x000fe4000f8e0004 */
[----:B------:R-:W-:Y:S01]  /*11860*/  UIMAD UR6, UR7, UR8, URZ ;  /* 0x00000008070672a4 */ /* 0x000fe2000f8e023f */
[----:B0-----:R-:W-:-:S03]  /*11870*/  ISETP.NE.AND P0, PT, R7, 0x1, PT ;  /* 0x000000010700780c */ /* 0x001fc60003f05270 */
[----:B------:R-:W-:Y:S01]  /*11880*/  UIMAD UR6, UR43, UR9, UR6 ;  /* 0x000000092b0672a4 */ /* 0x000fe2000f8e0206 */
[----:B------:R-:W-:Y:S02]  /*11890*/  IMAD.U32 R4, RZ, RZ, UR4 ;  /* 0x00000004ff047e24 */ /* 0x000fe4000f8e00ff */
[----:B------:R-:W-:Y:S01]  /*118a0*/  IMAD.U32 R5, RZ, RZ, UR5 ;  /* 0x00000005ff057e24 */ /* 0x000fe2000f8e00ff */
[----:B------:R-:W-:-:S03]  /*118b0*/  UIADD3 UR6, UR5, UR6, URZ ;  /* 0x0000000605067290 */ /* 0x000fc6000fffe03f */
[----:B------:R-:W-:Y:S01]  /*118c0*/  ULDC.64 UR4, c[0x0][0x2d0] ;  /* 0x0000b40000047ab9 */ /* 0x000fe20000000a00 */
[----:B--2---:R-:W-:Y:S02]  /*118d0*/  LOP3.LUT R2, R2, 0x7f, RZ, 0xc0, !PT ;  /* 0x0000007f02027812 */ /* 0x004fe400078ec0ff */
[----:B------:R-:W0:Y:S01]  /*118e0*/  @P0 LDC R3, c[0x0][0x44c] ;  /* 0x00011300ff030b82 */ /* 0x000e220000000800 */
[----:B-1----:R-:W-:Y:S01]  /*118f0*/  IMAD.SHL.U32 R19, R19, 0x20, RZ ;  /* 0x0000002013137824 */ /* 0x002fe200078e00ff */
[----:B------:R-:W-:Y:S01]  /*11900*/  SHF.R.U32.HI R2, RZ, 0x2, R2 ;  /* 0x00000002ff027819 */ /* 0x000fe20000011602 */
[----:B---3--:R-:W-:-:S03]  /*11910*/  IMAD.SHL.U32 R10, R8, 0x10, RZ ;  /* 0x00000010080a7824 */ /* 0x008fc600078e00ff */
[----:B------:R-:W-:Y:S01]  /*11920*/  LOP3.LUT R19, R2, 0x60, R19, 0xf8, !PT ;  /* 0x0000006002137812 */ /* 0x000fe200078ef813 */
[----:B------:R-:W-:Y:S01]  /*11930*/  IMAD.U32 R2, RZ, RZ, UR41 ;  /* 0x00000029ff027e24 */ /* 0x000fe2000f8e00ff */
[----:B------:R-:W1:Y:S01]  /*11940*/  @P0 LDC R0, c[0x0][0x450] ;  /* 0x00011400ff000b82 */ /* 0x000e620000000800 */
[----:B------:R-:W-:Y:S02]  /*11950*/  LOP3.LUT R10, R10, 0x30, RZ, 0xc0, !PT ;  /* 0x000000300a0a7812 */ /* 0x000fe400078ec0ff */
[----:B------:R-:W-:Y:S02]  /*11960*/  IMAD R2, R2, 0x80, R19 ;  /* 0x0000008002027824 */ /* 0x000fe400078e0213 */
[C---:B------:R-:W-:Y:S01]  /*11970*/  LOP3.LUT R8, R10.reuse, 0x40, RZ, 0xfc, !PT ;  /* 0x000000400a087812 */ /* 0x040fe200078efcff */
[----:B------:R-:W2:Y:S01]  /*11980*/  S2R R19, SR_TID.X ;  /* 0x0000000000137919 */ /* 0x000ea20000002100 */
[----:B------:R-:W-:Y:S01]  /*11990*/  IMAD.MOV.U32 R6, RZ, RZ, R2 ;  /* 0x000000ffff067224 */ /* 0x000fe200078e0002 */
[----:B------:R-:W-:Y:S01]  /*119a0*/  LOP3.LUT R10, R10, 0x80, RZ, 0xfc, !PT ;  /* 0x000000800a0a7812 */ /* 0x000fe200078efcff */
[----:B0-----:R-:W-:-:S05]  /*119b0*/  @P0 IMAD.HI.U32 R3, R2, R3, RZ ;  /* 0x0000000302030227 */ /* 0x001fca00078e00ff */
[----:B-1----:R-:W-:Y:S01]  /*119c0*/  @P0 SHF.R.U32.HI R6, RZ, R0, R3 ;  /* 0x00000000ff060219 */ /* 0x002fe20000011603 */
[----:B------:R-:W-:Y:S01]  /*119d0*/  IMAD.U32 R3, RZ, RZ, UR6 ;  /* 0x00000006ff037e24 */ /* 0x000fe2000f8e00ff */
[----:B------:R-:W-:-:S03]  /*119e0*/  ULDC.64 UR6, c[0x0][0x280] ;  /* 0x0000a00000067ab9 */ /* 0x000fc60000000a00 */
[----:B------:R-:W-:-:S04]  /*119f0*/  IMAD.MOV R0, RZ, RZ, -R6 ;  /* 0x000000ffff007224 */ /* 0x000fc800078e0a06 */
[----:B------:R-:W-:Y:S02]  /*11a00*/  IMAD R0, R7, R0, R2 ;  /* 0x0000000007007224 */ /* 0x000fe400078e0202 */
[----:B------:R-:W-:Y:S01]  /*11a10*/  IMAD.MOV.U32 R2, RZ, RZ, R4 ;  /* 0x000000ffff027224 */ /* 0x000fe200078e0004 */
[----:B------:R-:W-:Y:S01]  /*11a20*/  SHF.R.S32.HI R4, RZ, 0x1f, R6 ;  /* 0x0000001fff047819 */ /* 0x000fe20000011406 */
[----:B--2---:R-:W-:Y:S02]  /*11a30*/  IMAD.SHL.U32 R9, R19, 0x10, RZ ;  /* 0x0000001013097824 */ /* 0x004fe400078e00ff */
[----:B------:R-:W-:-:S03]  /*11a40*/  IMAD.WIDE.U32 R2, R6, UR4, R2 ;  /* 0x0000000406027c25 */ /* 0x000fc6000f8e0002 */
[----:B------:R-:W-:Y:S01]  /*11a50*/  LOP3.LUT R9, R9, 0x30, RZ, 0xc0, !PT ;  /* 0x0000003009097812 */ /* 0x000fe200078ec0ff */
[----:B------:R-:W-:-:S04]  /*11a60*/  IMAD R4, R4, UR4, RZ ;  /* 0x0000000404047c24 */ /* 0x000fc8000f8e02ff */
[----:B------:R-:W-:Y:S01]  /*11a70*/  IMAD R4, R6, UR5, R4 ;  /* 0x0000000506047c24 */ /* 0x000fe2000f8e0204 */
[----:B------:R-:W-:-:S03]  /*11a80*/  ULDC.64 UR4, c[0x0][0x2c8] ;  /* 0x0000b20000047ab9 */ /* 0x000fc60000000a00 */
[----:B------:R-:W-:Y:S01]  /*11a90*/  IMAD.IADD R3, R3, 0x1, R4 ;  /* 0x0000000103037824 */ /* 0x000fe200078e0204 */
[----:B------:R-:W-:Y:S01]  /*11aa0*/  SHF.R.S32.HI R4, RZ, 0x1f, R0 ;  /* 0x0000001fff047819 */ /* 0x000fe20000011400 */
[----:B------:R-:W-:-:S04]  /*11ab0*/  IMAD.WIDE.U32 R2, R0, UR4, R2 ;  /* 0x0000000400027c25 */ /* 0x000fc8000f8e0002 */
[----:B------:R-:W-:Y:S01]  /*11ac0*/  IMAD R4, R4, UR4, RZ ;  /* 0x0000000404047c24 */ /* 0x000fe2000f8e02ff */
[----:B------:R-:W-:Y:S02]  /*11ad0*/  ULDC UR4, c[0x0][0x2b8] ;  /* 0x0000ae0000047ab9 */ /* 0x000fe40000000800 */
[----:B------:R-:W-:Y:S01]  /*11ae0*/  ISETP.GE.AND P1, PT, R8, UR4, PT ;  /* 0x0000000408007c0c */ /* 0x000fe2000bf26270 */
[----:B------:R-:W-:Y:S01]  /*11af0*/  IMAD R0, R0, UR5, R4 ;  /* 0x0000000500007c24 */ /* 0x000fe2000f8e0204 */
[----:B------:R0:W5:Y:S01]  /*11b00*/  LDL R8, [R1+0x18] ;  /* 0x0000180001087983 */ /* 0x0001620000100800 */
[----:B------:R-:W-:Y:S02]  /*11b10*/  IADD3 R4, P3, R2, UR6, RZ ;  /* 0x0000000602047c10 */ /* 0x000fe4000ff7e0ff */
[----:B------:R-:W-:Y:S02]  /*11b20*/  ISETP.GE.AND P0, PT, R9, UR4, PT ;  /* 0x0000000409007c0c */ /* 0x000fe4000bf06270 */
[----:B------:R-:W-:Y:S01]  /*11b30*/  ISETP.GE.AND P2, PT, R10, UR4, PT ;  /* 0x000000040a007c0c */ /* 0x000fe2000bf46270 */
[----:B------:R-:W-:Y:S01]  /*11b40*/  UMOV UR4, 0xffffffff ;  /* 0xffffffff00047882 */ /* 0x000fe20000000000 */
[----:B------:R-:W-:-:S02]  /*11b50*/  LOP3.LUT R19, R19, 0x7f, RZ, 0xc0, !PT ;  /* 0x0000007f13137812 */ /* 0x000fc400078ec0ff */
[----:B------:R-:W-:Y:S02]  /*11b60*/  IADD3.X R3, R3, UR7, R0, P3, !PT ;  /* 0x0000000703037c10 */ /* 0x000fe40009ffe400 */
[----:B------:R-:W-:Y:S01]  /*11b70*/  SHF.R.U32.HI R10, RZ, 0x2, R19 ;  /* 0x00000002ff0a7819 */ /* 0x000fe20000011613 */
[----:B0-----:R-:W-:Y:S06]  /*11b80*/  BRA.DIV UR4, `(.L_x_2026) ;  /* 0x0000002604b07947 */ /* 0x001fec000b800000 */
[----:B------:R-:W0:Y:S01]  /*11b90*/  SHFL.IDX PT, R6, R4, RZ, 0x1c1f ;  /* 0x001c1fff04067589 */ /* 0x000e2200000e0000 */
[----:B------:R-:W-:Y:S01]  /*11ba0*/  IMAD.U32 R0, RZ, RZ, UR41 ;  /* 0x00000029ff007e24 */ /* 0x000fe2000f8e00ff */
[----:B------:R-:W-:Y:S02]  /*11bb0*/  ULDC UR4, c[0x0][0x288] ;  /* 0x0000a20000047ab9 */ /* 0x000fe40000000800 */
[----:B------:R-:W1:Y:S01]  /*11bc0*/  SHFL.IDX PT, R5, R3, RZ, 0x1c1f ;  /* 0x001c1fff03057589 */ /* 0x000e6200000e0000 */
[----:B------:R-:W-:Y:S02]  /*11bd0*/  IMAD R2, R7, UR4, RZ ;  /* 0x0000000407027c24 */ /* 0x000fe4000f8e02ff */
[----:B------:R-:W-:-:S05]  /*11be0*/  IMAD R0, R0, 0x80, R10 ;  /* 0x0000008000007824 */ /* 0x000fca00078e020a */
        /* <DEDUP_REMOVED lines=30> */
.L_x_2098:
        /* <DEDUP_REMOVED lines=12> */
.L_x_2028:
[----:B------:R-:W-:Y:S05]  /*11e90*/  BSYNC B0 ;  /* 0x0000000000007941 */ /* 0x000fea0003800000 */
.L_x_2027:
[----:B------:R-:W-:Y:S01]  /*11ea0*/  NOP ;  /* 0x0000000000007918 */ /* 0x000fe20000000000 */
[----:B------:R-:W-:-:S13]  /*11eb0*/  PLOP3.LUT P0, PT, PT, PT, PT, 0x80, 0x0 ;  /* 0x000000000000781c */ /* 0x000fda0003f0f070 */
.L_x_2029:
        /* <DEDUP_REMOVED lines=18> */
.L_x_2099:
[----:B------:R-:W-:Y:S05]  /*11fe0*/  BSYNC B0 ;  /* 0x0000000000007941 */ /* 0x000fea0003800000 */
.L_x_2030:
[----:B------:R-:W-:-:S06]  /*11ff0*/  UISETP.GE.AND UP0, UPT, UR40, 0x2, UPT ;  /* 0x000000022800788c */ /* 0x000fcc000bf06270 */
[----:B------:R-:W-:-:S13]  /*12000*/  PLOP3.LUT P0, PT, PT, PT, UP0, 0x80, 0x0 ;  /* 0x000000000000781c */ /* 0x000fda0003f0f008 */
[----:B------:R-:W-:Y:S05]  /*12010*/  @!P0 BRA `(.L_x_2032) ;  /* 0x0000001000008947 */ /* 0x000fea0003800000 */
[----:B-1----:R1:W5:Y:S01]  /*12020*/  LDL.LU R0, [R1] ;  /* 0x0000000001007983 */ /* 0x0023620000300800 */
[----:B------:R-:W-:Y:S01]  /*12030*/  UIADD3 UR4, UR40, -0x2, URZ ;  /* 0xfffffffe28047890 */ /* 0x000fe2000fffe03f */
[----:B------:R-:W-:-:S05]  /*12040*/  IMAD.MOV.U32 R3, RZ, RZ, R18 ;  /* 0x000000ffff037224 */ /* 0x000fca00078e0012 */
[----:B------:R-:W-:-:S07]  /*12050*/  IMAD.U32 R2, RZ, RZ, UR4 ;  /* 0x00000004ff027e24 */ /* 0x000fce000f8e00ff */
.L_x_2054:
[----:B0-----:R-:W2:Y:S01]  /*12060*/  LDL R5, [R1+0x4] ;  /* 0x0000040001057983 */ /* 0x001ea20000100800 */
        /* <DEDUP_REMOVED lines=9> */
[----:B---3--:R-:W-:Y:S05]  /*12100*/  @!P1 BRA `(.L_x_2034) ;  /* 0x0000000800009947 */ /* 0x008fea0003800000 */
[----:B------:R-:W-:Y:S01]  /*12110*/  LOP3.LUT P1, RZ, R5, 0x1, RZ, 0xc0, !PT ;  /* 0x0000000105ff7812 */ /* 0x000fe2000782c0ff */
[----:B0-----:R-:W-:-:S12]  /*12120*/  IMAD.MOV.U32 R8, RZ, RZ, R2 ;  /* 0x000000ffff087224 */ /* 0x001fd800078e0002 */
[----:B------:R-:W-:Y:S05]  /*12130*/  @!P1 BRA `(.L_x_2035) ;  /* 0x0000000000509947 */ /* 0x000fea0003800000 */
[----:B------:R-:W2:Y:S01]  /*12140*/  LDL R10, [R1+0xc] ;  /* 0x00000c00010a7983 */ /* 0x000ea20000100800 */
[----:B------:R-:W0:Y:S01]  /*12150*/  LDC R8, c[0x0][0x43c] ;  /* 0x00010f00ff087b82 */ /* 0x000e220000000800 */
[----:B------:R-:W-:Y:S02]  /*12160*/  ULDC.64 UR4, c[0x0][0x428] ;  /* 0x00010a0000047ab9 */ /* 0x000fe40000000a00 */
[----:B------:R-:W3:Y:S01]  /*12170*/  LDL R7, [R1+0x8] ;  /* 0x0000080001077983 */ /* 0x000ee20000100800 */
[----:B0-----:R-:W-:-:S13]  /*12180*/  ISETP.NE.AND P0, PT, R8, 0x1, PT ;  /* 0x000000010800780c */ /* 0x001fda0003f05270 */
[----:B------:R-:W0:Y:S02]  /*12190*/  @P0 LDC.64 R4, c[0x0][0x440] ;  /* 0x00011000ff040b82 */ /* 0x000e240000000a00 */
[----:B0-----:R-:W-:-:S04]  /*121a0*/  @P0 IMAD.HI.U32 R6, R2, R4, RZ ;  /* 0x0000000402060227 */ /* 0x001fc800078e00ff */
        /* <DEDUP_REMOVED lines=13> */
.L_x_2035:
[----:B------:R-:W0:Y:S01]  /*12280*/  S2R R4, SR_TID.X ;  /* 0x0000000000047919 */ /* 0x000e220000002100 */
[----:B------:R-:W-:Y:S01]  /*12290*/  SHF.L.U32 R5, R9, 0x1f, RZ ;  /* 0x0000001f09057819 */ /* 0x000fe200000006ff */
[----:B------:R-:W-:Y:S01]  /*122a0*/  BSSY B1, `(.L_x_2036) ;  /* 0x0000006000017945 */ /* 0x000fe20003800000 */
[----:B0-----:R-:W-:Y:S01]  /*122b0*/  LOP3.LUT R6, R4, 0x7f, RZ, 0xc0, !PT ;  /* 0x0000007f04067812 */ /* 0x001fe200078ec0ff */
[----:B------:R-:W-:-:S03]  /*122c0*/  IMAD R4, R18, 0x8, R17 ;  /* 0x0000000812047824 */ /* 0x000fc600078e0211 */
[----:B------:R-:W-:Y:S01]  /*122d0*/  ISETP.NE.AND P1, PT, R6, RZ, PT ;  /* 0x000000ff0600720c */ /* 0x000fe20003f25270 */
[----:B------:R-:W0:Y:S02]  /*122e0*/  SYNCS.PHASECHK.TRANS64.TRYWAIT P0, [R4+URZ+0x29880], R5 ;  /* 0x02988005040075a7 */ /* 0x000e24000800017f */
[----:B0-----:R-:W-:Y:S10]  /*122f0*/  @!P0 BRA `(.L_x_2037) ;  /* 0x0000002400348947 */ /* 0x001ff40003800000 */
.L_x_2100:
[----:B------:R-:W-:Y:S05]  /*12300*/  BSYNC B1 ;  /* 0x0000000000017941 */ /* 0x000fea0003800000 */
.L_x_2036:
        /* <DEDUP_REMOVED lines=9> */
.L_x_2039:
[----:B------:R-:W-:Y:S05]  /*123a0*/  BSYNC B1 ;  /* 0x0000000000017941 */ /* 0x000fea0003800000 */
.L_x_2038:
[----:B------:R-:W-:Y:S01]  /*123b0*/  IMAD.MOV.U32 R10, RZ, RZ, RZ ;  /* 0x000000ffff0a7224 */ /* 0x000fe200078e00ff */
[----:B------:R-:W-:Y:S01]  /*123c0*/  UIADD3 UR4, UP0, UR46, 0x470, URZ ;  /* 0x000004702e047890 */ /* 0x000fe2000ff1e03f */
[----:B------:R-:W-:Y:S01]  /*123d0*/  IMAD R7, R18, 0x5000, R17 ;  /* 0x0000500012077824 */ /* 0x000fe200078e0211 */
[----:B------:R-:W-:Y:S01]  /*123e0*/  PLOP3.LUT P0, PT, PT, PT, PT, 0x80, 0x0 ;  /* 0x000000000000781c */ /* 0x000fe20003f0f070 */
[----:B------:R-:W-:Y:S01]  /*123f0*/  IMAD R6, R8, 0xa0, RZ ;  /* 0x000000a008067824 */ /* 0x000fe200078e02ff */
[----:B------:R-:W-:Y:S01]  /*12400*/  R2UR UR10, R10 ;  /* 0x000000000a0a72ca */ /* 0x000fe200000e0000 */
[----:B------:R-:W-:Y:S01]  /*12410*/  VIADD R7, R7, 0xa400 ;  /* 0x0000a40007077836 */ /* 0x000fe20000000000 */
[----:B------:R-:W-:Y:S01]  /*12420*/  UIADD3.X UR5, URZ, UR47, URZ, UP0, !UPT ;  /* 0x0000002f3f057290 */ /* 0x000fe200087fe43f */
[----:B------:R-:W-:Y:S01]  /*12430*/  VIADD R8, R4, 0x29870 ;  /* 0x0002987004087836 */ /* 0x000fe20000000000 */
[----:B------:R-:W-:Y:S01]  /*12440*/  UMOV UR6, 0x0 ;  /* 0x0000000000067882 */ /* 0x000fe20000000000 */
[----:B------:R-:W-:-:S10]  /*12450*/  UMOV UR7, 0x14f00000 ;  /* 0x14f0000000077882 */ /* 0x000fd40000000000 */
.L_x_2040:
        /* <DEDUP_REMOVED lines=13> */
.L_x_2101:
[----:B------:R-:W-:Y:S05]  /*12530*/  BSYNC B1 ;  /* 0x0000000000017941 */ /* 0x000fea0003800000 */
.L_x_2041:
[----:B------:R-:W-:Y:S01]  /*12540*/  BSSY B1, `(.L_x_2043) ;  /* 0x000000b000017945 */ /* 0x000fe20003800000 */
[----:B------:R-:W-:Y:S02]  /*12550*/  IMAD.MOV.U32 R8, RZ, RZ, 0x0 ;  /* 0x00000000ff087424 */ /* 0x000fe400078e00ff */
[----:B------:R-:W-:Y:S01]  /*12560*/  IMAD.MOV.U32 R9, RZ, RZ, 0x14f00000 ;  /* 0x14f00000ff097424 */ /* 0x000fe200078e00ff */
[----:B------:R-:W-:Y:S06]  /*12570*/  @P1 BRA `(.L_x_2044) ;  /* 0x00000000001c1947 */ /* 0x000fec0003800000 */
[----:B------:R-:W3:Y:S01]  /*12580*/  S2R R7, SR_TID.X ;  /* 0x0000000000077919 */ /* 0x000ee20000002100 */
[----:B0-2---:R-:W-:-:S04]  /*12590*/  IMAD.MOV.U32 R5, RZ, RZ, 0x7800 ;  /* 0x00007800ff057424 */ /* 0x005fc800078e00ff */
[----:B------:R4:W-:Y:S01]  /*125a0*/  SYNCS.ARRIVE.TRANS64 RZ, [R4+URZ+0x29830], R5 ;  /* 0x0298300504ff79a7 */ /* 0x0009e2000800003f */
[----:B---3--:R-:W-:-:S04]  /*125b0*/  LOP3.LUT R7, R7, 0x1f, RZ, 0xc0, !PT ;  /* 0x0000001f07077812 */ /* 0x008fc800078ec0ff */
[----:B------:R-:W-:-:S13]  /*125c0*/  ISETP.NE.AND P0, PT, R7, RZ, PT ;  /* 0x000000ff0700720c */ /* 0x000fda0003f05270 */
[----:B----4-:R-:W-:Y:S05]  /*125d0*/  @!P0 BRA `(.L_x_2044) ;  /* 0x0000000000048947 */ /* 0x010fea0003800000 */
[----:B------:R-:W-:Y:S01]  /*125e0*/  BPT.TRAP 0x1 ;  /* 0x000000040000795c */ /* 0x000fe20000300000 */
.L_x_2044:
[----:B------:R-:W-:Y:S05]  /*125f0*/  BSYNC B1 ;  /* 0x0000000000017941 */ /* 0x000fea0003800000 */
.L_x_2043:
[----:B------:R-:W-:Y:S01]  /*12600*/  R2UR UR10, R10 ;  /* 0x000000000a0a72ca */ /* 0x000fe200000e0000 */
[----:B0-2---:R-:W-:Y:S01]  /*12610*/  IMAD R5, R18, 0x7800, R17 ;  /* 0x0000780012057824 */ /* 0x005fe200078e0211 */
[----:B------:R-:W-:Y:S01]  /*12620*/  R2UR UR6, R8 ;  /* 0x00000000080672ca */ /* 0x000fe200000e0000 */
[----:B------:R-:W-:Y:S01]  /*12630*/  UIADD3 UR4, UP0, UR46, 0x370, URZ ;  /* 0x000003702e047890 */ /* 0x000fe2000ff1e03f */
[----:B------:R-:W-:Y:S01]  /*12640*/  R2UR UR7, R9 ;  /* 0x00000000090772ca */ /* 0x000fe200000e0000 */
[----:B------:R-:W-:Y:S01]  /*12650*/  VIADD R4, R4, 0x29830 ;  /* 0x0002983004047836 */ /* 0x000fe20000000000 */
[----:B------:R-:W-:Y:S01]  /*12660*/  PLOP3.LUT P0, PT, PT, PT, PT, 0x80, 0x0 ;  /* 0x000000000000781c */ /* 0x000fe20003f0f070 */
[----:B------:R-:W-:Y:S01]  /*12670*/  VIADD R7, R5, 0x1a400 ;  /* 0x0001a40005077836 */ /* 0x000fe20000000000 */
[----:B------:R-:W-:-:S12]  /*12680*/  UIADD3.X UR5, URZ, UR47, URZ, UP0, !UPT ;  /* 0x0000002f3f057290 */ /* 0x000fd800087fe43f */
.L_x_2045:
        /* <DEDUP_REMOVED lines=15> */
.L_x_2046:
        /* <DEDUP_REMOVED lines=15> */
.L_x_2047:
        /* <DEDUP_REMOVED lines=10> */
.L_x_2034:
[----:B------:R-:W-:Y:S05]  /*12910*/  BSYNC B0 ;  /* 0x0000000000007941 */ /* 0x000fea0003800000 */
.L_x_2033:
[----:B------:R-:W-:-:S06]  /*12920*/  UISETP.NE.AND UP0, UPT, UR39, 0x3, UPT ;  /* 0x000000032700788c */ /* 0x000fcc000bf05270 */
[----:B------:R-:W-:-:S13]  /*12930*/  PLOP3.LUT P0, PT, PT, PT, UP0, 0x80, 0x0 ;  /* 0x000000000000781c */ /* 0x000fda0003f0f008 */
[----:B------:R-:W-:Y:S05]  /*12940*/  @!P0 BRA `(.L_x_2048) ;  /* 0x0000000000048947 */ /* 0x000fea0003800000 */
[----:B------:R-:W-:Y:S01]  /*12950*/  BPT.TRAP 0x1 ;  /* 0x000000040000795c */ /* 0x000fe20000300000 */
.L_x_2048:
        /* <DEDUP_REMOVED lines=8> */
.L_x_2102:
[----:B------:R-:W-:Y:S05]  /*129e0*/  BSYNC B0 ;  /* 0x0000000000007941 */ /* 0x000fea0003800000 */
.L_x_2049:
[----:B------:R-:W-:Y:S05]  /*129f0*/  @!P0 BRA `(.L_x_2051) ;  /* 0x0000000000048947 */ /* 0x000fea0003800000 */
[----:B------:R-:W-:Y:S01]  /*12a00*/  BPT.TRAP 0x1 ;  /* 0x000000040000795c */ /* 0x000fe20000300000 */
.L_x_2051:
[----:B------:R-:W-:Y:S01]  /*12a10*/  SHF.L.U32 R0, R0, 0x1f, RZ ;  /* 0x0000001f00007819 */ /* 0x000fe200000006ff */
[----:B------:R-:W-:-:S03]  /*12a20*/  IMAD R12, R3, 0x5000, RZ ;  /* 0x00005000030c7824 */ /* 0x000fc600078e02ff */
[----:B------:R-:W3:Y:S02]  /*12a30*/  SYNCS.PHASECHK.TRANS64.TRYWAIT P1, [R19+URZ+0x29860], R0 ;  /* 0x02986000130075a7 */ /* 0x000ee4000802017f */
[----:B---3--:R-:W-:Y:S05]  /*12a40*/  @!P1 BRA `(.L_x_2052) ;  /* 0x0000001c009c9947 */ /* 0x008fea0003800000 */
.L_x_2103:
[----:B------:R-:W3:Y:S04]  /*12a50*/  LDL R3, [R1+0x14] ;  /* 0x0000140001037983 */ /* 0x000ee80000100800 */
[----:B------:R-:W4:Y:S01]  /*12a60*/  LDL R13, [R1+0x10] ;  /* 0x00001000010d7983 */ /* 0x000f220000100800 */
[----:B------:R-:W-:Y:S05]  /*12a70*/  WARPSYNC.ALL ;  /* 0x0000000000007948 */ /* 0x000fea0003800000 */
[----:B---3--:R-:W-:-:S02]  /*12a80*/  LOP3.LUT R0, R12, R3, RZ, 0xfc, !PT ;  /* 0x000000030c007212 */ /* 0x008fc400078efcff */
[----:B------:R-:W3:Y:S01]  /*12a90*/  S2R R3, SR_TID.X ;  /* 0x0000000000037919 */ /* 0x000ee20000002100 */
[----:B----4-:R-:W-:Y:S02]  /*12aa0*/  LOP3.LUT R20, R12, R13, RZ, 0xfc, !PT ;  /* 0x0000000d0c147212 */ /* 0x010fe400078efcff */
[----:B------:R-:W-:-:S03]  /*12ab0*/  IMAD.IADD R0, R17, 0x1, R0 ;  /* 0x0000000111007824 */ /* 0x000fc600078e0200 */
[----:B------:R-:W-:Y:S02]  /*12ac0*/  IMAD.IADD R20, R17, 0x1, R20 ;  /* 0x0000000111147824 */ /* 0x000fe400078e0214 */
[----:B0-----:R-:W2:Y:S01]  /*12ad0*/  LDSM.16.MT88.4 R8, [R0+0xa400] ;  /* 0x00a400000008783b */ /* 0x001ea20000004200 */
[----:B---3--:R-:W-:Y:S01]  /*12ae0*/  LOP3.LUT P1, RZ, R3, 0x4, RZ, 0xc0, !PT ;  /* 0x0000000403ff7812 */ /* 0x008fe2000782c0ff */
[----:B------:R-:W-:-:S05]  /*12af0*/  IMAD.MOV.U32 R3, RZ, RZ, 0x40 ;  /* 0x00000040ff037424 */ /* 0x000fca00078e00ff */
[----:B------:R-:W-:-:S05]  /*12b00*/  SEL R3, R3, 0xffffffc0, !P1 ;  /* 0xffffffc003037807 */ /* 0x000fca0004800000 */
[----:B------:R-:W-:Y:S01]  /*12b10*/  IMAD.IADD R3, R3, 0x1, R0 ;  /* 0x0000000103037824 */ /* 0x000fe200078e0200 */
[C-C-:B--2---:R-:W-:Y:S02]  /*12b20*/  PRMT R4, R8.reuse, 0x6420, R9.reuse ;  /* 0x0000642008047816 */ /* 0x144fe40000000009 */
[----:B------:R-:W-:Y:S02]  /*12b30*/  PRMT R5, R8, 0x7531, R9 ;  /* 0x0000753108057816 */ /* 0x000fe40000000009 */
[C-C-:B------:R-:W-:Y:S02]  /*12b40*/  PRMT R6, R10.reuse, 0x6420, R11.reuse ;  /* 0x000064200a067816 */ /* 0x140fe4000000000b */
[----:B------:R-:W-:Y:S02]  /*12b50*/  PRMT R7, R10, 0x7531, R11 ;  /* 0x000075310a077816 */ /* 0x000fe4000000000b */
[----:B------:R-:W0:Y:S04]  /*12b60*/  LDSM.16.MT88.4 R8, [R3+0xa400] ;  /* 0x00a400000308783b */ /* 0x000e280000004200 */
[----:B------:R-:W-:Y:S01]  /*12b70*/  STSM.16.M88.4 [R20+0x400], R4 ;  /* 0x0004000414007844 */ /* 0x000fe20000000200 */
        /* <DEDUP_REMOVED lines=61> */
.L_x_2053:
        /* <DEDUP_REMOVED lines=12> */
[----:B---3--:R-:W-:Y:S05]  /*13010*/  @P0 BRA `(.L_x_2054) ;  /* 0xfffffff000100947 */ /* 0x008fea000383ffff */
.L_x_2032:
[----:B0-----:R-:W0:Y:S01]  /*13020*/  S2R R4, SR_TID.X ;  /* 0x0000000000047919 */ /* 0x001e220000002100 */
[----:B------:R-:W-:Y:S01]  /*13030*/  BSSY B0, `(.L_x_2055) ;  /* 0x0000011000007945 */ /* 0x000fe20003800000 */
[----:B0-----:R-:W-:-:S04]  /*13040*/  LOP3.LUT R4, R4, 0x7f, RZ, 0xc0, !PT ;  /* 0x0000007f04047812 */ /* 0x001fc800078ec0ff */
[----:B------:R-:W-:-:S13]  /*13050*/  ISETP.NE.AND P0, PT, R4, RZ, PT ;  /* 0x000000ff0400720c */ /* 0x000fda0003f05270 */
[----:B------:R-:W-:Y:S05]  /*13060*/  @P0 BRA `(.L_x_2056) ;  /* 0x0000000000340947 */ /* 0x000fea0003800000 */
[----:B------:R-:W0:Y:S01]  /*13070*/  S2R R3, SR_LANEID ;  /* 0x0000000000037919 */ /* 0x000e220000000000 */
[----:B------:R-:W-:Y:S02]  /*13080*/  VOTEU.ANY UR4, UPT, PT ;  /* 0x0000000000047886 */ /* 0x000fe400038e0100 */
[----:B-1---5:R-:W0:Y:S08]  /*13090*/  FLO.U32 R0, UR4 ;  /* 0x0000000400007d00 */ /* 0x022e3000080e0000 */
        /* <DEDUP_REMOVED lines=9> */
[----:B------:R0:W-:Y:S02]  /*13130*/  STL [R1+0x1c], R0 ;  /* 0x00001c0001007387 */ /* 0x0001e40000100800 */
.L_x_2056:
[----:B------:R-:W-:Y:S05]  /*13140*/  BSYNC B0 ;  /* 0x0000000000007941 */ /* 0x000fea0003800000 */
.L_x_2055:
[----:B------:R-:W-:-:S06]  /*13150*/  UISETP.NE.AND UP0, UPT, UR39, 0x3, UPT ;  /* 0x000000032700788c */ /* 0x000fcc000bf05270 */
[----:B------:R-:W-:-:S13]  /*13160*/  PLOP3.LUT P1, PT, PT, PT, UP0, 0x80, 0x0 ;  /* 0x000000000000781c */ /* 0x000fda0003f2f008 */
[----:B------:R-:W-:Y:S05]  /*13170*/  @!P1 BRA `(.L_x_2057) ;  /* 0x0000000000049947 */ /* 0x000fea0003800000 */
[----:B------:R-:W-:Y:S01]  /*13180*/  BPT.TRAP 0x1 ;  /* 0x000000040000795c */ /* 0x000fe20000300000 */
.L_x_2057:
[----:B------:R-:W2:Y:S01]  /*13190*/  LDL R2, [R1] ;  /* 0x0000000001027983 */ /* 0x000ea20000100800 */
[----:B------:R-:W-:Y:S01]  /*131a0*/  IMAD R16, R18, 0x8, R17 ;  /* 0x0000000812107824 */ /* 0x000fe200078e0211 */
[----:B------:R-:W-:Y:S01]  /*131b0*/  BSSY B0, `(.L_x_2058) ;  /* 0x0000007000007945 */ /* 0x000fe20003800000 */
[----:B01---5:R-:W-:-:S05]  /*131c0*/  IMAD.U32 R0, RZ, RZ, UR44 ;  /* 0x0000002cff007e24 */ /* 0x023fca000f8e00ff */
[----:B------:R-:W-:Y:S02]  /*131d0*/  ISETP.NE.AND P2, PT, R0, 0x3, PT ;  /* 0x000000030000780c */ /* 0x000fe40003f45270 */
[----:B--2---:R-:W-:-:S04]  /*131e0*/  LOP3.LUT R3, R2, 0x1, RZ, 0x3c, !PT ;  /* 0x0000000102037812 */ /* 0x004fc800078e3cff */
[----:B------:R-:W-:-:S04]  /*131f0*/  SHF.L.U32 R3, R3, 0x1f, RZ ;  /* 0x0000001f03037819 */ /* 0x000fc800000006ff */
[----:B------:R-:W0:Y:S02]  /*13200*/  SYNCS.PHASECHK.TRANS64.TRYWAIT P1, [R16+URZ+0x29870], R3 ;  /* 0x02987003100075a7 */ /* 0x000e24000802017f */
[----:B0-----:R-:W-:Y:S05]  /*13210*/  @!P1 BRA `(.L_x_2059) ;  /* 0x0000001400bc9947 */ /* 0x001fea0003800000 */
.L_x_2104:
[----:B------:R-:W-:Y:S05]  /*13220*/  BSYNC B0 ;  /* 0x0000000000007941 */ /* 0x000fea0003800000 */
.L_x_2058:
[----:B------:R-:W-:Y:S05]  /*13230*/  @!P2 BRA `(.L_x_2060) ;  /* 0x000000000004a947 */ /* 0x000fea0003800000 */
[----:B------:R-:W-:Y:S01]  /*13240*/  BPT.TRAP 0x1 ;  /* 0x000000040000795c */ /* 0x000fe20000300000 */
.L_x_2060:
[----:B------:R-:W0:Y:S02]  /*13250*/  LDL R0, [R1] ;  /* 0x0000000001007983 */ /* 0x000e240000100800 */
[----:B0-----:R-:W-:-:S04]  /*13260*/  SHF.L.U32 R3, R0, 0x1f, RZ ;  /* 0x0000001f00037819 */ /* 0x001fc800000006ff */
[----:B------:R-:W0:Y:S02]  /*13270*/  SYNCS.PHASECHK.TRANS64.TRYWAIT P1, [R16+URZ+0x29860], R3 ;  /* 0x02986003100075a7 */ /* 0x000e24000802017f */
[----:B0-----:R-:W-:Y:S05]  /*13280*/  @!P1 BRA `(.L_x_2061) ;  /* 0x0000001400b49947 */ /* 0x001fea0003800000 */
.L_x_2105:
[----:B------:R-:W2:Y:S04]  /*13290*/  LDL R2, [R1+0x14] ;  /* 0x0000140001027983 */ /* 0x000ea80000100800 */
[----:B------:R-:W3:Y:S01]  /*132a0*/  LDL R12, [R1+0x10] ;  /* 0x00001000010c7983 */ /* 0x000ee20000100800 */
[----:B------:R-:W-:Y:S01]  /*132b0*/  IMAD R0, R18, 0x5000, RZ ;  /* 0x0000500012007824 */ /* 0x000fe200078e02ff */
[----:B------:R-:W-:Y:S05]  /*132c0*/  WARPSYNC.ALL ;  /* 0x0000000000007948 */ /* 0x000fea0003800000 */
[----:B------:R-:W1:Y:S01]  /*132d0*/  S2R R9, SR_TID.X ;  /* 0x0000000000097919 */ /* 0x000e620000002100 */
[----:B------:R-:W-:Y:S01]  /*132e0*/  IMAD.MOV.U32 R13, RZ, RZ, 0x40 ;  /* 0x00000040ff0d7424 */ /* 0x000fe200078e00ff */
[----:B-1----:R-:W-:-:S04]  /*132f0*/  LOP3.LUT P1, RZ, R9, 0x4, RZ, 0xc0, !PT ;  /* 0x0000000409ff7812 */ /* 0x002fc8000782c0ff */
[----:B------:R-:W-:Y:S02]  /*13300*/  SEL R13, R13, 0xffffffc0, !P1 ;  /* 0xffffffc00d0d7807 */ /* 0x000fe40004800000 */
[C---:B--2---:R-:W-:Y:S02]  /*13310*/  LOP3.LUT R2, R0.reuse, R2, RZ, 0xfc, !PT ;  /* 0x0000000200027212 */ /* 0x044fe400078efcff */
[----:B---3--:R-:W-:-:S03]  /*13320*/  LOP3.LUT R0, R0, R12, RZ, 0xfc, !PT ;  /* 0x0000000c00007212 */ /* 0x008fc600078efcff */
[----:B------:R-:W-:-:S04]  /*13330*/  IMAD.IADD R2, R17, 0x1, R2 ;  /* 0x0000000111027824 */ /* 0x000fc800078e0202 */
[----:B0-----:R-:W-:Y:S01]  /*13340*/  IMAD.IADD R3, R13, 0x1, R2 ;  /* 0x000000010d037824 */ /* 0x001fe200078e0202 */
[----:B------:R-:W0:Y:S01]  /*13350*/  LDSM.16.MT88.4 R4, [R2+0xa400] ;  /* 0x00a400000204783b */ /* 0x000e220000004200 */
        /* <DEDUP_REMOVED lines=68> */
.L_x_2062:
[----:B------:R-:W2:Y:S01]  /*137a0*/  LDL.LU R2, [R1] ;  /* 0x0000000001027983 */ /* 0x000ea20000300800 */
[----:B0-----:R0:W-:Y:S01]  /*137b0*/  SYNCS.ARRIVE.TRANS64.A1T0 RZ, [R16+URZ+0x29850], RZ ;  /* 0x029850ff10ff79a7 */ /* 0x0011e2000810003f */
[----:B------:R-:W-:Y:S01]  /*137c0*/  VIADD R18, R18, 0x1 ;  /* 0x0000000112127836 */ /* 0x000fe20000000000 */
[----:B------:R-:W-:Y:S04]  /*137d0*/  BAR.SYNC.DEFER_BLOCKING 0x2, 0x80 ;  /* 0x0082000000007b1d */ /* 0x000fe80000010000 */
[----:B------:R-:W-:Y:S01]  /*137e0*/  ISETP.NE.AND P1, PT, R18, 0x2, PT ;  /* 0x000000021200780c */ /* 0x000fe20003f25270 */
[----:B0-----:R-:W-:-:S03]  /*137f0*/  @!P0 VIADD R16, R16, 0x29880 ;  /* 0x0002988010108836 */ /* 0x001fc60000000000 */
[----:B-1----:R-:W-:Y:S02]  /*13800*/  SEL R0, RZ, 0x1, P1 ;  /* 0x00000001ff007807 */ /* 0x002fe40000800000 */
[----:B------:R-:W-:Y:S02]  /*13810*/  SEL R18, R18, RZ, P1 ;  /* 0x000000ff12127207 */ /* 0x000fe40000800000 */
[----:B------:R-:W-:-:S04]  /*13820*/  @!P0 PRMT R16, RZ, 0x654, R16 ;  /* 0x00000654ff108816 */ /* 0x000fc80000000010 */
[----:B------:R0:W-:Y:S01]  /*13830*/  @!P0 SYNCS.ARRIVE.TRANS64.RED.A1T0 RZ, [R16+URZ], RZ ;  /* 0x000000ff10ff89a7 */ /* 0x0001e2000810043f */
[----:B--2---:R-:W-:-:S05]  /*13840*/  LOP3.LUT R2, R2, R0, RZ, 0x3c, !PT ;  /* 0x0000000002027212 */ /* 0x004fca00078e3cff */
[----:B------:R0:W-:Y:S02]  /*13850*/  STL [R1], R2 ;  /* 0x0000000201007387 */ /* 0x0001e40000100800 */
.L_x_2007:
[----:B------:R-:W-:Y:S05]  /*13860*/  BSYNC B7 ;  /* 0x0000000000077941 */ /* 0x000fea0003800000 */
.L_x_2005:
[----:B-1----:R-:W2:Y:S04]  /*13870*/  LDL R0, [R1+0x4] ;  /* 0x0000040001007983 */ /* 0x002ea80000100800 */
[----:B0-----:R0:W5:Y:S01]  /*13880*/  LDL R2, [R1+0x1c] ;  /* 0x00001c0001027983 */ /* 0x0011620000100800 */
        /* <DEDUP_REMOVED lines=11> */
.L_x_2063:
        /* <DEDUP_REMOVED lines=8> */
.L_x_2064:
[----:B-1----:R-:W2:Y:S01]  /*139c0*/  LDL R0, [R1+0x1c] ;  /* 0x00001c0001007983 */ /* 0x002ea20000100800 */
[----:B------:R-:W-:Y:S02]  /*139d0*/  ULDC UR4, c[0x0][0xc38] ;  /* 0x00030e0000047ab9 */ /* 0x000fe40000000800 */
[----:B--2---:R-:W-:-:S13]  /*139e0*/  ISETP.GE.AND P0, PT, R0, UR4, PT ;  /* 0x0000000400007c0c */ /* 0x004fda000bf06270 */
[----:B------:R-:W-:Y:S05]  /*139f0*/  @!P0 BRA `(.L_x_2065) ;  /* 0xffffffc800248947 */ /* 0x000fea000383ffff */
.L_x_2002:
        /* <DEDUP_REMOVED lines=12> */
.L_x_2106:
[----:B------:R-:W-:Y:S05]  /*13ac0*/  BSYNC B0 ;  /* 0x0000000000007941 */ /* 0x000fea0003800000 */
.L_x_2066:
[----:B------:R-:W-:-:S03]  /*13ad0*/  UMOV UR4, 0xffffffff ;  /* 0xffffffff00047882 */ /* 0x000fc60000000000 */
[----:B------:R-:W-:Y:S05]  /*13ae0*/  BRA.DIV UR4, `(.L_x_2068) ;  /* 0x0000000e04c47947 */ /* 0x000fea000b800000 */
[----:B0-----:R-:W0:Y:S02]  /*13af0*/  S2R R0, SR_TID.X ;  /* 0x0000000000007919 */ /* 0x001e240000002100 */
[----:B0-----:R-:W-:-:S04]  /*13b00*/  SHF.R.U32.HI R0, RZ, 0x5, R0 ;  /* 0x00000005ff007819 */ /* 0x001fc80000011600 */
[----:B------:R-:W-:-:S05]  /*13b10*/  LOP3.LUT R0, R0, 0x3, RZ, 0xc0, !PT ;  /* 0x0000000300007812 */ /* 0x000fca00078ec0ff */
[----:B------:R0:W1:Y:S02]  /*13b20*/  SHFL.IDX PT, R14, R0, RZ, 0x1f ;  /* 0x00001fff000e7589 */ /* 0x00006400000e0000 */
.L_x_2109:
[----:B-1----:R-:W-:Y:S01]  /*13b30*/  ISETP.NE.AND P0, PT, R14, RZ, PT ;  /* 0x000000ff0e00720c */ /* 0x002fe20003f05270 */
[----:B------:R-:W-:-:S12]  /*13b40*/  BSSY B0, `(.L_x_2069) ;  /* 0x000002c000007945 */ /* 0x000fd80003800000 */
[----:B------:R-:W-:Y:S05]  /*13b50*/  @P0 BRA `(.L_x_2070) ;  /* 0x0000000000a80947 */ /* 0x000fea0003800000 */
[----:B------:R-:W-:-:S03]  /*13b60*/  UMOV UR4, 0xffffffff ;  /* 0xffffffff00047882 */ /* 0x000fc60000000000 */
[----:B------:R-:W-:Y:S05]  /*13b70*/  BRA.DIV UR4, `(.L_x_2071) ;  /* 0x0000000e04d47947 */ /* 0x000fea000b800000 */
[----:B------:R-:W-:-:S13]  /*13b80*/  ELECT P6, URZ, PT ;  /* 0x00000000003f782f */ /* 0x000fda00038c0000 */
.L_x_2112:
[----:B------:R-:W-:Y:S05]  /*13b90*/  @!P6 BRA `(.L_x_2070) ;  /* 0x000000000098e947 */ /* 0x000fea0003800000 */
[----:B------:R-:W-:-:S06]  /*13ba0*/  ULOP3.LUT UR4, UR38, 0x2, URZ, 0xfc, !UPT ;  /* 0x0000000226047892 */ /* 0x000fcc000f8efc3f */
[----:B0-----:R-:W-:-:S05]  /*13bb0*/  IMAD.U32 R0, RZ, RZ, UR4 ;  /* 0x00000004ff007e24 */ /* 0x001fca000f8e00ff */
[----:B------:R-:W-:-:S13]  /*13bc0*/  ISETP.NE.AND P0, PT, R0, 0x3, PT ;  /* 0x000000030000780c */ /* 0x000fda0003f05270 */
[----:B------:R-:W-:Y:S05]  /*13bd0*/  @!P0 BRA `(.L_x_2072) ;  /* 0x0000000000048947 */ /* 0x000fea0003800000 */
[----:B------:R-:W-:Y:S01]  /*13be0*/  BPT.TRAP 0x1 ;  /* 0x000000040000795c */ /* 0x000fe20000300000 */
.L_x_2072:
        /* <DEDUP_REMOVED lines=9> */
[----:B------:R-:W-:Y:S02]  /*13c80*/  SEL R2, R0, RZ, P2 ;  /* 0x000000ff00027207 */ /* 0x000fe40001000000 */
[----:B------:R-:W-:-:S03]  /*13c90*/  SHF.L.U32 R0, R6, 0x1f, RZ ;  /* 0x0000001f06007819 */ /* 0x000fc600000006ff */
[----:B------:R-:W-:Y:S01]  /*13ca0*/  IMAD R5, R2, 0x8, R5 ;  /* 0x0000000802057824 */ /* 0x000fe200078e0205 */
[----:B0-----:R-:W-:Y:S06]  /*13cb0*/  @!P1 BRA `(.L_x_2073) ;  /* 0x0000000c00a49947 */ /* 0x001fec0003800000 */
.L_x_2113:
[----:B------:R-:W1:Y:S02]  /*13cc0*/  SYNCS.PHASECHK.TRANS64.TRYWAIT P1, [R5+URZ], R0 ;  /* 0x00000000050075a7 */ /* 0x000e64000802017f */
[----:B-1----:R-:W-:Y:S05]  /*13cd0*/  @!P1 BRA `(.L_x_2074) ;  /* 0x0000000c00b09947 */ /* 0x002fea0003800000 */
.L_x_2114:
[----:B------:R-:W-:Y:S05]  /*13ce0*/  @!P0 BRA `(.L_x_2075) ;  /* 0x0000000000048947 */ /* 0x000fea0003800000 */
[----:B------:R-:W-:Y:S01]  /*13cf0*/  BPT.TRAP 0x1 ;  /* 0x000000040000795c */ /* 0x000fe20000300000 */
.L_x_2075:
[----:B-1----:R-:W-:-:S04]  /*13d00*/  IMAD R5, R18, 0x8, R3 ;  /* 0x0000000812057824 */ /* 0x002fc800078e0203 */
[----:B------:R-:W1:Y:S02]  /*13d10*/  SYNCS.PHASECHK.TRANS64.TRYWAIT P1, [R5+URZ+0x29860], R4 ;  /* 0x02986004050075a7 */ /* 0x000e64000802017f */
[----:B-1----:R-:W-:Y:S05]  /*13d20*/  @!P1 BRA `(.L_x_2076) ;  /* 0x0000000c00b09947 */ /* 0x002fea0003800000 */
.L_x_2115:
[----:B------:R-:W-:Y:S05]  /*13d30*/  @!P0 BRA `(.L_x_2077) ;  /* 0x0000000000048947 */ /* 0x000fea0003800000 */
[----:B------:R-:W-:Y:S01]  /*13d40*/  BPT.TRAP 0x1 ;  /* 0x000000040000795c */ /* 0x000fe20000300000 */
.L_x_2077:
[----:B------:R-:W-:-:S04]  /*13d50*/  IMAD R3, R2, 0x8, R3 ;  /* 0x0000000802037824 */ /* 0x000fc800078e0203 */
[----:B------:R-:W2:Y:S02]  /*13d60*/  SYNCS.PHASECHK.TRANS64.TRYWAIT P1, [R3+URZ+0x29860], R0 ;  /* 0x02986000030075a7 */ /* 0x000ea4000802017f */
[----:B--2---:R-:W-:Y:S05]  /*13d70*/  @!P1 BRA `(.L_x_2078) ;  /* 0x0000000c00b09947 */ /* 0x004fea0003800000 */
.L_x_2116:
[----:B------:R-:W-:Y:S05]  /*13d80*/  @!P0 BRA `(.L_x_2079) ;  /* 0x0000000000048947 */ /* 0x000fea0003800000 */
[----:B------:R-:W-:Y:S01]  /*13d90*/  BPT.TRAP 0x1 ;  /* 0x000000040000795c */ /* 0x000fe20000300000 */
.L_x_2079:
[----:B------:R-:W3:Y:S02]  /*13da0*/  SYNCS.PHASECHK.TRANS64.TRYWAIT P0, [R5+URZ+0x29880], R4 ;  /* 0x02988004050075a7 */ /* 0x000ee4000800017f */
[----:B---3--:R-:W-:Y:S05]  /*13db0*/  @!P0 BRA `(.L_x_2080) ;  /* 0x0000000c00b48947 */ /* 0x008fea0003800000 */
.L_x_2081:
[----:B----4-:R4:W0:Y:S02]  /*13dc0*/  SYNCS.PHASECHK.TRANS64.TRYWAIT P0, [R3+URZ+0x29880], R0 ;  /* 0x02988000030075a7 */ /* 0x010824000800017f */
[----:B0-----:R-:W-:Y:S05]  /*13dd0*/  @!P0 NANOSLEEP.SYNCS 0x989680 ;  /* 0x009896800000895d */ /* 0x001fea0003900000 */
[----:B------:R-:W0:Y:S02]  /*13de0*/  @!P0 SYNCS.PHASECHK.TRANS64 P0, [R3+URZ+0x29880], R0 ;  /* 0x02988000030085a7 */ /* 0x000e24000800007f */
[----:B0-----:R-:W-:Y:S05]  /*13df0*/  @!P0 BRA `(.L_x_2081) ;  /* 0xfffffffc00f08947 */ /* 0x001fea000383ffff */
.L_x_2070:
[----:B------:R-:W-:Y:S05]  /*13e00*/  BSYNC B0 ;  /* 0x0000000000007941 */ /* 0x000fea0003800000 */
.L_x_2069:
[----:B------:R-:W-:Y:S05]  /*13e10*/  EXIT ;  /* 0x000000000000794d */ /* 0x000fea0003800000 */
.L_x_1952:
[----:B0-----:R-:W-:-:S04]  /*13e20*/  IMAD.U32 R3, RZ, RZ, UR41 ;  /* 0x00000029ff037e24 */ /* 0x001fc8000f8e00ff */
[----:B------:R0:W1:Y:S03]  /*13e30*/  SYNCS.PHASECHK.TRANS64.TRYWAIT P1, [R3+URZ+0x29800], R6 ;  /* 0x02980006030075a7 */ /* 0x000066000802017f */
[----:B-1----:R-:W-:Y:S05]  /*13e40*/  @!P1 NANOSLEEP.SYNCS 0x989680 ;  /* 0x009896800000995d */ /* 0x002fea0003900000 */
[----:B------:R-:W1:Y:S02]  /*13e50*/  @!P1 SYNCS.PHASECHK.TRANS64 P1, [R3+URZ+0x29800], R6 ;  /* 0x02980006030095a7 */ /* 0x000e64000802007f */
[----:B-1----:R-:W-:Y:S05]  /*13e60*/  @!P1 BRA `(.L_x_1952) ;  /* 0xfffffffc00ec9947 */ /* 0x002fea000383ffff */
[----:B------:R-:W-:Y:S05]  /*13e70*/  BRA `(.L_x_2082) ;  /* 0xfffffed800d87947 */ /* 0x000fea000383ffff */
.L_x_1956:
[----:B-1----:R1:W2:Y:S02]  /*13e80*/  SYNCS.PHASECHK.TRANS64.TRYWAIT P2, [R2+URZ+0x29830], R3 ;  /* 0x02983003020075a7 */ /* 0x0022a4000804017f */
[----:B--2---:R-:W-:Y:S05]  /*13e90*/  @!P2 NANOSLEEP.SYNCS 0x989680 ;  /* 0x009896800000a95d */ /* 0x004fea0003900000 */
[----:B------:R-:W2:Y:S02]  /*13ea0*/  @!P2 SYNCS.PHASECHK.TRANS64 P2, [R2+URZ+0x29830], R3 ;  /* 0x029830030200a5a7 */ /* 0x000ea4000804007f */
[----:B--2---:R-:W-:Y:S05]  /*13eb0*/  @!P2 BRA `(.L_x_1956) ;  /* 0xfffffffc00f0a947 */ /* 0x004fea000383ffff */
[----:B------:R-:W-:Y:S05]  /*13ec0*/  BRA `(.L_x_1955) ;  /* 0xfffffed800fc7947 */ /* 0x000fea000383ffff */
.L_x_1961:
[----:B-1----:R-:W-:-:S04]  /*13ed0*/  IMAD.U32 R7, RZ, RZ, UR6 ;  /* 0x00000006ff077e24 */ /* 0x002fc8000f8e00ff */
[----:B------:R1:W2:Y:S03]  /*13ee0*/  SYNCS.PHASECHK.TRANS64.TRYWAIT P3, [R7+URZ+0x29830], R6 ;  /* 0x02983006070075a7 */ /* 0x0002a6000806017f */
[----:B--2---:R-:W-:Y:S05]  /*13ef0*/  @!P3 NANOSLEEP.SYNCS 0x989680 ;  /* 0x009896800000b95d */ /* 0x004fea0003900000 */
[----:B------:R-:W2:Y:S02]  /*13f00*/  @!P3 SYNCS.PHASECHK.TRANS64 P3, [R7+URZ+0x29830], R6 ;  /* 0x029830060700b5a7 */ /* 0x000ea4000806007f */
[----:B--2---:R-:W-:Y:S05]  /*13f10*/  @!P3 BRA `(.L_x_1961) ;  /* 0xfffffffc00ecb947 */ /* 0x004fea000383ffff */
[----:B------:R-:W-:Y:S05]  /*13f20*/  BRA `(.L_x_1958) ;  /* 0xffffff1800547947 */ /* 0x000fea000383ffff */
.L_x_1965:
[----:B-1----:R-:W-:-:S04]  /*13f30*/  IMAD.U32 R7, RZ, RZ, UR6 ;  /* 0x00000006ff077e24 */ /* 0x002fc8000f8e00ff */
[----:B------:R1:W2:Y:S03]  /*13f40*/  SYNCS.PHASECHK.TRANS64.TRYWAIT P3, [R7+URZ+0x29850], R6 ;  /* 0x02985006070075a7 */ /* 0x0002a6000806017f */
[----:B--2---:R-:W-:Y:S05]  /*13f50*/  @!P3 NANOSLEEP.SYNCS 0x989680 ;  /* 0x009896800000b95d */ /* 0x004fea0003900000 */
[----:B------:R-:W2:Y:S02]  /*13f60*/  @!P3 SYNCS.PHASECHK.TRANS64 P3, [R7+URZ+0x29850], R6 ;  /* 0x029850060700b5a7 */ /* 0x000ea4000806007f */
[----:B--2---:R-:W-:Y:S05]  /*13f70*/  @!P3 BRA `(.L_x_1965) ;  /* 0xfffffffc00ecb947 */ /* 0x004fea000383ffff */
[----:B------:R-:W-:Y:S05]  /*13f80*/  BRA `(.L_x_1962) ;  /* 0xffffff24005c7947 */ /* 0x000fea000383ffff */
.L_x_1972:
[----:B-1----:R-:W-:-:S04]  /*13f90*/  IMAD.U32 R7, RZ, RZ, UR6 ;  /* 0x00000006ff077e24 */ /* 0x002fc8000f8e00ff */
[----:B------:R1:W2:Y:S03]  /*13fa0*/  SYNCS.PHASECHK.TRANS64.TRYWAIT P2, [R7+URZ+0x29830], R6 ;  /* 0x02983006070075a7 */ /* 0x0002a6000804017f */
[----:B--2---:R-:W-:Y:S05]  /*13fb0*/  @!P2 NANOSLEEP.SYNCS 0x989680 ;  /* 0x009896800000a95d */ /* 0x004fea0003900000 */
[----:B------:R-:W2:Y:S02]  /*13fc0*/  @!P2 SYNCS.PHASECHK.TRANS64 P2, [R7+URZ+0x29830], R6 ;  /* 0x029830060700a5a7 */ /* 0x000ea4000804007f */
[----:B--2---:R-:W-:Y:S05]  /*13fd0*/  @!P2 BRA `(.L_x_1972) ;  /* 0xfffffffc00eca947 */ /* 0x004fea000383ffff */
[----:B------:R-:W-:Y:S05]  /*13fe0*/  BRA `(.L_x_1969) ;  /* 0xffffff5800b87947 */ /* 0x000fea000383ffff */
.L_x_1976:
[----:B-1----:R-:W-:-:S04]  /*13ff0*/  IMAD.U32 R7, RZ, RZ, UR6 ;  /* 0x00000006ff077e24 */ /* 0x002fc8000f8e00ff */
[----:B------:R1:W2:Y:S03]  /*14000*/  SYNCS.PHASECHK.TRANS64.TRYWAIT P2, [R7+URZ+0x29850], R6 ;  /* 0x02985006070075a7 */ /* 0x0002a6000804017f */
[----:B--2---:R-:W-:Y:S05]  /*14010*/  @!P2 NANOSLEEP.SYNCS 0x989680 ;  /* 0x009896800000a95d */ /* 0x004fea0003900000 */
[----:B------:R-:W2:Y:S02]  /*14020*/  @!P2 SYNCS.PHASECHK.TRANS64 P2, [R7+URZ+0x29850], R6 ;  /* 0x029850060700a5a7 */ /* 0x000ea4000804007f */
[----:B--2---:R-:W-:Y:S05]  /*14030*/  @!P2 BRA `(.L_x_1976) ;  /* 0xfffffffc00eca947 */ /* 0x004fea000383ffff */
[----:B------:R-:W-:Y:S05]  /*14040*/  BRA `(.L_x_1973) ;  /* 0xffffff6400b47947 */ /* 0x000fea000383ffff */
.L_x_1982:
[----:B-1----:R-:W-:-:S04]  /*14050*/  IMAD.U32 R5, RZ, RZ, UR9 ;  /* 0x00000009ff057e24 */ /* 0x002fc8000f8e00ff */
[----:B------:R1:W2:Y:S03]  /*14060*/  SYNCS.PHASECHK.TRANS64.TRYWAIT P1, [R5+URZ+0x29850], R0 ;  /* 0x02985000050075a7 */ /* 0x0002a6000802017f */
[----:B--2---:R-:W-:Y:S05]  /*14070*/  @!P1 NANOSLEEP.SYNCS 0x989680 ;  /* 0x009896800000995d */ /* 0x004fea0003900000 */
[----:B------:R-:W2:Y:S02]  /*14080*/  @!P1 SYNCS.PHASECHK.TRANS64 P1, [R5+URZ+0x29850], R0 ;  /* 0x02985000050095a7 */ /* 0x000ea4000802007f */
[----:B--2---:R-:W-:Y:S05]  /*14090*/  @!P1 BRA `(.L_x_1982) ;  /* 0xfffffffc00ec9947 */ /* 0x004fea000383ffff */
[----:B------:R-:W-:Y:S05]  /*140a0*/  BRA `(.L_x_1981) ;  /* 0xffffff9000047947 */ /* 0x000fea000383ffff */
.L_x_2016:
[----:B------:R-:W-:Y:S02]  /*140b0*/  IMAD.MOV.U32 R13, RZ, RZ, R0 ;  /* 0x000000ffff0d7224 */ /* 0x000fe400078e0000 */
[----:B------:R-:W-:Y:S02]  /*140c0*/  IMAD.MOV.U32 R12, RZ, RZ, RZ ;  /* 0x000000ffff0c7224 */ /* 0x000fe400078e00ff */
[----:B------:R-:W-:Y:S02]  /*140d0*/  IMAD.MOV.U32 R11, RZ, RZ, 0x1f ;  /* 0x0000001fff0b7424 */ /* 0x000fe400078e00ff */
[----:B------:R-:W-:-:S07]  /*140e0*/  IMAD.MOV.U32 R15, RZ, RZ, -0x1 ;  /* 0xffffffffff0f7424 */ /* 0x000fce00078e00ff */
[----:B-1----:R-:W-:Y:S05]  /*140f0*/  WARPSYNC.COLLECTIVE R15, `(.L_x_2083) ;  /* 0x000000000f087348 */ /* 0x002fea0003c00000 */
[----:B------:R0:W2:Y:S02]  /*14100*/  SHFL.IDX P6, R14, R13, R12, R11 ;  /* 0x0000000c0d0e7389 */ /* 0x0000a400000c000b */
[----:B012---:R-:W-:Y:S01]  /*14110*/  ENDCOLLECTIVE ;  /* 0x000000000000791b */ /* 0x007fe20003800000 */
.L_x_2083:
[----:B------:R-:W-:Y:S05]  /*14120*/  BRA `(.L_x_2084) ;  /* 0xffffffcc00947947 */ /* 0x000fea000383ffff */
.L_x_2018:
[----:B------:R-:W-:Y:S01]  /*14130*/  BSSY B0, `(.L_x_2085) ;  /* 0x0000006000007945 */ /* 0x000fe20003800000 */
[----:B------:R-:W-:-:S07]  /*14140*/  IMAD.MOV.U32 R15, RZ, RZ, -0x1 ;  /* 0xffffffffff0f7424 */ /* 0x000fce00078e00ff */
[----:B-1----:R-:W-:Y:S05]  /*14150*/  WARPSYNC.COLLECTIVE R15, `(.L_x_2086) ;  /* 0x000000000f0c7348 */ /* 0x002fea0003c00000 */
[----:B------:R-:W-:Y:S02]  /*14160*/  ELECT P6, UR62, PT ;  /* 0x00000000003e782f */ /* 0x000fe400038c0000 */
[----:B------:R-:W-:Y:S01]  /*14170*/  MOV R14, UR62 ;  /* 0x0000003e000e7c02 */ /* 0x000fe20008000f00 */
[----:B-1----:R-:W-:Y:S10]  /*14180*/  ENDCOLLECTIVE ;  /* 0x000000000000791b */ /* 0x002ff40003800000 */
.L_x_2086:
[----:B------:R-:W-:Y:S05]  /*14190*/  BSYNC B0 ;  /* 0x0000000000007941 */ /* 0x000fea0003800000 */
.L_x_2085:
[----:B------:R-:W-:Y:S05]  /*141a0*/  BRA `(.L_x_2087) ;  /* 0xffffffcc00a47947 */ /* 0x000fea000383ffff */
.L_x_2020:
[----:B0-----:R0:W2:Y:S02]  /*141b0*/  SYNCS.PHASECHK.TRANS64.TRYWAIT P1, [R2+URZ+0x29880], R3 ;  /* 0x02988003020075a7 */ /* 0x0010a4000802017f */
[----:B--2---:R-:W-:Y:S05]  /*141c0*/  @!P1 NANOSLEEP.SYNCS 0x989680 ;  /* 0x009896800000995d */ /* 0x004fea0003900000 */
[----:B------:R-:W2:Y:S02]  /*141d0*/  @!P1 SYNCS.PHASECHK.TRANS64 P1, [R2+URZ+0x29880], R3 ;  /* 0x02988003020095a7 */ /* 0x000ea4000802007f */
[----:B--2---:R-:W-:Y:S05]  /*141e0*/  @!P1 BRA `(.L_x_2020) ;  /* 0xfffffffc00f09947 */ /* 0x004fea000383ffff */
[----:B------:R-:W-:Y:S05]  /*141f0*/  BRA `(.L_x_2088) ;  /* 0xffffffd000007947 */ /* 0x000fea000383ffff */
.L_x_2022:
[----:B--2---:R2:W3:Y:S02]  /*14200*/  SYNCS.PHASECHK.TRANS64.TRYWAIT P1, [R2+URZ+0x29840], R3 ;  /* 0x02984003020075a7 */ /* 0x0044e4000802017f */
[----:B---3--:R-:W-:Y:S05]  /*14210*/  @!P1 NANOSLEEP.SYNCS 0x989680 ;  /* 0x009896800000995d */ /* 0x008fea0003900000 */
[----:B------:R-:W3:Y:S02]  /*14220*/  @!P1 SYNCS.PHASECHK.TRANS64 P1, [R2+URZ+0x29840], R3 ;  /* 0x02984003020095a7 */ /* 0x000ee4000802007f */
[----:B---3--:R-:W-:Y:S05]  /*14230*/  @!P1 BRA `(.L_x_2022) ;  /* 0xfffffffc00f09947 */ /* 0x008fea000383ffff */
[----:B------:R-:W-:Y:S05]  /*14240*/  BRA `(.L_x_2089) ;  /* 0xffffffd0004c7947 */ /* 0x000fea000383ffff */
.L_x_2026:
[----:B------:R-:W-:Y:S02]  /*14250*/  IMAD.MOV.U32 R13, RZ, RZ, R3 ;  /* 0x000000ffff0d7224 */ /* 0x000fe400078e0003 */
[----:B------:R-:W-:Y:S02]  /*14260*/  IMAD.MOV.U32 R12, RZ, RZ, RZ ;  /* 0x000000ffff0c7224 */ /* 0x000fe400078e00ff */
[----:B------:R-:W-:Y:S02]  /*14270*/  IMAD.MOV.U32 R11, RZ, RZ, 0x1c1f ;  /* 0x00001c1fff0b7424 */ /* 0x000fe400078e00ff */
[----:B------:R-:W-:Y:S02]  /*14280*/  IMAD.MOV.U32 R15, RZ, RZ, -0x1 ;  /* 0xffffffffff0f7424 */ /* 0x000fe400078e00ff */
[----:B------:R-:W-:-:S07]  /*14290*/  IMAD.U32 R0, RZ, RZ, UR41 ;  /* 0x00000029ff007e24 */ /* 0x000fce000f8e00ff */
[----:B-----5:R-:W-:Y:S05]  /*142a0*/  WARPSYNC.COLLECTIVE R15, `(.L_x_2090) ;  /* 0x000000000f087348 */ /* 0x020fea0003c00000 */
[----:B------:R0:W1:Y:S02]  /*142b0*/  SHFL.IDX P6, R14, R13, R12, R11 ;  /* 0x0000000c0d0e7389 */ /* 0x00006400000c000b */
[----:B01---5:R-:W-:Y:S01]  /*142c0*/  ENDCOLLECTIVE ;  /* 0x000000000000791b */ /* 0x023fe20003800000 */
.L_x_2090:
[----:B------:R-:W-:Y:S02]  /*142d0*/  IMAD R0, R0, 0x80, R10 ;  /* 0x0000008000007824 */ /* 0x000fe400078e020a */
[----:B------:R-:W-:Y:S02]  /*142e0*/  IMAD.MOV.U32 R13, RZ, RZ, R4 ;  /* 0x000000ffff0d7224 */ /* 0x000fe400078e0004 */
[----:B------:R-:W-:-:S07]  /*142f0*/  IMAD.MOV.U32 R5, RZ, RZ, R14 ;  /* 0x000000ffff057224 */ /* 0x000fce00078e000e */
[----:B------:R-:W-:Y:S05]  /*14300*/  WARPSYNC.COLLECTIVE R15, `(.L_x_2091) ;  /* 0x000000000f087348 */ /* 0x000fea0003c00000 */
[----:B------:R0:W1:Y:S02]  /*14310*/  SHFL.IDX P6, R14, R13, R12, R11 ;  /* 0x0000000c0d0e7389 */ /* 0x00006400000c000b */
[----:B01----:R-:W-:Y:S01]  /*14320*/  ENDCOLLECTIVE ;  /* 0x000000000000791b */ /* 0x003fe20003800000 */
.L_x_2091:
        /* <DEDUP_REMOVED lines=9> */
.L_x_2092:
        /* <DEDUP_REMOVED lines=16> */
.L_x_2093:
[----:B------:R-:W-:Y:S02]  /*144c0*/  IMAD.MOV.U32 R13, RZ, RZ, R3 ;  /* 0x000000ffff0d7224 */ /* 0x000fe400078e0003 */
[----:B------:R-:W-:Y:S02]  /*144d0*/  IMAD.MOV.U32 R12, RZ, RZ, 0x2 ;  /* 0x00000002ff0c7424 */ /* 0x000fe400078e00ff */
[----:B------:R-:W-:-:S07]  /*144e0*/  IMAD.MOV.U32 R6, RZ, RZ, R14 ;  /* 0x000000ffff067224 */ /* 0x000fce00078e000e */
[----:B------:R-:W-:Y:S05]  /*144f0*/  WARPSYNC.COLLECTIVE R15, `(.L_x_2094) ;  /* 0x000000000f087348 */ /* 0x000fea0003c00000 */
[----:B------:R0:W1:Y:S02]  /*14500*/  SHFL.IDX P6, R14, R13, R12, R11 ;  /* 0x0000000c0d0e7389 */ /* 0x00006400000c000b */
[----:B01----:R-:W-:Y:S01]  /*14510*/  ENDCOLLECTIVE ;  /* 0x000000000000791b */ /* 0x003fe20003800000 */
.L_x_2094:
        /* <DEDUP_REMOVED lines=16> */
.L_x_2095:
[----:B------:R-:W-:Y:S02]  /*14620*/  IMAD.MOV.U32 R13, RZ, RZ, R3 ;  /* 0x000000ffff0d7224 */ /* 0x000fe400078e0003 */
[----:B------:R-:W-:Y:S02]  /*14630*/  IMAD.MOV.U32 R12, RZ, RZ, 0x3 ;  /* 0x00000003ff0c7424 */ /* 0x000fe400078e00ff */
[----:B------:R-:W-:-:S07]  /*14640*/  IMAD.MOV.U32 R6, RZ, RZ, R14 ;  /* 0x000000ffff067224 */ /* 0x000fce00078e000e */
[----:B------:R-:W-:Y:S05]  /*14650*/  WARPSYNC.COLLECTIVE R15, `(.L_x_2096) ;  /* 0x000000000f087348 */ /* 0x000fea0003c00000 */
[----:B------:R0:W1:Y:S02]  /*14660*/  SHFL.IDX P6, R14, R13, R12, R11 ;  /* 0x0000000c0d0e7389 */ /* 0x00006400000c000b */
[----:B01----:R-:W-:Y:S01]  /*14670*/  ENDCOLLECTIVE ;  /* 0x000000000000791b */ /* 0x003fe20003800000 */
.L_x_2096:
        /* <DEDUP_REMOVED lines=14> */
.L_x_2097:
[----:B------:R-:W-:Y:S01]  /*14760*/  IMAD.MOV.U32 R4, RZ, RZ, R14 ;  /* 0x000000ffff047224 */ /* 0x000fe200078e000e */
[----:B------:R-:W-:Y:S06]  /*14770*/  BRA `(.L_x_2098) ;  /* 0xffffffd400947947 */ /* 0x000fec000383ffff */
.L_x_2031:
[----:B-1----:R1:W2:Y:S02]  /*14780*/  SYNCS.PHASECHK.TRANS64.TRYWAIT P0, [R17+URZ+0x29820], R0 ;  /* 0x02982000110075a7 */ /* 0x0022a4000800017f */
[----:B--2---:R-:W-:Y:S05]  /*14790*/  @!P0 NANOSLEEP.SYNCS 0x989680 ;  /* 0x009896800000895d */ /* 0x004fea0003900000 */
[----:B------:R-:W2:Y:S02]  /*147a0*/  @!P0 SYNCS.PHASECHK.TRANS64 P0, [R17+URZ+0x29820], R0 ;  /* 0x02982000110085a7 */ /* 0x000ea4000800007f */
[----:B--2---:R-:W-:Y:S05]  /*147b0*/  @!P0 BRA `(.L_x_2031) ;  /* 0xfffffffc00f08947 */ /* 0x004fea000383ffff */
[----:B------:R-:W-:Y:S05]  /*147c0*/  BRA `(.L_x_2099) ;  /* 0xffffffd800047947 */ /* 0x000fea000383ffff */
.L_x_2037:
[----:B0-----:R0:W2:Y:S02]  /*147d0*/  SYNCS.PHASECHK.TRANS64.TRYWAIT P0, [R4+URZ+0x29880], R5 ;  /* 0x02988005040075a7 */ /* 0x0010a4000800017f */
[----:B--2---:R-:W-:Y:S05]  /*147e0*/  @!P0 NANOSLEEP.SYNCS 0x989680 ;  /* 0x009896800000895d */ /* 0x004fea0003900000 */
[----:B------:R-:W2:Y:S02]  /*147f0*/  @!P0 SYNCS.PHASECHK.TRANS64 P0, [R4+URZ+0x29880], R5 ;  /* 0x02988005040085a7 */ /* 0x000ea4000800007f */
[----:B--2---:R-:W-:Y:S05]  /*14800*/  @!P0 BRA `(.L_x_2037) ;  /* 0xfffffffc00f08947 */ /* 0x004fea000383ffff */
[----:B------:R-:W-:Y:S05]  /*14810*/  BRA `(.L_x_2100) ;  /* 0xffffffd800b87947 */ /* 0x000fea000383ffff */
.L_x_2042:
[----:B--2---:R2:W3:Y:S02]  /*14820*/  SYNCS.PHASECHK.TRANS64.TRYWAIT P0, [R4+URZ+0x29840], R5 ;  /* 0x02984005040075a7 */ /* 0x0044e4000800017f */
[----:B---3--:R-:W-:Y:S05]  /*14830*/  @!P0 NANOSLEEP.SYNCS 0x989680 ;  /* 0x009896800000895d */ /* 0x008fea0003900000 */
[----:B------:R-:W3:Y:S02]  /*14840*/  @!P0 SYNCS.PHASECHK.TRANS64 P0, [R4+URZ+0x29840], R5 ;  /* 0x02984005040085a7 */ /* 0x000ee4000800007f */
[----:B---3--:R-:W-:Y:S05]  /*14850*/  @!P0 BRA `(.L_x_2042) ;  /* 0xfffffffc00f08947 */ /* 0x008fea000383ffff */
[----:B------:R-:W-:Y:S05]  /*14860*/  BRA `(.L_x_2101) ;  /* 0xffffffdc00307947 */ /* 0x000fea000383ffff */
.L_x_2050:
[----:B--2---:R2:W3:Y:S02]  /*14870*/  SYNCS.PHASECHK.TRANS64.TRYWAIT P1, [R19+URZ+0x29870], R4 ;  /* 0x02987004130075a7 */ /* 0x0044e4000802017f */
[----:B---3--:R-:W-:Y:S05]  /*14880*/  @!P1 NANOSLEEP.SYNCS 0x989680 ;  /* 0x009896800000995d */ /* 0x008fea0003900000 */
[----:B------:R-:W3:Y:S02]  /*14890*/  @!P1 SYNCS.PHASECHK.TRANS64 P1, [R19+URZ+0x29870], R4 ;  /* 0x02987004130095a7 */ /* 0x000ee4000802007f */
[----:B---3--:R-:W-:Y:S05]  /*148a0*/  @!P1 BRA `(.L_x_2050) ;  /* 0xfffffffc00f09947 */ /* 0x008fea000383ffff */
[----:B------:R-:W-:Y:S05]  /*148b0*/  BRA `(.L_x_2102) ;  /* 0xffffffe000487947 */ /* 0x000fea000383ffff */
.L_x_2052:
[----:B---3--:R3:W4:Y:S02]  /*148c0*/  SYNCS.PHASECHK.TRANS64.TRYWAIT P1, [R19+URZ+0x29860], R0 ;  /* 0x02986000130075a7 */ /* 0x008724000802017f */
[----:B----4-:R-:W-:Y:S05]  /*148d0*/  @!P1 NANOSLEEP.SYNCS 0x989680 ;  /* 0x009896800000995d */ /* 0x010fea0003900000 */
[----:B------:R-:W4:Y:S02]  /*148e0*/  @!P1 SYNCS.PHASECHK.TRANS64 P1, [R19+URZ+0x29860], R0 ;  /* 0x02986000130095a7 */ /* 0x000f24000802007f */
[----:B----4-:R-:W-:Y:S05]  /*148f0*/  @!P1 BRA `(.L_x_2052) ;  /* 0xfffffffc00f09947 */ /* 0x010fea000383ffff */
[----:B------:R-:W-:Y:S05]  /*14900*/  BRA `(.L_x_2103) ;  /* 0xffffffe000507947 */ /* 0x000fea000383ffff */
.L_x_2059:
[----:B0-----:R0:W1:Y:S02]  /*14910*/  SYNCS.PHASECHK.TRANS64.TRYWAIT P1, [R16+URZ+0x29870], R3 ;  /* 0x02987003100075a7 */ /* 0x001064000802017f */
[----:B-1----:R-:W-:Y:S05]  /*14920*/  @!P1 NANOSLEEP.SYNCS 0x989680 ;  /* 0x009896800000995d */ /* 0x002fea0003900000 */
[----:B------:R-:W1:Y:S02]  /*14930*/  @!P1 SYNCS.PHASECHK.TRANS64 P1, [R16+URZ+0x29870], R3 ;  /* 0x02987003100095a7 */ /* 0x000e64000802007f */
[----:B-1----:R-:W-:Y:S05]  /*14940*/  @!P1 BRA `(.L_x_2059) ;  /* 0xfffffffc00f09947 */ /* 0x002fea000383ffff */
[----:B------:R-:W-:Y:S05]  /*14950*/  BRA `(.L_x_2104) ;  /* 0xffffffe800307947 */ /* 0x000fea000383ffff */
.L_x_2061:
[----:B0-----:R0:W1:Y:S02]  /*14960*/  SYNCS.PHASECHK.TRANS64.TRYWAIT P1, [R16+URZ+0x29860], R3 ;  /* 0x02986003100075a7 */ /* 0x001064000802017f */
[----:B-1----:R-:W-:Y:S05]  /*14970*/  @!P1 NANOSLEEP.SYNCS 0x989680 ;  /* 0x009896800000995d */ /* 0x002fea0003900000 */
[----:B------:R-:W1:Y:S02]  /*14980*/  @!P1 SYNCS.PHASECHK.TRANS64 P1, [R16+URZ+0x29860], R3 ;  /* 0x02986003100095a7 */ /* 0x000e64000802007f */
[----:B-1----:R-:W-:Y:S05]  /*14990*/  @!P1 BRA `(.L_x_2061) ;  /* 0xfffffffc00f09947 */ /* 0x002fea000383ffff */
[----:B------:R-:W-:Y:S05]  /*149a0*/  BRA `(.L_x_2105) ;  /* 0xffffffe800387947 */ /* 0x000fea000383ffff */
.L_x_2067:
[----:B0-----:R0:W1:Y:S02]  /*149b0*/  SYNCS.PHASECHK.TRANS64.TRYWAIT P0, [R3+URZ+0x29820], R0 ;  /* 0x02982000030075a7 */ /* 0x001064000800017f */
[----:B-1----:R-:W-:Y:S05]  /*149c0*/  @!P0 NANOSLEEP.SYNCS 0x989680 ;  /* 0x009896800000895d */ /* 0x002fea0003900000 */
[----:B------:R-:W1:Y:S02]  /*149d0*/  @!P0 SYNCS.PHASECHK.TRANS64 P0, [R3+URZ+0x29820], R0 ;  /* 0x02982000030085a7 */ /* 0x000e64000800007f */
[----:B-1----:R-:W-:Y:S05]  /*149e0*/  @!P0 BRA `(.L_x_2067) ;  /* 0xfffffffc00f08947 */ /* 0x002fea000383ffff */
[----:B------:R-:W-:Y:S05]  /*149f0*/  BRA `(.L_x_2106) ;  /* 0xfffffff000307947 */ /* 0x000fea000383ffff */
.L_x_2068:
        /* <DEDUP_REMOVED lines=11> */
.L_x_2108:
[----:B------:R-:W-:Y:S05]  /*14ab0*/  BSYNC B0 ;  /* 0x0000000000007941 */ /* 0x000fea0003800000 */
.L_x_2107:
[----:B------:R-:W-:Y:S05]  /*14ac0*/  BRA `(.L_x_2109) ;  /* 0xfffffff000187947 */ /* 0x000fea000383ffff */
.L_x_2071:
[----:B------:R-:W-:Y:S01]  /*14ad0*/  BSSY B1, `(.L_x_2110) ;  /* 0x0000006000017945 */ /* 0x000fe20003800000 */
[----:B------:R-:W-:-:S07]  /*14ae0*/  IMAD.MOV.U32 R15, RZ, RZ, -0x1 ;  /* 0xffffffffff0f7424 */ /* 0x000fce00078e00ff */
[----:B0-----:R-:W-:Y:S05]  /*14af0*/  WARPSYNC.COLLECTIVE R15, `(.L_x_2111) ;  /* 0x000000000f0c7348 */ /* 0x001fea0003c00000 */
[----:B------:R-:W-:Y:S02]  /*14b00*/  ELECT P6, UR62, PT ;  /* 0x00000000003e782f */ /* 0x000fe400038c0000 */
[----:B------:R-:W-:Y:S01]  /*14b10*/  MOV R14, UR62 ;  /* 0x0000003e000e7c02 */ /* 0x000fe20008000f00 */
[----:B0-----:R-:W-:Y:S10]  /*14b20*/  ENDCOLLECTIVE ;  /* 0x000000000000791b */ /* 0x001ff40003800000 */
.L_x_2111:
[----:B------:R-:W-:Y:S05]  /*14b30*/  BSYNC B1 ;  /* 0x0000000000017941 */ /* 0x000fea0003800000 */
.L_x_2110:
[----:B------:R-:W-:Y:S05]  /*14b40*/  BRA `(.L_x_2112) ;  /* 0xfffffff000107947 */ /* 0x000fea000383ffff */
.L_x_2073:
[----:B0-----:R0:W1:Y:S02]  /*14b50*/  SYNCS.PHASECHK.TRANS64.TRYWAIT P1, [R7+URZ], R4 ;  /* 0x00000004070075a7 */ /* 0x001064000802017f */
[----:B-1----:R-:W-:Y:S05]  /*14b60*/  @!P1 NANOSLEEP.SYNCS 0x989680 ;  /* 0x009896800000995d */ /* 0x002fea0003900000 */
[----:B------:R-:W1:Y:S02]  /*14b70*/  @!P1 SYNCS.PHASECHK.TRANS64 P1, [R7+URZ], R4 ;  /* 0x00000004070095a7 */ /* 0x000e64000802007f */
[----:B-1----:R-:W-:Y:S05]  /*14b80*/  @!P1 BRA `(.L_x_2073) ;  /* 0xfffffffc00f09947 */ /* 0x002fea000383ffff */
[----:B------:R-:W-:Y:S05]  /*14b90*/  BRA `(.L_x_2113) ;  /* 0xfffffff000487947 */ /* 0x000fea000383ffff */
.L_x_2074:
[----:B-1----:R1:W2:Y:S02]  /*14ba0*/  SYNCS.PHASECHK.TRANS64.TRYWAIT P1, [R5+URZ], R0 ;  /* 0x00000000050075a7 */ /* 0x0022a4000802017f */
[----:B--2---:R-:W-:Y:S05]  /*14bb0*/  @!P1 NANOSLEEP.SYNCS 0x989680 ;  /* 0x009896800000995d */ /* 0x004fea0003900000 */
[----:B------:R-:W2:Y:S02]  /*14bc0*/  @!P1 SYNCS.PHASECHK.TRANS64 P1, [R5+URZ], R0 ;  /* 0x00000000050095a7 */ /* 0x000ea4000802007f */
[----:B--2---:R-:W-:Y:S05]  /*14bd0*/  @!P1 BRA `(.L_x_2074) ;  /* 0xfffffffc00f09947 */ /* 0x004fea000383ffff */
[----:B------:R-:W-:Y:S05]  /*14be0*/  BRA `(.L_x_2114) ;  /* 0xfffffff0003c7947 */ /* 0x000fea000383ffff */
.L_x_2076:
[----:B-1----:R1:W2:Y:S02]  /*14bf0*/  SYNCS.PHASECHK.TRANS64.TRYWAIT P1, [R5+URZ+0x29860], R4 ;  /* 0x02986004050075a7 */ /* 0x0022a4000802017f */
[----:B--2---:R-:W-:Y:S05]  /*14c00*/  @!P1 NANOSLEEP.SYNCS 0x989680 ;  /* 0x009896800000995d */ /* 0x004fea0003900000 */
[----:B------:R-:W2:Y:S02]  /*14c10*/  @!P1 SYNCS.PHASECHK.TRANS64 P1, [R5+URZ+0x29860], R4 ;  /* 0x02986004050095a7 */ /* 0x000ea4000802007f */
[----:B--2---:R-:W-:Y:S05]  /*14c20*/  @!P1 BRA `(.L_x_2076) ;  /* 0xfffffffc00f09947 */ /* 0x004fea000383ffff */
[----:B------:R-:W-:Y:S05]  /*14c30*/  BRA `(.L_x_2115) ;  /* 0xfffffff0003c7947 */ /* 0x000fea000383ffff */
.L_x_2078:
[----:B--2---:R2:W3:Y:S02]  /*14c40*/  SYNCS.PHASECHK.TRANS64.TRYWAIT P1, [R3+URZ+0x29860], R0 ;  /* 0x02986000030075a7 */ /* 0x0044e4000802017f */
[----:B---3--:R-:W-:Y:S05]  /*14c50*/  @!P1 NANOSLEEP.SYNCS 0x989680 ;  /* 0x009896800000995d */ /* 0x008fea0003900000 */
[----:B------:R-:W3:Y:S02]  /*14c60*/  @!P1 SYNCS.PHASECHK.TRANS64 P1, [R3+URZ+0x29860], R0 ;  /* 0x02986000030095a7 */ /* 0x000ee4000802007f */
[----:B---3--:R-:W-:Y:S05]  /*14c70*/  @!P1 BRA `(.L_x_2078) ;  /* 0xfffffffc00f09947 */ /* 0x008fea000383ffff */
[----:B------:R-:W-:Y:S05]  /*14c80*/  BRA `(.L_x_2116) ;  /* 0xfffffff0003c7947 */ /* 0x000fea000383ffff */
.L_x_2080:
[----:B---3--:R3:W4:Y:S02]  /*14c90*/  SYNCS.PHASECHK.TRANS64.TRYWAIT P0, [R5+URZ+0x29880], R4 ;  /* 0x02988004050075a7 */ /* 0x008724000800017f */
[----:B----4-:R-:W-:Y:S05]  /*14ca0*/  @!P0 NANOSLEEP.SYNCS 0x989680 ;  /* 0x009896800000895d */ /* 0x010fea0003900000 */
[----:B------:R-:W4:Y:S02]  /*14cb0*/  @!P0 SYNCS.PHASECHK.TRANS64 P0, [R5+URZ+0x29880], R4 ;  /* 0x02988004050085a7 */ /* 0x000f24000800007f */
[----:B----4-:R-:W-:Y:S05]  /*14cc0*/  @!P0 BRA `(.L_x_2080) ;  /* 0xfffffffc00f08947 */ /* 0x010fea000383ffff */
[----:B------:R-:W-:Y:S05]  /*14cd0*/  BRA `(.L_x_2081) ;  /* 0xfffffff000387947 */ /* 0x000fea000383ffff */
.L_x_2117:
        /* <DEDUP_REMOVED lines=10> */
.L_x_2812:


//--------------------- .text._ZN7cutlass13device_kernelIN5flash11enable_sm90INS1_16FlashAttnFwdSm90INS1_25CollectiveMainloopFwdSm90ILi2EN4cute5tupleIJNS5_1CILi1EEES8_S8_EEENS6_IJNS7_ILi128EEENS7_ILi160EEENS7_ILi192EEEEEELi128ENS_12float_e4m3_tEfNS_4arch4Sm90ELb1ELb0ELb1ELb1ELb0ELb0ELb0ELb1ELb1ELb1ELb0ELb0EEENS1_21CollectiveEpilogueFwdINS6_IJSA_SA_SB_EEES9_NS_10bfloat16_tESG_Li256ELb1ELb1ELb0ELb1EEENS1_36VarlenDynamicPersistentTileSchedulerILi128ELi160ELi256ELi128ELb0ELb1ELb1ELb1ELb1ELb1EEEEEEEEEvNT_6ParamsE --------------------------
	.section	.text._ZN7cutlass13device_kernelIN5flash11enable_sm90INS1_16FlashAttnFwdSm90INS1_25CollectiveMainloopFwdSm90ILi2EN4cute5tupleIJNS5_1CILi1EEES8_S8_EEENS6_IJNS7_ILi128EEENS7_ILi160EEENS7_ILi192EEEEEELi128ENS_12float_e4m3_tEfNS_4arch4Sm90ELb1ELb0ELb1ELb1ELb0ELb0ELb0ELb1ELb1ELb1ELb0ELb0EEENS1_21CollectiveEpilogueFwdINS6_IJSA_SA_SB_EEES9_NS_10bfloat16_tESG_Li256ELb1ELb1ELb0ELb1EEENS1_36VarlenDynamicPersistentTileSchedulerILi128ELi160ELi256ELi128ELb0ELb1ELb1ELb1ELb1ELb1EEEEEEEEEvNT_6ParamsE,"ax",@progbits
	.align	128
.text._ZN7cutlass13device_kernelIN5flash11enable_sm90INS1_16FlashAttnFwdSm90INS1_25CollectiveMainloopFwdSm90ILi2EN4cute5tupleIJNS5_1CILi1EEES8_S8_EEENS6_IJNS7_ILi128EEENS7_ILi160EEENS7_ILi192EEEEEELi128ENS_12float_e4m3_tEfNS_4arch4Sm90ELb1ELb0ELb1ELb1ELb0ELb0ELb0ELb1ELb1ELb1ELb0ELb0EEENS1_21CollectiveEpilogueFwdINS6_IJSA_SA_SB_EEES9_NS_10bfloat16_tESG_Li256ELb1ELb1ELb0ELb1EEENS1_36VarlenDynamicPersistentTileSchedulerILi128ELi160ELi256ELi128ELb0ELb1ELb1ELb1ELb1ELb1EEEEEEEEEvNT_6ParamsE:
        .type           _ZN7cutlass13device_kernelIN5flash11enable_sm90INS1_16FlashAttnFwdSm90INS1_25CollectiveMainloopFwdSm90ILi2EN4cute5tupleIJNS5_1CILi1EEES8_S8_EEENS6_IJNS7_ILi128EEENS7_ILi160EEENS7_ILi192EEEEEELi128ENS_12float_e4m3_tEfNS_4arch4Sm90ELb1ELb0ELb1ELb1ELb0ELb0ELb0ELb1ELb1ELb1ELb0ELb0EEENS1_21CollectiveEpilogueFwdINS6_IJSA_SA_SB_EEES9_NS_10bfloat16_tESG_Li256ELb1ELb1ELb0ELb1EEENS1_36VarlenDynamicPersistentTileSchedulerILi128ELi160ELi256ELi128ELb0ELb1ELb1ELb1ELb1ELb1EEEEEEEEEvNT_6ParamsE,@function
        .size           _ZN7cutlass13device_kernelIN5flash11enable_sm90INS1_16FlashAttnFwdSm90INS1_25CollectiveMainloopFwdSm90ILi2EN4cute5tupleIJNS5_1CILi1EEES8_S8_EEENS6_IJNS7_ILi128EEENS7_ILi160EEENS7_ILi192EEEEEELi128ENS_12float_e4m3_tEfNS_4arch4Sm90ELb1ELb0ELb1ELb1ELb0ELb0ELb0ELb1ELb1ELb1ELb0ELb0EEENS1_21CollectiveEpilogueFwdINS6_IJSA_SA_SB_EEES9_NS_10bfloat16_tESG_Li256ELb1ELb1ELb0ELb1EEENS1_36VarlenDynamicPersistentTileSchedulerILi128ELi160ELi256ELi128ELb0ELb1ELb1ELb1ELb1ELb1EEEEEEEEEvNT_6ParamsE,(.L_x_2813 - _ZN7cutlass13device_kernelIN5flash11enable_sm90INS1_16FlashAttnFwdSm90INS1_25CollectiveMainloopFwdSm90ILi2EN4cute5tupleIJNS5_1CILi1EEES8_S8_EEENS6_IJNS7_ILi128EEENS7_ILi160EEENS7_ILi192EEEEEELi128ENS_12float_e4m3_tEfNS_4arch4Sm90ELb1ELb0ELb1ELb1ELb0ELb0ELb0ELb1ELb1ELb1ELb0ELb0EEENS1_21CollectiveEpilogueFwdINS6_IJSA_SA_SB_EEES9_NS_10bfloat16_tESG_Li256ELb1ELb1ELb0ELb1EEENS1_36VarlenDynamicPersistentTileSchedulerILi128ELi160ELi256ELi128ELb0ELb1ELb1ELb1ELb1ELb1EEEEEEEEEvNT_6ParamsE)
        .other          _ZN7cutlass13device_kernelIN5flash11enable_sm90INS1_16FlashAttnFwdSm90INS1_25CollectiveMainloopFwdSm90ILi2EN4cute5tupleIJNS5_1CILi1EEES8_S8_EEENS6_IJNS7_ILi128EEENS7_ILi160EEENS7_ILi192EEEEEELi128ENS_12float_e4m3_tEfNS_4arch4Sm90ELb1ELb0ELb1ELb1ELb0ELb0ELb0ELb1ELb1ELb1ELb0ELb0EEENS1_21CollectiveEpilogueFwdINS6_IJSA_SA_SB_EEES9_NS_10bfloat16_tESG_Li256ELb1ELb1ELb0ELb1EEENS1_36VarlenDynamicPersistentTileSchedulerILi128ELi160ELi256ELi128ELb0ELb1ELb1ELb1ELb1ELb1EEEEEEEEEvNT_6ParamsE,@"STO_CUDA_ENTRY STV_DEFAULT"
_ZN7cutlass13device_kernelIN5flash11enable_sm90INS1_16FlashAttnFwdSm90INS1_25CollectiveMainloopFwdSm90ILi2EN4cute5tupleIJNS5_1CILi1EEES8_S8_EEENS6_IJNS7_ILi128EEENS7_ILi160EEENS7_ILi192EEEEEELi128ENS_12float_e4m3_tEfNS_4arch4Sm90ELb1ELb0ELb1ELb1ELb0ELb0ELb0ELb1ELb1ELb1ELb0ELb0EEENS1_21CollectiveEpilogueFwdINS6_IJSA_SA_SB_EEES9_NS_10bfloat16_tESG_Li256ELb1ELb1ELb0ELb1EEENS1_36VarlenDynamicPersistentTileSchedulerILi128ELi160ELi256ELi128ELb0ELb1ELb1ELb1ELb1ELb1EEEEEEEEEvNT_6ParamsE:
        /* <DEDUP_REMOVED lines=18> */
.L_x_2119:
[----:B------:R-:W-:Y:S05]  /*0120*/  BSYNC B0 ;  /* 0x0000000000007941 */ /* 0x000fea0003800000 */
.L_x_2118:
        /* <DEDUP_REMOVED lines=41> */
.L_x_2120:
        /* <DEDUP_REMOVED lines=22> */
.L_x_2121:
        /* <DEDUP_REMOVED lines=18> */
.L_x_2122:
        /* <DEDUP_REMOVED lines=22> */
.L_x_2123:
        /* <DEDUP_REMOVED lines=22> */
.L_x_2124:
[----:B------:R-:W-:Y:S01]  /*0900*/  PLOP3.LUT P0, PT, PT, PT, UP0, 0x80, 0x0 ;  /* 0x000000000000781c */ /* 0x000fe20003f0f008 */
[----:B------:R-:W-:Y:S01]  /*0910*/  UMOV UR38, 0x1 ;  /* 0x0000000100267882 */ /* 0x000fe20000000000 */
[----:B------:R-:W-:Y:S01]  /*0920*/  NOP ;  /* 0x0000000000007918 */ /* 0x000fe20000000000 */
[----:B------:R-:W-:Y:S01]  /*0930*/  USEL UR38, UR38, 0x2, !UP0 ;  /* 0x0000000226267887 */ /* 0x000fe2000c000000 */
[----:B------:R-:W-:Y:S01]  /*0940*/  ULDC.64 UR52, c[0x0][0x208] ;  /* 0x0000820000347ab9 */ /* 0x000fe20000000a00 */
[----:B012-4-:R-:W-:Y:S08]  /*0950*/  BAR.SYNC.DEFER_BLOCKING 0x0 ;  /* 0x0000000000007b1d */ /* 0x017ff00000010000 */
[----:B------:R-:W-:Y:S05]  /*0960*/  @!P0 BRA `(.L_x_2125) ;  /* 0x000000f800988947 */ /* 0x000fea0003800000 */
.L_x_2126:
        /* <DEDUP_REMOVED lines=20> */
[----:B------:R-:W-:Y:S01]  /*0ab0*/  ULOP3.LUT UR46, UR38, 0x1, URZ, 0xfc, !UPT ;  /* 0x00000001262e7892 */ /* 0x000fe2000f8efc3f */
[----:B------:R-:W-:Y:S01]  /*0ac0*/  R2UR UR47, R46 ;  /* 0x000000002e2f72ca */ /* 0x000fe200000e0000 */
[----:B------:R-:W-:Y:S01]  /*0ad0*/  UMOV UR45, URZ ;  /* 0x0000003f002d7c82 */ /* 0x000fe20008000000 */
[----:B------:R-:W-:Y:S01]  /*0ae0*/  SHF.R.S32.HI R3, RZ, 0x1f, R194 ;  /* 0x0000001fff037819 */ /* 0x000fe200000114c2 */
[----:B------:R-:W-:Y:S01]  /*0af0*/  UMOV UR44, URZ ;  /* 0x0000003f002c7c82 */ /* 0x000fe20008000000 */
[----:B------:R-:W-:Y:S02]  /*0b00*/  UMOV UR51, URZ ;  /* 0x0000003f00337c82 */ /* 0x000fe40008000000 */
[CC--:B------:R-:W-:Y:S02]  /*0b10*/  LEA.HI R0, R3.reuse, R194.reuse, RZ, 0x7 ;  /* 0x000000c203007211 */ /* 0x0c0fe400078f38ff */
[----:B------:R-:W-:-:S02]  /*0b20*/  LEA.HI R4, R3, R194, RZ, 0x5 ;  /* 0x000000c203047211 */ /* 0x000fc400078f28ff */
[----:B------:R-:W-:Y:S02]  /*0b30*/  LOP3.LUT R5, R0, 0xffffff80, RZ, 0xc0, !PT ;  /* 0xffffff8000057812 */ /* 0x000fe400078ec0ff */
[CC--:B------:R-:W-:Y:S01]  /*0b40*/  LEA.HI R2, R3.reuse, R194.reuse, RZ, 0x4 ;  /* 0x000000c203027211 */ /* 0x0c0fe200078f20ff */
[----:B------:R-:W-:Y:S01]  /*0b50*/  IMAD.SHL.U32 R4, R4, 0x20, RZ ;  /* 0x0000002004047824 */ /* 0x000fe200078e00ff */
[----:B------:R-:W-:Y:S01]  /*0b60*/  LEA.HI R10, R3, R194, RZ, 0x2 ;  /* 0x000000c2030a7211 */ /* 0x000fe200078f10ff */
[----:B------:R-:W-:Y:S01]  /*0b70*/  IMAD.IADD R188, R194, 0x1, -R5 ;  /* 0x00000001c2bc7824 */ /* 0x000fe200078e0a05 */
[----:B------:R-:W-:Y:S02]  /*0b80*/  LOP3.LUT R5, R2, 0x3fffff0, RZ, 0xc0, !PT ;  /* 0x03fffff002057812 */ /* 0x000fe400078ec0ff */
[----:B------:R-:W-:Y:S02]  /*0b90*/  LOP3.LUT R4, R4, 0xfffffc00, RZ, 0xc0, !PT ;  /* 0xfffffc0004047812 */ /* 0x000fe400078ec0ff */
[----:B------:R-:W-:Y:S01]  /*0ba0*/  SHF.R.S32.HI R9, RZ, 0x1f, R188 ;  /* 0x0000001fff097819 */ /* 0x000fe200000114bc */
[----:B------:R-:W-:Y:S01]  /*0bb0*/  IMAD.IADD R5, R194, 0x1, -R5 ;  /* 0x00000001c2057824 */ /* 0x000fe200078e0a05 */
[----:B------:R-:W-:-:S02]  /*0bc0*/  SHF.R.S32.HI R7, RZ, 0x4, R2 ;  /* 0x00000004ff077819 */ /* 0x000fc40000011402 */
[----:B------:R-:W-:Y:S01]  /*0bd0*/  LEA.HI R6, R9, R188, RZ, 0x2 ;  /* 0x000000bc09067211 */ /* 0x000fe200078f10ff */
[----:B------:R-:W-:Y:S01]  /*0be0*/  IMAD R191, R5, 0x40, R4 ;  /* 0x0000004005bf7824 */ /* 0x000fe200078e0204 */
[----:B------:R-:W-:Y:S02]  /*0bf0*/  LOP3.LUT R5, R10, 0xfffffffc, RZ, 0xc0, !PT ;  /* 0xfffffffc0a057812 */ /* 0x000fe400078ec0ff */
[--C-:B------:R-:W-:Y:S02]  /*0c00*/  SHF.R.S32.HI R8, RZ, 0x2, R6.reuse ;  /* 0x00000002ff087819 */ /* 0x100fe40000011406 */
[----:B------:R-:W-:Y:S01]  /*0c10*/  SHF.R.S32.HI R11, RZ, 0x1f, R6 ;  /* 0x0000001fff0b7819 */ /* 0x000fe20000011406 */
[----:B------:R-:W-:Y:S01]  /*0c20*/  IMAD.IADD R4, R194, 0x1, -R5 ;  /* 0x00000001c2047824 */ /* 0x000fe200078e0a05 */
[----:B------:R-:W-:Y:S02]  /*0c30*/  LEA.HI R2, R2, R7, RZ, 0x1 ;  /* 0x0000000702027211 */ /* 0x000fe400078f08ff */
[----:B------:R-:W-:-:S02]  /*0c40*/  LEA.HI R3, R3, R194, RZ, 0x3 ;  /* 0x000000c203037211 */ /* 0x000fc400078f18ff */
[----:B------:R-:W-:Y:S02]  /*0c50*/  LEA.HI R11, R11, R8, RZ, 0x3 ;  /* 0x000000080b0b7211 */ /* 0x000fe400078f18ff */
[----:B------:R-:W-:Y:S02]  /*0c60*/  SHF.R.S32.HI R189, RZ, 0x7, R0 ;  /* 0x00000007ffbd7819 */ /* 0x000fe40000011400 */
[----:B------:R-:W-:Y:S02]  /*0c70*/  LOP3.LUT R2, R2, 0x1ffffffe, RZ, 0xc0, !PT ;  /* 0x1ffffffe02027812 */ /* 0x000fe400078ec0ff */
[----:B------:R-:W-:Y:S02]  /*0c80*/  LOP3.LUT R5, R3, 0xfffffff8, RZ, 0xc0, !PT ;  /* 0xfffffff803057812 */ /* 0x000fe400078ec0ff */
[----:B------:R-:W-:Y:S01]  /*0c90*/  LOP3.LUT R11, R11, 0xfffffff8, RZ, 0xc0, !PT ;  /* 0xfffffff80b0b7812 */ /* 0x000fe200078ec0ff */
[----:B------:R-:W-:Y:S01]  /*0ca0*/  IMAD.IADD R2, R7, 0x1, -R2 ;  /* 0x0000000107027824 */ /* 0x000fe200078e0a02 */
[----:B------:R-:W-:Y:S01]  /*0cb0*/  LEA.HI R9, R9, R188, RZ, 0x5 ;  /* 0x000000bc09097211 */ /* 0x000fe200078f28ff */
[----:B------:R-:W-:Y:S01]  /*0cc0*/  IMAD.IADD R22, R194, 0x1, -R5 ;  /* 0x00000001c2167824 */ /* 0x000fe200078e0a05 */
[----:B------:R-:W-:Y:S01]  /*0cd0*/  LEA.HI R0, R0, R189, RZ, 0x1 ;  /* 0x000000bd00007211 */ /* 0x000fe200078f08ff */
[----:B------:R-:W-:Y:S01]  /*0ce0*/  IMAD.IADD R8, R8, 0x1, -R11 ;  /* 0x0000000108087824 */ /* 0x000fe200078e0a0b */
[----:B------:R-:W-:Y:S01]  /*0cf0*/  SHF.R.S32.HI R9, RZ, 0x5, R9 ;  /* 0x00000005ff097819 */ /* 0x000fe20000011409 */
[----:B------:R-:W-:Y:S01]  /*0d00*/  IMAD.SHL.U32 R16, R22, 0x8, RZ ;  /* 0x0000000816107824 */ /* 0x000fe200078e00ff */
[----:B------:R-:W-:Y:S01]  /*0d10*/  LEA.HI R7, R4, R4, RZ, 0x1 ;  /* 0x0000000404077211 */ /* 0x000fe200078f08ff */
[----:B------:R-:W-:Y:S01]  /*0d20*/  IMAD R191, R2, 0x8, R191 ;  /* 0x0000000802bf7824 */ /* 0x000fe200078e02bf */
        /* <DEDUP_REMOVED lines=13> */
.L_x_2183:
[----:B012---:R-:W0:Y:S01]  /*0e00*/  LDC.64 R2, c[0x0][0xc88] ;  /* 0x00032200ff027b82 */ /* 0x007e220000000a00 */
        /* <DEDUP_REMOVED lines=13> */
[----:B------:R-:W-:-:S04]  /*0ee0*/  @UP0 ULEA UR6, UP2, UR36, UR6, 0x2 ;  /* 0x0000000624060291 */ /* 0x000fc8000f84103f */
[----:B------:R-:W-:Y:S02]  /*0ef0*/  @UP0 ULEA.HI.X UR7, UR36, UR7, UR37, 0x2, UP2 ;  /* 0x0000000724070291 */ /* 0x000fe400090f1425 */
[----:B------:R-:W-:Y:S01]  /*0f00*/  @UP1 ULEA UR8, UP0, UR36, UR8, 0x2 ;  /* 0x0000000824081291 */ /* 0x000fe2000f80103f */
[----:B------:R-:W-:-:S03]  /*0f10*/  IMAD.U32 R2, RZ, RZ, UR6 ;  /* 0x00000006ff027e24 */ /* 0x000fc6000f8e00ff */
[----:B------:R-:W-:Y:S01]  /*0f20*/  @UP1 ULEA.HI.X UR9, UR36, UR9, UR37, 0x2, UP0 ;  /* 0x0000000924091291 */ /* 0x000fe200080f1425 */
[----:B------:R-:W-:Y:S01]  /*0f30*/  IMAD.U32 R3, RZ, RZ, UR7 ;  /* 0x00000007ff037e24 */ /* 0x000fe2000f8e00ff */
[----:B------:R-:W-:Y:S01]  /*0f40*/  ULDC.64 UR6, c[0x0][0x418] ;  /* 0x0001060000067ab9 */ /* 0x000fe20000000a00 */
[----:B------:R-:W-:-:S03]  /*0f50*/  IMAD.U32 R4, RZ, RZ, UR8 ;  /* 0x00000008ff047e24 */ /* 0x000fc6000f8e00ff */
[----:B------:R-:W-:Y:S01]  /*0f60*/  IMAD.U32 R5, RZ, RZ, UR9 ;  /* 0x00000009ff057e24 */ /* 0x000fe2000f8e00ff */
[----:B------:R-:W2:Y:S01]  /*0f70*/  @P0 LDG.E R2, desc[UR52][R2.64] ;  /* 0x0000003402020981 */ /* 0x000ea2000c1e1900 */
[----:B------:R-:W-:Y:S01]  /*0f80*/  UISETP.NE.U32.AND UP0, UPT, UR6, URZ, UPT ;  /* 0x0000003f0600728c */ /* 0x000fe2000bf05070 */
[----:B------:R-:W-:Y:S02]  /*0f90*/  ULDC.64 UR8, c[0x0][0xa20] ;  /* 0x0002880000087ab9 */ /* 0x000fe40000000a00 */
[----:B---3--:R-:W3:Y:S01]  /*0fa0*/  @P2 LDG.E R4, desc[UR52][R4.64] ;  /* 0x0000003404042981 */ /* 0x008ee2000c1e1900 */
[----:B------:R-:W-:Y:S01]  /*0fb0*/  UISETP.NE.AND.EX UP0, UPT, UR7, URZ, UPT, UP0 ;  /* 0x0000003f0700728c */ /* 0x000fe2000bf05300 */
[----:B------:R-:W-:Y:S01]  /*0fc0*/  ISETP.NE.U32.AND P1, PT, RZ, UR8, PT ;  /* 0x00000008ff007c0c */ /* 0x000fe2000bf25070 */
[----:B------:R-:W-:Y:S01]  /*0fd0*/  ULDC UR6, c[0x0][0x2f0] ;  /* 0x0000bc0000067ab9 */ /* 0x000fe20000000800 */
[----:B------:R-:W-:Y:S01]  /*0fe0*/  UMOV UR49, URZ ;  /* 0x0000003f00317c82 */ /* 0x000fe20008000000 */
[----:B------:R-:W-:Y:S01]  /*0ff0*/  USEL UR4, UR4, 0x1, UP0 ;  /* 0x0000000104047887 */ /* 0x000fe20008000000 */
[----:B------:R-:W-:Y:S01]  /*1000*/  ISETP.NE.AND.EX P1, PT, RZ, UR9, PT, P1 ;  /* 0x00000009ff007c0c */ /* 0x000fe2000bf25310 */
[----:B------:R-:W-:-:S02]  /*1010*/  ULDC UR50, c[0x0][0x288] ;  /* 0x0000a20000327ab9 */ /* 0x000fc40000000800 */
[----:B------:R-:W-:Y:S01]  /*1020*/  UIMAD UR4, UR4, UR6, URZ ;  /* 0x00000006040472a4 */ /* 0x000fe2000f8e023f */
[----:B--2---:R-:W-:Y:S02]  /*1030*/  @P0 R2UR UR49, R2 ;  /* 0x00000000023102ca */ /* 0x004fe400000e0000 */
[----:B---3--:R-:W-:Y:S01]  /*1040*/  @P2 R2UR UR50, R4 ;  /* 0x00000000043222ca */ /* 0x008fe200000e0000 */
[----:B----4-:R-:W-:-:S14]  /*1050*/  @P2 BRA `(.L_x_2127) ;  /* 0x0000000000342947 */ /* 0x010fdc0003800000 */
        /* <DEDUP_REMOVED lines=13> */
.L_x_2127:
[----:B------:R-:W-:Y:S01]  /*1130*/  UMOV UR42, UR47 ;  /* 0x0000002f002a7c82 */ /* 0x000fe20008000000 */
[----:B------:R-:W-:Y:S05]  /*1140*/  @!P1 BRA `(.L_x_2128) ;  /* 0x00000000001c9947 */ /* 0x000fea0003800000 */
[----:B------:R-:W-:-:S04]  /*1150*/  ULEA UR4, UP0, UR36, UR8, 0x2 ;  /* 0x0000000824047291 */ /* 0x000fc8000f80103f */
[----:B------:R-:W-:Y:S02]  /*1160*/  ULEA.HI.X UR6, UR36, UR9, UR37, 0x2, UP0 ;  /* 0x0000000924067291 */ /* 0x000fe400080f1425 */
[----:B------:R-:W-:-:S04]  /*1170*/  IMAD.U32 R2, RZ, RZ, UR4 ;  /* 0x00000004ff027e24 */ /* 0x000fc8000f8e00ff */
[----:B------:R-:W-:-:S05]  /*1180*/  IMAD.U32 R3, RZ, RZ, UR6 ;  /* 0x00000006ff037e24 */ /* 0x000fca000f8e00ff */
[----:B------:R-:W2:Y:S02]  /*1190*/  LDG.E R2, desc[UR52][R2.64] ;  /* 0x0000003402027981 */ /* 0x000ea4000c1e1900 */
[----:B--2---:R-:W-:Y:S01]  /*11a0*/  R2UR UR4, R2 ;  /* 0x00000000020472ca */ /* 0x004fe200000e0000 */
[----:B------:R-:W-:-:S14]  /*11b0*/  BRA `(.L_x_2129) ;  /* 0x0000000000347947 */ /* 0x000fdc0003800000 */
.L_x_2128:
        /* <DEDUP_REMOVED lines=13> */
.L_x_2129:
[----:B------:R-:W-:Y:S01]  /*1290*/  UIADD3 UR49, -UR49, UR4, URZ ;  /* 0x0000000431317290 */ /* 0x000fe2000fffe13f */
[----:B------:R-:W-:Y:S01]  /*12a0*/  PLOP3.LUT P0, PT, PT, PT, PT, 0x80, 0x0 ;  /* 0x000000000000781c */ /* 0x000fe20003f0f070 */
[----:B------:R-:W-:Y:S01]  /*12b0*/  USHF.L.U32 UR39, UR5, 0x7, URZ ;  /* 0x0000000705277899 */ /* 0x000fe2000800063f */
[----:B------:R-:W-:Y:S01]  /*12c0*/  IMAD.MOV.U32 R0, RZ, RZ, RZ ;  /* 0x000000ffff007224 */ /* 0x000fe200078e00ff */
[----:B------:R-:W-:Y:S01]  /*12d0*/  ULDC UR4, c[0x0][0x448] ;  /* 0x0001120000047ab9 */ /* 0x000fe20000000800 */
[----:B------:R-:W-:Y:S01]  /*12e0*/  UIADD3 UR7, UR49, 0xa0, -UR50 ;  /* 0x000000a031077890 */ /* 0x000fe2000fffe832 */
[----:B------:R-:W-:Y:S01]  /*12f0*/  IMAD.MOV.U32 R2, RZ, RZ, RZ ;  /* 0x000000ffff027224 */ /* 0x000fe200078e00ff */
[----:B------:R-:W-:Y:S01]  /*1300*/  UISETP.NE.AND UP0, UPT, UR4, 0x1, UPT ;  /* 0x000000010400788c */ /* 0x000fe2000bf05270 */
[----:B------:R-:W-:Y:S01]  /*1310*/  CS2R R86, SRZ ;  /* 0x0000000000567805 */ /* 0x000fe2000001ff00 */
[----:B------:R-:W-:Y:S01]  /*1320*/  UIADD3 UR6, UR39, 0x7f, URZ ;  /* 0x0000007f27067890 */ /* 0x000fe2000fffe03f */
        /* <DEDUP_REMOVED lines=8> */
[----:B------:R-:W-:Y:S01]  /*13b0*/  @UP0 ULDC UR4, c[0x0][0x44c] ;  /* 0x0001130000040ab9 */ /* 0x000fe20000000800 */
[----:B------:R-:W-:Y:S01]  /*13c0*/  @UP0 ULDC UR8, c[0x0][0x450] ;  /* 0x0001140000080ab9 */ /* 0x000fe20000000800 */
[----:B------:R-:W-:Y:S01]  /*13d0*/  UIMAD.WIDE.U32 UR4, UR6, UR4, URZ ;  /* 0x00000004060472a5 */ /* 0x000fe2000f8e003f */
[----:B------:R-:W-:Y:S01]  /*13e0*/  CS2R R14, SRZ ;  /* 0x00000000000e7805 */ /* 0x000fe2000001ff00 */
[----:B------:R-:W-:Y:S01]  /*13f0*/  UIADD3 UR4, UR49, 0x9f, URZ ;  /* 0x0000009f31047890 */ /* 0x000fe2000fffe03f */
[----:B------:R-:W-:Y:S01]  /*1400*/  CS2R R68, SRZ ;  /* 0x0000000000447805 */ /* 0x000fe2000001ff00 */
[----:B------:R-:W-:Y:S01]  /*1410*/  @UP0 USHF.R.U32.HI UR6, URZ, UR8, UR5 ;  /* 0x000000083f060299 */ /* 0x000fe20008011605 */
[----:B------:R-:W-:Y:S01]  /*1420*/  CS2R R20, SRZ ;  /* 0x0000000000147805 */ /* 0x000fe2000001ff00 */
[----:B------:R-:W-:Y:S01]  /*1430*/  UIMAD.WIDE UR4, UR4, 0x66666667, URZ ;  /* 0x66666667040478a5 */ /* 0x000fe2000f8e023f */
[----:B------:R-:W-:Y:S01]  /*1440*/  CS2R R62, SRZ ;  /* 0x00000000003e7805 */ /* 0x000fe2000001ff00 */
[----:B------:R-:W-:Y:S01]  /*1450*/  UIADD3 UR6, UR7, UR6, URZ ;  /* 0x0000000607067290 */ /* 0x000fe2000fffe03f */
[----:B------:R-:W-:Y:S01]  /*1460*/  CS2R R24, SRZ ;  /* 0x0000000000187805 */ /* 0x000fe2000001ff00 */
[----:B------:R-:W-:Y:S01]  /*1470*/  USHF.R.U32.HI UR4, URZ, 0x1f, UR5 ;  /* 0x0000001f3f047899 */ /* 0x000fe20008011605 */
[----:B------:R-:W-:Y:S01]  /*1480*/  CS2R R60, SRZ ;  /* 0x00000000003c7805 */ /* 0x000fe2000001ff00 */
[----:B------:R-:W-:Y:S01]  /*1490*/  UIMAD.WIDE UR6, UR6, 0x66666667, URZ ;  /* 0x66666667060678a5 */ /* 0x000fe2000f8e023f */
[----:B------:R-:W-:Y:S01]  /*14a0*/  CS2R R28, SRZ ;  /* 0x00000000001c7805 */ /* 0x000fe2000001ff00 */
[----:B------:R-:W-:Y:S01]  /*14b0*/  ULEA.HI.SX32 UR4, UR5, UR4, 0x1a ;  /* 0x0000000405047291 */ /* 0x000fe2000f8fd23f */
[----:B------:R-:W-:Y:S01]  /*14c0*/  CS2R R54, SRZ ;  /* 0x0000000000367805 */ /* 0x000fe2000001ff00 */
[----:B------:R-:W-:Y:S01]  /*14d0*/  USHF.R.U32.HI UR6, URZ, 0x1f, UR7 ;  /* 0x0000001f3f067899 */ /* 0x000fe20008011607 */
[----:B------:R-:W-:-:S02]  /*14e0*/  CS2R R26, SRZ ;  /* 0x00000000001a7805 */ /* 0x000fc4000001ff00 */
[----:B------:R-:W-:Y:S02]  /*14f0*/  CS2R R52, SRZ ;  /* 0x0000000000347805 */ /* 0x000fe4000001ff00 */
[----:B------:R-:W-:Y:S01]  /*1500*/  CS2R R32, SRZ ;  /* 0x0000000000207805 */ /* 0x000fe2000001ff00 */
[----:B------:R-:W-:Y:S01]  /*1510*/  ULEA.HI.SX32 UR6, UR7, UR6, 0x1a ;  /* 0x0000000607067291 */ /* 0x000fe2000f8fd23f */
[----:B------:R-:W-:Y:S02]  /*1520*/  CS2R R30, SRZ ;  /* 0x00000000001e7805 */ /* 0x000fe4000001ff00 */
[----:B------:R-:W-:Y:S02]  /*1530*/  CS2R R42, SRZ ;  /* 0x00000000002a7805 */ /* 0x000fe4000001ff00 */
[----:B------:R-:W-:Y:S01]  /*1540*/  CS2R R36, SRZ ;  /* 0x0000000000247805 */ /* 0x000fe2000001ff00 */
[----:B------:R-:W-:Y:S01]  /*1550*/  UISETP.LT.AND UP0, UPT, UR4, UR6, UPT ;  /* 0x000000060400728c */ /* 0x000fe2000bf01270 */
[----:B------:R-:W-:-:S02]  /*1560*/  CS2R R40, SRZ ;  /* 0x0000000000287805 */ /* 0x000fc4000001ff00 */
[----:B------:R-:W-:Y:S01]  /*1570*/  CS2R R38, SRZ ;  /* 0x0000000000267805 */ /* 0x000fe2000001ff00 */
[----:B------:R-:W-:Y:S01]  /*1580*/  IMAD.MOV.U32 R34, RZ, RZ, RZ ;  /* 0x000000ffff227224 */ /* 0x000fe200078e00ff */
[----:B------:R-:W-:Y:S01]  /*1590*/  USEL UR54, UR4, UR6, UP0 ;  /* 0x0000000604367287 */ /* 0x000fe20008000000 */
[----:B------:R-:W-:Y:S02]  /*15a0*/  CS2R R88, SRZ ;  /* 0x0000000000587805 */ /* 0x000fe4000001ff00 */
[----:B------:R-:W-:Y:S02]  /*15b0*/  CS2R R48, SRZ ;  /* 0x0000000000307805 */ /* 0x000fe4000001ff00 */
[----:B------:R-:W-:Y:S01]  /*15c0*/  CS2R R90, SRZ ;  /* 0x00000000005a7805 */ /* 0x000fe2000001ff00 */
[----:B------:R-:W-:Y:S01]  /*15d0*/  UISETP.GE.AND UP0, UPT, UR54, 0x1, UPT ;  /* 0x000000013600788c */ /* 0x000fe2000bf06270 */
[----:B------:R-:W-:Y:S02]  /*15e0*/  CS2R R56, SRZ ;  /* 0x0000000000387805 */ /* 0x000fe4000001ff00 */
[----:B------:R-:W-:Y:S01]  /*15f0*/  CS2R R92, SRZ ;  /* 0x00000000005c7805 */ /* 0x000fe2000001ff00 */
[----:B------:R-:W-:Y:S01]  /*1600*/  IMAD.MOV.U32 R65, RZ, RZ, RZ ;  /* 0x000000ffff417224 */ /* 0x000fe200078e00ff */
[----:B------:R-:W-:-:S02]  /*1610*/  CS2R R94, SRZ ;  /* 0x00000000005e7805 */ /* 0x000fc4000001ff00 */
[----:B------:R-:W-:-:S13]  /*1620*/  PLOP3.LUT P1, PT, PT, PT, UP0, 0x80, 0x0 ;  /* 0x000000000000781c */ /* 0x000fda0003f2f008 */
[----:B------:R-:W-:Y:S05]  /*1630*/  @!P1 BRA `(.L_x_2130) ;  /* 0x000000c400749947 */ /* 0x000fea0003800000 */
        /* <DEDUP_REMOVED lines=31> */
.L_x_2131:
        /* <DEDUP_REMOVED lines=54> */
.L_x_2281:
[----:B------:R-:W-:Y:S05]  /*1b90*/  @!P0 BRA `(.L_x_2133) ;  /* 0x0000000000048947 */ /* 0x000fea0003800000 */
[----:B------:R-:W-:Y:S01]  /*1ba0*/  BPT.TRAP 0x1 ;  /* 0x000000040000795c */ /* 0x000fe20000300000 */
.L_x_2133:
[----:B------:R-:W-:Y:S02]  /*1bb0*/  IMAD.U32 R2, RZ, RZ, UR51 ;  /* 0x00000033ff027e24 */ /* 0x000fe4000f8e00ff */
[----:B0-----:R-:W-:-:S03]  /*1bc0*/  IMAD.U32 R3, RZ, RZ, UR44 ;  /* 0x0000002cff037e24 */ /* 0x001fc6000f8e00ff */
[----:B------:R-:W-:Y:S02]  /*1bd0*/  LEA R2, R2, UR41, 0x3 ;  /* 0x0000002902027c11 */ /* 0x000fe4000f8e18ff */
[----:B------:R-:W-:-:S04]  /*1be0*/  SHF.L.U32 R3, R3, 0x1f, RZ ;  /* 0x0000001f03037819 */ /* 0x000fc800000006ff */
[----:B------:R0:W1:Y:S01]  /*1bf0*/  SYNCS.PHASECHK.TRANS64.TRYWAIT P2, [R2+URZ+0x29830], R3 ;  /* 0x02983003020075a7 */ /* 0x000062000804017f */
[----:B------:R-:W-:Y:S05]  /*1c00*/  @!P0 BRA `(.L_x_2134) ;  /* 0x0000000000048947 */ /* 0x000fea0003800000 */
[----:B------:R-:W-:Y:S01]  /*1c10*/  BPT.TRAP 0x1 ;  /* 0x000000040000795c */ /* 0x000fe20000300000 */
.L_x_2134:
[----:B------:R-:W2:Y:S02]  /*1c20*/  S2R R4, SR_TID.X ;  /* 0x0000000000047919 */ /* 0x000ea40000002100 */
[----:B--2---:R-:W-:Y:S01]  /*1c30*/  LOP3.LUT P1, RZ, R4, 0x7f, RZ, 0xc0, !PT ;  /* 0x0000007f04ff7812 */ /* 0x004fe2000782c0ff */
[----:B-1----:R-:W-:-:S12]  /*1c40*/  @P2 BRA `(.L_x_2135) ;  /* 0x0000000000082947 */ /* 0x002fd80003800000 */
[----:B------:R-:W1:Y:S02]  /*1c50*/  SYNCS.PHASECHK.TRANS64.TRYWAIT P2, [R2+URZ+0x29830], R3 ;  /* 0x02983003020075a7 */ /* 0x000e64000804017f */
[----:B-1----:R-:W-:Y:S05]  /*1c60*/  @!P2 BRA `(.L_x_2136) ;  /* 0x0000013c00f8a947 */ /* 0x002fea0003800000 */
.L_x_2135:
        /* <DEDUP_REMOVED lines=90> */
[----:B------:R-:W-:Y:S02]  /*2210*/  UMOV UR7, 0xffffff60 ;  /* 0xffffff6000077882 */ /* 0x000fe40000000000 */
[----:B------:R-:W-:Y:S01]  /*2220*/  UIMAD UR7, UR54, UR7, 0xa1 ;  /* 0x000000a1360774a4 */ /* 0x000fe2000f8e0207 */
        /* <DEDUP_REMOVED lines=30> */
[----:B------:R-:W-:Y:S02]  /*2410*/  UMOV UR10, UR39 ;  /* 0x00000027000a7c82 */ /* 0x000fe40008000000 */
        /* <DEDUP_REMOVED lines=86> */
[----:B------:R-:W-:Y:S08]  /*2980*/  MUFU.TANH R117, R101 ;  /* 0x0000006500757308 */ /* 0x000ff00000002400 */
[----:B------:R-:W2:Y:S08]  /*2990*/  MUFU.TANH R92, R92 ;  /* 0x0000005c005c7308 */ /* 0x000eb00000002400 */
[----:B------:R-:W3:Y:S08]  /*29a0*/  MUFU.TANH R93, R93 ;  /* 0x0000005d005d7308 */ /* 0x000ef00000002400 */
[----:B------:R-:W4:Y:S08]  /*29b0*/  MUFU.TANH R96, R96 ;  /* 0x0000006000607308 */ /* 0x000f300000002400 */
        /* <DEDUP_REMOVED lines=19> */
[----:B------:R-:W0:Y:S01]  /*2af0*/  MUFU.TANH R73, R73 ;  /* 0x0000004900497308 */ /* 0x000e220000002400 */
[C---:B------:R-:W-:Y:S01]  /*2b00*/  FMUL.FTZ R84, R0.reuse, R84 ;  /* 0x0000005400547220 */ /* 0x040fe20000410000 */
[C---:B------:R-:W-:Y:S01]  /*2b10*/  FMUL.FTZ R85, R0.reuse, R85 ;  /* 0x0000005500557220 */ /* 0x040fe20000410000 */
[C---:B------:R-:W-:Y:S01]  /*2b20*/  FMUL.FTZ R12, R0.reuse, R75 ;  /* 0x0000004b000c7220 */ /* 0x040fe20000410000 */
[C---:B------:R-:W-:Y:S01]  /*2b30*/  FMUL.FTZ R14, R0.reuse, R82 ;  /* 0x00000052000e7220 */ /* 0x040fe20000410000 */
[----:B------:R-:W-:-:S03]  /*2b40*/  FMUL.FTZ R20, R0, R86 ;  /* 0x0000005600147220 */ /* 0x000fc60000410000 */
        /* <DEDUP_REMOVED lines=16> */
[----:B------:R-:W-:Y:S01]  /*2c50*/  UIADD3 UR22, UR32, 0x702, URZ ;  /* 0x0000070220167890 */ /* 0x000fe2000fffe03f */
[----:B------:R-:W-:Y:S01]  /*2c60*/  FMUL.FTZ R61, R0, R61 ;  /* 0x0000003d003d7220 */ /* 0x000fe20000410000 */
[----:B------:R-:W-:Y:S01]  /*2c70*/  UMOV UR23, 0x80000020 ;  /* 0x8000002000177882 */ /* 0x000fe20000000000 */
[----:B------:R2:W-:Y:S01]  /*2c80*/  MUFU.TANH R87, R60 ;  /* 0x0000003c00577308 */ /* 0x0005e20000002400 */
[----:B-1----:R-:W-:-:S02]  /*2c90*/  VIADD R68, R18, UR39 ;  /* 0x0000002712447c36 */ /* 0x002fc40008000000 */
[----:B------:R-:W-:-:S05]  /*2ca0*/  FMUL.FTZ R69, R0, R69 ;  /* 0x0000004500457220 */ /* 0x000fca0000410000 */
[----:B------:R1:W-:Y:S01]  /*2cb0*/  MUFU.TANH R78, R65 ;  /* 0x00000041004e7308 */ /* 0x0003e20000002400 */
[----:B--2---:R-:W-:Y:S01]  /*2cc0*/  FMUL.FTZ R60, R0, R58 ;  /* 0x0000003a003c7220 */ /* 0x004fe20000410000 */
[----:B------:R-:W-:Y:S01]  /*2cd0*/  @P2 IMAD.HI.U32 R58, R68, UR6, RZ ;  /* 0x00000006443a2c27 */ /* 0x000fe2000f8e00ff */
[----:B------:R-:W-:-:S04]  /*2ce0*/  @UP0 ULDC UR6, c[0x0][0x450] ;  /* 0x0001140000060ab9 */ /* 0x000fc80000000800 */
[----:B------:R-:W-:Y:S01]  /*2cf0*/  @P2 SHF.R.U32.HI R68, RZ, UR6, R58 ;  /* 0x00000006ff442c19 */ /* 0x000fe2000801163a */
[----:B------:R-:W-:Y:S01]  /*2d00*/  UIMAD UR6, UR54, -0xa0, UR49 ;  /* 0xffffff60360678a4 */ /* 0x000fe2000f8e0231 */
[----:B------:R2:W-:Y:S01]  /*2d10*/  MUFU.TANH R83, R64 ;  /* 0x0000004000537308 */ /* 0x0005e20000002400 */
[----:B------:R-:W-:Y:S02]  /*2d20*/  FMUL.FTZ R58, R0, R70 ;  /* 0x00000046003a7220 */ /* 0x000fe40000410000 */
[----:B-1----:R-:W1:Y:S01]  /*2d30*/  SHFL.IDX PT, R65, R68, RZ, 0x1c1f ;  /* 0x001c1fff44417589 */ /* 0x002e6200000e0000 */
[----:B------:R-:W-:-:S03]  /*2d40*/  UIADD3 UR6, UR6, 0xa0, URZ ;  /* 0x000000a006067890 */ /* 0x000fc6000fffe03f */
[----:B------:R-:W0:Y:S01]  /*2d50*/  SHFL.IDX PT, R68, R68, 0x1, 0x1c1f ;  /* 0x003c1f0044447f89 */ /* 0x000e2200000e0000 */
[----:B------:R3:W0:Y:S01]  /*2d60*/  MUFU.TANH R74, R56 ;  /* 0x00000038004a7308 */ /* 0x0006220000002400 */
[----:B--2---:R-:W-:-:S04]  /*2d70*/  IMAD.U32 R64, RZ, RZ, UR7 ;  /* 0x00000007ff407e24 */ /* 0x004fc8000f8e00ff */
[----:B------:R-:W-:-:S03]  /*2d80*/  IMAD R64, R17, -0x2, R64 ;  /* 0xfffffffe11407824 */ /* 0x000fc600078e0240 */
[----:B------:R2:W0:Y:S01]  /*2d90*/  MUFU.TANH R91, R57 ;  /* 0x00000039005b7308 */ /* 0x0004220000002400 */
[C---:B---3--:R-:W-:Y:S01]  /*2da0*/  FMUL.FTZ R56, R0.reuse, R62 ;  /* 0x0000003e00387220 */ /* 0x048fe20000410000 */
[----:B------:R-:W-:Y:S01]  /*2db0*/  FMUL.FTZ R62, R0, R63 ;  /* 0x0000003f003e7220 */ /* 0x000fe20000410000 */
[----:B------:R-:W-:-:S05]  /*2dc0*/  IMAD.U32 R63, RZ, RZ, UR50 ;  /* 0x00000032ff3f7e24 */ /* 0x000fca000f8e00ff */
[----:B------:R-:W-:Y:S01]  /*2dd0*/  IADD3 R64, -R63, UR49, R64 ;  /* 0x000000313f407c10 */ /* 0x000fe2000fffe140 */
[C---:B--2---:R-:W-:Y:S01]  /*2de0*/  FMUL.FTZ R57, R0.reuse, R59 ;  /* 0x0000003b00397220 */ /* 0x044fe20000410000 */
[C---:B------:R-:W-:Y:S01]  /*2df0*/  FMUL.FTZ R59, R0.reuse, R66 ;  /* 0x00000042003b7220 */ /* 0x040fe20000410000 */
[----:B------:R-:W-:Y:S01]  /*2e00*/  IMAD.U32 R66, RZ, RZ, UR6 ;  /* 0x00000006ff427e24 */ /* 0x000fe2000f8e00ff */
[----:B------:R2:W3:Y:S01]  /*2e10*/  MUFU.TANH R75, R61 ;  /* 0x0000003d004b7308 */ /* 0x0004e20000002400 */
[----:B------:R-:W-:Y:S01]  /*2e20*/  FMUL.FTZ R63, R0, R71 ;  /* 0x00000047003f7220 */ /* 0x000fe20000410000 */
[----:B------:R-:W-:Y:S01]  /*2e30*/  ULDC UR6, c[0x0][0x988] ;  /* 0x0002620000067ab9 */ /* 0x000fe20000000800 */
[----:B------:R-:W-:-:S05]  /*2e40*/  IMAD R101, R17, -0x2, R66 ;  /* 0xfffffffe11657824 */ /* 0x000fca00078e0242 */
[----:B-1----:R-:W-:Y:S01]  /*2e50*/  VIADDMNMX R66, R65, R64, R101, PT ;  /* 0x0000004041427246 */ /* 0x002fe20003800165 */
[----:B------:R-:W1:Y:S01]  /*2e60*/  MUFU.TANH R69, R69 ;  /* 0x0000004500457308 */ /* 0x000e620000002400 */
[----:B--2---:R-:W-:Y:S01]  /*2e70*/  FMUL.FTZ R61, R0, R67 ;  /* 0x00000043003d7220 */ /* 0x004fe20000410000 */
[----:B------:R-:W-:Y:S02]  /*2e80*/  WARPGROUP.DEPBAR.LE gsb0, 0x0 ;  /* 0x00008000000079c5 */ /* 0x000fe40000010000 */
[C---:B------:R-:W-:Y:S01]  /*2e90*/  ISETP.GT.AND P5, PT, R66.reuse, RZ, PT ;  /* 0x000000ff4200720c */ /* 0x040fe20003fa4270 */
[----:B------:R-:W-:Y:S01]  /*2ea0*/  WARPGROUP.ARRIVE ;  /* 0x00000000000079c5 */ /* 0x000fe20000000000 */
[----:B------:R-:W-:Y:S01]  /*2eb0*/  ISETP.GT.AND P6, PT, R66, 0x1, PT ;  /* 0x000000014200780c */ /* 0x000fe20003fc4270 */
[----:B------:R-:W-:Y:S01]  /*2ec0*/  FMUL.FTZ R40, R0, R40 ;  /* 0x0000002800287220 */ /* 0x000fe20000410000 */
[----:B------:R-:W-:Y:S01]  /*2ed0*/  ISETP.GT.AND P3, PT, R66, 0x8, PT ;  /* 0x000000084200780c */ /* 0x000fe20003f64270 */
[----:B------:R-:W-:Y:S01]  /*2ee0*/  FMUL.FTZ R41, R0, R41 ;  /* 0x0000002900297220 */ /* 0x000fe20000410000 */
[----:B------:R-:W-:Y:S01]  /*2ef0*/  FSEL R123, R88, -INF , P5 ;  /* 0xff800000587b7808 */ /* 0x000fe20002800000 */
[----:B------:R-:W-:Y:S01]  /*2f00*/  QGMMA.64x32x32.F32.E4M3.E4M3 R24, gdesc[UR20], R24, gsb0 ;  /* 0x00600000141879f3 */ /* 0x000fe20008000818 */
[----:B------:R-:W-:Y:S01]  /*2f10*/  FSEL R113, R89, -INF , P6 ;  /* 0xff80000059717808 */ /* 0x000fe20003000000 */
[----:B------:R2:W1:Y:S01]  /*2f20*/  MUFU.TANH R65, R40 ;  /* 0x0000002800417308 */ /* 0x0004620000002400 */
[----:B------:R-:W-:Y:S01]  /*2f30*/  ISETP.GT.AND P4, PT, R66, 0x9, PT ;  /* 0x000000094200780c */ /* 0x000fe20003f84270 */
[----:B------:R-:W-:Y:S01]  /*2f40*/  FMUL.FTZ R44, R0, R44 ;  /* 0x0000002c002c7220 */ /* 0x000fe20000410000 */
[----:B------:R-:W-:Y:S01]  /*2f50*/  FSEL R119, R92, -INF , P3 ;  /* 0xff8000005c777808 */ /* 0x000fe20001800000 */
[C---:B------:R-:W-:Y:S01]  /*2f60*/  FMUL.FTZ R45, R0.reuse, R45 ;  /* 0x0000002d002d7220 */ /* 0x040fe20000410000 */
[----:B------:R-:W-:Y:S01]  /*2f70*/  FMNMX.FTZ R70, R123, R113, !PT ;  /* 0x000000717b467209 */ /* 0x000fe20007810000 */
[----:B------:R-:W-:Y:S01]  /*2f80*/  FMUL.FTZ R53, R0, R53 ;  /* 0x0000003500357220 */ /* 0x000fe20000410000 */
[----:B------:R-:W-:Y:S01]  /*2f90*/  ISETP.GT.AND P5, PT, R66, 0x10, PT ;  /* 0x000000104200780c */ /* 0x000fe20003fa4270 */
[----:B------:R3:W1:Y:S01]  /*2fa0*/  MUFU.TANH R67, R41 ;  /* 0x0000002900437308 */ /* 0x0006620000002400 */
[----:B------:R-:W-:Y:S01]  /*2fb0*/  FSEL R115, R93, -INF , P4 ;  /* 0xff8000005d737808 */ /* 0x000fe20002000000 */
[C---:B------:R-:W-:Y:S01]  /*2fc0*/  FMUL.FTZ R48, R0.reuse, R48 ;  /* 0x0000003000307220 */ /* 0x040fe20000410000 */
[----:B------:R-:W-:Y:S01]  /*2fd0*/  FMNMX.FTZ R70, R119, R70, !PT ;  /* 0x0000004677467209 */ /* 0x000fe20007810000 */
[----:B------:R-:W-:Y:S01]  /*2fe0*/  FMUL.FTZ R49, R0, R49 ;  /* 0x0000003100317220 */ /* 0x000fe20000410000 */
[----:B------:R-:W-:Y:S01]  /*2ff0*/  ISETP.GT.AND P3, PT, R66, 0x11, PT ;  /* 0x000000114200780c */ /* 0x000fe20003f64270 */
[----:B--2---:R-:W-:Y:S01]  /*3000*/  FMUL.FTZ R40, R0, R42 ;  /* 0x0000002a00287220 */ /* 0x004fe20000410000 */
[----:B----4-:R-:W-:Y:S01]  /*3010*/  FSEL R121, R96, -INF , P5 ;  /* 0xff80000060797808 */ /* 0x010fe20002800000 */
[----:B------:R-:W2:Y:S01]  /*3020*/  MUFU.TANH R44, R44 ;  /* 0x0000002c002c7308 */ /* 0x000ea20000002400 */
[----:B------:R-:W-:Y:S01]  /*3030*/  FMNMX.FTZ R70, R115, R70, !PT ;  /* 0x0000004673467209 */ /* 0x000fe20007810000 */
[----:B------:R-:W-:Y:S01]  /*3040*/  FMUL.FTZ R42, R0, R43 ;  /* 0x0000002b002a7220 */ /* 0x000fe20000410000 */
[----:B------:R-:W-:Y:S01]  /*3050*/  ISETP.GT.AND P4, PT, R66, 0x18, PT ;  /* 0x000000184200780c */ /* 0x000fe20003f84270 */
[----:B------:R-:W-:Y:S01]  /*3060*/  FMUL.FTZ R52, R0, R52 ;  /* 0x0000003400347220 */ /* 0x000fe20000410000 */
[----:B-----5:R-:W-:Y:S01]  /*3070*/  FSEL R127, R97, -INF , P3 ;  /* 0xff800000617f7808 */ /* 0x020fe20001800000 */
[----:B------:R-:W-:Y:S01]  /*3080*/  IMAD.U32 R88, RZ, RZ, UR6 ;  /* 0x00000006ff587e24 */ /* 0x000fe2000f8e00ff */
[----:B------:R-:W-:Y:S01]  /*3090*/  FMNMX.FTZ R70, R121, R70, !PT ;  /* 0x0000004679467209 */ /* 0x000fe20007810000 */
[----:B------:R-:W4:Y:S01]  /*30a0*/  MUFU.TANH R45, R45 ;  /* 0x0000002d002d7308 */ /* 0x000f220000002400 */
[----:B------:R-:W-:Y:S01]  /*30b0*/  ISETP.GT.AND P3, PT, R66, 0x19, PT ;  /* 0x000000194200780c */ /* 0x000fe20003f64270 */
[----:B------:R-:W-:Y:S01]  /*30c0*/  FMUL.FTZ R55, R0, R55 ;  /* 0x0000003700377220 */ /* 0x000fe20000410000 */
[----:B------:R-:W-:Y:S01]  /*30d0*/  FSEL R125, R100, -INF , P4 ;  /* 0xff800000647d7808 */ /* 0x000fe20002000000 */
[C---:B------:R-:W-:Y:S01]  /*30e0*/  FMUL.FTZ R51, R0.reuse, R51 ;  /* 0x0000003300337220 */ /* 0x040fe20000410000 */
[----:B------:R-:W-:Y:S01]  /*30f0*/  FMNMX.FTZ R70, R127, R70, !PT ;  /* 0x000000467f467209 */ /* 0x000fe20007810000 */
[----:B------:R-:W-:Y:S01]  /*3100*/  FMUL.FTZ R46, R0, R46 ;  /* 0x0000002e002e7220 */ /* 0x000fe20000410000 */
[----:B------:R-:W-:Y:S01]  /*3110*/  ISETP.GT.AND P4, PT, R66, 0x20, PT ;  /* 0x000000204200780c */ /* 0x000fe20003f84270 */
[----:B------:R-:W-:Y:S01]  /*3120*/  MUFU.TANH R71, R53 ;  /* 0x0000003500477308 */ /* 0x000fe20000002400 */
[----:B------:R-:W-:Y:S01]  /*3130*/  FSEL R117, R117, -INF , P3 ;  /* 0xff80000075757808 */ /* 0x000fe20001800000 */
[C---:B------:R-:W-:Y:S01]  /*3140*/  FMUL.FTZ R50, R0.reuse, R50 ;  /* 0x0000003200327220 */ /* 0x040fe20000410000 */
[----:B------:R-:W-:Y:S01]  /*3150*/  FMNMX.FTZ R70, R125, R70, !PT ;  /* 0x000000467d467209 */ /* 0x000fe20007810000 */
[----:B------:R-:W-:Y:S01]  /*3160*/  FMUL.FTZ R54, R0, R54 ;  /* 0x0000003600367220 */ /* 0x000fe20000410000 */
[C---:B------:R-:W-:Y:S01]  /*3170*/  ISETP.GT.AND P3, PT, R66.reuse, 0x21, PT ;  /* 0x000000214200780c */ /* 0x040fe20003f64270 */
[----:B------:R-:W-:Y:S01]  /*3180*/  @UP0 ULDC UR6, c[0x0][0x44c] ;  /* 0x0001130000060ab9 */ /* 0x000fe20000000800 */
[----:B------:R-:W-:Y:S01]  /*3190*/  FSEL R107, R107, -INF , P4 ;  /* 0xff8000006b6b7808 */ /* 0x000fe20002000000 */
[----:B------:R-:W5:Y:S01]  /*31a0*/  MUFU.TANH R48, R48 ;  /* 0x0000003000307308 */ /* 0x000f620000002400 */
[----:B------:R-:W-:Y:S01]  /*31b0*/  FMNMX.FTZ R70, R117, R70, !PT ;  /* 0x0000004675467209 */ /* 0x000fe20007810000 */
[----:B------:R-:W-:Y:S01]  /*31c0*/  UIMAD.WIDE.U32 UR6, UR39, UR6, URZ ;  /* 0x00000006270672a5 */ /* 0x000fe2000f8e003f */
[----:B------:R-:W-:-:S02]  /*31d0*/  ISETP.GT.AND P4, PT, R66, 0x28, PT ;  /* 0x000000284200780c */ /* 0x000fc40003f84270 */
[----:B0-----:R-:W-:Y:S01]  /*31e0*/  FSEL R111, R73, -INF , P3 ;  /* 0xff800000496f7808 */ /* 0x001fe20001800000 */
[----:B------:R-:W-:Y:S01]  /*31f0*/  @UP0 USHF.R.U32.HI UR10, URZ, UR11, UR7 ;  /* 0x0000000b3f0a0299 */ /* 0x000fe20008011607 */
[----:B------:R-:W-:Y:S01]  /*3200*/  FMNMX.FTZ R70, R107, R70, !PT ;  /* 0x000000466b467209 */ /* 0x000fe20007810000 */
[----:B------:R-:W0:Y:S01]  /*3210*/  MUFU.TANH R49, R49 ;  /* 0x0000003100317308 */ /* 0x000e220000002400 */
[----:B------:R-:W-:Y:S01]  /*3220*/  ISETP.GT.AND P3, PT, R66, 0x29, PT ;  /* 0x000000294200780c */ /* 0x000fe20003f64270 */
[----:B------:R-:W-:Y:S01]  /*3230*/  UIADD3 UR6, UR10, UR49, -UR50 ;  /* 0x000000310a067290 */ /* 0x000fe2000fffe832 */
[----:B------:R-:W-:Y:S02]  /*3240*/  FSEL R109, R76, -INF , P4 ;  /* 0xff8000004c6d7808 */ /* 0x000fe40002000000 */
[----:B------:R-:W-:Y:S01]  /*3250*/  FMNMX.FTZ R70, R111, R70, !PT ;  /* 0x000000466f467209 */ /* 0x000fe20007810000 */
[----:B------:R-:W-:Y:S01]  /*3260*/  UIMAD.WIDE UR6, UR6, 0x66666667, URZ ;  /* 0x66666667060678a5 */ /* 0x000fe2000f8e023f */
[----:B------:R-:W-:Y:S01]  /*3270*/  ISETP.GT.AND P4, PT, R66, 0x30, PT ;  /* 0x000000304200780c */ /* 0x000fe20003f84270 */
[----:B------:R-:W0:Y:S01]  /*3280*/  MUFU.TANH R52, R52 ;  /* 0x0000003400347308 */ /* 0x000e220000002400 */
[----:B------:R-:W-:Y:S01]  /*3290*/  FSEL R105, R77, -INF , P3 ;  /* 0xff8000004d697808 */ /* 0x000fe20001800000 */
[----:B------:R-:W-:-:S02]  /*32a0*/  WARPGROUP.DEPBAR.LE gsb0, 0x0 ;  /* 0x00008000000079c5 */ /* 0x000fc40000010000 */
[----:B------:R-:W-:Y:S01]  /*32b0*/  FMNMX.FTZ R70, R109, R70, !PT ;  /* 0x000000466d467209 */ /* 0x000fe20007810000 */
[----:B------:R-:W-:Y:S01]  /*32c0*/  FMUL.FTZ R24, R0, R24 ;  /* 0x0000001800187220 */ /* 0x000fe20000410000 */
[----:B------:R-:W-:Y:S01]  /*32d0*/  ISETP.GT.AND P3, PT, R66, 0x31, PT ;  /* 0x000000314200780c */ /* 0x000fe20003f64270 */
[----:B---3--:R-:W-:Y:S01]  /*32e0*/  FMUL.FTZ R41, R0, R25 ;  /* 0x0000001900297220 */ /* 0x008fe20000410000 */
[----:B------:R-:W-:Y:S01]  /*32f0*/  FSEL R103, R80, -INF , P4 ;  /* 0xff80000050677808 */ /* 0x000fe20002000000 */
[----:B------:R3:W0:Y:S01]  /*3300*/  MUFU.TANH R73, R24 ;  /* 0x0000001800497308 */ /* 0x0006220000002400 */
[----:B------:R-:W-:Y:S01]  /*3310*/  FMNMX.FTZ R70, R105, R70, !PT ;  /* 0x0000004669467209 */ /* 0x000fe20007810000 */
[----:B------:R-:W-:Y:S01]  /*3320*/  FMUL.FTZ R28, R0, R28 ;  /* 0x0000001c001c7220 */ /* 0x000fe20000410000 */
[----:B------:R-:W-:Y:S01]  /*3330*/  ISETP.GT.AND P4, PT, R66, 0x38, PT ;  /* 0x000000384200780c */ /* 0x000fe20003f84270 */
[C---:B------:R-:W-:Y:S01]  /*3340*/  FMUL.FTZ R32, R0.reuse, R32 ;  /* 0x0000002000207220 */ /* 0x040fe20000410000 */
[----:B------:R-:W-:Y:S01]  /*3350*/  FSEL R99, R81, -INF , P3 ;  /* 0xff80000051637808 */ /* 0x000fe20001800000 */
[----:B------:R-:W-:Y:S01]  /*3360*/  FMUL.FTZ R36, R0, R36 ;  /* 0x0000002400247220 */ /* 0x000fe20000410000 */
[----:B------:R-:W-:Y:S01]  /*3370*/  FMNMX.FTZ R70, R103, R70, !PT ;  /* 0x0000004667467209 */ /* 0x000fe20007810000 */
[----:B------:R-:W-:Y:S01]  /*3380*/  MUFU.TANH R28, R28 ;  /* 0x0000001c001c7308 */ /* 0x000fe20000002400 */
[----:B------:R-:W-:Y:S01]  /*3390*/  ISETP.GT.AND P3, PT, R66, 0x39, PT ;  /* 0x000000394200780c */ /* 0x000fe20003f64270 */
[----:B---3--:R-:W-:Y:S01]  /*33a0*/  FMUL.FTZ R24, R0, R29 ;  /* 0x0000001d00187220 */ /* 0x008fe20000410000 */
        /* <DEDUP_REMOVED lines=10> */
[----:B------:R-:W-:Y:S01]  /*3450*/  ISETP.GT.AND P3, PT, R66, 0x41, PT ;  /* 0x000000414200780c */ /* 0x000fe20003f64270 */
[----:B------:R-:W-:Y:S01]  /*3460*/  FMUL.FTZ R26, R0, R26 ;  /* 0x0000001a001a7220 */ /* 0x000fe20000410000 */
[----:B------:R-:W-:Y:S01]  /*3470*/  FSEL R93, R74, -INF , P4 ;  /* 0xff8000004a5d7808 */ /* 0x000fe20002000000 */
[----:B------:R-:W-:Y:S01]  /*3480*/  MUFU.TANH R36, R36 ;  /* 0x0000002400247308 */ /* 0x000fe20000002400 */
[----:B------:R-:W-:Y:S01]  /*3490*/  FMNMX.FTZ R70, R95, R70, !PT ;  /* 0x000000465f467209 */ /* 0x000fe20007810000 */
[----:B------:R-:W-:Y:S01]  /*34a0*/  FMUL.FTZ R34, R0, R34 ;  /* 0x0000002200227220 */ /* 0x000fe20000410000 */
[----:B------:R-:W-:Y:S01]  /*34b0*/  ISETP.GT.AND P4, PT, R66, 0x48, PT ;  /* 0x000000484200780c */ /* 0x000fe20003f84270 */
[C---:B------:R-:W-:Y:S01]  /*34c0*/  FMUL.FTZ R38, R0.reuse, R38 ;  /* 0x0000002600267220 */ /* 0x040fe20000410000 */
[----:B------:R-:W-:Y:S01]  /*34d0*/  FSEL R91, R91, -INF , P3 ;  /* 0xff8000005b5b7808 */ /* 0x000fe20001800000 */
[----:B------:R-:W-:Y:S01]  /*34e0*/  FMUL.FTZ R35, R0, R35 ;  /* 0x0000002300237220 */ /* 0x000fe20000410000 */
[----:B------:R-:W-:Y:S01]  /*34f0*/  FMNMX.FTZ R70, R93, R70, !PT ;  /* 0x000000465d467209 */ /* 0x000fe20007810000 */
[----:B------:R4:W3:Y:S01]  /*3500*/  MUFU.TANH R74, R41 ;  /* 0x00000029004a7308 */ /* 0x0008e20000002400 */
[----:B------:R-:W-:Y:S01]  /*3510*/  ISETP.GT.AND P3, PT, R66, 0x49, PT ;  /* 0x000000494200780c */ /* 0x000fe20003f64270 */
[----:B------:R3:W-:Y:S01]  /*3520*/  @!P1 SYNCS.ARRIVE.TRANS64.RED.A1T0 RZ, [R2+URZ], RZ ;  /* 0x000000ff02ff99a7 */ /* 0x0007e2000810043f */
[----:B------:R-:W-:Y:S01]  /*3530*/  FSEL R87, R87, -INF , P4 ;  /* 0xff80000057577808 */ /* 0x000fe20002000000 */
[----:B------:R-:W-:Y:S01]  /*3540*/  USHF.R.U32.HI UR6, URZ, 0x1f, UR7 ;  /* 0x0000001f3f067899 */ /* 0x000fe20008011607 */
[----:B------:R-:W-:-:S02]  /*3550*/  FMNMX.FTZ R70, R91, R70, !PT ;  /* 0x000000465b467209 */ /* 0x000fc40007810000 */
[C---:B------:R-:W-:Y:S01]  /*3560*/  ISETP.GT.AND P4, PT, R66.reuse, 0x50, PT ;  /* 0x000000504200780c */ /* 0x040fe20003f84270 */
[----:B------:R-:W-:Y:S01]  /*3570*/  MUFU.TANH R4, R4 ;  /* 0x0000000400047308 */ /* 0x000fe20000002400 */
[----:B------:R-:W-:Y:S01]  /*3580*/  FSEL R85, R75, -INF , P3 ;  /* 0xff8000004b557808 */ /* 0x000fe20001800000 */
[----:B------:R-:W-:Y:S01]  /*3590*/  ULEA.HI.SX32 UR6, UR7, UR6, 0x1a ;  /* 0x0000000607067291 */ /* 0x000fe2000f8fd23f */
[----:B------:R-:W-:Y:S02]  /*35a0*/  FMNMX.FTZ R70, R87, R70, !PT ;  /* 0x0000004657467209 */ /* 0x000fe40007810000 */
[C---:B------:R-:W-:Y:S01]  /*35b0*/  ISETP.GT.AND P3, PT, R66.reuse, 0x51, PT ;  /* 0x000000514200780c */ /* 0x040fe20003f64270 */
[----:B------:R-:W-:Y:S01]  /*35c0*/  UISETP.LT.AND UP1, UPT, URZ, UR6, UPT ;  /* 0x000000063f00728c */ /* 0x000fe2000bf21270 */
[----:B------:R-:W-:Y:S01]  /*35d0*/  FSEL R83, R83, -INF , P4 ;  /* 0xff80000053537808 */ /* 0x000fe20002000000 */
[----:B------:R-:W-:Y:S01]  /*35e0*/  MUFU.TANH R3, R3 ;  /* 0x0000000300037308 */ /* 0x000fe20000002400 */
[----:B------:R-:W-:Y:S01]  /*35f0*/  FMNMX.FTZ R70, R85, R70, !PT ;  /* 0x0000004655467209 */ /* 0x000fe20007810000 */
[----:B------:R-:W-:Y:S01]  /*3600*/  USEL UR54, URZ, UR6, !UP1 ;  /* 0x000000063f367287 */ /* 0x000fe2000c800000 */
[----:B------:R-:W-:-:S02]  /*3610*/  ISETP.GT.AND P4, PT, R66, 0x58, PT ;  /* 0x000000584200780c */ /* 0x000fc40003f84270 */
[----:B------:R-:W-:Y:S01]  /*3620*/  FSEL R81, R78, -INF , P3 ;  /* 0xff8000004e517808 */ /* 0x000fe20001800000 */
[----:B------:R-:W-:Y:S01]  /*3630*/  UISETP.GE.AND UP1, UPT, UR55, UR54, UPT ;  /* 0x000000363700728c */ /* 0x000fe2000bf26270 */
[----:B------:R-:W-:Y:S01]  /*3640*/  FMNMX.FTZ R70, R83, R70, !PT ;  /* 0x0000004653467209 */ /* 0x000fe20007810000 */
[----:B------:R-:W-:Y:S01]  /*3650*/  MUFU.TANH R5, R5 ;  /* 0x0000000500057308 */ /* 0x000fe20000002400 */
[C---:B------:R-:W-:Y:S02]  /*3660*/  ISETP.GT.AND P3, PT, R66.reuse, 0x59, PT ;  /* 0x000000594200780c */ /* 0x040fe40003f64270 */
[----:B------:R-:W-:Y:S02]  /*3670*/  FSEL R77, R79, -INF , P4 ;  /* 0xff8000004f4d7808 */ /* 0x000fe40002000000 */
[----:B------:R-:W-:Y:S02]  /*3680*/  FMNMX.FTZ R70, R81, R70, !PT ;  /* 0x0000004651467209 */ /* 0x000fe40007810000 */
[----:B------:R-:W-:Y:S01]  /*3690*/  ISETP.GT.AND P4, PT, R66, 0x60, PT ;  /* 0x000000604200780c */ /* 0x000fe20003f84270 */
[----:B------:R-:W-:Y:S01]  /*36a0*/  MUFU.TANH R6, R6 ;  /* 0x0000000600067308 */ /* 0x000fe20000002400 */
[----:B-1----:R-:W-:-:S02]  /*36b0*/  FSEL R53, R69, -INF , P3 ;  /* 0xff80000045357808 */ /* 0x002fc40001800000 */
[----:B------:R-:W-:Y:S02]  /*36c0*/  FMNMX.FTZ R70, R77, R70, !PT ;  /* 0x000000464d467209 */ /* 0x000fe40007810000 */
[C---:B------:R-:W-:Y:S02]  /*36d0*/  ISETP.GT.AND P3, PT, R66.reuse, 0x61, PT ;  /* 0x000000614200780c */ /* 0x040fe40003f64270 */
[----:B------:R-:W-:Y:S01]  /*36e0*/  FSEL R43, R65, -INF , P4 ;  /* 0xff800000412b7808 */ /* 0x000fe20002000000 */
[----:B------:R-:W-:Y:S01]  /*36f0*/  MUFU.TANH R7, R7 ;  /* 0x0000000700077308 */ /* 0x000fe20000002400 */
[----:B------:R-:W-:Y:S02]  /*3700*/  FMNMX.FTZ R70, R53, R70, !PT ;  /* 0x0000004635467209 */ /* 0x000fe40007810000 */
[----:B------:R-:W-:Y:S02]  /*3710*/  ISETP.GT.AND P4, PT, R66, 0x68, PT ;  /* 0x000000684200780c */ /* 0x000fe40003f84270 */
[----:B------:R-:W-:-:S02]  /*3720*/  FSEL R25, R67, -INF , P3 ;  /* 0xff80000043197808 */ /* 0x000fc40001800000 */
[----:B------:R-:W-:Y:S01]  /*3730*/  FMNMX.FTZ R70, R43, R70, !PT ;  /* 0x000000462b467209 */ /* 0x000fe20007810000 */
[----:B------:R-:W-:Y:S01]  /*3740*/  MUFU.TANH R9, R9 ;  /* 0x0000000900097308 */ /* 0x000fe20000002400 */
[----:B------:R-:W-:Y:S02]  /*3750*/  ISETP.GT.AND P3, PT, R66, 0x69, PT ;  /* 0x000000694200780c */ /* 0x000fe40003f64270 */
[----:B--2---:R-:W-:Y:S02]  /*3760*/  FSEL R29, R44, -INF , P4 ;  /* 0xff8000002c1d7808 */ /* 0x004fe40002000000 */
[----:B------:R-:W-:Y:S02]  /*3770*/  FMNMX.FTZ R70, R25, R70, !PT ;  /* 0x0000004619467209 */ /* 0x000fe40007810000 */
[----:B------:R-:W-:Y:S01]  /*3780*/  ISETP.GT.AND P4, PT, R66, 0x70, PT ;  /* 0x000000704200780c */ /* 0x000fe20003f84270 */
[----:B------:R1:W2:Y:S01]  /*3790*/  MUFU.TANH R44, R24 ;  /* 0x00000018002c7308 */ /* 0x0002a20000002400 */
[----:B----4-:R-:W-:-:S02]  /*37a0*/  FSEL R41, R45, -INF , P3 ;  /* 0xff8000002d297808 */ /* 0x010fc40001800000 */
[----:B------:R-:W-:Y:S02]  /*37b0*/  FMNMX.FTZ R70, R29, R70, !PT ;  /* 0x000000461d467209 */ /* 0x000fe40007810000 */
[----:B------:R-:W-:Y:S02]  /*37c0*/  ISETP.GT.AND P3, PT, R66, 0x71, PT ;  /* 0x000000714200780c */ /* 0x000fe40003f64270 */
[----:B-----5:R-:W-:Y:S01]  /*37d0*/  FSEL R45, R48, -INF , P4 ;  /* 0xff800000302d7808 */ /* 0x020fe20002000000 */
[----:B------:R-:W-:Y:S01]  /*37e0*/  MUFU.TANH R147, R39 ;  /* 0x0000002700937308 */ /* 0x000fe20000002400 */
[----:B------:R-:W-:Y:S01]  /*37f0*/  FMNMX.FTZ R70, R41, R70, !PT ;  /* 0x0000004629467209 */ /* 0x000fe20007810000 */
[----:B-1----:R-:W-:Y:S01]  /*3800*/  FMUL.FTZ R24, R0, R33 ;  /* 0x0000002100187220 */ /* 0x002fe20000410000 */
[----:B------:R-:W-:Y:S02]  /*3810*/  ISETP.GT.AND P4, PT, R66, 0x78, PT ;  /* 0x000000784200780c */ /* 0x000fe40003f84270 */
[----:B0-----:R-:W-:-:S02]  /*3820*/  FSEL R49, R49, -INF , P3 ;  /* 0xff80000031317808 */ /* 0x001fc40001800000 */
[----:B------:R-:W-:Y:S01]  /*3830*/  FMNMX.FTZ R70, R45, R70, !PT ;  /* 0x000000462d467209 */ /* 0x000fe20007810000 */
[----:B------:R0:W1:Y:S01]  /*3840*/  MUFU.TANH R75, R24 ;  /* 0x00000018004b7308 */ /* 0x0000620000002400 */
[----:B------:R-:W-:Y:S02]  /*3850*/  ISETP.GT.AND P3, PT, R66, 0x79, PT ;  /* 0x000000794200780c */ /* 0x000fe40003f64270 */
[----:B------:R-:W-:Y:S02]  /*3860*/  FSEL R33, R52, -INF , P4 ;  /* 0xff80000034217808 */ /* 0x000fe40002000000 */
[----:B------:R-:W-:Y:S02]  /*3870*/  FMNMX.FTZ R70, R49, R70, !PT ;  /* 0x0000004631467209 */ /* 0x000fe40007810000 */
[----:B------:R-:W-:Y:S01]  /*3880*/  ISETP.GT.AND P4, PT, R66, 0x80, PT ;  /* 0x000000804200780c */ /* 0x000fe20003f84270 */
[----:B------:R-:W-:Y:S01]  /*3890*/  MUFU.TANH R8, R8 ;  /* 0x0000000800087308 */ /* 0x000fe20000002400 */
[----:B------:R-:W-:Y:S01]  /*38a0*/  FSEL R65, R71, -INF , P3 ;  /* 0xff80000047417808 */ /* 0x000fe20001800000 */
[----:B0-----:R-:W-:Y:S01]  /*38b0*/  FMUL.FTZ R24, R0, R37 ;  /* 0x0000002500187220 */ /* 0x001fe20000410000 */
[----:B------:R-:W-:-:S02]  /*38c0*/  FMNMX.FTZ R70, R33, R70, !PT ;  /* 0x0000004621467209 */ /* 0x000fc40007810000 */
[C---:B------:R-:W-:Y:S02]  /*38d0*/  ISETP.GT.AND P3, PT, R66.reuse, 0x81, PT ;  /* 0x000000814200780c */ /* 0x040fe40003f64270 */
[----:B------:R-:W-:Y:S01]  /*38e0*/  FSEL R67, R73, -INF , P4 ;  /* 0xff80000049437808 */ /* 0x000fe20002000000 */
[----:B------:R0:W4:Y:S01]  /*38f0*/  MUFU.TANH R79, R24 ;  /* 0x00000018004f7308 */ /* 0x0001220000002400 */
[----:B------:R-:W-:Y:S02]  /*3900*/  FMNMX.FTZ R70, R65, R70, !PT ;  /* 0x0000004641467209 */ /* 0x000fe40007810000 */
[----:B------:R-:W-:Y:S02]  /*3910*/  ISETP.GT.AND P4, PT, R66, 0x88, PT ;  /* 0x000000884200780c */ /* 0x000fe40003f84270 */
[----:B---3--:R-:W-:Y:S02]  /*3920*/  FSEL R69, R74, -INF , P3 ;  /* 0xff8000004a457808 */ /* 0x008fe40001800000 */
[----:B------:R-:W-:Y:S01]  /*3930*/  FMNMX.FTZ R70, R67, R70, !PT ;  /* 0x0000004643467209 */ /* 0x000fe20007810000 */
[----:B------:R-:W3:Y:S01]  /*3940*/  MUFU.TANH R10, R10 ;  /* 0x0000000a000a7308 */ /* 0x000ee20000002400 */
[----:B------:R-:W-:Y:S01]  /*3950*/  ISETP.GT.AND P3, PT, R66, 0x89, PT ;  /* 0x000000894200780c */ /* 0x000fe20003f64270 */
[----:B0-----:R-:W-:Y:S01]  /*3960*/  FMUL.FTZ R24, R0, R47 ;  /* 0x0000002f00187220 */ /* 0x001fe20000410000 */
[----:B------:R-:W-:-:S02]  /*3970*/  FSEL R37, R28, -INF , P4 ;  /* 0xff8000001c257808 */ /* 0x000fc40002000000 */
[----:B------:R-:W-:Y:S02]  /*3980*/  FMNMX.FTZ R70, R69, R70, !PT ;  /* 0x0000004645467209 */ /* 0x000fe40007810000 */
[----:B------:R-:W-:Y:S01]  /*3990*/  ISETP.GT.AND P4, PT, R66, 0x90, PT ;  /* 0x000000904200780c */ /* 0x000fe20003f84270 */
[----:B------:R-:W-:Y:S01]  /*39a0*/  MUFU.TANH R48, R55 ;  /* 0x0000003700307308 */ /* 0x000fe20000002400 */
[----:B--2---:R-:W-:Y:S02]  /*39b0*/  FSEL R71, R44, -INF , P3 ;  /* 0xff8000002c477808 */ /* 0x004fe40001800000 */
[----:B------:R-:W-:Y:S02]  /*39c0*/  FMNMX.FTZ R70, R37, R70, !PT ;  /* 0x0000004625467209 */ /* 0x000fe40007810000 */
[----:B------:R-:W-:Y:S02]  /*39d0*/  ISETP.GT.AND P3, PT, R66, 0x91, PT ;  /* 0x000000914200780c */ /* 0x000fe40003f64270 */
[----:B------:R-:W-:Y:S01]  /*39e0*/  FSEL R73, R32, -INF , P4 ;  /* 0xff80000020497808 */ /* 0x000fe20002000000 */
[----:B------:R-:W0:Y:S01]  /*39f0*/  MUFU.TANH R13, R13 ;  /* 0x0000000d000d7308 */ /* 0x000e220000002400 */
[----:B------:R-:W-:-:S02]  /*3a00*/  FMNMX.FTZ R70, R71, R70, !PT ;  /* 0x0000004647467209 */ /* 0x000fc40007810000 */
[C---:B------:R-:W-:Y:S02]  /*3a10*/  ISETP.GT.AND P4, PT, R66.reuse, 0x98, PT ;  /* 0x000000984200780c */ /* 0x040fe40003f84270 */
[----:B-1----:R-:W-:Y:S02]  /*3a20*/  FSEL R75, R75, -INF , P3 ;  /* 0xff8000004b4b7808 */ /* 0x002fe40001800000 */
[----:B------:R-:W-:Y:S01]  /*3a30*/  FMNMX.FTZ R70, R73, R70, !PT ;  /* 0x0000004649467209 */ /* 0x000fe20007810000 */
[----:B------:R-:W1:Y:S01]  /*3a40*/  MUFU.TANH R12, R12 ;  /* 0x0000000c000c7308 */ /* 0x000e620000002400 */
[----:B------:R-:W-:Y:S02]  /*3a50*/  ISETP.GT.AND P3, PT, R66, 0x99, PT ;  /* 0x000000994200780c */ /* 0x000fe40003f64270 */
[----:B------:R-:W-:Y:S02]  /*3a60*/  FSEL R47, R36, -INF , P4 ;  /* 0xff800000242f7808 */ /* 0x000fe40002000000 */
[----:B------:R-:W-:-:S02]  /*3a70*/  FMNMX.FTZ R70, R75, R70, !PT ;  /* 0x000000464b467209 */ /* 0x000fc40007810000 */
[----:B----4-:R-:W-:Y:S01]  /*3a80*/  FSEL R79, R79, -INF , P3 ;  /* 0xff8000004f4f7808 */ /* 0x010fe20001800000 */
[----:B------:R2:W-:Y:S01]  /*3a90*/  MUFU.TANH R36, R24 ;  /* 0x0000001800247308 */ /* 0x0005e20000002400 */
[----:B------:R-:W-:Y:S02]  /*3aa0*/  FMNMX.FTZ R70, R47, R70, !PT ;  /* 0x000000462f467209 */ /* 0x000fe40007810000 */
[----:B------:R-:W-:Y:S02]  /*3ab0*/  VIADDMNMX R64, R68, R64, R101, PT ;  /* 0x0000004044407246 */ /* 0x000fe40003800165 */
[----:B------:R-:W-:Y:S02]  /*3ac0*/  FMNMX.FTZ R70, R79, R70, !PT ;  /* 0x000000464f467209 */ /* 0x000fe40007810000 */
[C---:B------:R-:W-:Y:S01]  /*3ad0*/  ISETP.GT.AND P4, PT, R64.reuse, 0x1, PT ;  /* 0x000000014000780c */ /* 0x040fe20003f84270 */
[----:B------:R-:W4:Y:S01]  /*3ae0*/  MUFU.TANH R11, R11 ;  /* 0x0000000b000b7308 */ /* 0x000f220000002400 */
[----:B------:R-:W-:Y:S01]  /*3af0*/  ISETP.GT.AND P5, PT, R64, 0x8, PT ;  /* 0x000000084000780c */ /* 0x000fe20003fa4270 */
[----:B------:R-:W2:Y:S01]  /*3b00*/  SHFL.BFLY PT, R89, R70, 0x2, 0x1f ;  /* 0x0c401f0046597f89 */ /* 0x000ea200000e0000 */
[----:B------:R-:W-:-:S02]  /*3b10*/  FSEL R3, R3, -INF , P4 ;  /* 0xff80000003037808 */ /* 0x000fc40002000000 */
[----:B------:R-:W-:Y:S02]  /*3b20*/  FSEL R5, R5, -INF , P5 ;  /* 0xff80000005057808 */ /* 0x000fe40002800000 */
[C---:B------:R-:W-:Y:S01]  /*3b30*/  ISETP.GT.AND P4, PT, R64.reuse, 0x10, PT ;  /* 0x000000104000780c */ /* 0x040fe20003f84270 */
[----:B------:R-:W5:Y:S03]  /*3b40*/  MUFU.TANH R15, R15 ;  /* 0x0000000f000f7308 */ /* 0x000f660000002400 */
[----:B------:R-:W-:Y:S02]  /*3b50*/  FSEL R7, R7, -INF , P4 ;  /* 0xff80000007077808 */ /* 0x000fe40002000000 */
[----:B------:R-:W-:-:S03]  /*3b60*/  ISETP.GT.AND P4, PT, R64, 0x18, PT ;  /* 0x000000184000780c */ /* 0x000fc60003f84270 */
[----:B------:R3:W-:Y:S08]  /*3b70*/  MUFU.TANH R66, R27 ;  /* 0x0000001b00427308 */ /* 0x0007f00000002400 */
[----:B------:R-:W5:Y:S01]  /*3b80*/  MUFU.TANH R14, R14 ;  /* 0x0000000e000e7308 */ /* 0x000f620000002400 */
[----:B--2---:R-:W-:-:S05]  /*3b90*/  FMNMX.FTZ R24, R70, R89, !PT ;  /* 0x0000005946187209 */ /* 0x004fca0007810000 */
[----:B------:R-:W2:Y:S02]  /*3ba0*/  SHFL.BFLY PT, R89, R24, 0x1, 0x1f ;  /* 0x0c201f0018597f89 */ /* 0x000ea400000e0000 */
[----:B------:R-:W5:Y:S08]  /*3bb0*/  MUFU.TANH R21, R21 ;  /* 0x0000001500157308 */ /* 0x000f700000002400 */
[----:B------:R0:W-:Y:S08]  /*3bc0*/  MUFU.TANH R141, R31 ;  /* 0x0000001f008d7308 */ /* 0x0001f00000002400 */
[----:B------:R-:W5:Y:S01]  /*3bd0*/  MUFU.TANH R20, R20 ;  /* 0x0000001400147308 */ /* 0x000f620000002400 */
[----:B--2---:R-:W-:-:S07]  /*3be0*/  FMNMX.FTZ R89, R24, R89, !PT ;  /* 0x0000005918597209 */ /* 0x004fce0007810000 */
[----:B------:R-:W2:Y:S01]  /*3bf0*/  MUFU.TANH R72, R72 ;  /* 0x0000004800487308 */ /* 0x000ea20000002400 */
[C---:B------:R-:W-:Y:S01]  /*3c00*/  FSETP.NEU.FTZ.AND P3, PT, R89.reuse, -INF , PT ;  /* 0xff8000005900780b */ /* 0x040fe20003f7d000 */
[----:B------:R-:W-:-:S06]  /*3c10*/  FFMA.FTZ R24, R89, R88, -8 ;  /* 0xc100000059187423 */ /* 0x000fcc0000010058 */
[----:B------:R1:W-:Y:S01]  /*3c20*/  MUFU.TANH R44, R51 ;  /* 0x00000033002c7308 */ /* 0x0003e20000002400 */
[----:B------:R-:W-:Y:S02]  /*3c30*/  FSEL R24, R24, RZ, P3 ;  /* 0x000000ff18187208 */ /* 0x000fe40001800000 */
[----:B------:R-:W-:-:S03]  /*3c40*/  ISETP.GT.AND P3, PT, R64, RZ, PT ;  /* 0x000000ff4000720c */ /* 0x000fc60003f64270 */
[-CC-:B---3--:R-:W-:Y:S01]  /*3c50*/  FFMA.FTZ R27, R113, R88.reuse, -R24.reuse ;  /* 0x00000058711b7223 */ /* 0x188fe20000010818 */
[----:B------:R-:W-:Y:S01]  /*3c60*/  FSEL R39, R4, -INF , P3 ;  /* 0xff80000004277808 */ /* 0x000fe20001800000 */
[-CC-:B0-----:R-:W-:Y:S01]  /*3c70*/  FFMA.FTZ R31, R115, R88.reuse, -R24.reuse ;  /* 0x00000058731f7223 */ /* 0x181fe20000010818 */
[----:B------:R-:W-:Y:S01]  /*3c80*/  ISETP.GT.AND P3, PT, R64, 0x9, PT ;  /* 0x000000094000780c */ /* 0x000fe20003f64270 */
[----:B------:R-:W0:Y:S01]  /*3c90*/  MUFU.TANH R60, R60 ;  /* 0x0000003c003c7308 */ /* 0x000e220000002400 */
[----:B------:R-:W-:Y:S01]  /*3ca0*/  FMNMX.FTZ R32, R39, R3, !PT ;  /* 0x0000000327207209 */ /* 0x000fe20007810000 */
[-CC-:B-1----:R-:W-:Y:S01]  /*3cb0*/  FFMA.FTZ R51, R117, R88.reuse, -R24.reuse ;  /* 0x0000005875337223 */ /* 0x182fe20000010818 */
[----:B------:R-:W-:Y:S01]  /*3cc0*/  FSEL R55, R6, -INF , P3 ;  /* 0xff80000006377808 */ /* 0x000fe20001800000 */
[--C-:B------:R-:W-:Y:S01]  /*3cd0*/  FFMA.FTZ R6, R107, R88, -R24.reuse ;  /* 0x000000586b067223 */ /* 0x100fe20000010818 */
[----:B------:R-:W-:Y:S01]  /*3ce0*/  FMNMX.FTZ R32, R5, R32, !PT ;  /* 0x0000002005207209 */ /* 0x000fe20007810000 */
[--C-:B------:R-:W-:Y:S01]  /*3cf0*/  FFMA.FTZ R28, R119, R88, -R24.reuse ;  /* 0x00000058771c7223 */ /* 0x100fe20000010818 */
[C---:B------:R-:W-:Y:S01]  /*3d00*/  ISETP.GT.AND P3, PT, R64.reuse, 0x11, PT ;  /* 0x000000114000780c */ /* 0x040fe20003f64270 */
[----:B------:R-:W1:Y:S01]  /*3d10*/  MUFU.TANH R57, R57 ;  /* 0x0000003900397308 */ /* 0x000e620000002400 */
[----:B------:R-:W-:Y:S01]  /*3d20*/  FMNMX.FTZ R32, R55, R32, !PT ;  /* 0x0000002037207209 */ /* 0x000fe20007810000 */
[-CC-:B------:R-:W-:Y:S01]  /*3d30*/  FFMA.FTZ R125, R125, R88.reuse, -R24.reuse ;  /* 0x000000587d7d7223 */ /* 0x180fe20000010818 */
[----:B------:R-:W-:Y:S01]  /*3d40*/  FSEL R101, R9, -INF , P3 ;  /* 0xff80000009657808 */ /* 0x000fe20001800000 */
[--C-:B------:R-:W-:Y:S01]  /*3d50*/  FFMA.FTZ R9, R111, R88, -R24.reuse ;  /* 0x000000586f097223 */ /* 0x100fe20000010818 */
[----:B------:R-:W-:Y:S01]  /*3d60*/  FMNMX.FTZ R32, R7, R32, !PT ;  /* 0x0000002007207209 */ /* 0x000fe20007810000 */
[-CC-:B------:R-:W-:Y:S01]  /*3d70*/  FFMA.FTZ R53, R53, R88.reuse, -R24.reuse ;  /* 0x0000005835357223 */ /* 0x180fe20000010818 */
[----:B------:R-:W-:Y:S01]  /*3d80*/  ISETP.GT.AND P3, PT, R64, 0x19, PT ;  /* 0x000000194000780c */ /* 0x000fe20003f64270 */
[----:B------:R-:W3:Y:S01]  /*3d90*/  MUFU.TANH R56, R56 ;  /* 0x0000003800387308 */ /* 0x000ee20000002400 */
[----:B------:R-:W-:Y:S01]  /*3da0*/  FSEL R107, R8, -INF , P4 ;  /* 0xff800000086b7808 */ /* 0x000fe20002000000 */
[--C-:B------:R-:W-:Y:S01]  /*3db0*/  FFMA.FTZ R8, R109, R88, -R24.reuse ;  /* 0x000000586d087223 */ /* 0x100fe20000010818 */
[----:B------:R-:W-:Y:S01]  /*3dc0*/  FMNMX.FTZ R32, R101, R32, !PT ;  /* 0x0000002065207209 */ /* 0x000fe20007810000 */
[-CC-:B------:R-:W-:Y:S01]  /*3dd0*/  FFMA.FTZ R25, R25, R88.reuse, -R24.reuse ;  /* 0x0000005819197223 */ /* 0x180fe20000010818 */
[----:B------:R-:W-:Y:S01]  /*3de0*/  ISETP.GT.AND P4, PT, R64, 0x20, PT ;  /* 0x000000204000780c */ /* 0x000fe20003f84270 */
[-CC-:B------:R-:W-:Y:S01]  /*3df0*/  FFMA.FTZ R29, R29, R88.reuse, -R24.reuse ;  /* 0x000000581d1d7223 */ /* 0x180fe20000010818 */
[----:B------:R-:W-:Y:S01]  /*3e00*/  FSEL R111, R10, -INF , P3 ;  /* 0xff8000000a6f7808 */ /* 0x000fe20001800000 */
[--C-:B------:R-:W-:Y:S01]  /*3e10*/  FFMA.FTZ R10, R103, R88, -R24.reuse ;  /* 0x00000058670a7223 */ /* 0x100fe20000010818 */
[----:B------:R-:W-:Y:S01]  /*3e20*/  FMNMX.FTZ R32, R107, R32, !PT ;  /* 0x000000206b207209 */ /* 0x000fe20007810000 */
[----:B------:R-:W3:Y:S01]  /*3e30*/  MUFU.TANH R62, R62 ;  /* 0x0000003e003e7308 */ /* 0x000ee20000002400 */
[C---:B------:R-:W-:Y:S01]  /*3e40*/  ISETP.GT.AND P3, PT, R64.reuse, 0x21, PT ;  /* 0x000000214000780c */ /* 0x040fe20003f64270 */
[-CC-:B------:R-:W-:Y:S01]  /*3e50*/  FFMA.FTZ R33, R33, R88.reuse, -R24.reuse ;  /* 0x0000005821217223 */ /* 0x180fe20000010818 */
[----:B------:R-:W-:Y:S01]  /*3e60*/  FSEL R113, R13, -INF , P4 ;  /* 0xff8000000d717808 */ /* 0x000fe20002000000 */
[--C-:B------:R-:W-:Y:S01]  /*3e70*/  FFMA.FTZ R13, R99, R88, -R24.reuse ;  /* 0x00000058630d7223 */ /* 0x100fe20000010818 */
[----:B------:R-:W-:Y:S01]  /*3e80*/  FMNMX.FTZ R32, R111, R32, !PT ;  /* 0x000000206f207209 */ /* 0x000fe20007810000 */
[-CC-:B------:R-:W-:Y:S01]  /*3e90*/  FFMA.FTZ R37, R37, R88.reuse, -R24.reuse ;  /* 0x0000005825257223 */ /* 0x180fe20000010818 */
[----:B------:R-:W-:Y:S01]  /*3ea0*/  ISETP.GT.AND P4, PT, R64, 0x28, PT ;  /* 0x000000284000780c */ /* 0x000fe20003f84270 */
[----:B------:R5:W-:Y:S01]  /*3eb0*/  MUFU.TANH R70, R30 ;  /* 0x0000001e00467308 */ /* 0x000be20000002400 */
[----:B------:R-:W-:Y:S01]  /*3ec0*/  FSEL R109, R12, -INF , P3 ;  /* 0xff8000000c6d7808 */ /* 0x000fe20001800000 */
[--C-:B------:R-:W-:Y:S01]  /*3ed0*/  FFMA.FTZ R12, R97, R88, -R24.reuse ;  /* 0x00000058610c7223 */ /* 0x100fe20000010818 */
[----:B------:R-:W-:Y:S01]  /*3ee0*/  FMNMX.FTZ R32, R113, R32, !PT ;  /* 0x0000002071207209 */ /* 0x000fe20007810000 */
[-CC-:B------:R-:W-:Y:S01]  /*3ef0*/  FFMA.FTZ R75, R75, R88.reuse, -R24.reuse ;  /* 0x000000584b4b7223 */ /* 0x180fe20000010818 */
[C---:B------:R-:W-:Y:S01]  /*3f00*/  ISETP.GT.AND P3, PT, R64.reuse, 0x29, PT ;  /* 0x000000294000780c */ /* 0x040fe20003f64270 */
[-CC-:B------:R-:W-:Y:S01]  /*3f10*/  FFMA.FTZ R47, R47, R88.reuse, -R24.reuse ;  /* 0x000000582f2f7223 */ /* 0x180fe20000010818 */
[----:B----4-:R-:W-:Y:S01]  /*3f20*/  FSEL R115, R11, -INF , P4 ;  /* 0xff8000000b737808 */ /* 0x010fe20002000000 */
[--C-:B------:R-:W-:Y:S01]  /*3f30*/  FFMA.FTZ R11, R105, R88, -R24.reuse ;  /* 0x00000058690b7223 */ /* 0x100fe20000010818 */
[----:B------:R-:W-:Y:S01]  /*3f40*/  FMNMX.FTZ R32, R109, R32, !PT ;  /* 0x000000206d207209 */ /* 0x000fe20007810000 */
[----:B------:R-:W4:Y:S01]  /*3f50*/  MUFU.TANH R59, R59 ;  /* 0x0000003b003b7308 */ /* 0x000f220000002400 */
[----:B------:R-:W-:Y:S01]  /*3f60*/  ISETP.GT.AND P4, PT, R64, 0x30, PT ;  /* 0x000000304000780c */ /* 0x000fe20003f84270 */
[-CC-:B-----5:R-:W-:Y:S01]  /*3f70*/  FFMA.FTZ R30, R121, R88.reuse, -R24.reuse ;  /* 0x00000058791e7223 */ /* 0x1a0fe20000010818 */
[----:B------:R-:W-:Y:S01]  /*3f80*/  FSEL R105, R15, -INF , P3 ;  /* 0xff8000000f697808 */ /* 0x000fe20001800000 */
[----:B------:R-:W-:Y:S01]  /*3f90*/  FFMA.FTZ R15, R95, R88, -R24 ;  /* 0x000000585f0f7223 */ /* 0x000fe20000010818 */
[----:B------:R-:W-:-:S02]  /*3fa0*/  FMNMX.FTZ R32, R115, R32, !PT ;  /* 0x0000002073207209 */ /* 0x000fc40007810000 */
[----:B------:R-:W-:Y:S01]  /*3fb0*/  ISETP.GT.AND P3, PT, R64, 0x31, PT ;  /* 0x000000314000780c */ /* 0x000fe20003f64270 */
[----:B------:R-:W5:Y:S01]  /*3fc0*/  MUFU.TANH R61, R61 ;  /* 0x0000003d003d7308 */ /* 0x000f620000002400 */
[----:B------:R-:W-:Y:S01]  /*3fd0*/  FSEL R117, R14, -INF , P4 ;  /* 0xff8000000e757808 */ /* 0x000fe20002000000 */
[--C-:B------:R-:W-:Y:S01]  /*3fe0*/  FFMA.FTZ R14, R93, R88, -R24.reuse ;  /* 0x000000585d0e7223 */ /* 0x100fe20000010818 */
[----:B------:R-:W-:Y:S02]  /*3ff0*/  FMNMX.FTZ R32, R105, R32, !PT ;  /* 0x0000002069207209 */ /* 0x000fe40007810000 */
[C---:B------:R-:W-:Y:S02]  /*4000*/  ISETP.GT.AND P4, PT, R64.reuse, 0x38, PT ;  /* 0x000000384000780c */ /* 0x040fe40003f84270 */
[----:B------:R-:W-:Y:S01]  /*4010*/  FSEL R103, R21, -INF , P3 ;  /* 0xff80000015677808 */ /* 0x000fe20001800000 */
[----:B------:R2:W-:Y:S01]  /*4020*/  MUFU.TANH R52, R26 ;  /* 0x0000001a00347308 */ /* 0x0005e20000002400 */
[----:B------:R-:W-:Y:S01]  /*4030*/  FMNMX.FTZ R32, R117, R32, !PT ;  /* 0x0000002075207209 */ /* 0x000fe20007810000 */
[----:B------:R-:W-:Y:S01]  /*4040*/  FFMA.FTZ R21, R91, R88, -R24 ;  /* 0x000000585b157223 */ /* 0x000fe20000010818 */
[----:B------:R-:W-:-:S02]  /*4050*/  ISETP.GT.AND P3, PT, R64, 0x39, PT ;  /* 0x000000394000780c */ /* 0x000fc40003f64270 */
[----:B------:R-:W-:Y:S01]  /*4060*/  FSEL R119, R20, -INF , P4 ;  /* 0xff80000014777808 */ /* 0x000fe20002000000 */
[----:B------:R-:W-:-:S01]  /*4070*/  FFMA.FTZ R20, R87, R88, -R24 ;  /* 0x0000005857147223 */ /* 0x000fc20000010818 */
[----:B------:R-:W-:Y:S01]  /*4080*/  FMNMX.FTZ R32, R103, R32, !PT ;  /* 0x0000002067207209 */ /* 0x000fe20007810000 */
[----:B------:R-:W5:Y:S01]  /*4090*/  MUFU.TANH R58, R58 ;  /* 0x0000003a003a7308 */ /* 0x000f620000002400 */
[----:B------:R-:W-:Y:S01]  /*40a0*/  ISETP.GT.AND P4, PT, R64, 0x40, PT ;  /* 0x000000404000780c */ /* 0x000fe20003f84270 */
[----:B--2---:R-:W-:Y:S01]  /*40b0*/  FFMA.FTZ R26, R123, R88, -R24 ;  /* 0x000000587b1a7223 */ /* 0x004fe20000010818 */
[----:B------:R-:W-:Y:S02]  /*40c0*/  FSEL R99, R72, -INF , P3 ;  /* 0xff80000048637808 */ /* 0x000fe40001800000 */
[----:B------:R-:W-:Y:S02]  /*40d0*/  FMNMX.FTZ R32, R119, R32, !PT ;  /* 0x0000002077207209 */ /* 0x000fe40007810000 */
[----:B------:R-:W-:Y:S01]  /*40e0*/  ISETP.GT.AND P3, PT, R64, 0x41, PT ;  /* 0x000000414000780c */ /* 0x000fe20003f64270 */
[----:B------:R-:W2:Y:S01]  /*40f0*/  MUFU.TANH R63, R63 ;  /* 0x0000003f003f7308 */ /* 0x000ea20000002400 */
[----:B0-----:R-:W-:-:S02]  /*4100*/  FSEL R121, R60, -INF , P4 ;  /* 0xff8000003c797808 */ /* 0x001fc40002000000 */
[----:B------:R-:W-:Y:S02]  /*4110*/  FMNMX.FTZ R32, R99, R32, !PT ;  /* 0x0000002063207209 */ /* 0x000fe40007810000 */
[C---:B------:R-:W-:Y:S02]  /*4120*/  ISETP.GT.AND P4, PT, R64.reuse, 0x48, PT ;  /* 0x000000484000780c */ /* 0x040fe40003f84270 */
[----:B-1----:R-:W-:Y:S01]  /*4130*/  FSEL R97, R57, -INF , P3 ;  /* 0xff80000039617808 */ /* 0x002fe20001800000 */
[----:B------:R-:W0:Y:S01]  /*4140*/  MUFU.TANH R40, R40 ;  /* 0x0000002800287308 */ /* 0x000e220000002400 */
[----:B------:R-:W-:Y:S01]  /*4150*/  FMNMX.FTZ R32, R121, R32, !PT ;  /* 0x0000002079207209 */ /* 0x000fe20007810000 */
[----:B------:R-:W-:Y:S01]  /*4160*/  FFMA.FTZ R57, R85, R88, -R24 ;  /* 0x0000005855397223 */ /* 0x000fe20000010818 */
[----:B------:R-:W-:Y:S02]  /*4170*/  ISETP.GT.AND P3, PT, R64, 0x49, PT ;  /* 0x000000494000780c */ /* 0x000fe40003f64270 */
[----:B---3--:R-:W-:-:S02]  /*4180*/  FSEL R123, R56, -INF , P4 ;  /* 0xff800000387b7808 */ /* 0x008fc40002000000 */
[----:B------:R-:W-:Y:S01]  /*4190*/  FMNMX.FTZ R32, R97, R32, !PT ;  /* 0x0000002061207209 */ /* 0x000fe20007810000 */
[----:B------:R-:W1:Y:S01]  /*41a0*/  MUFU.TANH R42, R42 ;  /* 0x0000002a002a7308 */ /* 0x000e620000002400 */
[----:B------:R-:W-:Y:S02]  /*41b0*/  ISETP.GT.AND P4, PT, R64, 0x50, PT ;  /* 0x000000504000780c */ /* 0x000fe40003f84270 */
[----:B------:R-:W-:Y:S02]  /*41c0*/  FSEL R129, R62, -INF , P3 ;  /* 0xff8000003e817808 */ /* 0x000fe40001800000 */
[----:B------:R-:W-:Y:S02]  /*41d0*/  FMNMX.FTZ R32, R123, R32, !PT ;  /* 0x000000207b207209 */ /* 0x000fe40007810000 */
[----:B------:R-:W-:Y:S01]  /*41e0*/  ISETP.GT.AND P3, PT, R64, 0x51, PT ;  /* 0x000000514000780c */ /* 0x000fe20003f64270 */
[----:B------:R-:W3:Y:S01]  /*41f0*/  MUFU.TANH R46, R46 ;  /* 0x0000002e002e7308 */ /* 0x000ee20000002400 */
[----:B----4-:R-:W-:Y:S01]  /*4200*/  FSEL R131, R59, -INF , P4 ;  /* 0xff8000003b837808 */ /* 0x010fe20002000000 */
[----:B------:R-:W-:Y:S01]  /*4210*/  FFMA.FTZ R59, R81, R88, -R24 ;  /* 0x00000058513b7223 */ /* 0x000fe20000010818 */
[----:B------:R-:W-:-:S02]  /*4220*/  FMNMX.FTZ R32, R129, R32, !PT ;  /* 0x0000002081207209 */ /* 0x000fc40007810000 */
[C---:B------:R-:W-:Y:S02]  /*4230*/  ISETP.GT.AND P4, PT, R64.reuse, 0x58, PT ;  /* 0x000000584000780c */ /* 0x040fe40003f84270 */
[----:B-----5:R-:W-:Y:S01]  /*4240*/  FSEL R133, R61, -INF , P3 ;  /* 0xff8000003d857808 */ /* 0x020fe20001800000 */
[----:B------:R-:W4:Y:S01]  /*4250*/  MUFU.TANH R50, R50 ;  /* 0x0000003200327308 */ /* 0x000f220000002400 */
[----:B------:R-:W-:Y:S02]  /*4260*/  FMNMX.FTZ R32, R131, R32, !PT ;  /* 0x0000002083207209 */ /* 0x000fe40007810000 */
[----:B------:R-:W-:Y:S02]  /*4270*/  ISETP.GT.AND P3, PT, R64, 0x59, PT ;  /* 0x000000594000780c */ /* 0x000fe40003f64270 */
[----:B------:R-:W-:Y:S02]  /*4280*/  FSEL R135, R58, -INF , P4 ;  /* 0xff8000003a877808 */ /* 0x000fe40002000000 */
[----:B------:R-:W-:Y:S01]  /*4290*/  FMNMX.FTZ R32, R133, R32, !PT ;  /* 0x0000002085207209 */ /* 0x000fe20007810000 */
[----:B------:R-:W5:Y:S01]  /*42a0*/  MUFU.TANH R54, R54 ;  /* 0x0000003600367308 */ /* 0x000f620000002400 */
[----:B------:R-:W-:-:S02]  /*42b0*/  ISETP.GT.AND P4, PT, R64, 0x60, PT ;  /* 0x000000604000780c */ /* 0x000fc40003f84270 */
[----:B--2---:R-:W-:Y:S02]  /*42c0*/  FSEL R137, R63, -INF , P3 ;  /* 0xff8000003f897808 */ /* 0x004fe40001800000 */
[----:B------:R-:W-:Y:S02]  /*42d0*/  FMNMX.FTZ R32, R135, R32, !PT ;  /* 0x0000002087207209 */ /* 0x000fe40007810000 */
[----:B------:R-:W-:Y:S01]  /*42e0*/  ISETP.GT.AND P3, PT, R64, 0x61, PT ;  /* 0x000000614000780c */ /* 0x000fe20003f64270 */
[----:B------:R-:W2:Y:S01]  /*42f0*/  MUFU.TANH R74, R34 ;  /* 0x00000022004a7308 */ /* 0x000ea20000002400 */
[----:B0-----:R-:W-:Y:S01]  /*4300*/  FSEL R139, R40, -INF , P4 ;  /* 0xff800000288b7808 */ /* 0x001fe20002000000 */
[----:B------:R-:W-:Y:S01]  /*4310*/  FFMA.FTZ R40, R43, R88, -R24 ;  /* 0x000000582b287223 */ /* 0x000fe20000010818 */
[----:B------:R-:W-:Y:S02]  /*4320*/  FMNMX.FTZ R32, R137, R32, !PT ;  /* 0x0000002089207209 */ /* 0x000fe40007810000 */
[----:B------:R-:W-:-:S02]  /*4330*/  ISETP.GT.AND P4, PT, R64, 0x68, PT ;  /* 0x000000684000780c */ /* 0x000fc40003f84270 */
[----:B-1----:R-:W-:Y:S01]  /*4340*/  FSEL R61, R42, -INF , P3 ;  /* 0xff8000002a3d7808 */ /* 0x002fe20001800000 */
[----:B------:R0:W-:Y:S01]  /*4350*/  MUFU.TANH R145, R38 ;  /* 0x0000002600917308 */ /* 0x0001e20000002400 */
[----:B------:R-:W-:Y:S01]  /*4360*/  FMNMX.FTZ R32, R139, R32, !PT ;  /* 0x000000208b207209 */ /* 0x000fe20007810000 */
[-CC-:B------:R-:W-:Y:S01]  /*4370*/  FFMA.FTZ R42, R65, R88.reuse, -R24.reuse ;  /* 0x00000058412a7223 */ /* 0x180fe20000010818 */
[----:B------:R-:W-:Y:S02]  /*4380*/  ISETP.GT.AND P3, PT, R64, 0x69, PT ;  /* 0x000000694000780c */ /* 0x000fe40003f64270 */
[----:B---3--:R-:W-:Y:S01]  /*4390*/  FSEL R87, R46, -INF , P4 ;  /* 0xff8000002e577808 */ /* 0x008fe20002000000 */
[----:B------:R-:W-:-:S01]  /*43a0*/  FFMA.FTZ R46, R71, R88, -R24 ;  /* 0x00000058472e7223 */ /* 0x000fc20000010818 */
[----:B------:R-:W-:Y:S01]  /*43b0*/  FMNMX.FTZ R32, R61, R32, !PT ;  /* 0x000000203d207209 */ /* 0x000fe20007810000 */
[----:B------:R1:W3:Y:S01]  /*43c0*/  MUFU.TANH R143, R35 ;  /* 0x00000023008f7308 */ /* 0x0002e20000002400 */
[----:B------:R-:W-:Y:S01]  /*43d0*/  ISETP.GT.AND P4, PT, R64, 0x70, PT ;  /* 0x000000704000780c */ /* 0x000fe20003f84270 */
[-CC-:B0-----:R-:W-:Y:S01]  /*43e0*/  FFMA.FTZ R38, R77, R88.reuse, -R24.reuse ;  /* 0x000000584d267223 */ /* 0x181fe20000010818 */
[----:B------:R-:W-:Y:S01]  /*43f0*/  FSEL R63, R36, -INF , P3 ;  /* 0xff800000243f7808 */ /* 0x000fe20001800000 */
[----:B------:R-:W-:Y:S01]  /*4400*/  FFMA.FTZ R36, R83, R88, -R24 ;  /* 0x0000005853247223 */ /* 0x000fe20000010818 */
[----:B------:R-:W-:-:S02]  /*4410*/  FMNMX.FTZ R32, R87, R32, !PT ;  /* 0x0000002057207209 */ /* 0x000fc40007810000 */
[----:B------:R-:W-:Y:S01]  /*4420*/  ISETP.GT.AND P3, PT, R64, 0x71, PT ;  /* 0x000000714000780c */ /* 0x000fe20003f64270 */
[----:B------:R-:W-:Y:S01]  /*4430*/  MUFU.EX2 R4, R125 ;  /* 0x0000007d00047308 */ /* 0x000fe20000000800 */
[----:B----4-:R-:W-:Y:S01]  /*4440*/  FSEL R85, R50, -INF , P4 ;  /* 0xff80000032557808 */ /* 0x010fe20002000000 */
[----:B-1----:R-:W-:Y:S01]  /*4450*/  FFMA.FTZ R35, R127, R88, -R24 ;  /* 0x000000587f237223 */ /* 0x002fe20000010818 */
[----:B------:R-:W-:Y:S02]  /*4460*/  FMNMX.FTZ R34, R63, R32, !PT ;  /* 0x000000203f227209 */ /* 0x000fe40007810000 */
[----:B------:R-:W-:Y:S02]  /*4470*/  ISETP.GT.AND P4, PT, R64, 0x78, PT ;  /* 0x000000784000780c */ /* 0x000fe40003f84270 */
[----:B------:R-:W-:Y:S01]  /*4480*/  FSEL R93, R44, -INF , P3 ;  /* 0xff8000002c5d7808 */ /* 0x000fe20001800000 */
[----:B------:R0:W-:Y:S01]  /*4490*/  MUFU.EX2 R32, R36 ;  /* 0x0000002400207308 */ /* 0x0001e20000000800 */
[----:B------:R-:W-:-:S02]  /*44a0*/  FMNMX.FTZ R34, R85, R34, !PT ;  /* 0x0000002255227209 */ /* 0x000fc40007810000 */
[----:B------:R-:W-:Y:S02]  /*44b0*/  ISETP.GT.AND P3, PT, R64, 0x79, PT ;  /* 0x000000794000780c */ /* 0x000fe40003f64270 */
[----:B-----5:R-:W-:Y:S02]  /*44c0*/  FSEL R83, R54, -INF , P4 ;  /* 0xff80000036537808 */ /* 0x020fe40002000000 */
[----:B------:R-:W-:Y:S01]  /*44d0*/  FMNMX.FTZ R34, R93, R34, !PT ;  /* 0x000000225d227209 */ /* 0x000fe20007810000 */
[----:B------:R-:W-:Y:S01]  /*44e0*/  MUFU.EX2 R26, R26 ;  /* 0x0000001a001a7308 */ /* 0x000fe20000000800 */
[----:B------:R-:W-:Y:S02]  /*44f0*/  ISETP.GT.AND P4, PT, R64, 0x80, PT ;  /* 0x000000804000780c */ /* 0x000fe40003f84270 */
[----:B------:R-:W-:Y:S02]  /*4500*/  FSEL R81, R48, -INF , P3 ;  /* 0xff80000030517808 */ /* 0x000fe40001800000 */
[----:B------:R-:W-:-:S02]  /*4510*/  FMNMX.FTZ R34, R83, R34, !PT ;  /* 0x0000002253227209 */ /* 0x000fc40007810000 */
[----:B------:R-:W-:Y:S01]  /*4520*/  ISETP.GT.AND P3, PT, R64, 0x81, PT ;  /* 0x000000814000780c */ /* 0x000fe20003f64270 */
[----:B------:R-:W1:Y:S01]  /*4530*/  MUFU.EX2 R27, R27 ;  /* 0x0000001b001b7308 */ /* 0x000e620000000800 */
[----:B------:R-:W-:Y:S02]  /*4540*/  FSEL R95, R52, -INF , P4 ;  /* 0xff800000345f7808 */ /* 0x000fe40002000000 */
[----:B0-----:R-:W-:Y:S02]  /*4550*/  FMNMX.FTZ R36, R81, R34, !PT ;  /* 0x0000002251247209 */ /* 0x001fe40007810000 */
[----:B------:R-:W-:Y:S02]  /*4560*/  ISETP.GT.AND P4, PT, R64, 0x88, PT ;  /* 0x000000884000780c */ /* 0x000fe40003f84270 */
[----:B------:R-:W-:Y:S01]  /*4570*/  FSEL R77, R66, -INF , P3 ;  /* 0xff800000424d7808 */ /* 0x000fe20001800000 */
[----:B------:R0:W-:Y:S01]  /*4580*/  MUFU.EX2 R34, R38 ;  /* 0x0000002600227308 */ /* 0x0001e20000000800 */
[----:B------:R-:W-:-:S02]  /*4590*/  FMNMX.FTZ R36, R95, R36, !PT ;  /* 0x000000245f247209 */ /* 0x000fc40007810000 */
[----:B------:R-:W-:Y:S02]  /*45a0*/  ISETP.GT.AND P3, PT, R64, 0x89, PT ;  /* 0x000000894000780c */ /* 0x000fe40003f64270 */
[----:B------:R-:W-:Y:S02]  /*45b0*/  FSEL R125, R70, -INF , P4 ;  /* 0xff800000467d7808 */ /* 0x000fe40002000000 */
[----:B------:R-:W-:Y:S01]  /*45c0*/  FMNMX.FTZ R36, R77, R36, !PT ;  /* 0x000000244d247209 */ /* 0x000fe20007810000 */
[----:B------:R-:W4:Y:S01]  /*45d0*/  MUFU.EX2 R28, R28 ;  /* 0x0000001c001c7308 */ /* 0x000f220000000800 */
[----:B------:R-:W-:Y:S02]  /*45e0*/  ISETP.GT.AND P4, PT, R64, 0x90, PT ;  /* 0x000000904000780c */ /* 0x000fe40003f84270 */
[----:B------:R-:W-:Y:S02]  /*45f0*/  FSEL R141, R141, -INF , P3 ;  /* 0xff8000008d8d7808 */ /* 0x000fe40001800000 */
[----:B------:R-:W-:-:S02]  /*4600*/  FMNMX.FTZ R36, R125, R36, !PT ;  /* 0x000000247d247209 */ /* 0x000fc40007810000 */
[----:B------:R-:W-:Y:S01]  /*4610*/  ISETP.GT.AND P3, PT, R64, 0x91, PT ;  /* 0x000000914000780c */ /* 0x000fe20003f64270 */
[----:B------:R-:W5:Y:S01]  /*4620*/  MUFU.EX2 R31, R31 ;  /* 0x0000001f001f7308 */ /* 0x000f620000000800 */
[----:B--2---:R-:W-:Y:S02]  /*4630*/  FSEL R127, R74, -INF , P4 ;  /* 0xff8000004a7f7808 */ /* 0x004fe40002000000 */
[----:B0-----:R-:W-:Y:S02]  /*4640*/  FMNMX.FTZ R38, R141, R36, !PT ;  /* 0x000000248d267209 */ /* 0x001fe40007810000 */
[----:B------:R-:W-:Y:S02]  /*4650*/  ISETP.GT.AND P4, PT, R64, 0x98, PT ;  /* 0x000000984000780c */ /* 0x000fe40003f84270 */
[----:B---3--:R-:W-:Y:S01]  /*4660*/  FSEL R143, R143, -INF , P3 ;  /* 0xff8000008f8f7808 */ /* 0x008fe20001800000 */
[----:B------:R0:W-:Y:S01]  /*4670*/  MUFU.EX2 R36, R40 ;  /* 0x0000002800247308 */ /* 0x0001e20000000800 */
[----:B------:R-:W-:-:S02]  /*4680*/  FMNMX.FTZ R38, R127, R38, !PT ;  /* 0x000000267f267209 */ /* 0x000fc40007810000 */
[----:B------:R-:W-:Y:S02]  /*4690*/  ISETP.GT.AND P3, PT, R64, 0x99, PT ;  /* 0x000000994000780c */ /* 0x000fe40003f64270 */
[----:B------:R-:W-:Y:S02]  /*46a0*/  FSEL R145, R145, -INF , P4 ;  /* 0xff80000091917808 */ /* 0x000fe40002000000 */
[----:B------:R-:W-:Y:S01]  /*46b0*/  FMNMX.FTZ R38, R143, R38, !PT ;  /* 0x000000268f267209 */ /* 0x000fe20007810000 */
[----:B------:R-:W2:Y:S01]  /*46c0*/  MUFU.EX2 R30, R30 ;  /* 0x0000001e001e7308 */ /* 0x000ea20000000800 */
[----:B------:R-:W-:Y:S01]  /*46d0*/  FSEL R147, R147, -INF , P3 ;  /* 0xff80000093937808 */ /* 0x000fe20001800000 */
[--C-:B0-----:R-:W-:Y:S01]  /*46e0*/  FFMA.FTZ R40, R41, R88, -R24.reuse ;  /* 0x0000005829287223 */ /* 0x101fe20000010818 */
[----:B------:R-:W-:Y:S01]  /*46f0*/  FMNMX.FTZ R38, R145, R38, !PT ;  /* 0x0000002691267209 */ /* 0x000fe20007810000 */
[----:B------:R-:W-:-:S03]  /*4700*/  FFMA.FTZ R41, R49, R88, -R24 ;  /* 0x0000005831297223 */ /* 0x000fc60000010818 */
[----:B------:R-:W-:Y:S01]  /*4710*/  FMNMX.FTZ R43, R147, R38, !PT ;  /* 0x00000026932b7209 */ /* 0x000fe20007810000 */
[----:B------:R-:W-:Y:S01]  /*4720*/  MUFU.EX2 R35, R35 ;  /* 0x0000002300237308 */ /* 0x000fe20000000800 */
[----:B------:R-:W-:-:S01]  /*4730*/  FFMA.FTZ R38, R45, R88, -R24 ;  /* 0x000000582d267223 */ /* 0x000fc20000010818 */
[--C-:B------:R-:W-:Y:S02]  /*4740*/  FFMA.FTZ R45, R73, R88, -R24.reuse ;  /* 0x00000058492d7223 */ /* 0x100fe40000010818 */
[----:B------:R-:W0:Y:S04]  /*4750*/  SHFL.BFLY PT, R44, R43, 0x2, 0x1f ;  /* 0x0c401f002b2c7f89 */ /* 0x000e2800000e0000 */
[----:B------:R-:W-:Y:S08]  /*4760*/  MUFU.EX2 R51, R51 ;  /* 0x0000003300337308 */ /* 0x000ff00000000800 */
[----:B------:R-:W-:Y:S08]  /*4770*/  MUFU.EX2 R6, R6 ;  /* 0x0000000600067308 */ /* 0x000ff00000000800 */
[----:B------:R-:W-:Y:S01]  /*4780*/  MUFU.EX2 R9, R9 ;  /* 0x0000000900097308 */ /* 0x000fe20000000800 */
[----:B0-----:R-:W-:Y:S01]  /*4790*/  FMNMX.FTZ R48, R43, R44, !PT ;  /* 0x0000002c2b307209 */ /* 0x001fe20007810000 */
[-CC-:B------:R-:W-:Y:S01]  /*47a0*/  FFMA.FTZ R43, R67, R88.reuse, -R24.reuse ;  /* 0x00000058432b7223 */ /* 0x180fe20000010818 */
[----:B------:R-:W-:-:S01]  /*47b0*/  FFMA.FTZ R44, R69, R88, -R24 ;  /* 0x00000058452c7223 */ /* 0x000fc20000010818 */
[----:B------:R-:W-:-:S04]  /*47c0*/  FFMA.FTZ R24, R79, R88, -R24 ;  /* 0x000000584f187223 */ /* 0x000fc80000010818 */
        /* <DEDUP_REMOVED lines=28> */
[----:B------:R-:W-:Y:S01]  /*4990*/  FFMA.FTZ R119, R119, R88, -R50 ;  /* 0x0000005877777223 */ /* 0x000fe20000010832 */
[----:B----4-:R-:W-:-:S01]  /*49a0*/  FADD.FTZ R78, R28, R3 ;  /* 0x000000031c4e7221 */ /* 0x010fc20000010000 */
[-CC-:B------:R-:W-:Y:S01]  /*49b0*/  FFMA.FTZ R99, R99, R88.reuse, -R50.reuse ;  /* 0x0000005863637223 */ /* 0x180fe20000010832 */
[----:B------:R-:W-:-:S01]  /*49c0*/  FFMA.FTZ R121, R121, R88, -R50 ;  /* 0x0000005879797223 */ /* 0x000fc20000010832 */
[----:B------:R-:W1:Y:S01]  /*49d0*/  MUFU.EX2 R5, R5 ;  /* 0x0000000500057308 */ /* 0x000e620000000800 */
[----:B-----5:R-:W-:-:S01]  /*49e0*/  FADD.FTZ R49, R31, R78 ;  /* 0x0000004e1f317221 */ /* 0x020fc20000010000 */
[-CC-:B------:R-:W-:Y:S01]  /*49f0*/  FFMA.FTZ R97, R97, R88.reuse, -R50.reuse ;  /* 0x0000005861617223 */ /* 0x180fe20000010832 */
[----:B------:R-:W-:-:S01]  /*4a00*/  FFMA.FTZ R123, R123, R88, -R50 ;  /* 0x000000587b7b7223 */ /* 0x000fc20000010832 */
[----:B------:R-:W-:Y:S01]  /*4a10*/  FFMA.FTZ R129, R129, R88, -R50 ;  /* 0x0000005881817223 */ /* 0x000fe20000010832 */
[----:B--2---:R-:W-:-:S01]  /*4a20*/  FADD.FTZ R78, R30, R49 ;  /* 0x000000311e4e7221 */ /* 0x004fc20000010000 */
[-CC-:B------:R-:W-:Y:S01]  /*4a30*/  FFMA.FTZ R131, R131, R88.reuse, -R50.reuse ;  /* 0x0000005883837223 */ /* 0x180fe20000010832 */
[----:B------:R-:W-:-:S01]  /*4a40*/  FFMA.FTZ R133, R133, R88, -R50 ;  /* 0x0000005885857223 */ /* 0x000fc20000010832 */
[----:B------:R-:W2:Y:S01]  /*4a50*/  MUFU.EX2 R54, R55 ;  /* 0x0000003700367308 */ /* 0x000ea20000000800 */
[----:B0-----:R-:W-:-:S01]  /*4a60*/  FADD.FTZ R76, R39, R52 ;  /* 0x00000034274c7221 */ /* 0x001fc20000010000 */
        /* <DEDUP_REMOVED lines=15> */
[----:B--2---:R-:W-:-:S01]  /*4b60*/  FADD.FTZ R76, R54, R3 ;  /* 0x00000003364c7221 */ /* 0x004fc20000010000 */
[----:B------:R-:W-:Y:S01]  /*4b70*/  FADD.FTZ R49, R9, R78 ;  /* 0x0000004e09317221 */ /* 0x000fe20000010000 */
[----:B------:R-:W-:Y:S01]  /*4b80*/  F2FP.SATFINITE.E4M3.F32.PACK_AB_MERGE_C R55, R54, R5, RZ ;  /* 0x000000053637723e */ /* 0x000fe200048070ff */
[-CC-:B------:R-:W-:Y:S01]  /*4b90*/  FFMA.FTZ R83, R83, R88.reuse, -R50.reuse ;  /* 0x0000005853537223 */ /* 0x180fe20000010832 */
[----:B------:R-:W-:-:S01]  /*4ba0*/  FFMA.FTZ R81, R81, R88, -R50 ;  /* 0x0000005851517223 */ /* 0x000fc20000010832 */
[----:B------:R-:W-:Y:S01]  /*4bb0*/  FADD.FTZ R80, R8, R49 ;  /* 0x0000003108507221 */ /* 0x000fe20000010000 */
[----:B------:R-:W-:-:S01]  /*4bc0*/  FFMA.FTZ R95, R95, R88, -R50 ;  /* 0x000000585f5f7223 */ /* 0x000fc20000010832 */
[----:B------:R-:W2:Y:S01]  /*4bd0*/  MUFU.EX2 R107, R107 ;  /* 0x0000006b006b7308 */ /* 0x000ea20000000800 */
[----:B0-----:R-:W-:-:S01]  /*4be0*/  FADD.FTZ R3, R7, R76 ;  /* 0x0000004c07037221 */ /* 0x001fc20000010000 */
[C---:B------:R-:W-:Y:S01]  /*4bf0*/  FADD.FTZ R49, R11.reuse, R80 ;  /* 0x000000500b317221 */ /* 0x040fe20000010000 */
[----:B------:R-:W-:Y:S01]  /*4c00*/  F2FP.SATFINITE.E4M3.F32.PACK_AB_MERGE_C R11, R11, R8, RZ ;  /* 0x000000080b0b723e */ /* 0x000fe200048070ff */
[--C-:B------:R-:W-:Y:S01]  /*4c10*/  FFMA.FTZ R77, R77, R88, -R50.reuse ;  /* 0x000000584d4d7223 */ /* 0x100fe20000010832 */
[----:B------:R-:W-:Y:S01]  /*4c20*/  F2FP.SATFINITE.E4M3.F32.PACK_AB_MERGE_C R51, R51, R4, RZ ;  /* 0x000000043333723e */ /* 0x000fe200048070ff */
[----:B------:R-:W-:Y:S01]  /*4c30*/  FADD.FTZ R80, R10, R49 ;  /* 0x000000310a507221 */ /* 0x000fe20000010000 */
[----:B------:R-:W-:-:S01]  /*4c40*/  FFMA.FTZ R125, R125, R88, -R50 ;  /* 0x000000587d7d7223 */ /* 0x000fc20000010832 */
[----:B------:R-:W0:Y:S01]  /*4c50*/  MUFU.EX2 R58, R111 ;  /* 0x0000006f003a7308 */ /* 0x000e220000000800 */
[----:B-1----:R-:W-:-:S01]  /*4c60*/  FADD.FTZ R76, R56, R3 ;  /* 0x00000003384c7221 */ /* 0x002fc20000010000 */
[----:B------:R-:W-:Y:S01]  /*4c70*/  FADD.FTZ R49, R13, R80 ;  /* 0x000000500d317221 */ /* 0x000fe20000010000 */
[----:B------:R-:W-:-:S01]  /*4c80*/  FFMA.FTZ R141, R141, R88, -R50 ;  /* 0x000000588d8d7223 */ /* 0x000fc20000010832 */
[----:B------:R-:W-:Y:S01]  /*4c90*/  FFMA.FTZ R127, R127, R88, -R50 ;  /* 0x000000587f7f7223 */ /* 0x000fe20000010832 */
[----:B------:R-:W-:Y:S01]  /*4ca0*/  F2FP.SATFINITE.E4M3.F32.PACK_AB_MERGE_C R180, R9, R6, R11 ;  /* 0x0000000609b4723e */ /* 0x000fe2000480700b */
[----:B------:R-:W-:Y:S01]  /*4cb0*/  FADD.FTZ R82, R12, R49 ;  /* 0x000000310c527221 */ /* 0x000fe20000010000 */
[----:B------:R-:W-:Y:S01]  /*4cc0*/  F2FP.SATFINITE.E4M3.F32.PACK_AB_MERGE_C R49, R31, R28, RZ ;  /* 0x0000001c1f31723e */ /* 0x000fe200048070ff */
[----:B------:R-:W1:Y:S01]  /*4cd0*/  MUFU.EX2 R113, R113 ;  /* 0x0000007100717308 */ /* 0x000e620000000800 */
[----:B--2---:R-:W-:-:S01]  /*4ce0*/  FADD.FTZ R3, R107, R76 ;  /* 0x0000004c6b037221 */ /* 0x004fc20000010000 */
[-CC-:B------:R-:W-:Y:S01]  /*4cf0*/  FFMA.FTZ R143, R143, R88.reuse, -R50.reuse ;  /* 0x000000588f8f7223 */ /* 0x180fe20000010832 */
[----:B------:R-:W-:-:S01]  /*4d00*/  FFMA.FTZ R145, R145, R88, -R50 ;  /* 0x0000005891917223 */ /* 0x000fc20000010832 */
[----:B------:R-:W-:Y:S01]  /*4d10*/  FFMA.FTZ R50, R147, R88, -R50 ;  /* 0x0000005893327223 */ /* 0x000fe20000010832 */
[----:B------:R-:W-:-:S02]  /*4d20*/  F2FP.SATFINITE.E4M3.F32.PACK_AB_MERGE_C R184, R27, R26, R49 ;  /* 0x0000001a1bb8723e */ /* 0x000fc40004807031 */
[----:B------:R-:W-:Y:S02]  /*4d30*/  CS2R R26, SRZ ;  /* 0x00000000001a7805 */ /* 0x000fe4000001ff00 */
[----:B------:R-:W-:Y:S01]  /*4d40*/  F2FP.SATFINITE.E4M3.F32.PACK_AB_MERGE_C R185, R52, R39, R55 ;  /* 0x0000002734b9723e */ /* 0x000fe20004807037 */
[----:B------:R-:W2:Y:S01]  /*4d50*/  MUFU.EX2 R60, R109 ;  /* 0x0000006d003c7308 */ /* 0x000ea20000000800 */
[----:B0-----:R-:W-:-:S01]  /*4d60*/  FADD.FTZ R76, R58, R3 ;  /* 0x000000033a4c7221 */ /* 0x001fc20000010000 */
[----:B------:R-:W-:Y:S02]  /*4d70*/  F2FP.SATFINITE.E4M3.F32.PACK_AB_MERGE_C R58, R58, R107, RZ ;  /* 0x0000006b3a3a723e */ /* 0x000fe400048070ff */
[----:B------:R-:W-:Y:S02]  /*4d80*/  F2FP.SATFINITE.E4M3.F32.PACK_AB_MERGE_C R186, R35, R30, R51 ;  /* 0x0000001e23ba723e */ /* 0x000fe40004807033 */
[----:B------:R-:W-:Y:S02]  /*4d90*/  F2FP.SATFINITE.E4M3.F32.PACK_AB_MERGE_C R187, R56, R7, R58 ;  /* 0x0000000738bb723e */ /* 0x000fe4000480703a */
        /* <DEDUP_REMOVED lines=21> */
[----:B0-----:R-:W-:-:S01]  /*4ef0*/  FADD.FTZ R28, R66, R3 ;  /* 0x00000003421c7221 */ /* 0x001fc20000010000 */
[----:B------:R-:W-:-:S04]  /*4f00*/  F2FP.SATFINITE.E4M3.F32.PACK_AB_MERGE_C R66, R66, R119, RZ ;  /* 0x000000774242723e */ /* 0x000fc800048070ff */
[----:B------:R-:W-:Y:S02]  /*4f10*/  F2FP.SATFINITE.E4M3.F32.PACK_AB_MERGE_C R183, R64, R117, R66 ;  /* 0x0000007540b7723e */ /* 0x000fe40004807042 */
[----:B------:R-:W-:Y:S01]  /*4f20*/  CS2R R66, SRZ ;  /* 0x0000000000427805 */ /* 0x000fe2000001ff00 */
[----:B------:R-:W0:Y:S01]  /*4f30*/  MUFU.EX2 R21, R21 ;  /* 0x0000001500157308 */ /* 0x000e220000000800 */
[----:B-1----:R-:W-:-:S01]  /*4f40*/  FADD.FTZ R54, R14, R31 ;  /* 0x0000001f0e367221 */ /* 0x002fc20000010000 */
[----:B------:R-:W-:Y:S02]  /*4f50*/  CS2R R64, SRZ ;  /* 0x0000000000407805 */ /* 0x000fe4000001ff00 */
[----:B------:R-:W-:-:S04]  /*4f60*/  CS2R R30, SRZ ;  /* 0x00000000001e7805 */ /* 0x000fc8000001ff00 */
[----:B------:R-:W1:Y:S01]  /*4f70*/  MUFU.EX2 R68, R97 ;  /* 0x0000006100447308 */ /* 0x000e620000000800 */
[----:B--2---:R-:W-:-:S07]  /*4f80*/  FADD.FTZ R3, R121, R28 ;  /* 0x0000001c79037221 */ /* 0x004fce0000010000 */
[----:B------:R-:W2:Y:S01]  /*4f90*/  MUFU.EX2 R20, R20 ;  /* 0x0000001400147308 */ /* 0x000ea20000000800 */
[----:B0-----:R-:W-:-:S01]  /*4fa0*/  FADD.FTZ R5, R21, R54 ;  /* 0x0000003615057221 */ /* 0x001fc20000010000 */
[----:B------:R-:W-:-:S06]  /*4fb0*/  CS2R R54, SRZ ;  /* 0x0000000000367805 */ /* 0x000fcc000001ff00 */
        /* <DEDUP_REMOVED lines=8> */
[----:B------:R-:W-:-:S03]  /*5040*/  F2FP.SATFINITE.E4M3.F32.PACK_AB_MERGE_C R57, R57, R20, RZ ;  /* 0x000000143939723e */ /* 0x000fc600048070ff */
[----:B------:R-:W-:Y:S01]  /*5050*/  FADD.FTZ R12, R32, R5 ;  /* 0x00000005200c7221 */ /* 0x000fe20000010000 */
[----:B------:R-:W-:Y:S02]  /*5060*/  F2FP.SATFINITE.E4M3.F32.PACK_AB_MERGE_C R176, R21, R14, R57 ;  /* 0x0000000e15b0723e */ /* 0x000fe40004807039 */
[----:B------:R-:W-:Y:S01]  /*5070*/  CS2R R56, SRZ ;  /* 0x0000000000387805 */ /* 0x000fe2000001ff00 */
[----:B------:R-:W1:Y:S01]  /*5080*/  MUFU.EX2 R59, R59 ;  /* 0x0000003b003b7308 */ /* 0x000e620000000800 */
[----:B--2---:R-:W-:-:S01]  /*5090*/  FADD.FTZ R8, R70, R3 ;  /* 0x0000000346087221 */ /* 0x004fc20000010000 */
[----:B------:R-:W-:-:S04]  /*50a0*/  F2FP.SATFINITE.E4M3.F32.PACK_AB_MERGE_C R70, R70, R123, RZ ;  /* 0x0000007b4646723e */ /* 0x000fc800048070ff */
[----:B------:R-:W-:Y:S02]  /*50b0*/  F2FP.SATFINITE.E4M3.F32.PACK_AB_MERGE_C R177, R68, R121, R70 ;  /* 0x0000007944b1723e */ /* 0x000fe40004807046 */
[----:B------:R-:W-:Y:S01]  /*50c0*/  CS2R R70, SRZ ;  /* 0x0000000000467805 */ /* 0x000fe2000001ff00 */
[----:B------:R-:W2:Y:S01]  /*50d0*/  MUFU.EX2 R72, R133 ;  /* 0x0000008500487308 */ /* 0x000ea20000000800 */
[----:B0-----:R-:W-:-:S01]  /*50e0*/  FADD.FTZ R3, R131, R8 ;  /* 0x0000000883037221 */ /* 0x001fc20000010000 */
[----:B------:R-:W-:-:S06]  /*50f0*/  CS2R R68, SRZ ;  /* 0x0000000000447805 */ /* 0x000fcc000001ff00 */
        /* <DEDUP_REMOVED lines=8> */
[C---:B-1----:R-:W-:Y:S01]  /*5180*/  F2FP.SATFINITE.E4M3.F32.PACK_AB_MERGE_C R34, R53.reuse, R34, RZ ;  /* 0x000000223522723e */ /* 0x042fe200048070ff */
[----:B------:R-:W-:-:S03]  /*5190*/  FADD.FTZ R53, R53, R20 ;  /* 0x0000001435357221 */ /* 0x000fc60000010000 */
[----:B------:R-:W-:Y:S01]  /*51a0*/  F2FP.SATFINITE.E4M3.F32.PACK_AB_MERGE_C R178, R59, R32, R34 ;  /* 0x000000203bb2723e */ /* 0x000fe20004807022 */
[----:B------:R-:W-:-:S01]  /*51b0*/  FADD.FTZ R12, R36, R53 ;  /* 0x00000035240c7221 */ /* 0x000fc20000010000 */
[----:B------:R-:W-:Y:S01]  /*51c0*/  CS2R R58, SRZ ;  /* 0x00000000003a7805 */ /* 0x000fe2000001ff00 */
[----:B------:R-:W1:Y:S01]  /*51d0*/  MUFU.EX2 R25, R25 ;  /* 0x0000001900197308 */ /* 0x000e620000000800 */
[C---:B--2---:R-:W-:Y:S01]  /*51e0*/  F2FP.SATFINITE.E4M3.F32.PACK_AB_MERGE_C R135, R74.reuse, R135, RZ ;  /* 0x000000874a87723e */ /* 0x044fe200048070ff */
[----:B------:R-:W-:Y:S01]  /*51f0*/  FADD.FTZ R74, R74, R3 ;  /* 0x000000034a4a7221 */ /* 0x000fe20000010000 */
[----:B------:R-:W-:Y:S02]  /*5200*/  CS2R R52, SRZ ;  /* 0x0000000000347805 */ /* 0x000fe4000001ff00 */
[----:B------:R-:W-:Y:S02]  /*5210*/  CS2R R34, SRZ ;  /* 0x0000000000227805 */ /* 0x000fe4000001ff00 */
[----:B------:R-:W-:-:S02]  /*5220*/  F2FP.SATFINITE.E4M3.F32.PACK_AB_MERGE_C R179, R72, R131, R135 ;  /* 0x0000008348b3723e */ /* 0x000fc40004807087 */
[----:B------:R-:W-:Y:S01]  /*5230*/  CS2R R72, SRZ ;  /* 0x0000000000487805 */ /* 0x000fe2000001ff00 */
        /* <DEDUP_REMOVED lines=9> */
[----:B------:R0:W3:Y:S01]  /*52d0*/  MUFU.EX2 R76, R63 ;  /* 0x0000003f004c7308 */ /* 0x0000e20000000800 */
[----:B-1----:R-:W-:-:S07]  /*52e0*/  FADD.FTZ R5, R87, R20 ;  /* 0x0000001457057221 */ /* 0x002fce0000010000 */
[----:B------:R-:W1:Y:S01]  /*52f0*/  MUFU.EX2 R38, R38 ;  /* 0x0000002600267308 */ /* 0x000e620000000800 */
[----:B--2---:R-:W-:-:S01]  /*5300*/  FADD.FTZ R3, R40, R3 ;  /* 0x0000000328037221 */ /* 0x004fc20000010000 */
[----:B------:R-:W-:Y:S02]  /*5310*/  F2FP.SATFINITE.E4M3.F32.PACK_AB_MERGE_C R29, R40, R29, RZ ;  /* 0x0000001d281d723e */ /* 0x000fe400048070ff */
[----:B0-----:R-:W-:Y:S02]  /*5320*/  CS2R R62, SRZ ;  /* 0x00000000003e7805 */ /* 0x001fe4000001ff00 */
[----:B------:R-:W-:Y:S02]  /*5330*/  F2FP.SATFINITE.E4M3.F32.PACK_AB_MERGE_C R172, R25, R36, R29 ;  /* 0x0000002419ac723e */ /* 0x000fe4000480701d */
[----:B------:R-:W-:Y:S01]  /*5340*/  CS2R R28, SRZ ;  /* 0x00000000001c7805 */ /* 0x000fe2000001ff00 */
[----:B------:R-:W0:Y:S01]  /*5350*/  MUFU.EX2 R85, R85 ;  /* 0x0000005500557308 */ /* 0x000e220000000800 */
[C---:B---3--:R-:W-:Y:S01]  /*5360*/  F2FP.SATFINITE.E4M3.F32.PACK_AB_MERGE_C R87, R76.reuse, R87, RZ ;  /* 0x000000574c57723e */ /* 0x048fe200048070ff */
[----:B------:R-:W-:-:S03]  /*5370*/  FADD.FTZ R76, R76, R5 ;  /* 0x000000054c4c7221 */ /* 0x000fc60000010000 */
[----:B------:R-:W-:Y:S02]  /*5380*/  F2FP.SATFINITE.E4M3.F32.PACK_AB_MERGE_C R173, R2, R139, R87 ;  /* 0x0000008b02ad723e */ /* 0x000fe40004807057 */
[----:B------:R-:W-:Y:S01]  /*5390*/  CS2R R86, SRZ ;  /* 0x0000000000567805 */ /* 0x000fe2000001ff00 */
        /* <DEDUP_REMOVED lines=10> */
[----:B------:R0:W3:Y:S01]  /*5440*/  MUFU.EX2 R4, R81 ;  /* 0x0000005100047308 */ /* 0x0000e20000000800 */
[----:B--2---:R-:W-:-:S07]  /*5450*/  FADD.FTZ R5, R83, R14 ;  /* 0x0000000e53057221 */ /* 0x004fce0000010000 */
[----:B------:R-:W2:Y:S01]  /*5460*/  MUFU.EX2 R43, R43 ;  /* 0x0000002b002b7308 */ /* 0x000ea20000000800 */
[C---:B-1----:R-:W-:Y:S01]  /*5470*/  F2FP.SATFINITE.E4M3.F32.PACK_AB_MERGE_C R33, R42.reuse, R33, RZ ;  /* 0x000000212a21723e */ /* 0x042fe200048070ff */
[----:B------:R-:W-:Y:S01]  /*5480*/  FADD.FTZ R42, R42, R3 ;  /* 0x000000032a2a7221 */ /* 0x000fe20000010000 */
[----:B0-----:R-:W-:Y:S02]  /*5490*/  CS2R R80, SRZ ;  /* 0x0000000000507805 */ /* 0x001fe4000001ff00 */
        /* <DEDUP_REMOVED lines=63> */
[----:B------:R-:W-:-:S07]  /*5890*/  IMAD.MOV.U32 R87, RZ, RZ, RZ ;  /* 0x000000ffff577224 */ /* 0x000fce00078e00ff */
.L_x_2147:
[----:B------:R-:W-:Y:S01]  /*58a0*/  ISETP.NE.AND P4, PT, RZ, UR43, PT ;  /* 0x0000002bff007c0c */ /* 0x000fe2000bf85270 */
[----:B------:R-:W-:-:S04]  /*58b0*/  UISETP.NE.AND UP1, UPT, UR56, 0x1, UPT ;  /* 0x000000013800788c */ /* 0x000fc8000bf25270 */
[----:B------:R-:W-:-:S04]  /*58c0*/  USEL UR44, URZ, 0x1, UP1 ;  /* 0x000000013f2c7887 */ /* 0x000fc80008800000 */
[----:B------:R-:W-:-:S04]  /*58d0*/  ULOP3.LUT UR44, UR57, UR44, URZ, 0x3c, !UPT ;  /* 0x0000002c392c7292 */ /* 0x000fc8000f8e3c3f */
[----:B------:R-:W-:Y:S08]  /*58e0*/  @P4 BRA `(.L_x_2138) ;  /* 0x0000000000384947 */ /* 0x000ff00003800000 */
[----:B------:R-:W-:Y:S05]  /*58f0*/  @!P0 BRA `(.L_x_2139) ;  /* 0x0000000000048947 */ /* 0x000fea0003800000 */
[----:B------:R-:W-:Y:S01]  /*5900*/  BPT.TRAP 0x1 ;  /* 0x000000040000795c */ /* 0x000fe20000300000 */
.L_x_2139:
        /* <DEDUP_REMOVED lines=9> */
.L_x_2140:
[----:B-1----:R-:W-:Y:S05]  /*59a0*/  @P3 BRA `(.L_x_2138) ;  /* 0x0000000000083947 */ /* 0x002fea0003800000 */
[----:B------:R-:W1:Y:S02]  /*59b0*/  SYNCS.PHASECHK.TRANS64.TRYWAIT P3, [UR6+0x29830], R6 ;  /* 0x02983006ff0075a7 */ /* 0x000e640008060146 */
[----:B-1----:R-:W-:Y:S05]  /*59c0*/  @!P3 BRA `(.L_x_2141) ;  /* 0x0000010000b4b947 */ /* 0x002fea0003800000 */
.L_x_2138:
        /* <DEDUP_REMOVED lines=191> */
.L_x_2143:
[----:B------:R-:W-:Y:S01]  /*65c0*/  ULEA UR6, UR56, UR41, 0x3 ;  /* 0x0000002938067291 */ /* 0x000fe2000f8e183f */
[----:B------:R-:W-:-:S05]  /*65d0*/  IMAD.U32 R6, RZ, RZ, UR57 ;  /* 0x00000039ff067e24 */ /* 0x000fca000f8e00ff */
[----:B------:R-:W-:-:S04]  /*65e0*/  SHF.L.U32 R6, R6, 0x1f, RZ ;  /* 0x0000001f06067819 */ /* 0x000fc800000006ff */
[----:B------:R0:W1:Y:S01]  /*65f0*/  SYNCS.PHASECHK.TRANS64.TRYWAIT P3, [UR6+0x29850], R6 ;  /* 0x02985006ff0075a7 */ /* 0x0000620008060146 */
[----:B------:R-:W-:Y:S05]  /*6600*/  @!P0 BRA `(.L_x_2144) ;  /* 0x0000000000048947 */ /* 0x000fea0003800000 */
[----:B------:R-:W-:Y:S01]  /*6610*/  BPT.TRAP 0x1 ;  /* 0x000000040000795c */ /* 0x000fe20000300000 */
.L_x_2144:
[----:B-1----:R-:W-:Y:S05]  /*6620*/  @P3 BRA `(.L_x_2142) ;  /* 0x0000000000083947 */ /* 0x002fea0003800000 */
[----:B------:R-:W1:Y:S02]  /*6630*/  SYNCS.PHASECHK.TRANS64.TRYWAIT P3, [UR6+0x29850], R6 ;  /* 0x02985006ff0075a7 */ /* 0x000e640008060146 */
[----:B-1----:R-:W-:Y:S05]  /*6640*/  @!P3 BRA `(.L_x_2145) ;  /* 0x000000f400acb947 */ /* 0x002fea0003800000 */
.L_x_2142:
        /* <DEDUP_REMOVED lines=11> */
[----:B------:R-:W-:Y:S01]  /*6700*/  @P2 IMAD.HI.U32 R126, R130, UR6, RZ ;  /* 0x00000006827e2c27 */ /* 0x000fe2000f8e00ff */
[----:B------:R-:W-:-:S03]  /*6710*/  @UP0 ULDC UR6, c[0x0][0x450] ;  /* 0x0001140000060ab9 */ /* 0x000fc60000000800 */
[C---:B------:R-:W-:Y:S01]  /*6720*/  FMUL.FTZ R21, R0.reuse, R143 ;  /* 0x0000008f00157220 */ /* 0x040fe20000410000 */
[C---:B------:R-:W-:Y:S01]  /*6730*/  FMUL.FTZ R143, R0.reuse, R149 ;  /* 0x00000095008f7220 */ /* 0x040fe20000410000 */
[C---:B------:R-:W-:Y:S01]  /*6740*/  FMUL.FTZ R149, R0.reuse, R129 ;  /* 0x0000008100957220 */ /* 0x040fe20000410000 */
[----:B------:R-:W-:Y:S01]  /*6750*/  @P2 SHF.R.U32.HI R130, RZ, UR6, R126 ;  /* 0x00000006ff822c19 */ /* 0x000fe2000801167e */
[----:B------:R-:W-:Y:S01]  /*6760*/  UMOV UR6, 0x1 ;  /* 0x0000000100067882 */ /* 0x000fe20000000000 */
[C---:B------:R-:W-:Y:S01]  /*6770*/  FMUL.FTZ R20, R0.reuse, R142 ;  /* 0x0000008e00147220 */ /* 0x040fe20000410000 */
[----:B------:R-:W-:Y:S01]  /*6780*/  UIMAD UR6, UR55, -0xa0, UR6 ;  /* 0xffffff60370678a4 */ /* 0x000fe2000f8e0206 */
[C---:B------:R-:W-:Y:S01]  /*6790*/  FMUL.FTZ R142, R0.reuse, R148 ;  /* 0x00000094008e7220 */ /* 0x040fe20000410000 */
[----:B------:R-:W2:Y:S01]  /*67a0*/  SHFL.IDX PT, R129, R130, RZ, 0x1c1f ;  /* 0x001c1fff82817589 */ /* 0x000ea200000e0000 */
[C---:B------:R-:W-:Y:S01]  /*67b0*/  FMUL.FTZ R148, R0.reuse, R128 ;  /* 0x0000008000947220 */ /* 0x040fe20000410000 */
[C---:B------:R-:W-:Y:S01]  /*67c0*/  FMUL.FTZ R207, R0.reuse, R152 ;  /* 0x0000009800cf7220 */ /* 0x040fe20000410000 */
[----:B------:R-:W-:Y:S01]  /*67d0*/  FMUL.FTZ R203, R0, R137 ;  /* 0x0000008900cb7220 */ /* 0x000fe20000410000 */
[----:B------:R-:W-:-:S02]  /*67e0*/  IMAD.U32 R128, RZ, RZ, UR6 ;  /* 0x00000006ff807e24 */ /* 0x000fc4000f8e00ff */
[C---:B------:R-:W-:Y:S01]  /*67f0*/  FMUL.FTZ R137, R0.reuse, R147 ;  /* 0x0000009300897220 */ /* 0x040fe20000410000 */
[C---:B------:R-:W-:Y:S01]  /*6800*/  FMUL.FTZ R147, R0.reuse, R125 ;  /* 0x0000007d00937220 */ /* 0x040fe20000410000 */
[C---:B------:R-:W-:Y:S01]  /*6810*/  FMUL.FTZ R125, R0.reuse, R131 ;  /* 0x00000083007d7220 */ /* 0x040fe20000410000 */
[C---:B------:R-:W-:Y:S01]  /*6820*/  FMUL.FTZ R209, R0.reuse, R153 ;  /* 0x0000009900d17220 */ /* 0x040fe20000410000 */
[----:B------:R-:W-:Y:S01]  /*6830*/  IMAD R128, R17, -0x2, R128 ;  /* 0xfffffffe11807824 */ /* 0x000fe200078e0280 */
[----:B------:R-:W3:Y:S01]  /*6840*/  MUFU.TANH R207, R207 ;  /* 0x000000cf00cf7308 */ /* 0x000ee20000002400 */
[----:B------:R-:W-:Y:S02]  /*6850*/  IMAD.U32 R131, RZ, RZ, UR50 ;  /* 0x00000032ff837e24 */ /* 0x000fe4000f8e00ff */
[C---:B------:R-:W-:Y:S01]  /*6860*/  FMUL.FTZ R211, R0.reuse, R156 ;  /* 0x0000009c00d37220 */ /* 0x040fe20000410000 */
[C---:B------:R-:W-:Y:S01]  /*6870*/  FMUL.FTZ R14, R0.reuse, R138 ;  /* 0x0000008a000e7220 */ /* 0x040fe20000410000 */
[C---:B------:R-:W-:Y:S01]  /*6880*/  FMUL.FTZ R215, R0.reuse, R157 ;  /* 0x0000009d00d77220 */ /* 0x040fe20000410000 */
[C---:B------:R-:W-:Y:S01]  /*6890*/  FMUL.FTZ R138, R0.reuse, R150 ;  /* 0x00000096008a7220 */ /* 0x040fe20000410000 */
[----:B------:R-:W-:Y:S01]  /*68a0*/  IADD3 R128, -R131, UR49, R128 ;  /* 0x0000003183807c10 */ /* 0x000fe2000fffe180 */
[----:B------:R-:W-:Y:S01]  /*68b0*/  UIADD3 UR6, UR41, 0x400, URZ ;  /* 0x0000040029067890 */ /* 0x000fe2000fffe03f */
[----:B------:R-:W4:Y:S01]  /*68c0*/  MUFU.TANH R209, R209 ;  /* 0x000000d100d17308 */ /* 0x000f220000002400 */
[C---:B------:R-:W-:Y:S01]  /*68d0*/  FMUL.FTZ R150, R0.reuse, R132 ;  /* 0x0000008400967220 */ /* 0x040fe20000410000 */
[C---:B------:R-:W-:Y:S01]  /*68e0*/  FMUL.FTZ R217, R0.reuse, R160 ;  /* 0x000000a000d97220 */ /* 0x040fe20000410000 */
[----:B------:R-:W-:Y:S01]  /*68f0*/  USHF.R.U32.HI UR6, URZ, 0x4, UR6 ;  /* 0x000000043f067899 */ /* 0x000fe20008011606 */
[C---:B------:R-:W-:Y:S01]  /*6900*/  FMUL.FTZ R219, R0.reuse, R161 ;  /* 0x000000a100db7220 */ /* 0x040fe20000410000 */
[----:B------:R-:W-:Y:S01]  /*6910*/  FMUL.FTZ R221, R0, R164 ;  /* 0x000000a400dd7220 */ /* 0x000fe20000410000 */
[----:B--2---:R-:W-:Y:S01]  /*6920*/  IMAD.IADD R132, R128, 0x1, R129 ;  /* 0x0000000180847824 */ /* 0x004fe200078e0281 */
[----:B------:R-:W-:Y:S01]  /*6930*/  ULOP3.LUT UR6, UR6, 0x3fff, URZ, 0xc0, !UPT ;  /* 0x00003fff06067892 */ /* 0x000fe2000f8ec03f */
[----:B------:R-:W2:Y:S01]  /*6940*/  MUFU.TANH R211, R211 ;  /* 0x000000d300d37308 */ /* 0x000ea20000002400 */
[----:B------:R-:W-:Y:S01]  /*6950*/  FMUL.FTZ R213, R0, R165 ;  /* 0x000000a500d57220 */ /* 0x000fe20000410000 */
[----:B------:R-:W-:Y:S01]  /*6960*/  WARPGROUP.ARRIVE ;  /* 0x00000000000079c5 */ /* 0x000fe20000000000 */
[C---:B------:R-:W-:Y:S01]  /*6970*/  ISETP.GT.AND P3, PT, R132.reuse, RZ, PT ;  /* 0x000000ff8400720c */ /* 0x040fe20003f64270 */
[----:B------:R-:W-:Y:S01]  /*6980*/  ULOP3.LUT UR6, UR6, 0x10000, URZ, 0xfc, !UPT ;  /* 0x0001000006067892 */ /* 0x000fe2000f8efc3f */
[C---:B------:R-:W-:Y:S01]  /*6990*/  ISETP.GT.AND P4, PT, R132.reuse, 0x1, PT ;  /* 0x000000018400780c */ /* 0x040fe20003f84270 */
[----:B------:R-:W-:Y:S01]  /*69a0*/  UMOV UR7, 0xc0000010 ;  /* 0xc000001000077882 */ /* 0x000fe20000000000 */
[----:B---3--:R-:W-:Y:S01]  /*69b0*/  FSEL R207, R207, -INF , P3 ;  /* 0xff800000cfcf7808 */ /* 0x008fe20001800000 */
[----:B------:R-:W3:Y:S01]  /*69c0*/  MUFU.TANH R215, R215 ;  /* 0x000000d700d77308 */ /* 0x000ee20000002400 */
[----:B------:R-:W-:Y:S01]  /*69d0*/  ISETP.GT.AND P3, PT, R132, 0x8, PT ;  /* 0x000000088400780c */ /* 0x000fe20003f64270 */
[----:B------:R-:W-:Y:S01]  /*69e0*/  UIMAD UR10, UR56, 0x500, UR6 ;  /* 0x00000500380a78a4 */ /* 0x000fe2000f8e0206 */
[----:B----4-:R-:W-:Y:S01]  /*69f0*/  FSEL R209, R209, -INF , P4 ;  /* 0xff800000d1d17808 */ /* 0x010fe20002000000 */
[C---:B------:R-:W-:Y:S01]  /*6a00*/  FMUL.FTZ R199, R0.reuse, R141 ;  /* 0x0000008d00c77220 */ /* 0x040fe20000410000 */
[----:B------:R-:W-:Y:S01]  /*6a10*/  FMNMX.FTZ R152, R207, R5, !PT ;  /* 0x00000005cf987209 */ /* 0x000fe20007810000 */
[----:B------:R-:W-:Y:S01]  /*6a20*/  FMUL.FTZ R141, R0, R145 ;  /* 0x00000091008d7220 */ /* 0x000fe20000410000 */
[C---:B------:R-:W-:Y:S01]  /*6a30*/  ISETP.GT.AND P4, PT, R132.reuse, 0x9, PT ;  /* 0x000000098400780c */ /* 0x040fe20003f84270 */
[----:B------:R-:W4:Y:S01]  /*6a40*/  MUFU.TANH R217, R217 ;  /* 0x000000d900d97308 */ /* 0x000f220000002400 */
[----:B--2---:R-:W-:Y:S01]  /*6a50*/  FSEL R211, R211, -INF , P3 ;  /* 0xff800000d3d37808 */ /* 0x004fe20001800000 */
[----:B------:R-:W-:Y:S01]  /*6a60*/  UMOV UR6, UR10 ;  /* 0x0000000a00067c82 */ /* 0x000fe20008000000 */
[----:B------:R-:W-:Y:S01]  /*6a70*/  FMNMX.FTZ R152, R209, R152, !PT ;  /* 0x00000098d1987209 */ /* 0x000fe20007810000 */
[----:B------:R-:W-:Y:S01]  /*6a80*/  QGMMA.64x128x32.F32.E4M3.E4M3 R24, R184, gdesc[UR4], R24, gsb0 ;  /* 0x01e00004b8187df3 */ /* 0x000fe20008000818 */
        /* <DEDUP_REMOVED lines=25> */
[C---:B------:R-:W-:Y:S01]  /*6c20*/  FMUL.FTZ R112, R0.reuse, R112 ;  /* 0x0000007000707220 */ /* 0x040fe20000410000 */
[C---:B-1----:R-:W-:Y:S01]  /*6c30*/  FMUL.FTZ R7, R0.reuse, R155 ;  /* 0x0000009b00077220 */ /* 0x042fe20000410000 */
        /* <DEDUP_REMOVED lines=14> */
[C---:B------:R-:W-:Y:S01]  /*6d20*/  FMUL.FTZ R89, R0.reuse, R89 ;  /* 0x0000005900597220 */ /* 0x040fe20000410000 */
[----:B------:R-:W-:Y:S01]  /*6d30*/  UIADD3 UR6, UR10, 0x100, URZ ;  /* 0x000001000a067890 */ /* 0x000fe2000fffe03f */
[----:B------:R-:W3:Y:S01]  /*6d40*/  MUFU.TANH R201, R201 ;  /* 0x000000c900c97308 */ /* 0x000ee20000002400 */
[----:B-1----:R-:W-:Y:S01]  /*6d50*/  FSEL R205, R205, -INF , P3 ;  /* 0xff800000cdcd7808 */ /* 0x002fe20001800000 */
[----:B------:R-:W-:Y:S01]  /*6d60*/  FMUL.FTZ R13, R0, R167 ;  /* 0x000000a7000d7220 */ /* 0x000fe20000410000 */
[----:B------:R-:W-:Y:S01]  /*6d70*/  ISETP.GT.AND P3, PT, R132, 0x28, PT ;  /* 0x000000288400780c */ /* 0x000fe20003f64270 */
[C---:B------:R-:W-:Y:S01]  /*6d80*/  FMUL.FTZ R92, R0.reuse, R92 ;  /* 0x0000005c005c7220 */ /* 0x040fe20000410000 */
[----:B------:R-:W-:Y:S01]  /*6d90*/  FMNMX.FTZ R152, R205, R152, !PT ;  /* 0x00000098cd987209 */ /* 0x000fe20007810000 */
[----:B------:R-:W-:Y:S01]  /*6da0*/  UMOV UR7, 0xc0000010 ;  /* 0xc000001000077882 */ /* 0x000fe20000000000 */
[C---:B------:R-:W-:Y:S01]  /*6db0*/  FMUL.FTZ R96, R0.reuse, R96 ;  /* 0x0000006000607220 */ /* 0x040fe20000410000 */
[----:B------:R-:W1:Y:S01]  /*6dc0*/  MUFU.TANH R199, R199 ;  /* 0x000000c700c77308 */ /* 0x000e620000002400 */
[----:B--2---:R-:W-:Y:S01]  /*6dd0*/  FSEL R203, R203, -INF , P4 ;  /* 0xff800000cbcb7808 */ /* 0x004fe20002000000 */
[----:B------:R-:W-:Y:S01]  /*6de0*/  FMUL.FTZ R9, R0, R159 ;  /* 0x0000009f00097220 */ /* 0x000fe20000410000 */
[----:B------:R-:W-:Y:S01]  /*6df0*/  ISETP.GT.AND P4, PT, R132, 0x29, PT ;  /* 0x000000298400780c */ /* 0x000fe20003f84270 */
[C---:B------:R-:W-:Y:S01]  /*6e00*/  FMUL.FTZ R100, R0.reuse, R100 ;  /* 0x0000006400647220 */ /* 0x040fe20000410000 */
[----:B------:R-:W-:Y:S01]  /*6e10*/  FMNMX.FTZ R152, R203, R152, !PT ;  /* 0x00000098cb987209 */ /* 0x000fe20007810000 */
[C---:B------:R-:W-:Y:S01]  /*6e20*/  FMUL.FTZ R11, R0.reuse, R163 ;  /* 0x000000a3000b7220 */ /* 0x040fe20000410000 */
[C---:B------:R-:W-:Y:S01]  /*6e30*/  FMUL.FTZ R101, R0.reuse, R101 ;  /* 0x0000006500657220 */ /* 0x040fe20000410000 */
        /* <DEDUP_REMOVED lines=14> */
[----:B------:R-:W-:Y:S01]  /*6f20*/  FMUL.FTZ R90, R0, R90 ;  /* 0x0000005a005a7220 */ /* 0x000fe20000410000 */
[----:B------:R-:W-:Y:S01]  /*6f30*/  ISETP.GT.AND P6, PT, R132, 0x99, PT ;  /* 0x000000998400780c */ /* 0x000fe20003fc4270 */
[----:B------:R-:W-:Y:S01]  /*6f40*/  MUFU.TANH R142, R142 ;  /* 0x0000008e008e7308 */ /* 0x000fe20000002400 */
[C---:B------:R-:W-:Y:S01]  /*6f50*/  FMUL.FTZ R91, R0.reuse, R91 ;  /* 0x0000005b005b7220 */ /* 0x040fe20000410000 */
[C---:B------:R-:W-:Y:S01]  /*6f60*/  FMUL.FTZ R94, R0.reuse, R94 ;  /* 0x0000005e005e7220 */ /* 0x040fe20000410000 */
[C---:B------:R-:W-:Y:S01]  /*6f70*/  FMUL.FTZ R95, R0.reuse, R95 ;  /* 0x0000005f005f7220 */ /* 0x040fe20000410000 */
[C---:B------:R-:W-:Y:S01]  /*6f80*/  FMUL.FTZ R98, R0.reuse, R98 ;  /* 0x0000006200627220 */ /* 0x040fe20000410000 */
[C---:B------:R-:W-:Y:S01]  /*6f90*/  FMUL.FTZ R99, R0.reuse, R99 ;  /* 0x0000006300637220 */ /* 0x040fe20000410000 */
[----:B------:R-:W-:Y:S01]  /*6fa0*/  FMUL.FTZ R103, R0, R103 ;  /* 0x0000006700677220 */ /* 0x000fe20000410000 */
[----:B------:R-:W1:Y:S01]  /*6fb0*/  S2R R196, SR_TID.X ;  /* 0x0000000000c47919 */ /* 0x000e620000002100 */
        /* <DEDUP_REMOVED lines=38> */
[----:B------:R-:W-:Y:S01]  /*7220*/  ISETP.GT.AND P4, PT, R132, 0x51, PT ;  /* 0x000000518400780c */ /* 0x000fe20003f84270 */
[----:B--2---:R-:W-:-:S04]  /*7230*/  IMAD.IADD R128, R128, 0x1, R185 ;  /* 0x0000000180807824 */ /* 0x004fc800078e02b9 */
        /* <DEDUP_REMOVED lines=528> */
.L_x_2146:
        /* <DEDUP_REMOVED lines=117> */
.L_x_2137:
[----:B------:R-:W-:-:S13]  /*9a90*/  ISETP.LE.AND P2, PT, RZ, UR55, PT ;  /* 0x00000037ff007c0c */ /* 0x000fda000bf43270 */
[----:B------:R-:W-:Y:S05]  /*9aa0*/  @!P2 BRA `(.L_x_2148) ;  /* 0x0000003400a4a947 */ /* 0x000fea0003800000 */
[----:B------:R-:W-:Y:S01]  /*9ab0*/  IMAD.MOV.U32 R5, RZ, RZ, R91 ;  /* 0x000000ffff057224 */ /* 0x000fe200078e005b */
[----:B------:R-:W-:Y:S01]  /*9ac0*/  UMOV UR50, UR44 ;  /* 0x0000002c00327c82 */ /* 0x000fe20008000000 */
[----:B------:R-:W-:Y:S01]  /*9ad0*/  IMAD.MOV.U32 R4, RZ, RZ, R89 ;  /* 0x000000ffff047224 */ /* 0x000fe200078e0059 */
[----:B------:R-:W-:-:S06]  /*9ae0*/  UMOV UR49, UR51 ;  /* 0x0000003300317c82 */ /* 0x000fcc0008000000 */
.L_x_2158:
        /* <DEDUP_REMOVED lines=9> */
.L_x_2150:
[----:B------:R-:W-:Y:S01]  /*9b80*/  ULEA UR6, UR51, UR41, 0x3 ;  /* 0x0000002933067291 */ /* 0x000fe2000f8e183f */
[----:B------:R-:W-:-:S05]  /*9b90*/  IMAD.U32 R6, RZ, RZ, UR44 ;  /* 0x0000002cff067e24 */ /* 0x000fca000f8e00ff */
[----:B------:R-:W-:-:S04]  /*9ba0*/  SHF.L.U32 R6, R6, 0x1f, RZ ;  /* 0x0000001f06067819 */ /* 0x000fc800000006ff */
[----:B------:R0:W1:Y:S01]  /*9bb0*/  SYNCS.PHASECHK.TRANS64.TRYWAIT P2, [UR6+0x29830], R6 ;  /* 0x02983006ff0075a7 */ /* 0x0000620008040146 */
[----:B------:R-:W-:Y:S05]  /*9bc0*/  @!P0 BRA `(.L_x_2151) ;  /* 0x0000000000048947 */ /* 0x000fea0003800000 */
[----:B------:R-:W-:Y:S01]  /*9bd0*/  BPT.TRAP 0x1 ;  /* 0x000000040000795c */ /* 0x000fe20000300000 */
.L_x_2151:
[----:B-1----:R-:W-:Y:S05]  /*9be0*/  @P2 BRA `(.L_x_2149) ;  /* 0x0000000000082947 */ /* 0x002fea0003800000 */
[----:B------:R-:W1:Y:S02]  /*9bf0*/  SYNCS.PHASECHK.TRANS64.TRYWAIT P2, [UR6+0x29830], R6 ;  /* 0x02983006ff0075a7 */ /* 0x000e640008040146 */
[----:B-1----:R-:W-:Y:S05]  /*9c00*/  @!P2 BRA `(.L_x_2152) ;  /* 0x000000c00054a947 */ /* 0x002fea0003800000 */
.L_x_2149:
        /* <DEDUP_REMOVED lines=188> */
.L_x_2154:
[----:B------:R-:W-:Y:S01]  /*a7d0*/  ULEA UR6, UR49, UR41, 0x3 ;  /* 0x0000002931067291 */ /* 0x000fe2000f8e183f */
[----:B------:R-:W-:-:S05]  /*a7e0*/  IMAD.U32 R6, RZ, RZ, UR50 ;  /* 0x00000032ff067e24 */ /* 0x000fca000f8e00ff */
[----:B------:R-:W-:-:S04]  /*a7f0*/  SHF.L.U32 R6, R6, 0x1f, RZ ;  /* 0x0000001f06067819 */ /* 0x000fc800000006ff */
[----:B------:R0:W1:Y:S01]  /*a800*/  SYNCS.PHASECHK.TRANS64.TRYWAIT P2, [UR6+0x29850], R6 ;  /* 0x02985006ff0075a7 */ /* 0x0000620008040146 */
[----:B------:R-:W-:Y:S05]  /*a810*/  @!P0 BRA `(.L_x_2155) ;  /* 0x0000000000048947 */ /* 0x000fea0003800000 */
[----:B------:R-:W-:Y:S01]  /*a820*/  BPT.TRAP 0x1 ;  /* 0x000000040000795c */ /* 0x000fe20000300000 */
.L_x_2155:
[----:B-1----:R-:W-:Y:S05]  /*a830*/  @P2 BRA `(.L_x_2153) ;  /* 0x0000000000082947 */ /* 0x002fea0003800000 */
[----:B------:R-:W1:Y:S02]  /*a840*/  SYNCS.PHASECHK.TRANS64.TRYWAIT P2, [UR6+0x29850], R6 ;  /* 0x02985006ff0075a7 */ /* 0x000e640008040146 */
[----:B-1----:R-:W-:Y:S05]  /*a850*/  @!P2 BRA `(.L_x_2156) ;  /* 0x000000b40058a947 */ /* 0x002fea0003800000 */
.L_x_2153:
        /* <DEDUP_REMOVED lines=538> */
.L_x_2157:
        /* <DEDUP_REMOVED lines=116> */
.L_x_2148:
[----:B------:R-:W-:Y:S06]  /*d140*/  BAR.ARV 0x8, 0x180 ;  /* 0x0206000000007b1d */ /* 0x000fec0000002000 */
[----:B------:R-:W-:Y:S05]  /*d150*/  @!P0 BRA `(.L_x_2159) ;  /* 0x0000000000048947 */ /* 0x000fea0003800000 */
[----:B------:R-:W-:Y:S01]  /*d160*/  BPT.TRAP 0x1 ;  /* 0x000000040000795c */ /* 0x000fe20000300000 */
.L_x_2159:
[----:B------:R-:W-:Y:S01]  /*d170*/  ULEA UR9, UR51, UR41, 0x3 ;  /* 0x0000002933097291 */ /* 0x000fe2000f8e183f */
[----:B------:R-:W-:-:S05]  /*d180*/  IMAD.U32 R0, RZ, RZ, UR44 ;  /* 0x0000002cff007e24 */ /* 0x000fca000f8e00ff */
[----:B------:R-:W-:-:S04]  /*d190*/  SHF.L.U32 R0, R0, 0x1f, RZ ;  /* 0x0000001f00007819 */ /* 0x000fc800000006ff */
[----:B------:R0:W1:Y:S01]  /*d1a0*/  SYNCS.PHASECHK.TRANS64.TRYWAIT P1, [UR9+0x29850], R0 ;  /* 0x02985000ff0075a7 */ /* 0x0000620008020149 */
[----:B------:R-:W-:Y:S05]  /*d1b0*/  @!P0 BRA `(.L_x_2160) ;  /* 0x0000000000048947 */ /* 0x000fea0003800000 */
[----:B------:R-:W-:Y:S01]  /*d1c0*/  BPT.TRAP 0x1 ;  /* 0x000000040000795c */ /* 0x000fe20000300000 */
.L_x_2160:
[----:B-1----:R-:W-:Y:S05]  /*d1d0*/  @P1 BRA `(.L_x_2161) ;  /* 0x0000000000081947 */ /* 0x002fea0003800000 */
[----:B------:R-:W1:Y:S02]  /*d1e0*/  SYNCS.PHASECHK.TRANS64.TRYWAIT P1, [UR9+0x29850], R0 ;  /* 0x02985000ff0075a7 */ /* 0x000e640008020149 */
[----:B-1----:R-:W-:Y:S05]  /*d1f0*/  @!P1 BRA `(.L_x_2162) ;  /* 0x0000008c00089947 */ /* 0x002fea0003800000 */
.L_x_2161:
        /* <DEDUP_REMOVED lines=39> */
[----:B------:R-:W-:Y:S01]  /*d470*/  UIADD3 UR4, UR8, 0x300, URZ ;  /* 0x0000030008047890 */ /* 0x000fe2000fffe03f */
[----:B------:R-:W-:Y:S02]  /*d480*/  WARPGROUP.DEPBAR.LE gsb0, 0x0 ;  /* 0x00008000000079c5 */ /* 0x000fe40000010000 */
[----:B------:R-:W-:-:S06]  /*d490*/  WARPGROUP.ARRIVE ;  /* 0x00000000000079c5 */ /* 0x000fcc0000000000 */
[----:B------:R-:W-:Y:S01]  /*d4a0*/  QGMMA.64x128x32.F32.E4M3.E4M3 R24, R176, gdesc[UR4], R24, gsb0 ;  /* 0x01e00004b0187df3 */ /* 0x000fe20008000818 */
[----:B------:R-:W-:Y:S01]  /*d4b0*/  UMOV UR6, UR4 ;  /* 0x0000000400067c82 */ /* 0x000fe20008000000 */
[----:B------:R-:W-:Y:S01]  /*d4c0*/  UMOV UR7, 0xc0000010 ;  /* 0xc000001000077882 */ /* 0x000fe20000000000 */
        /* <DEDUP_REMOVED lines=42> */
.L_x_2163:
        /* <DEDUP_REMOVED lines=74> */
.L_x_2130:
        /* <DEDUP_REMOVED lines=24> */
[----:B------:R-:W-:Y:S01]  /*dd90*/  UISETP.NE.AND.EX UP0, UPT, UR7, URZ, UPT, UP0 ;  /* 0x0000003f0700728c */ /* 0x000fe2000bf05300 */
[----:B------:R-:W-:Y:S02]  /*dda0*/  F2FP.BF16.F32.PACK_AB R11, R78, R11 ;  /* 0x0000000b4e0b723e */ /* 0x000fe400000010ff */
[----:B------:R-:W-:Y:S01]  /*ddb0*/  F2FP.BF16.F32.PACK_AB R10, R79, R10 ;  /* 0x0000000a4f0a723e */ /* 0x000fe200000010ff */
[----:B------:R-:W-:Y:S01]  /*ddc0*/  ULDC.64 UR6, c[0x0][0xc00] ;  /* 0x0003000000067ab9 */ /* 0x000fe20000000a00 */
[----:B0-----:R-:W-:Y:S01]  /*ddd0*/  LOP3.LUT P0, R4, R50, 0x3, RZ, 0xc0, !PT ;  /* 0x0000000332047812 */ /* 0x001fe2000780c0ff */
[----:B------:R-:W-:Y:S01]  /*dde0*/  UIMAD.WIDE UR6, UR36, 0x4, UR6 ;  /* 0x00000004240678a5 */ /* 0x000fe2000f8e0206 */
[----:B------:R-:W-:-:S02]  /*ddf0*/  F2FP.BF16.F32.PACK_AB R26, R55, R26 ;  /* 0x0000001a371a723e */ /* 0x000fc400000010ff */
[----:B------:R-:W-:Y:S02]  /*de00*/  ISETP.EQ.OR P0, PT, R4, 0x3, !P0 ;  /* 0x000000030400780c */ /* 0x000fe40004702670 */
[----:B------:R-:W-:Y:S02]  /*de10*/  F2FP.BF16.F32.PACK_AB R9, R84, R9 ;  /* 0x000000095409723e */ /* 0x000fe400000010ff */
[----:B------:R-:W-:Y:S02]  /*de20*/  SEL R58, R11, R10, P0 ;  /* 0x0000000a0b3a7207 */ /* 0x000fe40000000000 */
[----:B------:R-:W-:Y:S02]  /*de30*/  SEL R55, R10, R11, P0 ;  /* 0x0000000b0a377207 */ /* 0x000fe40000000000 */
[----:B------:R-:W-:Y:S02]  /*de40*/  F2FP.BF16.F32.PACK_AB R8, R85, R8 ;  /* 0x000000085508723e */ /* 0x000fe400000010ff */
[----:B------:R-:W-:-:S02]  /*de50*/  F2FP.BF16.F32.PACK_AB R38, R38, R49 ;  /* 0x000000312626723e */ /* 0x000fc400000010ff */
[----:B------:R-:W-:Y:S02]  /*de60*/  F2FP.BF16.F32.PACK_AB R39, R39, R34 ;  /* 0x000000222727723e */ /* 0x000fe400000010ff */
[----:B------:R-:W-:Y:S02]  /*de70*/  F2FP.BF16.F32.PACK_AB R25, R62, R25 ;  /* 0x000000193e19723e */ /* 0x000fe400000010ff */
[----:B------:R-:W-:Y:S02]  /*de80*/  F2FP.BF16.F32.PACK_AB R24, R63, R24 ;  /* 0x000000183f18723e */ /* 0x000fe400000010ff */
[----:B------:R-:W-:Y:S02]  /*de90*/  F2FP.BF16.F32.PACK_AB R13, R76, R13 ;  /* 0x0000000d4c0d723e */ /* 0x000fe400000010ff */
        /* <DEDUP_REMOVED lines=8> */
[----:B------:R-:W-:-:S02]  /*df20*/  IADD3 R61, P1, R6, 0x40, RZ ;  /* 0x00000040063d7810 */ /* 0x000fc40007f3e0ff */
[----:B------:R-:W-:Y:S02]  /*df30*/  IADD3 R63, P2, R6, 0x60, RZ ;  /* 0x00000060063f7810 */ /* 0x000fe40007f5e0ff */
[----:B------:R-:W-:Y:S02]  /*df40*/  LOP3.LUT R10, R61, 0x380, RZ, 0xc0, !PT ;  /* 0x000003803d0a7812 */ /* 0x000fe400078ec0ff */
[----:B------:R-:W-:Y:S02]  /*df50*/  SEL R46, R9, R8, P0 ;  /* 0x00000008092e7207 */ /* 0x000fe40000000000 */
[----:B------:R-:W-:Y:S02]  /*df60*/  SHF.R.U64 R10, R10, 0x3, RZ ;  /* 0x000000030a0a7819 */ /* 0x000fe400000012ff */
[----:B------:R-:W-:Y:S02]  /*df70*/  SEL R45, R8, R9, P0 ;  /* 0x00000009082d7207 */ /* 0x000fe40000000000 */
[----:B------:R-:W-:-:S02]  /*df80*/  IADD3 R67, P4, R6, 0x4020, RZ ;  /* 0x0000402006437810 */ /* 0x000fc40007f9e0ff */
[----:B------:R-:W-:Y:S02]  /*df90*/  F2FP.BF16.F32.PACK_AB R27, R54, R27 ;  /* 0x0000001b361b723e */ /* 0x000fe400000010ff */
[----:B------:R-:W-:Y:S02]  /*dfa0*/  LOP3.LUT R9, R6, 0x380, RZ, 0xc0, !PT ;  /* 0x0000038006097812 */ /* 0x000fe400078ec0ff */
[----:B------:R-:W-:Y:S02]  /*dfb0*/  F2FP.BF16.F32.PACK_AB R32, R53, R32 ;  /* 0x000000203520723e */ /* 0x000fe400000010ff */
[----:B------:R-:W-:Y:S02]  /*dfc0*/  SEL R44, R13, R12, P0 ;  /* 0x0000000c0d2c7207 */ /* 0x000fe40000000000 */
[----:B------:R-:W-:Y:S01]  /*dfd0*/  SEL R43, R12, R13, P0 ;  /* 0x0000000d0c2b7207 */ /* 0x000fe20000000000 */
[----:B------:R-:W-:Y:S01]  /*dfe0*/  IMAD.X R13, RZ, RZ, R7, P4 ;  /* 0x000000ffff0d7224 */ /* 0x000fe200020e0607 */
[----:B------:R-:W-:-:S02]  /*dff0*/  SEL R50, R38, R39, P0 ;  /* 0x0000002726327207 */ /* 0x000fc40000000000 */
[----:B------:R-:W-:Y:S02]  /*e000*/  SEL R54, R25, R24, P0 ;  /* 0x0000001819367207 */ /* 0x000fe40000000000 */
[----:B------:R-:W-:Y:S01]  /*e010*/  SEL R51, R24, R25, P0 ;  /* 0x0000001918337207 */ /* 0x000fe20000000000 */
[----:B------:R-:W-:Y:S01]  /*e020*/  IMAD.X R25, RZ, RZ, R7, P1 ;  /* 0x000000ffff197224 */ /* 0x000fe200008e0607 */
[----:B------:R-:W-:Y:S02]  /*e030*/  IADD3 R59, P6, R6, 0x20, RZ ;  /* 0x00000020063b7810 */ /* 0x000fe40007fde0ff */
[----:B------:R-:W-:Y:S02]  /*e040*/  SEL R39, R39, R38, P0 ;  /* 0x0000002627277207 */ /* 0x000fe40000000000 */
[----:B------:R-:W-:Y:S02]  /*e050*/  LOP3.LUT R12, R63, 0x380, RZ, 0xc0, !PT ;  /* 0x000003803f0c7812 */ /* 0x000fe400078ec0ff */
[----:B------:R-:W-:-:S02]  /*e060*/  LOP3.LUT R24, R10, R61, RZ, 0x3c, !PT ;  /* 0x0000003d0a187212 */ /* 0x000fc400078e3cff */
[----:B------:R-:W-:Y:S02]  /*e070*/  F2FP.BF16.F32.PACK_AB R29, R60, R29 ;  /* 0x0000001d3c1d723e */ /* 0x000fe400000010ff */
[----:B------:R-:W-:Y:S02]  /*e080*/  SEL R42, R37, R36, P0 ;  /* 0x00000024252a7207 */ /* 0x000fe40000000000 */
[----:B------:R-:W-:Y:S02]  /*e090*/  SEL R38, R31, R30, P0 ;  /* 0x0000001e1f267207 */ /* 0x000fe40000000000 */
[----:B------:R-:W-:Y:S02]  /*e0a0*/  LOP3.LUT R10, R67, 0x380, RZ, 0xc0, !PT ;  /* 0x00000380430a7812 */ /* 0x000fe400078ec0ff */
[----:B------:R-:W-:Y:S02]  /*e0b0*/  SEL R37, R36, R37, P0 ;  /* 0x0000002524257207 */ /* 0x000fe40000000000 */
[----:B------:R-:W-:-:S02]  /*e0c0*/  SEL R31, R30, R31, P0 ;  /* 0x0000001f1e1f7207 */ /* 0x000fc40000000000 */
[----:B------:R-:W-:Y:S02]  /*e0d0*/  SHF.R.U64 R9, R9, 0x3, RZ ;  /* 0x0000000309097819 */ /* 0x000fe400000012ff */
[----:B------:R-:W-:Y:S02]  /*e0e0*/  F2FP.BF16.F32.PACK_AB R21, R68, R21 ;  /* 0x000000154415723e */ /* 0x000fe400000010ff */
[----:B------:R-:W-:Y:S02]  /*e0f0*/  F2FP.BF16.F32.PACK_AB R20, R69, R20 ;  /* 0x000000144514723e */ /* 0x000fe400000010ff */
[----:B------:R-:W-:Y:S02]  /*e100*/  SEL R36, R33, R32, P0 ;  /* 0x0000002021247207 */ /* 0x000fe40000000000 */
[----:B------:R-:W-:Y:S02]  /*e110*/  SEL R30, R27, R26, P0 ;  /* 0x0000001a1b1e7207 */ /* 0x000fe40000000000 */
[----:B------:R-:W-:Y:S01]  /*e120*/  SEL R49, R26, R27, P0 ;  /* 0x0000001b1a317207 */ /* 0x000fe20000000000 */
[----:B------:R-:W-:Y:S01]  /*e130*/  IMAD.X R27, RZ, RZ, R7, P6 ;  /* 0x000000ffff1b7224 */ /* 0x000fe200030e0607 */
[----:B------:R-:W-:-:S02]  /*e140*/  F2FP.BF16.F32.PACK_AB R56, R56, R65 ;  /* 0x000000413838723e */ /* 0x000fc400000010ff */
[----:B------:R-:W-:Y:S02]  /*e150*/  SEL R33, R32, R33, P0 ;  /* 0x0000002120217207 */ /* 0x000fe40000000000 */
[----:B------:R-:W-:Y:S02]  /*e160*/  SHF.R.U64 R12, R12, 0x3, RZ ;  /* 0x000000030c0c7819 */ /* 0x000fe400000012ff */
[----:B------:R-:W-:Y:S02]  /*e170*/  F2FP.BF16.F32.PACK_AB R94, R94, R95 ;  /* 0x0000005f5e5e723e */ /* 0x000fe400000010ff */
[----:B------:R-:W-:Y:S02]  /*e180*/  F2FP.BF16.F32.PACK_AB R93, R92, R93 ;  /* 0x0000005d5c5d723e */ /* 0x000fe400000010ff */
[----:B------:R-:W-:Y:S02]  /*e190*/  F2FP.BF16.F32.PACK_AB R57, R48, R57 ;  /* 0x000000393039723e */ /* 0x000fe400000010ff */
[----:B------:R-:W-:-:S02]  /*e1a0*/  SEL R32, R29, R28, P0 ;  /* 0x0000001c1d207207 */ /* 0x000fc40000000000 */
[C---:B------:R-:W-:Y:S02]  /*e1b0*/  IADD3 R65, P3, R6.reuse, 0x4000, RZ ;  /* 0x0000400006417810 */ /* 0x040fe40007f7e0ff */
[C---:B------:R-:W-:Y:S02]  /*e1c0*/  IADD3 R69, P5, R6.reuse, 0x4040, RZ ;  /* 0x0000404006457810 */ /* 0x040fe40007fbe0ff */
[----:B------:R-:W-:Y:S02]  /*e1d0*/  IADD3 R62, P6, R6, 0x4060, RZ ;  /* 0x00004060063e7810 */ /* 0x000fe40007fde0ff */
[----:B------:R-:W-:Y:S01]  /*e1e0*/  SHF.R.U64 R10, R10, 0x3, RZ ;  /* 0x000000030a0a7819 */ /* 0x000fe200000012ff */
[----:B------:R-:W-:Y:S01]  /*e1f0*/  IMAD.X R11, RZ, RZ, R7, P5 ;  /* 0x000000ffff0b7224 */ /* 0x000fe200028e0607 */
[----:B------:R-:W-:Y:S02]  /*e200*/  F2FP.BF16.F32.PACK_AB R90, R90, R91 ;  /* 0x0000005b5a5a723e */ /* 0x000fe400000010ff */
[----:B------:R-:W-:-:S02]  /*e210*/  F2FP.BF16.F32.PACK_AB R89, R88, R89 ;  /* 0x000000595859723e */ /* 0x000fc400000010ff */
[----:B------:R-:W-:Y:S02]  /*e220*/  SEL R29, R28, R29, P0 ;  /* 0x0000001d1c1d7207 */ /* 0x000fe40000000000 */
[----:B------:R-:W-:Y:S01]  /*e230*/  LOP3.LUT R6, R9, R6, RZ, 0x3c, !PT ;  /* 0x0000000609067212 */ /* 0x000fe200078e3cff */
[--C-:B------:R-:W-:Y:S01]  /*e240*/  IMAD.X R9, RZ, RZ, R7.reuse, P6 ;  /* 0x000000ffff097224 */ /* 0x100fe200030e0607 */
[----:B------:R-:W-:Y:S02]  /*e250*/  SEL R28, R21, R20, P0 ;  /* 0x00000014151c7207 */ /* 0x000fe40000000000 */
[----:B------:R-:W-:Y:S01]  /*e260*/  SEL R41, R20, R21, P0 ;  /* 0x0000001514297207 */ /* 0x000fe20000000000 */
[----:B------:R-:W-:Y:S01]  /*e270*/  IMAD.X R21, RZ, RZ, R7, P2 ;  /* 0x000000ffff157224 */ /* 0x000fe200010e0607 */
[----:B------:R-:W-:Y:S02]  /*e280*/  LOP3.LUT R20, R12, R63, RZ, 0x3c, !PT ;  /* 0x0000003f0c147212 */ /* 0x000fe400078e3cff */
[----:B------:R-:W-:-:S02]  /*e290*/  SEL R34, R94, R93, P0 ;  /* 0x0000005d5e227207 */ /* 0x000fc40000000000 */
[----:B------:R-:W-:Y:S02]  /*e2a0*/  SEL R48, R56, R57, P0 ;  /* 0x0000003938307207 */ /* 0x000fe40000000000 */
[----:B------:R-:W-:Y:S02]  /*e2b0*/  LOP3.LUT R52, R69, 0x380, RZ, 0xc0, !PT ;  /* 0x0000038045347812 */ /* 0x000fe400078ec0ff */
[----:B------:R-:W-:Y:S02]  /*e2c0*/  LOP3.LUT R12, R10, R67, RZ, 0x3c, !PT ;  /* 0x000000430a0c7212 */ /* 0x000fe400078e3cff */
[----:B------:R-:W-:Y:S02]  /*e2d0*/  SEL R93, R93, R94, P0 ;  /* 0x0000005e5d5d7207 */ /* 0x000fe40000000000 */
[----:B------:R-:W-:Y:S02]  /*e2e0*/  SEL R40, R90, R89, P0 ;  /* 0x000000595a287207 */ /* 0x000fe40000000000 */
[----:B------:R-:W-:-:S02]  /*e2f0*/  SEL R57, R57, R56, P0 ;  /* 0x0000003839397207 */ /* 0x000fc40000000000 */
[----:B------:R-:W-:Y:S02]  /*e300*/  MOV R67, R6 ;  /* 0x0000000600437202 */ /* 0x000fe40000000f00 */
[----:B------:R-:W-:Y:S02]  /*e310*/  F2FP.BF16.F32.PACK_AB R15, R70, R15 ;  /* 0x0000000f460f723e */ /* 0x000fe400000010ff */
[----:B------:R-:W-:Y:S02]  /*e320*/  F2FP.BF16.F32.PACK_AB R14, R71, R14 ;  /* 0x0000000e470e723e */ /* 0x000fe400000010ff */
[----:B------:R-:W-:Y:S02]  /*e330*/  SEL R89, R89, R90, P0 ;  /* 0x0000005a59597207 */ /* 0x000fe40000000000 */
[----:B------:R-:W-:Y:S02]  /*e340*/  SHF.R.U64 R52, R52, 0x3, RZ ;  /* 0x0000000334347819 */ /* 0x000fe400000012ff */
[----:B------:R-:W-:-:S02]  /*e350*/  SEL R56, R15, R14, P0 ;  /* 0x0000000e0f387207 */ /* 0x000fc40000000000 */
[----:B------:R-:W-:Y:S01]  /*e360*/  SEL R53, R14, R15, P0 ;  /* 0x0000000f0e357207 */ /* 0x000fe20000000000 */
[----:B------:R-:W-:Y:S01]  /*e370*/  IMAD.X R15, RZ, RZ, R7, P3 ;  /* 0x000000ffff0f7224 */ /* 0x000fe200018e0607 */
[----:B------:R-:W-:Y:S02]  /*e380*/  SEL R60, R86, R87, P0 ;  /* 0x00000057563c7207 */ /* 0x000fe40000000000 */
[----:B------:R-:W-:Y:S02]  /*e390*/  SEL R87, R87, R86, P0 ;  /* 0x0000005657577207 */ /* 0x000fe40000000000 */
[----:B------:R-:W-:Y:S02]  /*e3a0*/  LOP3.LUT R8, R59, 0x380, RZ, 0xc0, !PT ;  /* 0x000003803b087812 */ /* 0x000fe400078ec0ff */
[----:B------:R-:W-:Y:S02]  /*e3b0*/  LOP3.LUT R10, R52, R69, RZ, 0x3c, !PT ;  /* 0x00000045340a7212 */ /* 0x000fe400078e3cff */
[----:B------:R-:W-:-:S02]  /*e3c0*/  MOV R64, R20 ;  /* 0x0000001400407202 */ /* 0x000fc40000000f00 */
[----:B------:R-:W-:Y:S02]  /*e3d0*/  SHF.R.U64 R8, R8, 0x3, RZ ;  /* 0x0000000308087819 */ /* 0x000fe400000012ff */
[----:B------:R-:W-:Y:S02]  /*e3e0*/  MOV R61, R10 ;  /* 0x0000000a003d7202 */ /* 0x000fe40000000f00 */
[----:B------:R-:W-:Y:S02]  /*e3f0*/  LOP3.LUT R26, R8, R59, RZ, 0x3c, !PT ;  /* 0x0000003b081a7212 */ /* 0x000fe400078e3cff */
[----:B------:R-:W-:Y:S02]  /*e400*/  LOP3.LUT R8, R65, 0x380, RZ, 0xc0, !PT ;  /* 0x0000038041087812 */ /* 0x000fe400078ec0ff */
[----:B------:R-:W-:Y:S02]  /*e410*/  LOP3.LUT R59, R62, 0x380, RZ, 0xc0, !PT ;  /* 0x000003803e3b7812 */ /* 0x000fe400078ec0ff */
[----:B------:R-:W-:-:S02]  /*e420*/  SHF.R.U64 R8, R8, 0x3, RZ ;  /* 0x0000000308087819 */ /* 0x000fc400000012ff */
[----:B------:R-:W-:Y:S02]  /*e430*/  SHF.R.U64 R59, R59, 0x3, RZ ;  /* 0x000000033b3b7819 */ /* 0x000fe400000012ff */
[----:B------:R-:W-:Y:S02]  /*e440*/  LOP3.LUT R14, R8, R65, RZ, 0x3c, !PT ;  /* 0x00000041080e7212 */ /* 0x000fe400078e3cff */
[----:B------:R-:W-:Y:S02]  /*e450*/  LOP3.LUT R8, R59, R62, RZ, 0x3c, !PT ;  /* 0x0000003e3b087212 */ /* 0x000fe400078e3cff */
[----:B------:R-:W-:Y:S02]  /*e460*/  MOV R63, R14 ;  /* 0x0000000e003f7202 */ /* 0x000fe40000000f00 */
[----:B------:R-:W-:Y:S02]  /*e470*/  MOV R59, R8 ;  /* 0x00000008003b7202 */ /* 0x000fe40000000f00 */
[----:B------:R-:W-:-:S02]  /*e480*/  MOV R62, R12 ;  /* 0x0000000c003e7202 */ /* 0x000fc40000000f00 */
[----:B------:R-:W-:Y:S02]  /*e490*/  MOV R66, R26 ;  /* 0x0000001a00427202 */ /* 0x000fe40000000f00 */
[----:B------:R-:W-:Y:S02]  /*e4a0*/  MOV R65, R24 ;  /* 0x0000001800417202 */ /* 0x000fe40000000f00 */
[----:B------:R-:W-:Y:S01]  /*e4b0*/  PLOP3.LUT P2, PT, PT, PT, UP0, 0x80, 0x0 ;  /* 0x000000000000781c */ /* 0x000fe20003f4f008 */
[----:B------:R-:W-:Y:S01]  /*e4c0*/  ULDC UR8, c[0x0][0xa88] ;  /* 0x0002a20000087ab9 */ /* 0x000fe20000000800 */
[----:B--2---:R-:W-:Y:S01]  /*e4d0*/  LOP3.LUT R6, R35, 0x2, RZ, 0x3c, !PT ;  /* 0x0000000223067812 */ /* 0x004fe200078e3cff */
[----:B------:R-:W-:Y:S04]  /*e4e0*/  SHFL.IDX PT, R34, R34, R35, 0x1c1f ;  /* 0x001c1f2322227589 */ /* 0x000fe800000e0000 */
[----:B------:R-:W0:Y:S04]  /*e4f0*/  SHFL.IDX PT, R93, R93, R6, 0x1c1f ;  /* 0x001c1f065d5d7589 */ /* 0x000e2800000e0000 */
[----:B------:R-:W-:Y:S04]  /*e500*/  SHFL.IDX PT, R48, R48, R35, 0x1c1f ;  /* 0x001c1f2330307589 */ /* 0x000fe800000e0000 */
[----:B------:R-:W1:Y:S04]  /*e510*/  SHFL.IDX PT, R57, R57, R6, 0x1c1f ;  /* 0x001c1f0639397589 */ /* 0x000e6800000e0000 */
[----:B------:R-:W-:Y:S04]  /*e520*/  SHFL.IDX PT, R40, R40, R35, 0x1c1f ;  /* 0x001c1f2328287589 */ /* 0x000fe800000e0000 */
[----:B------:R-:W2:Y:S04]  /*e530*/  SHFL.IDX PT, R89, R89, R6, 0x1c1f ;  /* 0x001c1f0659597589 */ /* 0x000ea800000e0000 */
[----:B------:R-:W-:Y:S04]  /*e540*/  SHFL.IDX PT, R50, R50, R35, 0x1c1f ;  /* 0x001c1f2332327589 */ /* 0x000fe800000e0000 */
[----:B------:R-:W3:Y:S01]  /*e550*/  SHFL.IDX PT, R39, R39, R6, 0x1c1f ;  /* 0x001c1f0627277589 */ /* 0x000ee200000e0000 */
        /* <DEDUP_REMOVED lines=8> */
[----:B--2---:R-:W-:-:S02]  /*e5e0*/  SEL R12, R40, R89, P0 ;  /* 0x00000059280c7207 */ /* 0x004fc40000000000 */
[----:B------:R-:W-:Y:S01]  /*e5f0*/  SEL R14, R89, R40, P0 ;  /* 0x00000028590e7207 */ /* 0x000fe20000000000 */
[----:B------:R-:W-:Y:S04]  /*e600*/  SHFL.IDX PT, R36, R36, R35, 0x1c1f ;  /* 0x001c1f2324247589 */ /* 0x000fe800000e0000 */
[----:B------:R-:W2:Y:S01]  /*e610*/  SHFL.IDX PT, R33, R33, R6, 0x1c1f ;  /* 0x001c1f0621217589 */ /* 0x000ea200000e0000 */
[----:B---3--:R-:W-:Y:S02]  /*e620*/  SEL R13, R50, R39, P0 ;  /* 0x00000027320d7207 */ /* 0x008fe40000000000 */
[----:B------:R-:W-:Y:S01]  /*e630*/  SEL R15, R39, R50, P0 ;  /* 0x00000032270f7207 */ /* 0x000fe20000000000 */
[----:B------:R2:W-:Y:S04]  /*e640*/  SHFL.IDX PT, R21, R30, R35, 0x1c1f ;  /* 0x001c1f231e157589 */ /* 0x0005e800000e0000 */
[----:B------:R-:W3:Y:S01]  /*e650*/  SHFL.IDX PT, R52, R49, R6, 0x1c1f ;  /* 0x001c1f0631347589 */ /* 0x000ee200000e0000 */
[----:B0-----:R-:W-:-:S02]  /*e660*/  SEL R24, R42, R37, P0 ;  /* 0x000000252a187207 */ /* 0x001fc40000000000 */
[----:B------:R-:W-:Y:S01]  /*e670*/  SEL R26, R37, R42, P0 ;  /* 0x0000002a251a7207 */ /* 0x000fe20000000000 */
[----:B------:R-:W-:Y:S04]  /*e680*/  SHFL.IDX PT, R32, R32, R35, 0x1c1f ;  /* 0x001c1f2320207589 */ /* 0x000fe800000e0000 */
[----:B------:R-:W-:Y:S01]  /*e690*/  SHFL.IDX PT, R54, R54, R35, 0x1c1f ;  /* 0x001c1f2336367589 */ /* 0x000fe200000e0000 */
[----:B-1----:R-:W-:Y:S02]  /*e6a0*/  SEL R25, R38, R31, P0 ;  /* 0x0000001f26197207 */ /* 0x002fe40000000000 */
[----:B------:R-:W-:Y:S01]  /*e6b0*/  SEL R27, R31, R38, P0 ;  /* 0x000000261f1b7207 */ /* 0x000fe20000000000 */
[----:B------:R3:W0:Y:S04]  /*e6c0*/  SHFL.IDX PT, R7, R29, R6, 0x1c1f ;  /* 0x001c1f061d077589 */ /* 0x00062800000e0000 */
[----:B------:R-:W1:Y:S01]  /*e6d0*/  SHFL.IDX PT, R51, R51, R6, 0x1c1f ;  /* 0x001c1f0633337589 */ /* 0x000e6200000e0000 */
[----:B--2---:R-:W-:-:S03]  /*e6e0*/  SEL R30, R33, R36, P0 ;  /* 0x00000024211e7207 */ /* 0x004fc60000000000 */
[----:B------:R2:W-:Y:S04]  /*e6f0*/  SHFL.IDX PT, R20, R28, R35, 0x1c1f ;  /* 0x001c1f231c147589 */ /* 0x0005e800000e0000 */
[----:B------:R-:W-:Y:S01]  /*e700*/  SHFL.IDX PT, R44, R44, R35, 0x1c1f ;  /* 0x001c1f232c2c7589 */ /* 0x000fe200000e0000 */
[----:B---3--:R-:W-:Y:S02]  /*e710*/  SEL R29, R21, R52, P0 ;  /* 0x00000034151d7207 */ /* 0x008fe40000000000 */
[----:B------:R-:W-:Y:S01]  /*e720*/  SEL R31, R52, R21, P0 ;  /* 0x00000015341f7207 */ /* 0x000fe20000000000 */
[----:B------:R-:W-:Y:S01]  /*e730*/  SHFL.IDX PT, R56, R56, R35, 0x1c1f ;  /* 0x001c1f2338387589 */ /* 0x000fe200000e0000 */
[----:B--2---:R-:W-:-:S03]  /*e740*/  SEL R28, R36, R33, P0 ;  /* 0x00000021241c7207 */ /* 0x004fc60000000000 */
[----:B------:R-:W2:Y:S04]  /*e750*/  SHFL.IDX PT, R41, R41, R6, 0x1c1f ;  /* 0x001c1f0629297589 */ /* 0x000ea800000e0000 */
[----:B------:R-:W3:Y:S01]  /*e760*/  SHFL.IDX PT, R43, R43, R6, 0x1c1f ;  /* 0x001c1f062b2b7589 */ /* 0x000ee200000e0000 */
[----:B0-----:R-:W-:Y:S02]  /*e770*/  SEL R36, R32, R7, P0 ;  /* 0x0000000720247207 */ /* 0x001fe40000000000 */
[----:B------:R-:W-:Y:S01]  /*e780*/  SEL R38, R7, R32, P0 ;  /* 0x0000002007267207 */ /* 0x000fe20000000000 */
[----:B------:R-:W0:Y:S01]  /*e790*/  SHFL.IDX PT, R53, R53, R6, 0x1c1f ;  /* 0x001c1f0635357589 */ /* 0x000e2200000e0000 */
[----:B-1----:R-:W-:Y:S01]  /*e7a0*/  SEL R37, R54, R51, P0 ;  /* 0x0000003336257207 */ /* 0x002fe20000000000 */
[----:B------:R-:W-:Y:S01]  /*e7b0*/  IMAD.U32 R7, RZ, RZ, UR7 ;  /* 0x00000007ff077e24 */ /* 0x000fe2000f8e00ff */
[----:B------:R-:W-:Y:S01]  /*e7c0*/  SEL R39, R51, R54, P0 ;  /* 0x0000003633277207 */ /* 0x000fe20000000000 */
[----:B------:R-:W-:Y:S06]  /*e7d0*/  BAR.SYNC.DEFER_BLOCKING 0x1, 0x100 ;  /* 0x0044000000007b1d */ /* 0x000fec0000010000 */
[----:B------:R-:W-:Y:S04]  /*e7e0*/  SHFL.IDX PT, R58, R58, R35, 0x1c1f ;  /* 0x001c1f233a3a7589 */ /* 0x000fe800000e0000 */
[----:B------:R-:W1:Y:S01]  /*e7f0*/  SHFL.IDX PT, R55, R55, R6, 0x1c1f ;  /* 0x001c1f0637377589 */ /* 0x000e6200000e0000 */
[----:B--2---:R-:W-:-:S02]  /*e800*/  SEL R32, R20, R41, P0 ;  /* 0x0000002914207207 */ /* 0x004fc40000000000 */
[----:B------:R-:W-:Y:S01]  /*e810*/  SEL R34, R41, R20, P0 ;  /* 0x0000001429227207 */ /* 0x000fe20000000000 */
[----:B------:R-:W-:Y:S01]  /*e820*/  SHFL.IDX PT, R46, R46, R35, 0x1c1f ;  /* 0x001c1f232e2e7589 */ /* 0x000fe200000e0000 */
[----:B---3--:R-:W-:Y:S02]  /*e830*/  SEL R40, R44, R43, P0 ;  /* 0x0000002b2c287207 */ /* 0x008fe40000000000 */
[----:B------:R-:W-:Y:S01]  /*e840*/  SEL R42, R43, R44, P0 ;  /* 0x0000002c2b2a7207 */ /* 0x000fe20000000000 */
[----:B------:R2:W-:Y:S01]  /*e850*/  SHFL.IDX PT, R60, R60, R35, 0x1c1f ;  /* 0x001c1f233c3c7589 */ /* 0x0005e200000e0000 */
[----:B0-----:R-:W-:-:S03]  /*e860*/  SEL R33, R56, R53, P0 ;  /* 0x0000003538217207 */ /* 0x001fc60000000000 */
[----:B------:R-:W0:Y:S04]  /*e870*/  SHFL.IDX PT, R45, R45, R6, 0x1c1f ;  /* 0x001c1f062d2d7589 */ /* 0x000e2800000e0000 */
[----:B------:R3:W4:Y:S01]  /*e880*/  SHFL.IDX PT, R87, R87, R6, 0x1c1f ;  /* 0x001c1f0657577589 */ /* 0x00072200000e0000 */
[----:B--2---:R-:W-:-:S03]  /*e890*/  SEL R35, R53, R56, P0 ;  /* 0x0000003835237207 */ /* 0x004fc60000000000 */
[----:B------:R0:W-:Y:S04]  /*e8a0*/  STSM.16.M88.4 [R67], R8 ;  /* 0x0000000843007844 */ /* 0x0001e80000000200 */
[----:B------:R-:W-:Y:S01]  /*e8b0*/  STSM.16.M88.4 [R66], R12 ;  /* 0x0000000c42007844 */ /* 0x000fe20000000200 */
[----:B-1----:R-:W-:Y:S01]  /*e8c0*/  SEL R41, R58, R55, P0 ;  /* 0x000000373a297207 */ /* 0x002fe20000000000 */
[----:B---3--:R-:W-:Y:S01]  /*e8d0*/  IMAD.U32 R6, RZ, RZ, UR6 ;  /* 0x00000006ff067e24 */ /* 0x008fe2000f8e00ff */
[----:B------:R-:W-:Y:S01]  /*e8e0*/  SEL R43, R55, R58, P0 ;  /* 0x0000003a372b7207 */ /* 0x000fe20000000000 */
[----:B------:R-:W-:Y:S01]  /*e8f0*/  STSM.16.M88.4 [R65], R24 ;  /* 0x0000001841007844 */ /* 0x000fe20000000200 */
[----:B------:R-:W-:-:S03]  /*e900*/  ULDC.64 UR6, c[0x0][0xc08] ;  /* 0x0003020000067ab9 */ /* 0x000fc60000000a00 */
[----:B------:R-:W-:Y:S01]  /*e910*/  STSM.16.M88.4 [R64], R28 ;  /* 0x0000001c40007844 */ /* 0x000fe20000000200 */
[----:B0-----:R-:W-:-:S03]  /*e920*/  SEL R8, R46, R45, P0 ;  /* 0x0000002d2e087207 */ /* 0x001fc60000000000 */
[----:B------:R-:W-:Y:S01]  /*e930*/  STSM.16.M88.4 [R63], R36 ;  /* 0x000000243f007844 */ /* 0x000fe20000000200 */
[----:B------:R-:W-:Y:S02]  /*e940*/  SEL R10, R45, R46, P0 ;  /* 0x0000002e2d0a7207 */ /* 0x000fe40000000000 */
[----:B----4-:R-:W-:Y:S01]  /*e950*/  SEL R9, R60, R87, P0 ;  /* 0x000000573c097207 */ /* 0x010fe20000000000 */
[----:B------:R-:W-:Y:S01]  /*e960*/  STSM.16.M88.4 [R62], R32 ;  /* 0x000000203e007844 */ /* 0x000fe20000000200 */
[----:B------:R-:W-:Y:S01]  /*e970*/  SEL R11, R87, R60, P0 ;  /* 0x0000003c570b7207 */ /* 0x000fe20000000000 */
[----:B------:R-:W-:Y:S01]  /*e980*/  UISETP.NE.U32.AND UP1, UPT, UR6, URZ, UPT ;  /* 0x0000003f0600728c */ /* 0x000fe2000bf25070 */
[----:B------:R-:W0:Y:S01]  /*e990*/  LDC R46, c[0x0][0xbe8] ;  /* 0x0002fa00ff2e7b82 */ /* 0x000e220000000800 */
[----:B------:R-:W-:Y:S04]  /*e9a0*/  STSM.16.M88.4 [R61], R40 ;  /* 0x000000283d007844 */ /* 0x000fe80000000200 */
[----:B------:R1:W-:Y:S03]  /*e9b0*/  STSM.16.M88.4 [R59], R8 ;  /* 0x000000083b007844 */ /* 0x0003e60000000200 */
[----:B------:R-:W-:Y:S01]  /*e9c0*/  BAR.SYNC.DEFER_BLOCKING 0x1, 0x100 ;  /* 0x0044000000007b1d */ /* 0x000fe20000010000 */
[----:B------:R-:W-:-:S06]  /*e9d0*/  UISETP.NE.AND.EX UP1, UPT, UR7, URZ, UPT, UP1 ;  /* 0x0000003f0700728c */ /* 0x000fcc000bf25310 */
[----:B------:R-:W-:-:S05]  /*e9e0*/  PLOP3.LUT P0, PT, PT, PT, UP1, 0x80, 0x0 ;  /* 0x000000000000781c */ /* 0x000fca0003f0f018 */
[----:B------:R-:W-:-:S04]  /*e9f0*/  @UP1 ULEA UR6, UP2, UR36, UR6, 0x2 ;  /* 0x0000000624061291 */ /* 0x000fc8000f84103f */
[----:B------:R-:W-:Y:S01]  /*ea00*/  @UP1 ULEA.HI.X UR7, UR36, UR7, UR37, 0x2, UP2 ;  /* 0x0000000724071291 */ /* 0x000fe200090f1425 */
[----:B-1----:R-:W-:Y:S02]  /*ea10*/  IMAD.U32 R9, RZ, RZ, UR8 ;  /* 0x00000008ff097e24 */ /* 0x002fe4000f8e00ff */
[----:B------:R-:W-:-:S03]  /*ea20*/  IMAD.U32 R10, RZ, RZ, UR6 ;  /* 0x00000006ff0a7e24 */ /* 0x000fc6000f8e00ff */
[----:B------:R-:W-:Y:S01]  /*ea30*/  IMAD.U32 R11, RZ, RZ, UR7 ;  /* 0x00000007ff0b7e24 */ /* 0x000fe2000f8e00ff */
[----:B------:R-:W2:Y:S01]  /*ea40*/  @P2 LDG.E R12, desc[UR52][R6.64] ;  /* 0x00000034060c2981 */ /* 0x000ea2000c1e1900 */
[----:B0-----:R-:W-:Y:S01]  /*ea50*/  ISETP.NE.AND P1, PT, R46, 0x1, PT ;  /* 0x000000012e00780c */ /* 0x001fe20003f25270 */
[----:B------:R-:W-:Y:S02]  /*ea60*/  UMOV UR4, URZ ;  /* 0x0000003f00047c82 */ /* 0x000fe40008000000 */
[----:B------:R0:W5:Y:S10]  /*ea70*/  @P0 LDG.E R9, desc[UR52][R10.64] ;  /* 0x000000340a090981 */ /* 0x000174000c1e1900 */
[----:B------:R-:W1:Y:S08]  /*ea80*/  @P1 LDC R13, c[0x0][0xbec] ;  /* 0x0002fb00ff0d1b82 */ /* 0x000e700000000800 */
[----:B------:R-:W3:Y:S01]  /*ea90*/  @P1 LDC R14, c[0x0][0xbf0] ;  /* 0x0002fc00ff0e1b82 */ /* 0x000ee20000000800 */
[----:B--2---:R-:W-:Y:S01]  /*eaa0*/  @P2 R2UR UR4, R12 ;  /* 0x000000000c0422ca */ /* 0x004fe200000e0000 */
[----:B01-3--:R-:W-:-:S14]  /*eab0*/  @P0 BRA `(.L_x_2166) ;  /* 0x0000000000100947 */ /* 0x00bfdc0003800000 */
[----:B------:R-:W-:Y:S05]  /*eac0*/  @!P2 BRA `(.L_x_2166) ;  /* 0x00000000000ca947 */ /* 0x000fea0003800000 */
[----:B------:R-:W2:Y:S04]  /*ead0*/  LDG.E R8, desc[UR52][R6.64] ;  /* 0x0000003406087981 */ /* 0x000ea8000c1e1900 */
[----:B-----5:R-:W2:Y:S02]  /*eae0*/  LDG.E R9, desc[UR52][R6.64+0x4] ;  /* 0x0000043406097981 */ /* 0x020ea4000c1e1900 */
[----:B--2---:R-:W-:-:S07]  /*eaf0*/  IMAD.IADD R9, R9, 0x1, -R8 ;  /* 0x0000000109097824 */ /* 0x004fce00078e0a08 */
.L_x_2166:
[----:B------:R-:W-:Y:S01]  /*eb00*/  USHF.R.S32.HI UR14, URZ, 0x1f, UR42 ;  /* 0x0000001f3f0e7899 */ /* 0x000fe2000801142a */
[----:B------:R-:W-:Y:S01]  /*eb10*/  VIADD R8, R18, UR39 ;  /* 0x0000002712087c36 */ /* 0x000fe20008000000 */
[----:B------:R-:W-:Y:S01]  /*eb20*/  ULDC.64 UR12, c[0x0][0xb90] ;  /* 0x0002e400000c7ab9 */ /* 0x000fe20000000a00 */
[----:B------:R-:W-:Y:S01]  /*eb30*/  USHF.R.S32.HI UR9, URZ, 0x1f, UR4 ;  /* 0x0000001f3f097899 */ /* 0x000fe20008011404 */
[----:B------:R-:W-:Y:S01]  /*eb40*/  VIADD R24, R190, UR39 ;  /* 0x00000027be187c36 */ /* 0x000fe20008000000 */
[----:B------:R-:W-:Y:S01]  /*eb50*/  UIMAD UR10, UR14, UR12, URZ ;  /* 0x0000000c0e0a72a4 */ /* 0x000fe2000f8e023f */
[----:B------:R-:W-:Y:S01]  /*eb60*/  @P1 IMAD.HI.U32 R7, R8, R13, RZ ;  /* 0x0000000d08071227 */ /* 0x000fe200078e00ff */
[----:B------:R-:W-:Y:S01]  /*eb70*/  UMOV UR8, UR4 ;  /* 0x0000000400087c82 */ /* 0x000fe20008000000 */
[----:B------:R-:W-:Y:S01]  /*eb80*/  USEL UR37, UR37, URZ, !UP0 ;  /* 0x0000003f25257287 */ /* 0x000fe2000c000000 */
[----:B------:R-:W0:Y:S01]  /*eb90*/  @P1 LDC R49, c[0x0][0xbf0] ;  /* 0x0002fc00ff311b82 */ /* 0x000e220000000800 */
        /* <DEDUP_REMOVED lines=15> */
[----:B------:R-:W-:Y:S01]  /*ec90*/  IADD3 R13, P3, R4, 0x2000, RZ ;  /* 0x00002000040d7810 */ /* 0x000fe20007f7e0ff */
[----:B-----5:R-:W-:Y:S01]  /*eca0*/  IMAD R53, R9, R46, RZ ;  /* 0x0000002e09357224 */ /* 0x020fe200078e02ff */
[----:B------:R-:W-:Y:S01]  /*ecb0*/  IADD3 R6, P2, R6, UR6, RZ ;  /* 0x0000000606067c10 */ /* 0x000fe2000ff5e0ff */
[----:B------:R-:W-:Y:S01]  /*ecc0*/  ULDC.64 UR10, c[0x0][0xaa0] ;  /* 0x0002a800000a7ab9 */ /* 0x000fe20000000a00 */
[----:B------:R-:W-:Y:S01]  /*ecd0*/  IMAD.U32 R10, RZ, RZ, UR8 ;  /* 0x00000008ff0a7e24 */ /* 0x000fe2000f8e00ff */
[----:B------:R-:W-:Y:S01]  /*ece0*/  SHF.R.S32.HI R8, RZ, 0x1f, R11 ;  /* 0x0000001fff087819 */ /* 0x000fe2000001140b */
[----:B------:R-:W-:Y:S01]  /*ecf0*/  IMAD.X R9, RZ, RZ, R5, P3 ;  /* 0x000000ffff097224 */ /* 0x000fe200018e0605 */
[----:B------:R-:W-:-:S02]  /*ed00*/  IADD3 R15, P0, R4, 0x1000, RZ ;  /* 0x00001000040f7810 */ /* 0x000fc40007f1e0ff */
[----:B------:R-:W-:Y:S01]  /*ed10*/  IADD3.X R7, R7, UR7, R10, P2, !PT ;  /* 0x0000000707077c10 */ /* 0x000fe200097fe40a */
[----:B------:R-:W-:Y:S01]  /*ed20*/  ULDC.64 UR6, c[0x0][0xb88] ;  /* 0x0002e20000067ab9 */ /* 0x000fe20000000a00 */
[----:B------:R-:W-:Y:S01]  /*ed30*/  LOP3.LUT R10, R13, 0x380, RZ, 0xc0, !PT ;  /* 0x000003800d0a7812 */ /* 0x000fe200078ec0ff */
[----:B------:R-:W-:Y:S01]  /*ed40*/  IMAD R14, R8, UR6, RZ ;  /* 0x00000006080e7c24 */ /* 0x000fe2000f8e02ff */
[----:B------:R-:W-:Y:S01]  /*ed50*/  LOP3.LUT R12, R15, 0x380, RZ, 0xc0, !PT ;  /* 0x000003800f0c7812 */ /* 0x000fe200078ec0ff */
[C---:B------:R-:W-:Y:S01]  /*ed60*/  IMAD.WIDE.U32 R6, R11.reuse, UR6, R6 ;  /* 0x000000060b067c25 */ /* 0x040fe2000f8e0006 */
[----:B------:R-:W-:Y:S02]  /*ed70*/  SHF.R.U64 R8, R10, 0x3, RZ ;  /* 0x000000030a087819 */ /* 0x000fe400000012ff */
[----:B------:R-:W-:Y:S01]  /*ed80*/  SHF.R.U64 R12, R12, 0x3, RZ ;  /* 0x000000030c0c7819 */ /* 0x000fe200000012ff */
[----:B------:R-:W-:Y:S01]  /*ed90*/  IMAD R21, R11, UR7, R14 ;  /* 0x000000070b157c24 */ /* 0x000fe2000f8e020e */
[----:B------:R-:W-:Y:S01]  /*eda0*/  LOP3.LUT R8, R8, R13, RZ, 0x3c, !PT ;  /* 0x0000000d08087212 */ /* 0x000fe200078e3cff */
[----:B------:R-:W-:Y:S01]  /*edb0*/  ULDC.64 UR6, c[0x0][0xb50] ;  /* 0x0002d40000067ab9 */ /* 0x000fe20000000a00 */
[----:B------:R-:W-:Y:S01]  /*edc0*/  LOP3.LUT R12, R12, R15, RZ, 0x3c, !PT ;  /* 0x0000000f0c0c7212 */ /* 0x000fe200078e3cff */
[----:B------:R-:W-:Y:S01]  /*edd0*/  IMAD.IADD R13, R7, 0x1, R21 ;  /* 0x00000001070d7824 */ /* 0x000fe200078e0215 */
[----:B------:R-:W-:Y:S01]  /*ede0*/  LEA R14, P4, R6, UR6, 0x2 ;  /* 0x00000006060e7c11 */ /* 0x000fe2000f8810ff */
[----:B------:R-:W-:Y:S01]  /*edf0*/  VIADD R10, R24, 0x8 ;  /* 0x00000008180a7836 */ /* 0x000fe20000000000 */
[----:B------:R-:W-:-:S02]  /*ee00*/  IADD3 R11, P2, R4, 0x3000, RZ ;  /* 0x00003000040b7810 */ /* 0x000fc40007f5e0ff */
[----:B------:R-:W-:Y:S01]  /*ee10*/  LEA.HI.X R15, R6, UR7, R13, 0x2, P4 ;  /* 0x00000007060f7c11 */ /* 0x000fe2000a0f140d */
[----:B------:R-:W-:Y:S01]  /*ee20*/  SHFL.IDX PT, R20, R14, RZ, 0x1c1f ;  /* 0x001c1fff0e147589 */ /* 0x000fe200000e0000 */
[----:B------:R-:W-:Y:S01]  /*ee30*/  LOP3.LUT R7, R11, 0x380, RZ, 0xc0, !PT ;  /* 0x000003800b077812 */ /* 0x000fe200078ec0ff */
[--C-:B------:R-:W-:Y:S01]  /*ee40*/  IMAD.X R13, RZ, RZ, R5.reuse, P0 ;  /* 0x000000ffff0d7224 */ /* 0x100fe200000e0605 */
[----:B------:R-:W-:Y:S01]  /*ee50*/  LOP3.LUT P0, RZ, R188, 0x3, RZ, 0xc0, !PT ;  /* 0x00000003bcff7812 */ /* 0x000fe2000780c0ff */
[----:B------:R-:W1:Y:S01]  /*ee60*/  SHFL.IDX PT, R21, R15, RZ, 0x1c1f ;  /* 0x001c1fff0f157589 */ /* 0x000e6200000e0000 */
[----:B------:R-:W-:Y:S01]  /*ee70*/  SHF.R.U64 R6, R7, 0x3, RZ ;  /* 0x0000000307067819 */ /* 0x000fe200000012ff */
[----:B------:R-:W-:Y:S01]  /*ee80*/  IMAD.X R7, RZ, RZ, R5, P2 ;  /* 0x000000ffff077224 */ /* 0x000fe200010e0605 */
[-C--:B------:R-:W-:Y:S01]  /*ee90*/  ISETP.GE.OR P2, PT, R24, R53.reuse, P0 ;  /* 0x000000351800720c */ /* 0x080fe20000746670 */
[----:B------:R-:W-:Y:S01]  /*eea0*/  SHFL.IDX PT, R44, R14, 0x1, 0x1c1f ;  /* 0x003c1f000e2c7f89 */ /* 0x000fe200000e0000 */
[----:B------:R-:W-:Y:S01]  /*eeb0*/  ISETP.GE.OR P0, PT, R10, R53, P0 ;  /* 0x000000350a00720c */ /* 0x000fe20000706670 */
[----:B------:R-:W-:Y:S01]  /*eec0*/  UIMAD UR8, UR9, UR10, URZ ;  /* 0x0000000a090872a4 */ /* 0x000fe2000f8e023f */
[C---:B------:R-:W-:Y:S01]  /*eed0*/  IADD3 R41, P6, R4.reuse, 0x4000, RZ ;  /* 0x0000400004297810 */ /* 0x040fe20007fde0ff */
[----:B------:R-:W2:Y:S01]  /*eee0*/  SHFL.IDX PT, R45, R15, 0x1, 0x1c1f ;  /* 0x003c1f000f2d7f89 */ /* 0x000ea200000e0000 */
[----:B------:R-:W-:Y:S01]  /*eef0*/  UIMAD.WIDE.U32 UR6, UR4, UR10, URZ ;  /* 0x0000000a040672a5 */ /* 0x000fe2000f8e003f */
[----:B------:R-:W-:-:S02]  /*ef00*/  IADD3 R37, P5, R4, 0x5000, RZ ;  /* 0x0000500004257810 */ /* 0x000fc40007fbe0ff */
[----:B------:R-:W-:Y:S02]  /*ef10*/  IADD3 R33, P4, R4, 0x6000, RZ ;  /* 0x0000600004217810 */ /* 0x000fe40007f9e0ff */
[----:B------:R-:W-:Y:S02]  /*ef20*/  LOP3.LUT R6, R6, R11, RZ, 0x3c, !PT ;  /* 0x0000000b06067212 */ /* 0x000fe400078e3cff */
[C---:B------:R-:W-:Y:S01]  /*ef30*/  LOP3.LUT R29, R4.reuse, 0x380, RZ, 0xc0, !PT ;  /* 0x00000380041d7812 */ /* 0x040fe200078ec0ff */
[----:B-1----:R1:W-:Y:S01]  /*ef40*/  @!P2 ST.E desc[UR52][R20.64], R2 ;  /* 0x000000021400a985 */ /* 0x0023e2000c101934 */
[----:B------:R-:W-:Y:S01]  /*ef50*/  UIMAD UR8, UR4, UR11, UR8 ;  /* 0x0000000b040872a4 */ /* 0x000fe2000f8e0208 */
[----:B------:R-:W-:Y:S02]  /*ef60*/  IADD3 R11, P3, R4, 0x7000, RZ ;  /* 0x00007000040b7810 */ /* 0x000fe40007f7e0ff */
[----:B------:R-:W-:Y:S01]  /*ef70*/  ULDC.64 UR10, c[0x0][0xae8] ;  /* 0x0002ba00000a7ab9 */ /* 0x000fe20000000a00 */
[----:B------:R-:W-:-:S02]  /*ef80*/  LOP3.LUT R40, R41, 0x380, RZ, 0xc0, !PT ;  /* 0x0000038029287812 */ /* 0x000fc400078ec0ff */
[----:B------:R-:W-:Y:S01]  /*ef90*/  LOP3.LUT R36, R37, 0x380, RZ, 0xc0, !PT ;  /* 0x0000038025247812 */ /* 0x000fe200078ec0ff */
[----:B--2---:R2:W-:Y:S01]  /*efa0*/  @!P0 ST.E desc[UR52][R44.64], R0 ;  /* 0x000000002c008985 */ /* 0x0045e2000c101934 */
[----:B------:R-:W-:Y:S02]  /*efb0*/  LOP3.LUT R32, R33, 0x380, RZ, 0xc0, !PT ;  /* 0x0000038021207812 */ /* 0x000fe400078ec0ff */
[----:B------:R-:W-:Y:S01]  /*efc0*/  SHF.R.U64 R29, R29, 0x3, RZ ;  /* 0x000000031d1d7819 */ /* 0x000fe200000012ff */
[----:B-1----:R-:W1:Y:S01]  /*efd0*/  @P1 LDC R21, c[0x0][0xbec] ;  /* 0x0002fb00ff151b82 */ /* 0x002e620000000800 */
[----:B------:R-:W-:Y:S01]  /*efe0*/  UIADD3 UR7, UR7, UR8, URZ ;  /* 0x0000000807077290 */ /* 0x000fe2000fffe03f */
[----:B------:R-:W-:Y:S01]  /*eff0*/  LOP3.LUT R10, R11, 0x380, RZ, 0xc0, !PT ;  /* 0x000003800b0a7812 */ /* 0x000fe200078ec0ff */
[----:B------:R-:W-:Y:S01]  /*f000*/  UIMAD UR4, UR14, UR10, URZ ;  /* 0x0000000a0e0472a4 */ /* 0x000fe2000f8e023f */
[----:B------:R-:W-:Y:S01]  /*f010*/  SHF.R.U64 R40, R40, 0x3, RZ ;  /* 0x0000000328287819 */ /* 0x000fe200000012ff */
[----:B------:R-:W-:Y:S01]  /*f020*/  IMAD.X R25, RZ, RZ, R5, P3 ;  /* 0x000000ffff197224 */ /* 0x000fe200018e0605 */
[----:B------:R-:W-:Y:S01]  /*f030*/  SHF.R.U64 R36, R36, 0x3, RZ ;  /* 0x0000000324247819 */ /* 0x000fe200000012ff */
[----:B--2---:R-:W-:Y:S01]  /*f040*/  IMAD R0, R22, 0x20, R23 ;  /* 0x0000002016007824 */ /* 0x004fe200078e0217 */
[----:B------:R-:W-:Y:S01]  /*f050*/  UIMAD UR4, UR42, UR11, UR4 ;  /* 0x0000000b2a0472a4 */ /* 0x000fe2000f8e0204 */
[----:B------:R-:W-:Y:S01]  /*f060*/  SHF.R.U64 R32, R32, 0x3, RZ ;  /* 0x0000000320207819 */ /* 0x000fe200000012ff */
[----:B------:R-:W-:Y:S01]  /*f070*/  UIMAD.WIDE.U32 UR6, UR42, UR10, UR6 ;  /* 0x0000000a2a0672a5 */ /* 0x000fe2000f8e0006 */
[----:B------:R-:W-:Y:S01]  /*f080*/  VIADD R2, R0, UR39 ;  /* 0x0000002700027c36 */ /* 0x000fe20008000000 */
[----:B------:R-:W-:Y:S01]  /*f090*/  ULDC.64 UR8, c[0x0][0xaf0] ;  /* 0x0002bc0000087ab9 */ /* 0x000fe20000000a00 */
[----:B------:R-:W-:Y:S01]  /*f0a0*/  LOP3.LUT R28, R29, R4, RZ, 0x3c, !PT ;  /* 0x000000041d1c7212 */ /* 0x000fe200078e3cff */
[----:B------:R-:W-:Y:S01]  /*f0b0*/  UIADD3 UR7, UR7, UR4, URZ ;  /* 0x0000000407077290 */ /* 0x000fe2000fffe03f */
[----:B------:R-:W-:Y:S01]  /*f0c0*/  IMAD.MOV.U32 R45, RZ, RZ, R2 ;  /* 0x000000ffff2d7224 */ /* 0x000fe200078e0002 */
[----:B------:R-:W-:Y:S01]  /*f0d0*/  UIMAD UR4, UR37, UR8, URZ ;  /* 0x00000008250472a4 */ /* 0x000fe2000f8e023f */
[----:B------:R-:W-:Y:S01]  /*f0e0*/  SHF.R.U64 R4, R10, 0x3, RZ ;  /* 0x000000030a047819 */ /* 0x000fe200000012ff */
[----:B------:R-:W5:Y:S01]  /*f0f0*/  LD.E.128 R12, desc[UR52][R12.64] ;  /* 0x000000340c0c7980 */ /* 0x000f62000c101d00 */
[----:B------:R-:W-:-:S02]  /*f100*/  LOP3.LUT R40, R40, R41, RZ, 0x3c, !PT ;  /* 0x0000002928287212 */ /* 0x000fc400078e3cff */
[----:B------:R-:W-:Y:S01]  /*f110*/  LOP3.LUT R36, R36, R37, RZ, 0x3c, !PT ;  /* 0x0000002524247212 */ /* 0x000fe200078e3cff */
[----:B-1----:R-:W-:Y:S01]  /*f120*/  @P1 IMAD.HI.U32 R0, R2, R21, RZ ;  /* 0x0000001502001227 */ /* 0x002fe200078e00ff */
[----:B------:R-:W-:Y:S01]  /*f130*/  UIMAD UR4, UR36, UR9, UR4 ;  /* 0x00000009240472a4 */ /* 0x000fe2000f8e0204 */
[----:B------:R-:W-:Y:S01]  /*f140*/  LOP3.LUT R32, R32, R33, RZ, 0x3c, !PT ;  /* 0x0000002120207212 */ /* 0x000fe200078e3cff */
[----:B------:R-:W-:Y:S01]  /*f150*/  UIMAD.WIDE.U32 UR6, UR36, UR8, UR6 ;  /* 0x00000008240672a5 */ /* 0x000fe2000f8e0006 */
[--C-:B------:R-:W-:Y:S01]  /*f160*/  IMAD.X R41, RZ, RZ, R5.reuse, P6 ;  /* 0x000000ffff297224 */ /* 0x100fe200030e0605 */
[----:B0-----:R-:W-:Y:S01]  /*f170*/  @P1 SHF.R.U32.HI R45, RZ, R49, R0 ;  /* 0x00000031ff2d1219 */ /* 0x001fe20000011600 */
[--C-:B------:R-:W-:Y:S01]  /*f180*/  IMAD.X R37, RZ, RZ, R5.reuse, P5 ;  /* 0x000000ffff257224 */ /* 0x100fe200028e0605 */
[----:B------:R-:W-:Y:S01]  /*f190*/  UIADD3 UR4, UR7, UR4, URZ ;  /* 0x0000000407047290 */ /* 0x000fe2000fffe03f */
[----:B------:R-:W-:Y:S01]  /*f1a0*/  IMAD.X R33, RZ, RZ, R5, P4 ;  /* 0x000000ffff217224 */ /* 0x000fe200020e0605 */
[--C-:B------:R-:W-:Y:S01]  /*f1b0*/  SHF.R.S32.HI R0, RZ, 0x1f, R45.reuse ;  /* 0x0000001fff007819 */ /* 0x100fe2000001142d */
[----:B------:R-:W-:Y:S01]  /*f1c0*/  IMAD.MOV R49, RZ, RZ, -R45 ;  /* 0x000000ffff317224 */ /* 0x000fe200078e0a2d */
[----:B------:R-:W-:Y:S01]  /*f1d0*/  LOP3.LUT R24, R4, R11, RZ, 0x3c, !PT ;  /* 0x0000000b04187212 */ /* 0x000fe200078e3cff */
[----:B------:R-:W-:Y:S01]  /*f1e0*/  IMAD.MOV.U32 R29, RZ, RZ, R5 ;  /* 0x000000ffff1d7224 */ /* 0x000fe200078e0005 */
[----:B------:R-:W-:Y:S01]  /*f1f0*/  ULDC.64 UR8, c[0x0][0xae0] ;  /* 0x0002b80000087ab9 */ /* 0x000fe20000000a00 */
[----:B------:R-:W-:Y:S01]  /*f200*/  IMAD R49, R46, R49, R2 ;  /* 0x000000312e317224 */ /* 0x000fe200078e0202 */
[----:B------:R-:W5:Y:S01]  /*f210*/  LD.E.128 R8, desc[UR52][R8.64] ;  /* 0x0000003408087980 */ /* 0x000f62000c101d00 */
[----:B------:R-:W-:-:S02]  /*f220*/  IMAD R0, R0, UR8, RZ ;  /* 0x0000000800007c24 */ /* 0x000fc4000f8e02ff */
[----:B------:R-:W-:Y:S01]  /*f230*/  IMAD.U32 R21, RZ, RZ, UR7 ;  /* 0x00000007ff157e24 */ /* 0x000fe2000f8e00ff */
[----:B------:R-:W5:Y:S01]  /*f240*/  LD.E.128 R28, desc[UR52][R28.64] ;  /* 0x000000341c1c7980 */ /* 0x000f62000c101d00 */
[----:B------:R-:W-:Y:S01]  /*f250*/  IMAD.U32 R20, RZ, RZ, UR6 ;  /* 0x00000006ff147e24 */ /* 0x000fe2000f8e00ff */
[----:B------:R-:W-:Y:S01]  /*f260*/  ULDC.64 UR6, c[0x0][0xad8] ;  /* 0x0002b60000067ab9 */ /* 0x000fe20000000a00 */
[----:B------:R-:W-:Y:S01]  /*f270*/  IMAD.U32 R21, RZ, RZ, UR4 ;  /* 0x00000004ff157e24 */ /* 0x000fe2000f8e00ff */
[----:B------:R-:W5:Y:S01]  /*f280*/  LD.E.128 R4, desc[UR52][R6.64] ;  /* 0x0000003406047980 */ /* 0x000f62000c101d00 */
[C---:B------:R-:W-:Y:S01]  /*f290*/  IMAD R51, R45.reuse, UR9, R0 ;  /* 0x000000092d337c24 */ /* 0x040fe2000f8e0200 */
[----:B------:R-:W-:Y:S02]  /*f2a0*/  SHF.R.S32.HI R0, RZ, 0x1f, R49 ;  /* 0x0000001fff007819 */ /* 0x000fe40000011431 */
[----:B------:R-:W5:Y:S01]  /*f2b0*/  LD.E.128 R40, desc[UR52][R40.64] ;  /* 0x0000003428287980 */ /* 0x000f62000c101d00 */
[----:B------:R-:W-:-:S03]  /*f2c0*/  IMAD.WIDE.U32 R20, R45, UR8, R20 ;  /* 0x000000082d147c25 */ /* 0x000fc6000f8e0014 */
[----:B------:R-:W5:Y:S04]  /*f2d0*/  LD.E.128 R36, desc[UR52][R36.64] ;  /* 0x0000003424247980 */ /* 0x000f68000c101d00 */
        /* <DEDUP_REMOVED lines=10> */
[----:B------:R-:W-:Y:S02]  /*f380*/  VIADD R46, R23, UR39 ;  /* 0x00000027172e7c36 */ /* 0x000fe40008000000 */
[C---:B------:R-:W-:Y:S02]  /*f390*/  IMAD R45, R49.reuse, UR7, R2 ;  /* 0x00000007312d7c24 */ /* 0x040fe4000f8e0202 */
[----:B------:R-:W-:Y:S01]  /*f3a0*/  IMAD.WIDE.U32 R20, R49, UR6, R20 ;  /* 0x0000000631147c25 */ /* 0x000fe2000f8e0014 */
[C---:B------:R-:W-:Y:S01]  /*f3b0*/  ISETP.GE.AND P2, PT, R46.reuse, R53, PT ;  /* 0x000000352e00720c */ /* 0x040fe20003f46270 */
[----:B------:R-:W-:Y:S02]  /*f3c0*/  ULDC.64 UR6, c[0x0][0xa80] ;  /* 0x0002a00000067ab9 */ /* 0x000fe40000000a00 */
[----:B------:R-:W-:Y:S01]  /*f3d0*/  VIADD R0, R46, 0x20 ;  /* 0x000000202e007836 */ /* 0x000fe20000000000 */
[----:B------:R-:W-:Y:S01]  /*f3e0*/  LEA R44, P3, R20, UR6, 0x1 ;  /* 0x00000006142c7c11 */ /* 0x000fe2000f8608ff */
[----:B------:R-:W-:-:S02]  /*f3f0*/  IMAD.IADD R21, R21, 0x1, R45 ;  /* 0x0000000115157824 */ /* 0x000fc400078e022d */
        /* <DEDUP_REMOVED lines=20> */
.L_x_2168:
[----:B------:R-:W-:Y:S05]  /*f540*/  BSYNC B1 ;  /* 0x0000000000017941 */ /* 0x000fea0003800000 */
.L_x_2167:
        /* <DEDUP_REMOVED lines=13> */
.L_x_2170:
[----:B------:R-:W-:Y:S05]  /*f620*/  BSYNC B1 ;  /* 0x0000000000017941 */ /* 0x000fea0003800000 */
.L_x_2169:
[----:B----4-:R4:W0:Y:S01]  /*f630*/  SHFL.IDX PT, R0, R45, 0x2, 0x181f ;  /* 0x00581f002d007f89 */ /* 0x01082200000e0000 */
        /* <DEDUP_REMOVED lines=12> */
.L_x_2172:
[----:B------:R-:W-:Y:S05]  /*f700*/  BSYNC B1 ;  /* 0x0000000000017941 */ /* 0x000fea0003800000 */
.L_x_2171:
[----:B0-----:R-:W-:Y:S01]  /*f710*/  VIADD R0, R46, 0x60 ;  /* 0x000000602e007836 */ /* 0x001fe20000000000 */
[----:B--2-4-:R-:W4:Y:S04]  /*f720*/  SHFL.IDX PT, R45, R45, 0x3, 0x181f ;  /* 0x00781f002d2d7f89 */ /* 0x014f2800000e0000 */
[----:B------:R-:W-:Y:S01]  /*f730*/  ISETP.GE.AND P0, PT, R0, R53, PT ;  /* 0x000000350000720c */ /* 0x000fe20003f06270 */
[----:B------:R-:W0:-:S12]  /*f740*/  SHFL.IDX PT, R44, R44, 0x3, 0x181f ;  /* 0x00781f002c2c7f89 */ /* 0x000e1800000e0000 */
[----:B------:R-:W-:Y:S05]  /*f750*/  @P0 BRA `(.L_x_2173) ;  /* 0x0000000c00080947 */ /* 0x000fea0003800000 */
[----:B------:R-:W-:Y:S02]  /*f760*/  ULDC UR4, c[0x0][0xac8] ;  /* 0x0002b20000047ab9 */ /* 0x000fe40000000800 */
[----:B------:R-:W-:-:S13]  /*f770*/  ISETP.GE.AND P1, PT, R16, UR4, PT ;  /* 0x0000000410007c0c */ /* 0x000fda000bf26270 */
[----:B0-----:R-:W-:-:S04]  /*f780*/  @!P1 LEA R2, P0, R16, R44, 0x1 ;  /* 0x0000002c10029211 */ /* 0x001fc800078008ff */
[----:B----4-:R-:W-:Y:S02]  /*f790*/  @!P1 LEA.HI.X R3, R16, R45, R193, 0x1, P0 ;  /* 0x0000002d10039211 */ /* 0x010fe400000f0cc1 */
[----:B------:R-:W-:-:S03]  /*f7a0*/  ISETP.GE.AND P0, PT, R19, UR4, PT ;  /* 0x0000000413007c0c */ /* 0x000fc6000bf06270 */
[----:B------:R0:W-:Y:S10]  /*f7b0*/  @!P1 ST.E.128 desc[UR52][R2.64], R4 ;  /* 0x0000000402009985 */ /* 0x0001f4000c101d34 */
[----:B------:R-:W-:Y:S05]  /*f7c0*/  @P0 BRA `(.L_x_2173) ;  /* 0x0000000800ec0947 */ /* 0x000fea0003800000 */
[----:B0-----:R-:W-:-:S04]  /*f7d0*/  LEA R2, P0, R19, R44, 0x1 ;  /* 0x0000002c13027211 */ /* 0x001fc800078008ff */
[----:B------:R-:W-:-:S05]  /*f7e0*/  LEA.HI.X R3, R19, R45, R192, 0x1, P0 ;  /* 0x0000002d13037211 */ /* 0x000fca00000f0cc0 */
[----:B------:R0:W-:Y:S01]  /*f7f0*/  ST.E.128 desc[UR52][R2.64], R24 ;  /* 0x0000001802007985 */ /* 0x0001e2000c101d34 */
[----:B------:R-:W-:Y:S05]  /*f800*/  BRA `(.L_x_2173) ;  /* 0x0000000800dc7947 */ /* 0x000fea0003800000 */
.L_x_2165:
        /* <DEDUP_REMOVED lines=33> */
.L_x_2174:
[----:B------:R-:W-:Y:S01]  /*fa20*/  USEL UR36, UR36, URZ, !UP0 ;  /* 0x0000003f24247287 */ /* 0x000fe2000c000000 */
[----:B------:R-:W-:Y:S01]  /*fa30*/  BSSY B1, `(.L_x_2175) ;  /* 0x000002c000017945 */ /* 0x000fe20003800000 */
[----:B------:R-:W-:-:S03]  /*fa40*/  USEL UR37, UR37, URZ, !UP0 ;  /* 0x0000003f25257287 */ /* 0x000fc6000c000000 */
[----:B------:R-:W-:Y:S09]  /*fa50*/  @P1 BRA `(.L_x_2176) ;  /* 0x0000000000a41947 */ /* 0x000ff20003800000 */
[----:B------:R-:W0:Y:S01]  /*fa60*/  S2R R3, SR_TID.X ;  /* 0x0000000000037919 */ /* 0x000e220000002100 */
[----:B------:R-:W1:Y:S01]  /*fa70*/  LDC R7, c[0x0][0xbe8] ;  /* 0x0002fa00ff077b82 */ /* 0x000e620000000800 */
[----:B------:R-:W-:Y:S02]  /*fa80*/  IMAD.U32 R4, RZ, RZ, UR39 ;  /* 0x00000027ff047e24 */ /* 0x000fe4000f8e00ff */
[----:B-1---5:R-:W-:-:S03]  /*fa90*/  IMAD R2, R0, R7, RZ ;  /* 0x0000000700027224 */ /* 0x022fc600078e02ff */
[----:B0-----:R-:W-:-:S04]  /*faa0*/  IADD3 R4, R4, -0x80, R3 ;  /* 0xffffff8004047810 */ /* 0x001fc80007ffe003 */
[----:B------:R-:W-:-:S13]  /*fab0*/  ISETP.GE.AND P1, PT, R4, R2, PT ;  /* 0x000000020400720c */ /* 0x000fda0003f26270 */
[----:B------:R-:W-:Y:S05]  /*fac0*/  @P1 BRA `(.L_x_2176) ;  /* 0x0000000000881947 */ /* 0x000fea0003800000 */
[----:B------:R-:W-:Y:S01]  /*fad0*/  ISETP.NE.AND P1, PT, R7, 0x1, PT ;  /* 0x000000010700780c */ /* 0x000fe20003f25270 */
[----:B------:R-:W-:Y:S01]  /*fae0*/  ULDC.64 UR12, c[0x0][0xb90] ;  /* 0x0002e400000c7ab9 */ /* 0x000fe20000000a00 */
[----:B------:R-:W-:Y:S01]  /*faf0*/  UMOV UR6, UR4 ;  /* 0x0000000400067c82 */ /* 0x000fe20008000000 */
[----:B------:R-:W-:Y:S01]  /*fb00*/  UIMAD UR8, UR10, UR12, URZ ;  /* 0x0000000c0a0872a4 */ /* 0x000fe2000f8e023f */
[----:B------:R-:W-:Y:S01]  /*fb10*/  IMAD.MOV.U32 R2, RZ, RZ, R4 ;  /* 0x000000ffff027224 */ /* 0x000fe200078e0004 */
[----:B------:R-:W-:Y:S02]  /*fb20*/  UMOV UR7, UR9 ;  /* 0x0000000900077c82 */ /* 0x000fe40008000000 */
[----:B------:R-:W-:Y:S02]  /*fb30*/  UIMAD.WIDE.U32 UR6, UR42, UR12, UR6 ;  /* 0x0000000c2a0672a5 */ /* 0x000fe4000f8e0006 */
[----:B------:R-:W-:-:S03]  /*fb40*/  UIMAD UR8, UR42, UR13, UR8 ;  /* 0x0000000d2a0872a4 */ /* 0x000fc6000f8e0208 */
[----:B------:R-:W-:Y:S01]  /*fb50*/  ULDC.64 UR12, c[0x0][0xb98] ;  /* 0x0002e600000c7ab9 */ /* 0x000fe20000000a00 */
[----:B------:R-:W0:Y:S01]  /*fb60*/  @P1 LDC R3, c[0x0][0xbec] ;  /* 0x0002fb00ff031b82 */ /* 0x000e220000000800 */
[----:B------:R-:W-:Y:S02]  /*fb70*/  UIADD3 UR7, UR7, UR8, URZ ;  /* 0x0000000807077290 */ /* 0x000fe4000fffe03f */
[----:B------:R-:W-:Y:S02]  /*fb80*/  UIMAD UR8, UR37, UR12, URZ ;  /* 0x0000000c250872a4 */ /* 0x000fe4000f8e023f */
[----:B------:R-:W-:Y:S02]  /*fb90*/  UIMAD.WIDE.U32 UR6, UR36, UR12, UR6 ;  /* 0x0000000c240672a5 */ /* 0x000fe4000f8e0006 */
[----:B------:R-:W-:Y:S01]  /*fba0*/  UIMAD UR8, UR36, UR13, UR8 ;  /* 0x0000000d240872a4 */ /* 0x000fe2000f8e0208 */
[----:B------:R-:W1:Y:S02]  /*fbb0*/  @P1 LDC R6, c[0x0][0xbf0] ;  /* 0x0002fc00ff061b82 */ /* 0x000e640000000800 */
[----:B------:R-:W-:Y:S01]  /*fbc0*/  ULDC.64 UR12, c[0x0][0xb88] ;  /* 0x0002e200000c7ab9 */ /* 0x000fe20000000a00 */
[----:B0-----:R-:W-:-:S05]  /*fbd0*/  @P1 IMAD.HI.U32 R3, R4, R3, RZ ;  /* 0x0000000304031227 */ /* 0x001fca00078e00ff */
[----:B-1----:R-:W-:Y:S01]  /*fbe0*/  @P1 SHF.R.U32.HI R2, RZ, R6, R3 ;  /* 0x00000006ff021219 */ /* 0x002fe20000011603 */
[----:B------:R-:W-:-:S03]  /*fbf0*/  IMAD.U32 R6, RZ, RZ, UR8 ;  /* 0x00000008ff067e24 */ /* 0x000fc6000f8e00ff */
[--C-:B------:R-:W-:Y:S01]  /*fc00*/  SHF.R.S32.HI R3, RZ, 0x1f, R2.reuse ;  /* 0x0000001fff037819 */ /* 0x100fe20000011402 */
[----:B------:R-:W-:Y:S01]  /*fc10*/  IMAD.MOV R5, RZ, RZ, -R2 ;  /* 0x000000ffff057224 */ /* 0x000fe200078e0a02 */
[----:B------:R-:W-:-:S03]  /*fc20*/  IADD3 R2, P1, R2, UR6, RZ ;  /* 0x0000000602027c10 */ /* 0x000fc6000ff3e0ff */
[----:B------:R-:W-:Y:S01]  /*fc30*/  IMAD R5, R7, R5, R4 ;  /* 0x0000000507057224 */ /* 0x000fe200078e0204 */
[----:B------:R-:W-:Y:S01]  /*fc40*/  IADD3.X R3, R3, UR7, R6, P1, !PT ;  /* 0x0000000703037c10 */ /* 0x000fe20008ffe406 */
[----:B------:R-:W-:-:S03]  /*fc50*/  ULDC.64 UR6, c[0x0][0xb50] ;  /* 0x0002d40000067ab9 */ /* 0x000fc60000000a00 */
[----:B------:R-:W-:Y:S01]  /*fc60*/  SHF.R.S32.HI R4, RZ, 0x1f, R5 ;  /* 0x0000001fff047819 */ /* 0x000fe20000011405 */
[----:B------:R-:W-:-:S04]  /*fc70*/  IMAD.WIDE.U32 R2, R5, UR12, R2 ;  /* 0x0000000c05027c25 */ /* 0x000fc8000f8e0002 */
[----:B------:R-:W-:-:S04]  /*fc80*/  IMAD R4, R4, UR12, RZ ;  /* 0x0000000c04047c24 */ /* 0x000fc8000f8e02ff */
[----:B------:R-:W-:Y:S01]  /*fc90*/  IMAD R7, R5, UR13, R4 ;  /* 0x0000000d05077c24 */ /* 0x000fe2000f8e0204 */
[----:B------:R-:W-:-:S03]  /*fca0*/  LEA R4, P1, R2, UR6, 0x2 ;  /* 0x0000000602047c11 */ /* 0x000fc6000f8210ff */
[----:B------:R-:W-:-:S05]  /*fcb0*/  IMAD.IADD R3, R3, 0x1, R7 ;  /* 0x0000000103037824 */ /* 0x000fca00078e0207 */
[----:B------:R-:W-:Y:S01]  /*fcc0*/  LEA.HI.X R5, R2, UR7, R3, 0x2, P1 ;  /* 0x0000000702057c11 */ /* 0x000fe200088f1403 */
[----:B------:R-:W-:-:S05]  /*fcd0*/  IMAD.MOV.U32 R3, RZ, RZ, -0x800000 ;  /* 0xff800000ff037424 */ /* 0x000fca00078e00ff */
[----:B------:R0:W-:Y:S02]  /*fce0*/  STG.E desc[UR52][R4.64], R3 ;  /* 0x0000000304007986 */ /* 0x0001e4000c101934 */
.L_x_2176:
[----:B------:R-:W-:Y:S05]  /*fcf0*/  BSYNC B1 ;  /* 0x0000000000017941 */ /* 0x000fea0003800000 */
.L_x_2175:
[----:B0-----:R-:W0:Y:S01]  /*fd00*/  @P0 LDC R3, c[0x0][0xbf0] ;  /* 0x0002fc00ff030b82 */ /* 0x001e220000000800 */
[----:B------:R-:W-:Y:S01]  /*fd10*/  ULDC.64 UR12, c[0x0][0xaa0] ;  /* 0x0002a800000c7ab9 */ /* 0x000fe20000000a00 */
[----:B------:R-:W-:Y:S01]  /*fd20*/  IMAD R2, R22, 0x20, R23 ;  /* 0x0000002016027824 */ /* 0x000fe200078e0217 */
[----:B------:R-:W-:Y:S01]  /*fd30*/  UIMAD UR8, UR9, UR12, URZ ;  /* 0x0000000c090872a4 */ /* 0x000fe2000f8e023f */
[----:B------:R-:W-:Y:S01]  /*fd40*/  BSSY B1, `(.L_x_2177) ;  /* 0x0000039000017945 */ /* 0x000fe20003800000 */
[----:B------:R-:W-:Y:S01]  /*fd50*/  UIMAD.WIDE.U32 UR6, UR4, UR12, URZ ;  /* 0x0000000c040672a5 */ /* 0x000fe2000f8e003f */
[----:B------:R-:W-:Y:S01]  /*fd60*/  VIADD R6, R2, UR39 ;  /* 0x0000002702067c36 */ /* 0x000fe20008000000 */
[----:B------:R-:W-:-:S03]  /*fd70*/  UIMAD UR8, UR4, UR13, UR8 ;  /* 0x0000000d040872a4 */ /* 0x000fc6000f8e0208 */
[----:B------:R-:W-:Y:S01]  /*fd80*/  ULDC.64 UR12, c[0x0][0xae8] ;  /* 0x0002ba00000c7ab9 */ /* 0x000fe20000000a00 */
[----:B------:R-:W-:Y:S01]  /*fd90*/  UIADD3 UR7, UR7, UR8, URZ ;  /* 0x0000000807077290 */ /* 0x000fe2000fffe03f */
[----:B------:R-:W-:Y:S01]  /*fda0*/  @P0 IMAD.HI.U32 R2, R6, R9, RZ ;  /* 0x0000000906020227 */ /* 0x000fe200078e00ff */
[----:B------:R-:W-:Y:S02]  /*fdb0*/  UIMAD UR4, UR10, UR12, URZ ;  /* 0x0000000c0a0472a4 */ /* 0x000fe4000f8e023f */
[----:B------:R-:W-:Y:S01]  /*fdc0*/  UIMAD.WIDE.U32 UR6, UR42, UR12, UR6 ;  /* 0x0000000c2a0672a5 */ /* 0x000fe2000f8e0006 */
[----:B------:R-:W-:Y:S01]  /*fdd0*/  IMAD.MOV.U32 R5, RZ, RZ, R6 ;  /* 0x000000ffff057224 */ /* 0x000fe200078e0006 */
[----:B------:R-:W-:Y:S01]  /*fde0*/  UIMAD UR4, UR42, UR13, UR4 ;  /* 0x0000000d2a0472a4 */ /* 0x000fe2000f8e0204 */
[----:B------:R-:W-:-:S03]  /*fdf0*/  ULDC.64 UR8, c[0x0][0xaf0] ;  /* 0x0002bc0000087ab9 */ /* 0x000fc60000000a00 */
[----:B------:R-:W-:Y:S02]  /*fe00*/  UIADD3 UR7, UR7, UR4, URZ ;  /* 0x0000000407077290 */ /* 0x000fe4000fffe03f */
[----:B------:R-:W-:Y:S01]  /*fe10*/  UIMAD UR4, UR37, UR8, URZ ;  /* 0x00000008250472a4 */ /* 0x000fe2000f8e023f */
[----:B0-----:R-:W-:Y:S01]  /*fe20*/  @P0 SHF.R.U32.HI R5, RZ, R3, R2 ;  /* 0x00000003ff050219 */ /* 0x001fe20000011602 */
        /* <DEDUP_REMOVED lines=11> */
[----:B------:R-:W-:Y:S02]  /*fee0*/  IMAD.U32 R3, RZ, RZ, UR4 ;  /* 0x00000004ff037e24 */ /* 0x000fe4000f8e00ff */
[C---:B------:R-:W-:Y:S01]  /*fef0*/  IMAD R9, R5.reuse, UR9, R4 ;  /* 0x0000000905097c24 */ /* 0x040fe2000f8e0204 */
[----:B------:R-:W-:Y:S01]  /*ff00*/  SHF.R.S32.HI R4, RZ, 0x1f, R7 ;  /* 0x0000001fff047819 */ /* 0x000fe20000011407 */
[----:B------:R-:W-:-:S04]  /*ff10*/  IMAD.WIDE.U32 R2, R5, UR8, R2 ;  /* 0x0000000805027c25 */ /* 0x000fc8000f8e0002 */
[----:B------:R-:W-:Y:S02]  /*ff20*/  IMAD.IADD R3, R3, 0x1, R9 ;  /* 0x0000000103037824 */ /* 0x000fe400078e0209 */
[----:B------:R-:W-:Y:S02]  /*ff30*/  IMAD R4, R4, UR6, RZ ;  /* 0x0000000604047c24 */ /* 0x000fe4000f8e02ff */
[----:B------:R-:W-:Y:S02]  /*ff40*/  VIADD R6, R23, UR39 ;  /* 0x0000002717067c36 */ /* 0x000fe40008000000 */
[----:B-----5:R-:W-:Y:S02]  /*ff50*/  IMAD R11, R0, R11, RZ ;  /* 0x0000000b000b7224 */ /* 0x020fe400078e02ff */
        /* <DEDUP_REMOVED lines=23> */
.L_x_2178:
[----:B------:R-:W-:Y:S05]  /*100d0*/  BSYNC B1 ;  /* 0x0000000000017941 */ /* 0x000fea0003800000 */
.L_x_2177:
        /* <DEDUP_REMOVED lines=13> */
.L_x_2180:
[----:B------:R-:W-:Y:S05]  /*101b0*/  BSYNC B1 ;  /* 0x0000000000017941 */ /* 0x000fea0003800000 */
.L_x_2179:
        /* <DEDUP_REMOVED lines=13> */
.L_x_2182:
[----:B------:R-:W-:Y:S05]  /*10290*/  BSYNC B1 ;  /* 0x0000000000017941 */ /* 0x000fea0003800000 */
.L_x_2181:
[----:B0-----:R-:W-:Y:S01]  /*102a0*/  VIADD R0, R6, 0x60 ;  /* 0x0000006006007836 */ /* 0x001fe20000000000 */
[----:B--2-4-:R-:W0:Y:S04]  /*102b0*/  SHFL.IDX PT, R5, R5, 0x3, 0x181f ;  /* 0x00781f0005057f89 */ /* 0x014e2800000e0000 */
[----:B------:R-:W-:Y:S01]  /*102c0*/  ISETP.GE.AND P0, PT, R0, R11, PT ;  /* 0x0000000b0000720c */ /* 0x000fe20003f06270 */
[----:B-1-3--:R1:W2:-:S12]  /*102d0*/  SHFL.IDX PT, R2, R4, 0x3, 0x181f ;  /* 0x00781f0004027f89 */ /* 0x00a29800000e0000 */
[----:B-1----:R-:W-:Y:S05]  /*102e0*/  @P0 BRA `(.L_x_2173) ;  /* 0x0000000000240947 */ /* 0x002fea0003800000 */
[----:B------:R-:W-:Y:S02]  /*102f0*/  ULDC UR4, c[0x0][0xac8] ;  /* 0x0002b20000047ab9 */ /* 0x000fe40000000800 */
[----:B------:R-:W-:Y:S02]  /*10300*/  ISETP.GE.AND P2, PT, R16, UR4, PT ;  /* 0x0000000410007c0c */ /* 0x000fe4000bf46270 */
[----:B------:R-:W-:-:S11]  /*10310*/  ISETP.GE.AND P3, PT, R19, UR4, PT ;  /* 0x0000000413007c0c */ /* 0x000fd6000bf66270 */
[CC--:B--2---:R-:W-:Y:S02]  /*10320*/  @!P2 LEA R6, P0, R16.reuse, R2.reuse, 0x1 ;  /* 0x000000021006a211 */ /* 0x0c4fe400078008ff */
[C---:B------:R-:W-:Y:S02]  /*10330*/  @!P3 LEA R2, P1, R19.reuse, R2, 0x1 ;  /* 0x000000021302b211 */ /* 0x040fe400078208ff */
[-C--:B0-----:R-:W-:Y:S02]  /*10340*/  @!P2 LEA.HI.X R7, R16, R5.reuse, R193, 0x1, P0 ;  /* 0x000000051007a211 */ /* 0x081fe400000f0cc1 */
[----:B------:R-:W-:-:S03]  /*10350*/  @!P3 LEA.HI.X R3, R19, R5, R192, 0x1, P1 ;  /* 0x000000051303b211 */ /* 0x000fc600008f0cc0 */
[----:B------:R1:W-:Y:S04]  /*10360*/  @!P2 ST.E.128 desc[UR52][R6.64], RZ ;  /* 0x000000ff0600a985 */ /* 0x0003e8000c101d34 */
[----:B------:R1:W-:Y:S02]  /*10370*/  @!P3 ST.E.128 desc[UR52][R2.64], RZ ;  /* 0x000000ff0200b985 */ /* 0x0003e4000c101d34 */
.L_x_2173:
[----:B------:R-:W-:Y:S05]  /*10380*/  BSYNC B0 ;  /* 0x0000000000007941 */ /* 0x000fea0003800000 */
.L_x_2164:
[----:B------:R-:W-:Y:S02]  /*10390*/  ULDC UR4, c[0x0][0xc3c] ;  /* 0x00030f0000047ab9 */ /* 0x000fe40000000800 */
[----:B------:R-:W-:-:S13]  /*103a0*/  ISETP.GE.AND P0, PT, R47, UR4, PT ;  /* 0x000000042f007c0c */ /* 0x000fda000bf06270 */
[----:B------:R-:W-:Y:S05]  /*103b0*/  @!P0 BRA `(.L_x_2183) ;  /* 0xffffff0800908947 */ /* 0x000fea000383ffff */
[----:B------:R-:W-:Y:S05]  /*103c0*/  EXIT ;  /* 0x000000000000794d */ /* 0x000fea0003800000 */
.L_x_2125:
[----:B------:R-:W-:-:S08]  /*103d0*/  NOP ;  /* 0x0000000000007918 */ /* 0x000fd00000000000 */
[----:B------:R-:W0:-:S00]  /*103e0*/  USETMAXREG.DEALLOC.CTAPOOL 0x18 ;  /* 0x00000018000079c8 */ /* 0x000e0000080e0500 */
[----:B0-----:R-:W-:Y:S01]  /*103f0*/  LOP3.LUT R0, R0, 0x3, RZ, 0xc0, !PT ;  /* 0x0000000300007812 */ /* 0x001fe200078ec0ff */
[----:B------:R-:W-:-:S05]  /*10400*/  IMAD.MOV.U32 R6, RZ, RZ, RZ ;  /* 0x000000ffff067224 */ /* 0x000fca00078e00ff */
[----:B------:R-:W0:Y:S02]  /*10410*/  SHFL.IDX PT, R0, R0, RZ, 0x1f ;  /* 0x00001fff00007589 */ /* 0x000e2400000e0000 */
[----:B0-----:R-:W-:-:S04]  /*10420*/  ISETP.NE.AND P0, PT, R0, RZ, PT ;  /* 0x000000ff0000720c */ /* 0x001fc80003f05270 */
[----:B------:R-:W-:-:S05]  /*10430*/  P2R R0, PR, RZ, 0x1 ;  /* 0x00000001ff007803 */ /* 0x000fca0000000000 */
[----:B------:R0:W-:Y:S04]  /*10440*/  STL [R1+0x30], R0 ;  /* 0x0000300001007387 */ /* 0x0001e80000100800 */
        /* <DEDUP_REMOVED lines=12> */
.L_x_2184:
[----:B0-----:R-:W0:Y:S01]  /*10510*/  S2R R0, SR_TID.X ;  /* 0x0000000000007919 */ /* 0x001e220000002100 */
        /* <DEDUP_REMOVED lines=40> */
.L_x_2190:
        /* <DEDUP_REMOVED lines=14> */
.L_x_2189:
[----:B------:R-:W-:Y:S05]  /*10880*/  BSYNC B0 ;  /* 0x0000000000007941 */ /* 0x000fea0003800000 */
.L_x_2188:
        /* <DEDUP_REMOVED lines=22> */
.L_x_2186:
        /* <DEDUP_REMOVED lines=25> */
.L_x_2191:
        /* <DEDUP_REMOVED lines=58> */
.L_x_2187:
[----:B------:R0:W-:Y:S01]  /*10f20*/  STL [R1+0x10], R0 ;  /* 0x0000100001007387 */ /* 0x0001e20000100800 */
[----:B------:R-:W-:-:S03]  /*10f30*/  UMOV UR36, URZ ;  /* 0x0000003f00247c82 */ /* 0x000fc60008000000 */
[----:B------:R0:W-:Y:S02]  /*10f40*/  STL [R1+0x14], RZ ;  /* 0x000014ff01007387 */ /* 0x0001e40000100800 */
.L_x_2192:
        /* <DEDUP_REMOVED lines=11> */
.L_x_2185:
[----:B0-----:R-:W-:Y:S01]  /*11000*/  IMAD.MOV.U32 R0, RZ, RZ, 0x1 ;  /* 0x00000001ff007424 */ /* 0x001fe200078e00ff */
[----:B------:R-:W-:Y:S01]  /*11010*/  ULDC UR4, c[0x0][0xc3c] ;  /* 0x00030f0000047ab9 */ /* 0x000fe20000000800 */
[----:B------:R0:W-:Y:S01]  /*11020*/  STL [R1+0x2c], RZ ;  /* 0x00002cff01007387 */ /* 0x0001e20000100800 */
[----:B------:R-:W-:Y:S01]  /*11030*/  UISETP.GE.AND UP0, UPT, UR42, UR4, UPT ;  /* 0x000000042a00728c */ /* 0x000fe2000bf06270 */
[----:B------:R-:W-:Y:S02]  /*11040*/  IMAD.MOV.U32 R18, RZ, RZ, RZ ;  /* 0x000000ffff127224 */ /* 0x000fe400078e00ff */
[----:B------:R0:W-:Y:S03]  /*11050*/  STL [R1], R0 ;  /* 0x0000000001007387 */ /* 0x0001e60000100800 */
        /* <DEDUP_REMOVED lines=13> */
[C---:B-1----:R-:W-:Y:S01]  /*11130*/  IMAD.SHL.U32 R4, R11.reuse, 0x80, RZ ;  /* 0x000000800b047824 */ /* 0x042fe200078e00ff */
[C---:B------:R-:W-:Y:S01]  /*11140*/  LOP3.LUT P0, RZ, R11.reuse, 0x4, RZ, 0xc0, !PT ;  /* 0x000000040bff7812 */ /* 0x040fe2000780c0ff */
[C---:B------:R-:W-:Y:S01]  /*11150*/  IMAD.SHL.U32 R3, R11.reuse, 0x10, RZ ;  /* 0x000000100b037824 */ /* 0x040fe200078e00ff */
[----:B------:R-:W-:Y:S01]  /*11160*/  SHF.R.U32.HI R5, RZ, 0x5, R10 ;  /* 0x00000005ff057819 */ /* 0x000fe2000001160a */
[C---:B------:R-:W-:Y:S01]  /*11170*/  IMAD.SHL.U32 R2, R11.reuse, 0x20, RZ ;  /* 0x000000200b027824 */ /* 0x040fe200078e00ff */
        /* <DEDUP_REMOVED lines=31> */
.L_x_2264:
[----:B------:R-:W-:Y:S01]  /*11370*/  ULDC.64 UR4, c[0x0][0xc88] ;  /* 0x0003220000047ab9 */ /* 0x000fe20000000a00 */
[----:B------:R-:W-:Y:S01]  /*11380*/  IMAD.MOV.U32 R0, RZ, RZ, RZ ;  /* 0x000000ffff007224 */ /* 0x000fe200078e00ff */
[----:B------:R-:W-:Y:S01]  /*11390*/  UIMAD.WIDE UR4, UR42, 0x4, UR4 ;  /* 0x000000042a0478a5 */ /* 0x000fe2000f8e0204 */
[----:B------:R-:W-:Y:S01]  /*113a0*/  ULDC.64 UR8, c[0x0][0xa18] ;  /* 0x0002860000087ab9 */ /* 0x000fe20000000a00 */
[----:B------:R-:W-:-:S04]  /*113b0*/  ULDC.64 UR6, c[0x0][0xa08] ;  /* 0x0002820000067ab9 */ /* 0x000fc80000000a00 */
[----:B------:R-:W-:Y:S02]  /*113c0*/  IMAD.U32 R2, RZ, RZ, UR4 ;  /* 0x00000004ff027e24 */ /* 0x000fe4000f8e00ff */
[----:B------:R-:W-:Y:S01]  /*113d0*/  IMAD.U32 R3, RZ, RZ, UR5 ;  /* 0x00000005ff037e24 */ /* 0x000fe2000f8e00ff */
[----:B------:R-:W-:-:S04]  /*113e0*/  ULDC.64 UR4, c[0x0][0xa28] ;  /* 0x00028a0000047ab9 */ /* 0x000fc80000000a00 */
[----:B------:R-:W3:Y:S01]  /*113f0*/  LDG.E R2, desc[UR52][R2.64] ;  /* 0x0000003402027981 */ /* 0x000ee2000c1e1900 */
[----:B------:R-:W-:-:S04]  /*11400*/  UISETP.NE.U32.AND UP0, UPT, UR4, URZ, UPT ;  /* 0x0000003f0400728c */ /* 0x000fc8000bf05070 */
[----:B------:R-:W-:-:S06]  /*11410*/  UISETP.NE.AND.EX UP0, UPT, UR5, URZ, UPT, UP0 ;  /* 0x0000003f0500728c */ /* 0x000fcc000bf05300 */
[----:B------:R-:W-:Y:S02]  /*11420*/  PLOP3.LUT P0, PT, PT, PT, UP0, 0x80, 0x0 ;  /* 0x000000000000781c */ /* 0x000fe40003f0f008 */
[----:B------:R-:W-:-:S04]  /*11430*/  ISETP.NE.U32.AND P1, PT, RZ, UR6, PT ;  /* 0x00000006ff007c0c */ /* 0x000fc8000bf25070 */
[----:B------:R-:W-:Y:S01]  /*11440*/  ISETP.NE.AND.EX P1, PT, RZ, UR7, PT, P1 ;  /* 0x00000007ff007c0c */ /* 0x000fe2000bf25310 */
[----:B------:R-:W-:Y:S01]  /*11450*/  IMAD.MOV.U32 R8, RZ, RZ, RZ ;  /* 0x000000ffff087224 */ /* 0x000fe200078e00ff */
[----:B---3--:R-:W-:-:S13]  /*11460*/  R2UR UR43, R2 ;  /* 0x00000000022b72ca */ /* 0x008fda00000e0000 */
[----:B------:R-:W-:Y:S02]  /*11470*/  USHF.R.S32.HI UR46, URZ, 0x1f, UR43 ;  /* 0x0000001f3f2e7899 */ /* 0x000fe4000801142b */
[----:B------:R-:W-:-:S04]  /*11480*/  @UP0 ULEA UR4, UP1, UR43, UR4, 0x2 ;  /* 0x000000042b040291 */ /* 0x000fc8000f82103f */
[----:B------:R-:W-:Y:S02]  /*11490*/  @UP0 ULEA.HI.X UR5, UR43, UR5, UR46, 0x2, UP1 ;  /* 0x000000052b050291 */ /* 0x000fe400088f142e */
[----:B------:R-:W-:Y:S01]  /*114a0*/  IMAD.U32 R2, RZ, RZ, UR4 ;  /* 0x00000004ff027e24 */ /* 0x000fe2000f8e00ff */
[----:B------:R-:W-:-:S03]  /*114b0*/  USHF.L.U32 UR44, UR43, 0x2, URZ ;  /* 0x000000022b2c7899 */ /* 0x000fc6000800063f */
[----:B------:R-:W-:Y:S01]  /*114c0*/  IMAD.U32 R3, RZ, RZ, UR5 ;  /* 0x00000005ff037e24 */ /* 0x000fe2000f8e00ff */
[----:B------:R-:W-:Y:S01]  /*114d0*/  ULDC.64 UR4, c[0x0][0xa00] ;  /* 0x0002800000047ab9 */ /* 0x000fe20000000a00 */
[----:B------:R-:W-:-:S03]  /*114e0*/  USHF.L.U64.HI UR45, UR43, 0x2, UR46 ;  /* 0x000000022b2d7899 */ /* 0x000fc6000801022e */
[----:B0-----:R0:W5:Y:S01]  /*114f0*/  @P0 LDG.E R0, desc[UR52][R2.64] ;  /* 0x0000003402000981 */ /* 0x001162000c1e1900 */
[----:B------:R-:W-:Y:S01]  /*11500*/  ISETP.NE.U32.AND P0, PT, RZ, UR4, PT ;  /* 0x00000004ff007c0c */ /* 0x000fe2000bf05070 */
[----:B------:R-:W-:Y:S02]  /*11510*/  UIADD3 UR4, UP0, UR44, UR4, URZ ;  /* 0x000000042c047290 */ /* 0x000fe4000ff1e03f */
[----:B------:R-:W-:Y:S01]  /*11520*/  UIADD3 UR6, UP1, UR44, UR6, URZ ;  /* 0x000000062c067290 */ /* 0x000fe2000ff3e03f */
[----:B------:R-:W-:Y:S01]  /*11530*/  ISETP.NE.AND.EX P0, PT, RZ, UR5, PT, P0 ;  /* 0x00000005ff007c0c */ /* 0x000fe2000bf05300 */
[----:B------:R-:W-:Y:S02]  /*11540*/  UIADD3.X UR5, UR45, UR5, URZ, UP0, !UPT ;  /* 0x000000052d057290 */ /* 0x000fe400087fe43f */
[----:B------:R-:W-:Y:S02]  /*11550*/  UISETP.NE.U32.AND UP0, UPT, UR8, URZ, UPT ;  /* 0x0000003f0800728c */ /* 0x000fe4000bf05070 */
[----:B------:R-:W-:Y:S01]  /*11560*/  UIADD3.X UR7, UR45, UR7, URZ, UP1, !UPT ;  /* 0x000000072d077290 */ /* 0x000fe20008ffe43f */
[----:B0-----:R-:W-:Y:S01]  /*11570*/  IMAD.U32 R2, RZ, RZ, UR4 ;  /* 0x00000004ff027e24 */ /* 0x001fe2000f8e00ff */
[----:B------:R-:W-:Y:S01]  /*11580*/  UISETP.NE.AND.EX UP0, UPT, UR9, URZ, UPT, UP0 ;  /* 0x0000003f0900728c */ /* 0x000fe2000bf05300 */
[----:B------:R-:W-:-:S02]  /*11590*/  IMAD.U32 R3, RZ, RZ, UR5 ;  /* 0x00000005ff037e24 */ /* 0x000fc4000f8e00ff */
[----:B-1----:R-:W-:Y:S02]  /*115a0*/  IMAD.U32 R4, RZ, RZ, UR6 ;  /* 0x00000006ff047e24 */ /* 0x002fe4000f8e00ff */
[----:B------:R-:W-:Y:S01]  /*115b0*/  IMAD.U32 R5, RZ, RZ, UR7 ;  /* 0x00000007ff057e24 */ /* 0x000fe2000f8e00ff */
[----:B------:R-:W-:-:S05]  /*115c0*/  PLOP3.LUT P2, PT, PT, PT, UP0, 0x80, 0x0 ;  /* 0x000000000000781c */ /* 0x000fca0003f4f008 */
[----:B------:R-:W-:Y:S01]  /*115d0*/  @UP0 UIADD3 UR4, UP1, UR44, UR8, URZ ;  /* 0x000000082c040290 */ /* 0x000fe2000ff3e03f */
[----:B------:R0:W5:Y:S03]  /*115e0*/  @P1 LDG.E R8, desc[UR52][R4.64] ;  /* 0x0000003404081981 */ /* 0x000166000c1e1900 */
[----:B------:R-:W-:Y:S01]  /*115f0*/  @UP0 UIADD3.X UR5, UR45, UR9, URZ, UP1, !UPT ;  /* 0x000000092d050290 */ /* 0x000fe20008ffe43f */
[----:B------:R0:W5:Y:S01]  /*11600*/  @P0 LDG.E R9, desc[UR52][R2.64] ;  /* 0x0000003402090981 */ /* 0x000162000c1e1900 */
[----:B------:R-:W-:Y:S01]  /*11610*/  ULDC UR6, c[0x0][0x288] ;  /* 0x0000a20000067ab9 */ /* 0x000fe20000000800 */
[----:B------:R-:W-:Y:S02]  /*11620*/  IMAD.U32 R6, RZ, RZ, UR4 ;  /* 0x00000004ff067e24 */ /* 0x000fe4000f8e00ff */
[----:B------:R-:W-:Y:S02]  /*11630*/  IMAD.U32 R10, RZ, RZ, UR6 ;  /* 0x00000006ff0a7e24 */ /* 0x000fe4000f8e00ff */
[----:B------:R-:W-:-:S05]  /*11640*/  IMAD.U32 R7, RZ, RZ, UR5 ;  /* 0x00000005ff077e24 */ /* 0x000fca000f8e00ff */
[----:B------:R-:W3:Y:S04]  /*11650*/  @P2 LDG.E R10, desc[UR52][R6.64] ;  /* 0x00000034060a2981 */ /* 0x000ee8000c1e1900 */
[----:B---3--:R0:W-:Y:S01]  /*11660*/  STL [R1+0x1c], R10 ;  /* 0x00001c0a01007387 */ /* 0x0081e20000100800 */
[----:B------:R-:W-:Y:S05]  /*11670*/  @P2 BRA `(.L_x_2194) ;  /* 0x0000000000142947 */ /* 0x000fea0003800000 */
[----:B------:R-:W-:Y:S05]  /*11680*/  @!P0 BRA `(.L_x_2194) ;  /* 0x0000000000108947 */ /* 0x000fea0003800000 */
[----:B------:R-:W3:Y:S04]  /*11690*/  LDG.E R6, desc[UR52][R2.64] ;  /* 0x0000003402067981 */ /* 0x000ee8000c1e1900 */
[----:B0-----:R-:W3:Y:S02]  /*116a0*/  LDG.E R2, desc[UR52][R2.64+0x4] ;  /* 0x0000043402027981 */ /* 0x001ee4000c1e1900 */
[----:B---3--:R-:W-:-:S05]  /*116b0*/  IMAD.IADD R2, R2, 0x1, -R6 ;  /* 0x0000000102027824 */ /* 0x008fca00078e0a06 */
[----:B------:R1:W-:Y:S02]  /*116c0*/  STL [R1+0x1c], R2 ;  /* 0x00001c0201007387 */ /* 0x0003e40000100800 */
.L_x_2194:
[----:B-----5:R-:W-:Y:S01]  /*116d0*/  IMAD.IADD R6, R8, 0x1, R0 ;  /* 0x0000000108067824 */ /* 0x020fe200078e0200 */
[----:B------:R-:W-:Y:S01]  /*116e0*/  ULDC.64 UR4, c[0x0][0x418] ;  /* 0x0001060000047ab9 */ /* 0x000fe20000000a00 */
[----:B0-----:R-:W-:Y:S01]  /*116f0*/  IMAD.U32 R3, RZ, RZ, UR43 ;  /* 0x0000002bff037e24 */ /* 0x001fe2000f8e00ff */
[----:B------:R-:W-:Y:S01]  /*11700*/  UISETP.NE.U32.AND UP0, UPT, UR4, URZ, UPT ;  /* 0x0000003f0400728c */ /* 0x000fe2000bf05070 */
[----:B------:R-:W-:Y:S01]  /*11710*/  UMOV UR47, URZ ;  /* 0x0000003f002f7c82 */ /* 0x000fe20008000000 */
[----:B------:R-:W-:Y:S01]  /*11720*/  ULDC.64 UR6, c[0x0][0xa20] ;  /* 0x0002880000067ab9 */ /* 0x000fe20000000a00 */
[----:B------:R0:W-:Y:S01]  /*11730*/  STL [R1+0x18], R6 ;  /* 0x0000180601007387 */ /* 0x0001e20000100800 */
[----:B------:R-:W-:Y:S01]  /*11740*/  @P0 R2UR UR47, R9 ;  /* 0x00000000092f02ca */ /* 0x000fe200000e0000 */
[----:B------:R-:W-:Y:S01]  /*11750*/  UISETP.NE.AND.EX UP0, UPT, UR5, URZ, UPT, UP0 ;  /* 0x0000003f0500728c */ /* 0x000fe2000bf05300 */
[----:B------:R-:W-:Y:S01]  /*11760*/  ISETP.NE.U32.AND P0, PT, RZ, UR6, PT ;  /* 0x00000006ff007c0c */ /* 0x000fe2000bf05070 */
[----:B------:R0:W-:Y:S01]  /*11770*/  STL [R1+0x4], R3 ;  /* 0x0000040301007387 */ /* 0x0001e20000100800 */
[----:B------:R-:W-:Y:S01]  /*11780*/  ULDC UR4, c[0x0][0x424] ;  /* 0x0001090000047ab9 */ /* 0x000fe20000000800 */
[----:B------:R-:W-:Y:S01]  /*11790*/  ULDC UR5, c[0x0][0x2f0] ;  /* 0x0000bc0000057ab9 */ /* 0x000fe20000000800 */
[----:B------:R-:W-:Y:S01]  /*117a0*/  ISETP.NE.AND.EX P0, PT, RZ, UR7, PT, P0 ;  /* 0x00000007ff007c0c */ /* 0x000fe2000bf05300 */
[----:B------:R-:W-:-:S04]  /*117b0*/  USEL UR4, UR4, 0x1, UP0 ;  /* 0x0000000104047887 */ /* 0x000fc80008000000 */
[----:B------:R-:W-:-:S06]  /*117c0*/  UIMAD UR4, UR4, UR5, URZ ;  /* 0x00000005040472a4 */ /* 0x000fcc000f8e023f */
[----:B-1----:R-:W-:Y:S02]  /*117d0*/  IMAD.U32 R2, RZ, RZ, UR4 ;  /* 0x00000004ff027e24 */ /* 0x002fe4000f8e00ff */
[----:B0-----:R-:W-:Y:S05]  /*117e0*/  @!P0 BRA `(.L_x_2195) ;  /* 0x0000000000188947 */ /* 0x001fea0003800000 */
[----:B------:R-:W-:-:S04]  /*117f0*/  UIADD3 UR4, UP0, UR44, UR6, URZ ;  /* 0x000000062c047290 */ /* 0x000fc8000ff1e03f */
[----:B------:R-:W-:Y:S02]  /*11800*/  UIADD3.X UR5, UR45, UR7, URZ, UP0, !UPT ;  /* 0x000000072d057290 */ /* 0x000fe400087fe43f */
[----:B------:R-:W-:-:S04]  /*11810*/  IMAD.U32 R2, RZ, RZ, UR4 ;  /* 0x00000004ff027e24 */ /* 0x000fc8000f8e00ff */
[----:B------:R-:W-:-:S05]  /*11820*/  IMAD.U32 R3, RZ, RZ, UR5 ;  /* 0x00000005ff037e24 */ /* 0x000fca000f8e00ff */
[----:B------:R0:W5:Y:S01]  /*11830*/  LDG.E R2, desc[UR52][R2.64] ;  /* 0x0000003402027981 */ /* 0x000162000c1e1900 */
[----:B------:R-:W-:Y:S05]  /*11840*/  BRA `(.L_x_2196) ;  /* 0x0000000000107947 */ /* 0x000fea0003800000 */
.L_x_2195:
[----:B------:R-:W-:Y:S05]  /*11850*/  @!P1 BRA `(.L_x_2196) ;  /* 0x00000000000c9947 */ /* 0x000fea0003800000 */
[----:B------:R-:W3:Y:S04]  /*11860*/  LDG.E R2, desc[UR52][R4.64] ;  /* 0x0000003404027981 */ /* 0x000ee8000c1e1900 */
[----:B------:R-:W3:Y:S02]  /*11870*/  LDG.E R4, desc[UR52][R4.64+0x4] ;  /* 0x0000043404047981 */ /* 0x000ee4000c1e1900 */
[----:B---3--:R-:W-:-:S07]  /*11880*/  IMAD.IADD R2, R4, 0x1, -R2 ;  /* 0x0000000104027824 */ /* 0x008fce00078e0a02 */
.L_x_2196:
[----:B------:R-:W3:Y:S04]  /*11890*/  LDL R4, [R1+0x1c] ;  /* 0x00001c0001047983 */ /* 0x000ee80000100800 */
[----:B0-----:R-:W4:Y:S01]  /*118a0*/  LDL R3, [R1+0x14] ;  /* 0x0000140001037983 */ /* 0x001f220000100800 */
[----:B-----5:R-:W-:Y:S01]  /*118b0*/  IMAD.IADD R0, R2, 0x1, -R0 ;  /* 0x0000000102007824 */ /* 0x020fe200078e0a00 */
[----:B------:R-:W-:Y:S01]  /*118c0*/  BSSY B7, `(.L_x_2197) ;  /* 0x0000328000077945 */ /* 0x000fe20003800000 */
[----:B------:R-:W0:Y:S02]  /*118d0*/  LDC R2, c[0x0][0x448] ;  /* 0x00011200ff027b82 */ /* 0x000e240000000800 */
[----:B0-----:R-:W-:-:S13]  /*118e0*/  ISETP.NE.AND P0, PT, R2, 0x1, PT ;  /* 0x000000010200780c */ /* 0x001fda0003f05270 */
[----:B------:R-:W0:Y:S01]  /*118f0*/  @P0 LDC R2, c[0x0][0x450] ;  /* 0x00011400ff020b82 */ /* 0x000e220000000800 */
[----:B---3--:R-:W-:-:S07]  /*11900*/  IMAD.MOV.U32 R5, RZ, RZ, R4 ;  /* 0x000000ffff057224 */ /* 0x008fce00078e0004 */
[----:B------:R-:W1:Y:S01]  /*11910*/  @P0 LDC R4, c[0x0][0x44c] ;  /* 0x00011300ff040b82 */ /* 0x000e620000000800 */
[----:B----4-:R-:W-:-:S04]  /*11920*/  IMAD.SHL.U32 R3, R3, 0x80, RZ ;  /* 0x0000008003037824 */ /* 0x010fc800078e00ff */
[----:B------:R-:W-:-:S04]  /*11930*/  VIADD R3, R3, 0x7f ;  /* 0x0000007f03037836 */ /* 0x000fc80000000000 */
[----:B-1----:R-:W-:-:S05]  /*11940*/  @P0 IMAD.HI.U32 R4, R3, R4, RZ ;  /* 0x0000000403040227 */ /* 0x002fca00078e00ff */
[----:B0-----:R-:W-:Y:S01]  /*11950*/  @P0 SHF.R.U32.HI R3, RZ, R2, R4 ;  /* 0x00000002ff030219 */ /* 0x001fe20000011604 */
[C---:B------:R-:W-:Y:S01]  /*11960*/  VIADD R2, R0.reuse, 0x9f ;  /* 0x0000009f00027836 */ /* 0x040fe20000000000 */
[----:B------:R-:W-:-:S03]  /*11970*/  IADD3 R0, R0, 0xa0, -R5 ;  /* 0x000000a000007810 */ /* 0x000fc60007ffe805 */
[----:B------:R-:W-:-:S04]  /*11980*/  IMAD.HI R2, R2, 0x66666667, RZ ;  /* 0x6666666702027827 */ /* 0x000fc800078e02ff */
[----:B------:R-:W-:Y:S01]  /*11990*/  IMAD.IADD R0, R0, 0x1, R3 ;  /* 0x0000000100007824 */ /* 0x000fe200078e0203 */
[----:B------:R-:W-:-:S03]  /*119a0*/  SHF.R.U32.HI R3, RZ, 0x1f, R2 ;  /* 0x0000001fff037819 */ /* 0x000fc60000011602 */
[----:B------:R-:W-:Y:S01]  /*119b0*/  IMAD.HI R0, R0, 0x66666667, RZ ;  /* 0x6666666700007827 */ /* 0x000fe200078e02ff */
[----:B------:R-:W-:-:S04]  /*119c0*/  LEA.HI.SX32 R3, R2, R3, 0x1a ;  /* 0x0000000302037211 */ /* 0x000fc800078fd2ff */
[----:B------:R-:W-:-:S04]  /*119d0*/  SHF.R.U32.HI R2, RZ, 0x1f, R0 ;  /* 0x0000001fff027819 */ /* 0x000fc80000011600 */
[----:B------:R-:W-:-:S04]  /*119e0*/  LEA.HI.SX32 R2, R0, R2, 0x1a ;  /* 0x0000000200027211 */ /* 0x000fc800078fd2ff */
[----:B------:R-:W-:-:S04]  /*119f0*/  VIMNMX R19, R3, R2, PT ;  /* 0x0000000203137248 */ /* 0x000fc80003fe0100 */
[----:B------:R-:W-:-:S13]  /*11a00*/  ISETP.GT.AND P0, PT, R19, RZ, PT ;  /* 0x000000ff1300720c */ /* 0x000fda0003f04270 */
[----:B------:R-:W-:Y:S05]  /*11a10*/  @P0 BRA `(.L_x_2198) ;  /* 0x0000000000480947 */ /* 0x000fea0003800000 */
        /* <DEDUP_REMOVED lines=18> */
.L_x_2198:
        /* <DEDUP_REMOVED lines=20> */
.L_x_2201:
[----:B------:R-:W-:Y:S05]  /*11c80*/  BSYNC B6 ;  /* 0x0000000000067941 */ /* 0x000fea0003800000 */
.L_x_2200:
[----:B------:R-:W-:Y:S01]  /*11c90*/  VIADD R0, R17, 0xa400 ;  /* 0x0000a40011007836 */ /* 0x000fe20000000000 */
[----:B------:R-:W-:Y:S04]  /*11ca0*/  BSSY B6, `(.L_x_2202) ;  /* 0x0000014000067945 */ /* 0x000fe80003800000 */
[----:B------:R-:W-:-:S04]  /*11cb0*/  LOP3.LUT P0, RZ, R0, 0x3ff, RZ, 0xc0, !PT ;  /* 0x000003ff00ff7812 */ /* 0x000fc8000780c0ff */
[----:B------:R-:W-:-:S09]  /*11cc0*/  P2R R16, PR, RZ, 0x1 ;  /* 0x00000001ff107803 */ /* 0x000fd20000000000 */
        /* <DEDUP_REMOVED lines=17> */
.L_x_2203:
[----:B------:R-:W-:Y:S05]  /*11de0*/  BSYNC B6 ;  /* 0x0000000000067941 */ /* 0x000fea0003800000 */
.L_x_2202:
        /* <DEDUP_REMOVED lines=20> */
.L_x_2205:
[----:B------:R-:W-:Y:S05]  /*11f30*/  BSYNC B6 ;  /* 0x0000000000067941 */ /* 0x000fea0003800000 */
.L_x_2204:
[----:B------:R-:W-:Y:S01]  /*11f40*/  ISETP.NE.AND P6, PT, R16, RZ, PT ;  /* 0x000000ff1000720c */ /* 0x000fe20003fc5270 */
[----:B------:R-:W-:-:S12]  /*11f50*/  BSSY B6, `(.L_x_2206) ;  /* 0x0000012000067945 */ /* 0x000fd80003800000 */
        /* <DEDUP_REMOVED lines=17> */
.L_x_2207:
[----:B------:R-:W-:Y:S05]  /*12070*/  BSYNC B6 ;  /* 0x0000000000067941 */ /* 0x000fea0003800000 */
.L_x_2206:
        /* <DEDUP_REMOVED lines=9> */
[----:B------:R-:W0:Y:S01]  /*12110*/  S2R R0, SR_TID.X ;  /* 0x0000000000007919 */ /* 0x000e220000002100 */
[----:B------:R-:W-:-:S03]  /*12120*/  ULDC.64 UR4, c[0x0][0xa08] ;  /* 0x0002820000047ab9 */ /* 0x000fc60000000a00 */
[----:B---3--:R1:W3:Y:S01]  /*12130*/  @P0 LDG.E R8, desc[UR52][R2.64] ;  /* 0x0000003402080981 */ /* 0x0082e2000c1e1900 */
[----:B0-----:R-:W-:-:S04]  /*12140*/  SHF.R.U32.HI R0, RZ, 0x5, R0 ;  /* 0x00000005ff007819 */ /* 0x001fc80000011600 */
[----:B------:R-:W-:Y:S01]  /*12150*/  LOP3.LUT R0, R0, 0x3, RZ, 0xc0, !PT ;  /* 0x0000000300007812 */ /* 0x000fe200078ec0ff */
[----:B-1----:R-:W0:Y:S01]  /*12160*/  LDC.64 R2, c[0x0][0x418] ;  /* 0x00010600ff027b82 */ /* 0x002e220000000a00 */
[----:B---3--:R-:W-:Y:S01]  /*12170*/  SHF.R.S32.HI R9, RZ, 0x1f, R8 ;  /* 0x0000001fff097819 */ /* 0x008fe20000011408 */
[----:B------:R1:W-:Y:S01]  /*12180*/  @P0 STL [R1+0x4], R8 ;  /* 0x0000040801000387 */ /* 0x0003e20000100800 */
[----:B0-----:R-:W-:Y:S01]  /*12190*/  LOP3.LUT P0, RZ, R2, UR4, RZ, 0xfc, !PT ;  /* 0x0000000402ff7c12 */ /* 0x001fe2000f80fcff */
[----:B------:R-:W-:Y:S02]  /*121a0*/  UMOV UR4, 0xffffffff ;  /* 0xffffffff00047882 */ /* 0x000fe40000000000 */
[----:B------:R1:W-:Y:S01]  /*121b0*/  STL [R1+0x8], R9 ;  /* 0x0000080901007387 */ /* 0x0003e20000100800 */
[----:B------:R-:W-:-:S04]  /*121c0*/  LOP3.LUT P0, RZ, R3, UR5, RZ, 0xfc, P0 ;  /* 0x0000000503ff7c12 */ /* 0x000fc8000800fcff */
[----:B------:R-:W-:Y:S01]  /*121d0*/  SEL R16, R8, RZ, !P0 ;  /* 0x000000ff08107207 */ /* 0x000fe20004000000 */
[----:B------:R-:W-:Y:S08]  /*121e0*/  BRA.DIV UR4, `(.L_x_2208) ;  /* 0x0000003e04247947 */ /* 0x000ff0000b800000 */
[----:B------:R0:W3:Y:S02]  /*121f0*/  SHFL.IDX PT, R14, R0, RZ, 0x1f ;  /* 0x00001fff000e7589 */ /* 0x0000e400000e0000 */
.L_x_2283:
[----:B------:R-:W-:Y:S02]  /*12200*/  PLOP3.LUT P1, PT, PT, PT, PT, 0x8, 0x0 ;  /* 0x000000000000781c */ /* 0x000fe40003f2e170 */
[----:B---3--:R-:W-:Y:S02]  /*12210*/  ISETP.NE.AND P0, PT, R14, RZ, PT ;  /* 0x000000ff0e00720c */ /* 0x008fe40003f05270 */
[----:B0-----:R-:W-:-:S05]  /*12220*/  P2R R0, PR, RZ, 0x2 ;  /* 0x00000002ff007803 */ /* 0x001fca0000000000 */
[----:B------:R0:W-:Y:S06]  /*12230*/  STL [R1+0xc], R0 ;  /* 0x00000c0001007387 */ /* 0x0001ec0000100800 */
[----:B------:R-:W-:Y:S05]  /*12240*/  @P0 BRA `(.L_x_2209) ;  /* 0x0000000400880947 */ /* 0x000fea0003800000 */
[----:B------:R-:W-:Y:S01]  /*12250*/  UMOV UR4, 0xffffffff ;  /* 0xffffffff00047882 */ /* 0x000fe20000000000 */
[----:B0-----:R-:W-:Y:S02]  /*12260*/  VIADD R0, R19, 0xffffffff ;  /* 0xffffffff13007836 */ /* 0x001fe40000000000 */
[----:B------:R-:W-:Y:S05]  /*12270*/  BRA.DIV UR4, `(.L_x_2210) ;  /* 0x0000003e04207947 */ /* 0x000fea000b800000 */
[----:B------:R-:W-:-:S13]  /*12280*/  ELECT P6, URZ, PT ;  /* 0x00000000003f782f */ /* 0x000fda00038c0000 */
.L_x_2286:
        /* <DEDUP_REMOVED lines=21> */
.L_x_2211:
[----:B0-----:R-:W3:Y:S01]  /*123e0*/  LDL R3, [R1] ;  /* 0x0000000001037983 */ /* 0x001ee20000100800 */
[----:B------:R-:W-:Y:S01]  /*123f0*/  IMAD R2, R18, 0x8, R17 ;  /* 0x0000000812027824 */ /* 0x000fe200078e0211 */
[----:B-1----:R-:W0:Y:S02]  /*12400*/  S2R R8, SR_TID.X ;  /* 0x0000000000087919 */ /* 0x002e240000002100 */
[----:B0-----:R-:W-:-:S04]  /*12410*/  LOP3.LUT R8, R8, 0x7f, RZ, 0xc0, !PT ;  /* 0x0000007f08087812 */ /* 0x001fc800078ec0ff */
[----:B------:R-:W-:Y:S02]  /*12420*/  ISETP.NE.AND P1, PT, R8, RZ, PT ;  /* 0x000000ff0800720c */ /* 0x000fe40003f25270 */
[----:B---3--:R-:W-:-:S04]  /*12430*/  SHF.L.U32 R3, R3, 0x1f, RZ ;  /* 0x0000001f03037819 */ /* 0x008fc800000006ff */
[----:B------:R-:W0:Y:S02]  /*12440*/  SYNCS.PHASECHK.TRANS64.TRYWAIT P0, [R2+URZ+0x29880], R3 ;  /* 0x02988003020075a7 */ /* 0x000e24000800017f */
[----:B0-----:R-:W-:Y:S05]  /*12450*/  @!P0 BRA `(.L_x_2212) ;  /* 0x0000003800c88947 */ /* 0x001fea0003800000 */
.L_x_2287:
        /* <DEDUP_REMOVED lines=8> */
.L_x_2213:
[----:B------:R-:W3:Y:S01]  /*124e0*/  LDL R5, [R1+0x18] ;  /* 0x0000180001057983 */ /* 0x000ee20000100800 */
        /* <DEDUP_REMOVED lines=11> */
[----:B---3--:R-:W-:-:S05]  /*125a0*/  IMAD R0, R0, 0xa0, R5 ;  /* 0x000000a000007824 */ /* 0x008fca00078e0205 */
[----:B------:R-:W-:-:S13]  /*125b0*/  R2UR UR35, R0 ;  /* 0x00000000002372ca */ /* 0x000fda00000e0000 */
[----:B------:R1:W-:Y:S01]  /*125c0*/  UTMALDG.4D [UR32], [UR4], desc[UR6] ;  /* 0x00000620040075b4 */ /* 0x0003e20008019000 */
[----:B------:R-:W3:Y:S02]  /*125d0*/  SYNCS.PHASECHK.TRANS64.TRYWAIT P0, [R2+URZ+0x29840], R3 ;  /* 0x02984003020075a7 */ /* 0x000ee4000800017f */
[----:B-1-3--:R-:W-:Y:S05]  /*125e0*/  @!P0 BRA `(.L_x_2214) ;  /* 0x0000003800788947 */ /* 0x00afea0003800000 */
.L_x_2288:
        /* <DEDUP_REMOVED lines=8> */
.L_x_2215:
[----:B------:R-:W-:Y:S01]  /*12670*/  R2UR UR27, R0 ;  /* 0x00000000001b72ca */ /* 0x000fe200000e0000 */
[----:B------:R-:W-:Y:S01]  /*12680*/  IMAD R0, R18, 0x7800, R17 ;  /* 0x0000780012007824 */ /* 0x000fe200078e0211 */
        /* <DEDUP_REMOVED lines=8> */
[----:B------:R-:W-:Y:S01]  /*12710*/  UMOV UR26, URZ ;  /* 0x0000003f001a7c82 */ /* 0x000fe20008000000 */
[----:B------:R-:W-:Y:S01]  /*12720*/  UMOV UR28, UR36 ;  /* 0x00000024001c7c82 */ /* 0x000fe20008000000 */
[----:B------:R-:W-:Y:S01]  /*12730*/  P2R R0, PR, RZ, 0x1 ;  /* 0x00000001ff007803 */ /* 0x000fe20000000000 */
[----:B------:R-:W-:Y:S01]  /*12740*/  UMOV UR18, 0x40 ;  /* 0x0000004000127882 */ /* 0x000fe20000000000 */
[----:B------:R-:W-:Y:S01]  /*12750*/  UMOV UR20, UR36 ;  /* 0x0000002400147c82 */ /* 0x000fe20008000000 */
[----:B------:R-:W-:Y:S01]  /*12760*/  UIADD3 UR25, UR25, 0x29830, URZ ;  /* 0x0002983019197890 */ /* 0x000fe2000fffe03f */
[----:B------:R-:W-:Y:S01]  /*12770*/  UMOV UR19, UR27 ;  /* 0x0000001b00137c82 */ /* 0x000fe20008000000 */
[----:B------:R-:W-:-:S02]  /*12780*/  UMOV UR21, UR29 ;  /* 0x0000001d00157c82 */ /* 0x000fc40008000000 */
[----:B------:R-:W-:Y:S01]  /*12790*/  UIADD3 UR24, UR8, 0x1a400, URZ ;  /* 0x0001a40008187890 */ /* 0x000fe2000fffe03f */
[----:B------:R3:W-:Y:S01]  /*127a0*/  STL [R1+0xc], R0 ;  /* 0x00000c0001007387 */ /* 0x0007e20000100800 */
[----:B------:R-:W-:Y:S02]  /*127b0*/  UIADD3 UR16, UR8, 0x1cc00, URZ ;  /* 0x0001cc0008107890 */ /* 0x000fe4000fffe03f */
[----:B------:R-:W-:Y:S01]  /*127c0*/  UIADD3 UR8, UR8, 0x1f400, URZ ;  /* 0x0001f40008087890 */ /* 0x000fe2000fffe03f */
        /* <DEDUP_REMOVED lines=8> */
[----:B------:R3:W-:Y:S02]  /*12850*/  UTMALDG.4D [UR8], [UR4], desc[UR6] ;  /* 0x00000608040075b4 */ /* 0x0007e40008019000 */
[----:B---3--:R-:W-:Y:S01]  /*12860*/  NOP ;  /* 0x0000000000007918 */ /* 0x008fe20000000000 */
.L_x_2209:
[----:B------:R-:W-:Y:S05]  /*12870*/  WARPSYNC.ALL ;  /* 0x0000000000007948 */ /* 0x000fea0003800000 */
[----:B0-----:R-:W-:Y:S01]  /*12880*/  VIADD R0, R17, 0x14400 ;  /* 0x0001440011007836 */ /* 0x001fe20000000000 */
[----:B------:R-:W-:Y:S01]  /*12890*/  USHF.R.S32.HI UR4, URZ, 0x1f, UR47 ;  /* 0x0000001f3f047899 */ /* 0x000fe2000801142f */
        /* <DEDUP_REMOVED lines=15> */
[----:B-1----:R-:W-:Y:S01]  /*12990*/  MOV R2, 0x0 ;  /* 0x0000000000027802 */ /* 0x002fe20000000f00 */
        /* <DEDUP_REMOVED lines=15> */
.L_x_2217:
[----:B------:R-:W-:Y:S05]  /*12a90*/  BSYNC B6 ;  /* 0x0000000000067941 */ /* 0x000fea0003800000 */
.L_x_2216:
[----:B------:R-:W3:Y:S01]  /*12aa0*/  LDL R10, [R1+0x14] ;  /* 0x00001400010a7983 */ /* 0x000ee20000100800 */
[----:B------:R-:W0:Y:S01]  /*12ab0*/  LDC R5, c[0x0][0x448] ;  /* 0x00011200ff057b82 */ /* 0x000e220000000800 */
[----:B------:R-:W-:Y:S01]  /*12ac0*/  ULDC.64 UR8, c[0x0][0x2d8] ;  /* 0x0000b60000087ab9 */ /* 0x000fe20000000a00 */
[----:B-1----:R-:W1:Y:S01]  /*12ad0*/  S2R R2, SR_TID.X ;  /* 0x0000000000027919 */ /* 0x002e620000002100 */
[----:B0-----:R-:W-:Y:S01]  /*12ae0*/  ISETP.NE.AND P0, PT, R5, 0x1, PT ;  /* 0x000000010500780c */ /* 0x001fe20003f05270 */
[----:B------:R-:W0:Y:S01]  /*12af0*/  S2R R6, SR_TID.X ;  /* 0x0000000000067919 */ /* 0x000e220000002100 */
[----:B-1----:R-:W-:-:S11]  /*12b00*/  LOP3.LUT R0, R2, 0x7f, RZ, 0xc0, !PT ;  /* 0x0000007f02007812 */ /* 0x002fd600078ec0ff */
[----:B------:R-:W1:Y:S01]  /*12b10*/  @P0 LDC R3, c[0x0][0x44c] ;  /* 0x00011300ff030b82 */ /* 0x000e620000000800 */
[----:B------:R-:W-:Y:S01]  /*12b20*/  IMAD.SHL.U32 R2, R2, 0x20, RZ ;  /* 0x0000002002027824 */ /* 0x000fe200078e00ff */
[----:B------:R-:W-:-:S06]  /*12b30*/  SHF.R.U32.HI R0, RZ, 0x2, R0 ;  /* 0x00000002ff007819 */ /* 0x000fcc0000011600 */
[----:B------:R-:W4:Y:S01]  /*12b40*/  @P0 LDC R4, c[0x0][0x450] ;  /* 0x00011400ff040b82 */ /* 0x000f220000000800 */
[----:B------:R-:W-:Y:S01]  /*12b50*/  LOP3.LUT R2, R0, 0x60, R2, 0xf8, !PT ;  /* 0x0000006000027812 */ /* 0x000fe200078ef802 */
[----:B------:R-:W-:Y:S01]  /*12b60*/  UIMAD UR6, UR44, UR8, URZ ;  /* 0x000000082c0672a4 */ /* 0x000fe2000f8e023f */
[----:B------:R-:W-:Y:S01]  /*12b70*/  UMOV UR4, UR50 ;  /* 0x0000003200047c82 */ /* 0x000fe20008000000 */
[----:B------:R-:W-:Y:S02]  /*12b80*/  UMOV UR5, UR45 ;  /* 0x0000002d00057c82 */ /* 0x000fe40008000000 */
[----:B------:R-:W-:Y:S02]  /*12b90*/  UIMAD UR6, UR36, UR9, UR6 ;  /* 0x00000009240672a4 */ /* 0x000fe4000f8e0206 */
[----:B------:R-:W-:-:S03]  /*12ba0*/  UIMAD.WIDE.U32 UR4, UR36, UR8, UR4 ;  /* 0x00000008240472a5 */ /* 0x000fc6000f8e0004 */
[----:B------:R-:W-:Y:S01]  /*12bb0*/  ULDC.64 UR8, c[0x0][0x2e0] ;  /* 0x0000b80000087ab9 */ /* 0x000fe20000000a00 */
[----:B------:R-:W-:Y:S02]  /*12bc0*/  UIADD3 UR5, UR5, UR6, URZ ;  /* 0x0000000605057290 */ /* 0x000fe4000fffe03f */
[----:B------:R-:W-:Y:S02]  /*12bd0*/  UIMAD UR6, UR37, UR8, URZ ;  /* 0x00000008250672a4 */ /* 0x000fe4000f8e023f */
[----:B------:R-:W-:Y:S02]  /*12be0*/  UIMAD.WIDE.U32 UR4, UR43, UR8, UR4 ;  /* 0x000000082b0472a5 */ /* 0x000fe4000f8e0004 */
[----:B------:R-:W-:-:S03]  /*12bf0*/  UIMAD UR6, UR43, UR9, UR6 ;  /* 0x000000092b0672a4 */ /* 0x000fc6000f8e0206 */
[----:B------:R-:W-:Y:S01]  /*12c00*/  ULDC.64 UR8, c[0x0][0x2d0] ;  /* 0x0000b40000087ab9 */ /* 0x000fe20000000a00 */
[----:B------:R-:W-:Y:S01]  /*12c10*/  UIADD3 UR5, UR5, UR6, URZ ;  /* 0x0000000605057290 */ /* 0x000fe2000fffe03f */
[----:B0-----:R-:W-:-:S05]  /*12c20*/  IMAD.SHL.U32 R6, R6, 0x10, RZ ;  /* 0x0000001006067824 */ /* 0x001fca00078e00ff */
[----:B------:R-:W-:-:S04]  /*12c30*/  LOP3.LUT R6, R6, 0x30, RZ, 0xc0, !PT ;  /* 0x0000003006067812 */ /* 0x000fc800078ec0ff */
[----:B------:R-:W-:Y:S01]  /*12c40*/  LOP3.LUT R8, R6, 0x40, RZ, 0xfc, !PT ;  /* 0x0000004006087812 */ /* 0x000fe200078efcff */
[----:B---3--:R-:W-:-:S04]  /*12c50*/  IMAD R0, R10, 0x80, R2 ;  /* 0x000000800a007824 */ /* 0x008fc800078e0202 */
[----:B-1----:R-:W-:-:S04]  /*12c60*/  @P0 IMAD.HI.U32 R3, R0, R3, RZ ;  /* 0x0000000300030227 */ /* 0x002fc800078e00ff */
[----:B------:R-:W-:Y:S01]  /*12c70*/  IMAD.MOV.U32 R2, RZ, RZ, R0 ;  /* 0x000000ffff027224 */ /* 0x000fe200078e0000 */
[----:B----4-:R-:W-:-:S04]  /*12c80*/  @P0 SHF.R.U32.HI R2, RZ, R4, R3 ;  /* 0x00000004ff020219 */ /* 0x010fc80000011603 */
[--C-:B------:R-:W-:Y:S01]  /*12c90*/  SHF.R.S32.HI R4, RZ, 0x1f, R2.reuse ;  /* 0x0000001fff047819 */ /* 0x100fe20000011402 */
[----:B------:R-:W-:-:S04]  /*12ca0*/  IMAD.MOV R3, RZ, RZ, -R2 ;  /* 0x000000ffff037224 */ /* 0x000fc800078e0a02 */
[----:B------:R-:W-:Y:S02]  /*12cb0*/  IMAD R0, R5, R3, R0 ;  /* 0x0000000305007224 */ /* 0x000fe400078e0200 */
[----:B------:R-:W-:Y:S02]  /*12cc0*/  IMAD R4, R4, UR8, RZ ;  /* 0x0000000804047c24 */ /* 0x000fe4000f8e02ff */
[----:B------:R-:W-:Y:S02]  /*12cd0*/  IMAD.U32 R3, RZ, RZ, UR8 ;  /* 0x00000008ff037e24 */ /* 0x000fe4000f8e00ff */
[C---:B------:R-:W-:Y:S02]  /*12ce0*/  IMAD R4, R2.reuse, UR9, R4 ;  /* 0x0000000902047c24 */ /* 0x040fe4000f8e0204 */
        /* <DEDUP_REMOVED lines=11> */
[----:B------:R0:W5:Y:S01]  /*12da0*/  LDL R8, [R1+0x28] ;  /* 0x0000280001087983 */ /* 0x0001620000100800 */
[----:B------:R-:W1:Y:S01]  /*12db0*/  S2R R7, SR_TID.X ;  /* 0x0000000000077919 */ /* 0x000e620000002100 */
[----:B------:R-:W-:-:S02]  /*12dc0*/  LOP3.LUT R6, R6, 0x80, RZ, 0xfc, !PT ;  /* 0x0000008006067812 */ /* 0x000fc400078efcff */
[----:B------:R-:W-:Y:S02]  /*12dd0*/  IADD3.X R0, R3, UR5, R0, P0, !PT ;  /* 0x0000000503007c10 */ /* 0x000fe400087fe400 */
[----:B------:R-:W-:Y:S01]  /*12de0*/  ISETP.GE.AND P2, PT, R6, UR4, PT ;  /* 0x0000000406007c0c */ /* 0x000fe2000bf46270 */
[----:B-1----:R-:W-:-:S05]  /*12df0*/  IMAD.SHL.U32 R9, R7, 0x10, RZ ;  /* 0x0000001007097824 */ /* 0x002fca00078e00ff */
[----:B------:R-:W-:-:S04]  /*12e00*/  LOP3.LUT R9, R9, 0x30, RZ, 0xc0, !PT ;  /* 0x0000003009097812 */ /* 0x000fc800078ec0ff */
[----:B------:R-:W-:Y:S01]  /*12e10*/  ISETP.GE.AND P0, PT, R9, UR4, PT ;  /* 0x0000000409007c0c */ /* 0x000fe2000bf06270 */
[----:B------:R-:W-:-:S03]  /*12e20*/  UMOV UR4, 0xffffffff ;  /* 0xffffffff00047882 */ /* 0x000fc60000000000 */
[----:B0-----:R-:W-:Y:S09]  /*12e30*/  BRA.DIV UR4, `(.L_x_2218) ;  /* 0x0000003204787947 */ /* 0x001ff2000b800000 */
[----:B------:R-:W0:Y:S02]  /*12e40*/  S2R R6, SR_TID.X ;  /* 0x0000000000067919 */ /* 0x000e240000002100 */
[----:B0-----:R-:W-:Y:S02]  /*12e50*/  LOP3.LUT R7, R6, 0x7f, RZ, 0xc0, !PT ;  /* 0x0000007f06077812 */ /* 0x001fe400078ec0ff */
[----:B------:R-:W3:Y:S02]  /*12e60*/  LDL.LU R6, [R1+0x1c] ;  /* 0x00001c0001067983 */ /* 0x000ee40000300800 */
[----:B------:R-:W-:-:S05]  /*12e70*/  SHF.R.U32.HI R7, RZ, 0x2, R7 ;  /* 0x00000002ff077819 */ /* 0x000fca0000011607 */
[----:B------:R-:W-:Y:S02]  /*12e80*/  IMAD R3, R10, 0x80, R7 ;  /* 0x000000800a037824 */ /* 0x000fe400078e0207 */
[----:B---3--:R-:W-:Y:S02]  /*12e90*/  IMAD R2, R6, R5, RZ ;  /* 0x0000000506027224 */ /* 0x008fe400078e02ff */
[----:B------:R-:W0:Y:S03]  /*12ea0*/  SHFL.IDX PT, R5, R4, RZ, 0x1c1f ;  /* 0x001c1fff04057589 */ /* 0x000e2600000e0000 */
[----:B------:R-:W-:Y:S01]  /*12eb0*/  ISETP.GE.AND P4, PT, R3, R2, PT ;  /* 0x000000020300720c */ /* 0x000fe20003f86270 */
[----:B------:R-:W1:-:S12]  /*12ec0*/  SHFL.IDX PT, R6, R0, RZ, 0x1c1f ;  /* 0x001c1fff00067589 */ /* 0x000e5800000e0000 */
[----:B0-----:R-:W-:-:S05]  /*12ed0*/  @!P4 IADD3 R5, P3, R9, R5, RZ ;  /* 0x000000050905c210 */ /* 0x001fca0007f7e0ff */
[----:B-1----:R-:W-:-:S04]  /*12ee0*/  @!P4 IMAD.X R6, RZ, RZ, R6, P3 ;  /* 0x000000ffff06c224 */ /* 0x002fc800018e0606 */
[----:B------:R-:W-:Y:S02]  /*12ef0*/  @!P4 IMAD.MOV.U32 R7, RZ, RZ, R6 ;  /* 0x000000ffff07c224 */ /* 0x000fe400078e0006 */
        /* <DEDUP_REMOVED lines=27> */
.L_x_2297:
        /* <DEDUP_REMOVED lines=12> */
.L_x_2220:
[----:B------:R-:W-:Y:S05]  /*13170*/  BSYNC B0 ;  /* 0x0000000000007941 */ /* 0x000fea0003800000 */
.L_x_2219:
[----:B------:R-:W-:Y:S01]  /*13180*/  NOP ;  /* 0x0000000000007918 */ /* 0x000fe20000000000 */
[----:B------:R-:W-:-:S13]  /*13190*/  PLOP3.LUT P0, PT, PT, PT, PT, 0x80, 0x0 ;  /* 0x000000000000781c */ /* 0x000fda0003f0f070 */
.L_x_2221:
[----:B------:R-:W-:Y:S02]  /*131a0*/  PLOP3.LUT P1, PT, P1, P0, PT, 0xa2, 0x0 ;  /* 0x000000000000781c */ /* 0x000fe40000f21472 */
[----:B------:R-:W-:-:S08]  /*131b0*/  @P0 R2UR P1, UR4, R17 ;  /* 0x00000000110402ca */ /* 0x000fd00000020000 */
[----:B------:R-:W-:-:S05]  /*131c0*/  @P0 PLOP3.LUT P0, PT, P1, PT, PT, 0x80, 0x0 ;  /* 0x000000000000081c */ /* 0x000fca0000f0f070 */
[----:B------:R-:W-:Y:S01]  /*131d0*/  @!P1 SYNCS.ARRIVE.TRANS64.RED.A0T1 RZ, [UR4+0x29800], RZ ;  /* 0x029800ffffff99a7 */ /* 0x000fe20008200404 */
[----:B------:R-:W-:Y:S07]  /*131e0*/  @!P1 ARRIVES.LDGSTSBAR.64.TRANSCNT [UR4+0x29800] ;  /* 0x02980000ff0099b0 */ /* 0x000fee0008000a84 */
[----:B------:R-:W-:Y:S05]  /*131f0*/  @P0 BRA.U.ANY `(.L_x_2221) ;  /* 0xfffffffd00e80947 */ /* 0x000fea000393ffff */
[----:B-1----:R-:W3:Y:S02]  /*13200*/  LDL.LU R2, [R1+0x2c] ;  /* 0x00002c0001027983 */ /* 0x002ee40000300800 */
        /* <DEDUP_REMOVED lines=11> */
.L_x_2298:
[----:B------:R-:W-:Y:S05]  /*132c0*/  BSYNC B0 ;  /* 0x0000000000007941 */ /* 0x000fea0003800000 */
.L_x_2222:
[----:B------:R-:W-:-:S13]  /*132d0*/  ISETP.GE.AND P0, PT, R19, 0x2, PT ;  /* 0x000000021300780c */ /* 0x000fda0003f06270 */
[----:B------:R-:W-:Y:S05]  /*132e0*/  @!P0 BRA `(.L_x_2224) ;  /* 0x0000001000048947 */ /* 0x000fea0003800000 */
[----:B-1----:R1:W5:Y:S01]  /*132f0*/  LDL.LU R0, [R1] ;  /* 0x0000000001007983 */ /* 0x0023620000300800 */
[----:B------:R-:W-:Y:S02]  /*13300*/  VIADD R2, R19, 0xfffffffe ;  /* 0xfffffffe13027836 */ /* 0x000fe40000000000 */
[----:B------:R-:W-:-:S07]  /*13310*/  IMAD.MOV.U32 R3, RZ, RZ, R18 ;  /* 0x000000ffff037224 */ /* 0x000fce00078e0012 */
.L_x_2246:
[----:B0-----:R-:W3:Y:S01]  /*13320*/  LDL R4, [R1+0xc] ;  /* 0x00000c0001047983 */ /* 0x001ee20000100800 */
[----:B------:R-:W-:Y:S01]  /*13330*/  VIADD R18, R3, 0x1 ;  /* 0x0000000103127836 */ /* 0x000fe20000000000 */
[----:B------:R-:W-:Y:S05]  /*13340*/  YIELD ;  /* 0x0000000000007946 */ /* 0x000fea0003800000 */
[C---:B------:R-:W-:Y:S01]  /*13350*/  ISETP.NE.AND P0, PT, R18.reuse, 0x2, PT ;  /* 0x000000021200780c */ /* 0x040fe20003f05270 */
[----:B------:R-:W-:Y:S03]  /*13360*/  BSSY B0, `(.L_x_2225) ;  /* 0x0000089000007945 */ /* 0x000fe60003800000 */
[----:B------:R-:W-:-:S02]  /*13370*/  SEL R18, R18, RZ, P0 ;  /* 0x000000ff12127207 */ /* 0x000fc40000000000 */
[----:B---3--:R-:W-:Y:S02]  /*13380*/  ISETP.NE.AND P1, PT, R4, RZ, PT ;  /* 0x000000ff0400720c */ /* 0x008fe40003f25270 */
[----:B------:R-:W-:-:S04]  /*13390*/  SEL R4, RZ, 0x1, P0 ;  /* 0x00000001ff047807 */ /* 0x000fc80000000000 */
[----:B-----5:R-:W-:-:S05]  /*133a0*/  LOP3.LUT R9, R0, R4, RZ, 0x3c, !PT ;  /* 0x0000000400097212 */ /* 0x020fca00078e3cff */
[----:B------:R3:W-:Y:S02]  /*133b0*/  STL [R1], R9 ;  /* 0x0000000901007387 */ /* 0x0007e40000100800 */
[----:B------:R-:W-:Y:S05]  /*133c0*/  @!P1 BRA `(.L_x_2226) ;  /* 0x0000000800089947 */ /* 0x000fea0003800000 */
[----:B------:R-:W-:Y:S01]  /*133d0*/  ULDC.64 UR4, c[0x0][0x418] ;  /* 0x0001060000047ab9 */ /* 0x000fe20000000a00 */
[----:B0-----:R-:W-:Y:S01]  /*133e0*/  IMAD.MOV.U32 R8, RZ, RZ, R2 ;  /* 0x000000ffff087224 */ /* 0x001fe200078e0002 */
        /* <DEDUP_REMOVED lines=22> */
.L_x_2227:
[----:B------:R-:W0:Y:S01]  /*13550*/  S2R R4, SR_TID.X ;  /* 0x0000000000047919 */ /* 0x000e220000002100 */
[----:B------:R-:W-:Y:S01]  /*13560*/  IMAD R5, R18, 0x8, R17 ;  /* 0x0000000812057824 */ /* 0x000fe200078e0211 */
[----:B------:R-:W-:Y:S01]  /*13570*/  BSSY B1, `(.L_x_2228) ;  /* 0x0000006000017945 */ /* 0x000fe20003800000 */
[----:B0-----:R-:W-:Y:S02]  /*13580*/  LOP3.LUT R6, R4, 0x7f, RZ, 0xc0, !PT ;  /* 0x0000007f04067812 */ /* 0x001fe400078ec0ff */
[----:B------:R-:W-:Y:S02]  /*13590*/  SHF.L.U32 R4, R9, 0x1f, RZ ;  /* 0x0000001f09047819 */ /* 0x000fe400000006ff */
[----:B------:R-:W-:Y:S02]  /*135a0*/  ISETP.NE.AND P1, PT, R6, RZ, PT ;  /* 0x000000ff0600720c */ /* 0x000fe40003f25270 */
[----:B------:R-:W0:Y:S02]  /*135b0*/  SYNCS.PHASECHK.TRANS64.TRYWAIT P0, [R5+URZ+0x29880], R4 ;  /* 0x02988004050075a7 */ /* 0x000e24000800017f */
[----:B0-----:R-:W-:Y:S09]  /*135c0*/  @!P0 BRA `(.L_x_2229) ;  /* 0x0000003000088947 */ /* 0x001ff20003800000 */
.L_x_2299:
[----:B------:R-:W-:Y:S05]  /*135d0*/  BSYNC B1 ;  /* 0x0000000000017941 */ /* 0x000fea0003800000 */
.L_x_2228:
        /* <DEDUP_REMOVED lines=9> */
.L_x_2231:
[----:B------:R-:W-:Y:S05]  /*13670*/  BSYNC B1 ;  /* 0x0000000000017941 */ /* 0x000fea0003800000 */
.L_x_2230:
[----:B------:R-:W4:Y:S01]  /*13680*/  LDL R6, [R1+0x18] ;  /* 0x0000180001067983 */ /* 0x000f220000100800 */
        /* <DEDUP_REMOVED lines=9> */
[----:B----4-:R-:W-:-:S02]  /*13720*/  IMAD R6, R8, 0xa0, R6 ;  /* 0x000000a008067824 */ /* 0x010fc400078e0206 */
[----:B------:R-:W-:-:S09]  /*13730*/  VIADD R8, R5, 0x29870 ;  /* 0x0002987005087836 */ /* 0x000fd20000000000 */
.L_x_2232:
        /* <DEDUP_REMOVED lines=13> */
.L_x_2300:
[----:B------:R-:W-:Y:S05]  /*13810*/  BSYNC B1 ;  /* 0x0000000000017941 */ /* 0x000fea0003800000 */
.L_x_2233:
[----:B------:R-:W-:Y:S01]  /*13820*/  BSSY B1, `(.L_x_2235) ;  /* 0x000000b000017945 */ /* 0x000fe20003800000 */
[----:B------:R-:W-:Y:S02]  /*13830*/  IMAD.MOV.U32 R8, RZ, RZ, 0x0 ;  /* 0x00000000ff087424 */ /* 0x000fe400078e00ff */
[----:B---3--:R-:W-:Y:S01]  /*13840*/  IMAD.MOV.U32 R9, RZ, RZ, 0x14f00000 ;  /* 0x14f00000ff097424 */ /* 0x008fe200078e00ff */
[----:B------:R-:W-:Y:S06]  /*13850*/  @P1 BRA `(.L_x_2236) ;  /* 0x00000000001c1947 */ /* 0x000fec0003800000 */
[----:B------:R-:W3:Y:S01]  /*13860*/  S2R R7, SR_TID.X ;  /* 0x0000000000077919 */ /* 0x000ee20000002100 */
[----:B0---4-:R-:W-:-:S04]  /*13870*/  IMAD.MOV.U32 R4, RZ, RZ, 0x7800 ;  /* 0x00007800ff047424 */ /* 0x011fc800078e00ff */
[----:B------:R0:W-:Y:S01]  /*13880*/  SYNCS.ARRIVE.TRANS64 RZ, [R5+URZ+0x29830], R4 ;  /* 0x0298300405ff79a7 */ /* 0x0001e2000800003f */
[----:B---3--:R-:W-:-:S04]  /*13890*/  LOP3.LUT R7, R7, 0x1f, RZ, 0xc0, !PT ;  /* 0x0000001f07077812 */ /* 0x008fc800078ec0ff */
[----:B------:R-:W-:-:S13]  /*138a0*/  ISETP.NE.AND P0, PT, R7, RZ, PT ;  /* 0x000000ff0700720c */ /* 0x000fda0003f05270 */
[----:B0-----:R-:W-:Y:S05]  /*138b0*/  @!P0 BRA `(.L_x_2236) ;  /* 0x0000000000048947 */ /* 0x001fea0003800000 */
[----:B------:R-:W-:Y:S01]  /*138c0*/  BPT.TRAP 0x1 ;  /* 0x000000040000795c */ /* 0x000fe20000300000 */
.L_x_2236:
[----:B------:R-:W-:Y:S05]  /*138d0*/  BSYNC B1 ;  /* 0x0000000000017941 */ /* 0x000fea0003800000 */
.L_x_2235:
[----:B------:R-:W-:Y:S01]  /*138e0*/  R2UR UR10, R10 ;  /* 0x000000000a0a72ca */ /* 0x000fe200000e0000 */
[----:B0---4-:R-:W-:Y:S01]  /*138f0*/  IMAD R4, R18, 0x7800, R17 ;  /* 0x0000780012047824 */ /* 0x011fe200078e0211 */
[----:B------:R-:W-:Y:S01]  /*13900*/  R2UR UR6, R8 ;  /* 0x00000000080672ca */ /* 0x000fe200000e0000 */
[----:B------:R-:W-:Y:S01]  /*13910*/  UIADD3 UR4, UP0, UR48, 0x370, URZ ;  /* 0x0000037030047890 */ /* 0x000fe2000ff1e03f */
[----:B------:R-:W-:Y:S01]  /*13920*/  R2UR UR7, R9 ;  /* 0x00000000090772ca */ /* 0x000fe200000e0000 */
[----:B------:R-:W-:Y:S01]  /*13930*/  VIADD R5, R5, 0x29830 ;  /* 0x0002983005057836 */ /* 0x000fe20000000000 */
[----:B------:R-:W-:Y:S01]  /*13940*/  PLOP3.LUT P0, PT, PT, PT, PT, 0x80, 0x0 ;  /* 0x000000000000781c */ /* 0x000fe20003f0f070 */
[----:B------:R-:W-:Y:S01]  /*13950*/  VIADD R7, R4, 0x1a400 ;  /* 0x0001a40004077836 */ /* 0x000fe20000000000 */
[----:B------:R-:W-:-:S12]  /*13960*/  UIADD3.X UR5, URZ, UR49, URZ, UP0, !UPT ;  /* 0x000000313f057290 */ /* 0x000fd800087fe43f */
.L_x_2237:
        /* <DEDUP_REMOVED lines=15> */
.L_x_2238:
        /* <DEDUP_REMOVED lines=15> */
.L_x_2239:
        /* <DEDUP_REMOVED lines=10> */
.L_x_2226:
[----:B------:R-:W-:Y:S05]  /*13bf0*/  BSYNC B0 ;  /* 0x0000000000007941 */ /* 0x000fea0003800000 */
.L_x_2225:
[----:B------:R-:W-:-:S06]  /*13c00*/  UISETP.NE.AND UP0, UPT, UR39, 0x3, UPT ;  /* 0x000000032700788c */ /* 0x000fcc000bf05270 */
[----:B------:R-:W-:-:S13]  /*13c10*/  PLOP3.LUT P0, PT, PT, PT, UP0, 0x80, 0x0 ;  /* 0x000000000000781c */ /* 0x000fda0003f0f008 */
[----:B------:R-:W-:Y:S05]  /*13c20*/  @!P0 BRA `(.L_x_2240) ;  /* 0x0000000000048947 */ /* 0x000fea0003800000 */
[----:B------:R-:W-:Y:S01]  /*13c30*/  BPT.TRAP 0x1 ;  /* 0x000000040000795c */ /* 0x000fe20000300000 */
.L_x_2240:
        /* <DEDUP_REMOVED lines=8> */
.L_x_2301:
[----:B------:R-:W-:Y:S05]  /*13cc0*/  BSYNC B0 ;  /* 0x0000000000007941 */ /* 0x000fea0003800000 */
.L_x_2241:
[----:B------:R-:W-:Y:S05]  /*13cd0*/  @!P1 BRA `(.L_x_2243) ;  /* 0x0000000000049947 */ /* 0x000fea0003800000 */
[----:B------:R-:W-:Y:S01]  /*13ce0*/  BPT.TRAP 0x1 ;  /* 0x000000040000795c */ /* 0x000fe20000300000 */
.L_x_2243:
[----:B------:R-:W-:Y:S01]  /*13cf0*/  SHF.L.U32 R0, R0, 0x1f, RZ ;  /* 0x0000001f00007819 */ /* 0x000fe200000006ff */
[----:B------:R-:W-:-:S03]  /*13d00*/  IMAD R12, R3, 0x5000, RZ ;  /* 0x00005000030c7824 */ /* 0x000fc600078e02ff */
[----:B------:R-:W5:Y:S02]  /*13d10*/  SYNCS.PHASECHK.TRANS64.TRYWAIT P0, [R19+URZ+0x29860], R0 ;  /* 0x02986000130075a7 */ /* 0x000f64000800017f */
[----:B-----5:R-:W-:Y:S05]  /*13d20*/  @!P0 BRA `(.L_x_2244) ;  /* 0x00000028006c8947 */ /* 0x020fea0003800000 */
.L_x_2302:
        /* <DEDUP_REMOVED lines=8> */
[----:B0--3--:R-:W4:Y:S01]  /*13db0*/  LDSM.16.MT88.4 R8, [R0+0xa400] ;  /* 0x00a400000008783b */ /* 0x009f220000004200 */
[----:B-----5:R-:W-:Y:S01]  /*13dc0*/  LOP3.LUT P0, RZ, R3, 0x4, RZ, 0xc0, !PT ;  /* 0x0000000403ff7812 */ /* 0x020fe2000780c0ff */
[----:B------:R-:W-:-:S05]  /*13dd0*/  IMAD.MOV.U32 R3, RZ, RZ, 0x40 ;  /* 0x00000040ff037424 */ /* 0x000fca00078e00ff */
[----:B------:R-:W-:-:S05]  /*13de0*/  SEL R3, R3, 0xffffffc0, !P0 ;  /* 0xffffffc003037807 */ /* 0x000fca0004000000 */
[----:B------:R-:W-:Y:S01]  /*13df0*/  IMAD.IADD R3, R3, 0x1, R0 ;  /* 0x0000000103037824 */ /* 0x000fe200078e0200 */
[C-C-:B----4-:R-:W-:Y:S02]  /*13e00*/  PRMT R4, R8.reuse, 0x6420, R9.reuse ;  /* 0x0000642008047816 */ /* 0x150fe40000000009 */
        /* <DEDUP_REMOVED lines=66> */
.L_x_2245:
        /* <DEDUP_REMOVED lines=13> */
.L_x_2224:
        /* <DEDUP_REMOVED lines=17> */
[----:B------:R0:W-:Y:S02]  /*14410*/  STL [R1+0x10], R0 ;  /* 0x0000100001007387 */ /* 0x0001e40000100800 */
.L_x_2248:
[----:B------:R-:W-:Y:S05]  /*14420*/  BSYNC B0 ;  /* 0x0000000000007941 */ /* 0x000fea0003800000 */
.L_x_2247:
[----:B------:R-:W-:-:S06]  /*14430*/  UISETP.NE.AND UP0, UPT, UR39, 0x3, UPT ;  /* 0x000000032700788c */ /* 0x000fcc000bf05270 */
[----:B------:R-:W-:-:S13]  /*14440*/  PLOP3.LUT P1, PT, PT, PT, UP0, 0x80, 0x0 ;  /* 0x000000000000781c */ /* 0x000fda0003f2f008 */
[----:B------:R-:W-:Y:S05]  /*14450*/  @!P1 BRA `(.L_x_2249) ;  /* 0x0000000000049947 */ /* 0x000fea0003800000 */
[----:B------:R-:W-:Y:S01]  /*14460*/  BPT.TRAP 0x1 ;  /* 0x000000040000795c */ /* 0x000fe20000300000 */
.L_x_2249:
[----:B------:R-:W3:Y:S01]  /*14470*/  LDL R2, [R1] ;  /* 0x0000000001027983 */ /* 0x000ee20000100800 */
[----:B------:R-:W-:Y:S01]  /*14480*/  IMAD R16, R18, 0x8, R17 ;  /* 0x0000000812107824 */ /* 0x000fe200078e0211 */
[----:B------:R-:W-:Y:S01]  /*14490*/  BSSY B0, `(.L_x_2250) ;  /* 0x0000007000007945 */ /* 0x000fe20003800000 */
[----:B01---5:R-:W-:-:S05]  /*144a0*/  IMAD.U32 R0, RZ, RZ, UR41 ;  /* 0x00000029ff007e24 */ /* 0x023fca000f8e00ff */
[----:B------:R-:W-:Y:S02]  /*144b0*/  ISETP.NE.AND P2, PT, R0, 0x3, PT ;  /* 0x000000030000780c */ /* 0x000fe40003f45270 */
[----:B---3--:R-:W-:-:S04]  /*144c0*/  LOP3.LUT R3, R2, 0x1, RZ, 0x3c, !PT ;  /* 0x0000000102037812 */ /* 0x008fc800078e3cff */
[----:B------:R-:W-:-:S04]  /*144d0*/  SHF.L.U32 R3, R3, 0x1f, RZ ;  /* 0x0000001f03037819 */ /* 0x000fc800000006ff */
[----:B------:R-:W0:Y:S02]  /*144e0*/  SYNCS.PHASECHK.TRANS64.TRYWAIT P1, [R16+URZ+0x29870], R3 ;  /* 0x02987003100075a7 */ /* 0x000e24000802017f */
[----:B0-----:R-:W-:Y:S05]  /*144f0*/  @!P1 BRA `(.L_x_2251) ;  /* 0x00000020008c9947 */ /* 0x001fea0003800000 */
.L_x_2303:
[----:B------:R-:W-:Y:S05]  /*14500*/  BSYNC B0 ;  /* 0x0000000000007941 */ /* 0x000fea0003800000 */
.L_x_2250:
[----:B------:R-:W-:Y:S05]  /*14510*/  @!P2 BRA `(.L_x_2252) ;  /* 0x000000000004a947 */ /* 0x000fea0003800000 */
[----:B------:R-:W-:Y:S01]  /*14520*/  BPT.TRAP 0x1 ;  /* 0x000000040000795c */ /* 0x000fe20000300000 */
.L_x_2252:
[----:B------:R-:W0:Y:S02]  /*14530*/  LDL R0, [R1] ;  /* 0x0000000001007983 */ /* 0x000e240000100800 */
[----:B0-----:R-:W-:-:S04]  /*14540*/  SHF.L.U32 R3, R0, 0x1f, RZ ;  /* 0x0000001f00037819 */ /* 0x001fc800000006ff */
[----:B------:R-:W0:Y:S02]  /*14550*/  SYNCS.PHASECHK.TRANS64.TRYWAIT P1, [R16+URZ+0x29860], R3 ;  /* 0x02986003100075a7 */ /* 0x000e24000802017f */
[----:B0-----:R-:W-:Y:S05]  /*14560*/  @!P1 BRA `(.L_x_2253) ;  /* 0x0000002000849947 */ /* 0x001fea0003800000 */
.L_x_2304:
[----:B------:R-:W3:Y:S04]  /*14570*/  LDL R2, [R1+0x24] ;  /* 0x0000240001027983 */ /* 0x000ee80000100800 */
[----:B------:R-:W4:Y:S01]  /*14580*/  LDL R12, [R1+0x20] ;  /* 0x00002000010c7983 */ /* 0x000f220000100800 */
[----:B------:R-:W-:Y:S01]  /*14590*/  IMAD R0, R18, 0x5000, RZ ;  /* 0x0000500012007824 */ /* 0x000fe200078e02ff */
[----:B------:R-:W-:Y:S05]  /*145a0*/  WARPSYNC.ALL ;  /* 0x0000000000007948 */ /* 0x000fea0003800000 */
[----:B------:R-:W1:Y:S01]  /*145b0*/  S2R R9, SR_TID.X ;  /* 0x0000000000097919 */ /* 0x000e620000002100 */
[----:B------:R-:W-:Y:S01]  /*145c0*/  IMAD.MOV.U32 R13, RZ, RZ, 0x40 ;  /* 0x00000040ff0d7424 */ /* 0x000fe200078e00ff */
[----:B-1----:R-:W-:-:S04]  /*145d0*/  LOP3.LUT P1, RZ, R9, 0x4, RZ, 0xc0, !PT ;  /* 0x0000000409ff7812 */ /* 0x002fc8000782c0ff */
[----:B------:R-:W-:Y:S02]  /*145e0*/  SEL R13, R13, 0xffffffc0, !P1 ;  /* 0xffffffc00d0d7807 */ /* 0x000fe40004800000 */
[C---:B---3--:R-:W-:Y:S02]  /*145f0*/  LOP3.LUT R2, R0.reuse, R2, RZ, 0xfc, !PT ;  /* 0x0000000200027212 */ /* 0x048fe400078efcff */
[----:B----4-:R-:W-:-:S03]  /*14600*/  LOP3.LUT R0, R0, R12, RZ, 0xfc, !PT ;  /* 0x0000000c00007212 */ /* 0x010fc600078efcff */
        /* <DEDUP_REMOVED lines=71> */
.L_x_2254:
        /* <DEDUP_REMOVED lines=12> */
.L_x_2199:
[----:B------:R-:W-:Y:S05]  /*14b40*/  BSYNC B7 ;  /* 0x0000000000077941 */ /* 0x000fea0003800000 */
.L_x_2197:
[----:B-1----:R-:W3:Y:S02]  /*14b50*/  LDL R0, [R1+0x30] ;  /* 0x0000300001007983 */ /* 0x002ee40000100800 */
[----:B---3--:R-:W-:-:S13]  /*14b60*/  ISETP.NE.AND P0, PT, R0, RZ, PT ;  /* 0x000000ff0000720c */ /* 0x008fda0003f05270 */
        /* <DEDUP_REMOVED lines=14> */
.L_x_2255:
[----:B0-----:R-:W0:Y:S01]  /*14c50*/  S2R R2, SR_TID.X ;  /* 0x0000000000027919 */ /* 0x001e220000002100 */
        /* <DEDUP_REMOVED lines=27> */
[----:B------:R-:W1:Y:S02]  /*14e10*/  SHFL.UP PT, R2, R3, 0x8, RZ ;  /* 0x0500000003027989 */ /* 0x000e6400000e00ff */
[----:B-1----:R-:W-:-:S05]  /*14e20*/  SEL R2, R2, RZ, P4 ;  /* 0x000000ff02027207 */ /* 0x002fca0002000000 */
[----:B------:R-:W-:-:S05]  /*14e30*/  IMAD.IADD R6, R3, 0x1, R2 ;  /* 0x0000000103067824 */ /* 0x000fca00078e0202 */
[----:B------:R-:W1:Y:S02]  /*14e40*/  SHFL.UP PT, R0, R6, 0x10, RZ ;  /* 0x0600000006007989 */ /* 0x000e6400000e00ff */
[----:B-1----:R-:W-:-:S05]  /*14e50*/  SEL R7, R0, RZ, P5 ;  /* 0x000000ff00077207 */ /* 0x002fca0002800000 */
[----:B------:R-:W-:-:S05]  /*14e60*/  IMAD.IADD R8, R6, 0x1, R7 ;  /* 0x0000000106087824 */ /* 0x000fca00078e0207 */
[----:B------:R-:W0:Y:S04]  /*14e70*/  SHFL.IDX PT, R2, R8, 0x1f, 0x1f ;  /* 0x03e01f0008027f89 */ /* 0x000e2800000e0000 */
[----:B------:R-:W1:Y:S04]  /*14e80*/  SHFL.IDX PT, R7, R9, 0x1, 0x1f ;  /* 0x00201f0009077f89 */ /* 0x000e6800000e0000 */
[----:B------:R-:W3:Y:S01]  /*14e90*/  SHFL.IDX PT, R0, R9, RZ, 0x1f ;  /* 0x00001fff09007589 */ /* 0x000ee200000e0000 */
[----:B0-----:R-:W-:-:S04]  /*14ea0*/  IMAD R2, R2, R4, RZ ;  /* 0x0000000402027224 */ /* 0x001fc800078e02ff */
[----:B-1----:R-:W-:-:S05]  /*14eb0*/  IMAD.IADD R7, R7, 0x1, R2 ;  /* 0x0000000107077824 */ /* 0x002fca00078e0202 */
[----:B---3--:R-:W-:-:S13]  /*14ec0*/  ISETP.GT.AND P6, PT, R7, R0, PT ;  /* 0x000000000700720c */ /* 0x008fda0003fc4270 */
[----:B------:R-:W-:Y:S05]  /*14ed0*/  @P6 BRA `(.L_x_2257) ;  /* 0x0000000000906947 */ /* 0x000fea0003800000 */
.L_x_2261:
        /* <DEDUP_REMOVED lines=14> */
.L_x_2260:
[----:B------:R-:W-:Y:S05]  /*14fc0*/  BSYNC B0 ;  /* 0x0000000000007941 */ /* 0x000fea0003800000 */
.L_x_2259:
        /* <DEDUP_REMOVED lines=21> */
.L_x_2257:
        /* <DEDUP_REMOVED lines=10> */
[----:B------:R0:W3:Y:S01]  /*151c0*/  LDG.E R9, desc[UR52][R2.64] ;  /* 0x0000003402097981 */ /* 0x0000e2000c1e1900 */
[----:B------:R-:W-:Y:S01]  /*151d0*/  ISETP.NE.AND P0, PT, RZ, UR7, PT ;  /* 0x00000007ff007c0c */ /* 0x000fe2000bf05270 */
[----:B0-----:R-:W-:-:S05]  /*151e0*/  IMAD.U32 R2, RZ, RZ, UR6 ;  /* 0x00000006ff027e24 */ /* 0x001fca000f8e00ff */
[----:B------:R0:W3:Y:S02]  /*151f0*/  SHFL.IDX PT, R5, R5, R2, 0x1f ;  /* 0x00001f0205057589 */ /* 0x0000e400000e0000 */
[----:B0-----:R-:W-:Y:S02]  /*15200*/  IMAD.MOV.U32 R2, RZ, RZ, RZ ;  /* 0x000000ffff027224 */ /* 0x001fe400078e00ff */
[----:B---3--:R-:W-:-:S05]  /*15210*/  IMAD R6, R5, R9, RZ ;  /* 0x0000000905067224 */ /* 0x008fca00078e02ff */
[----:B------:R-:W-:Y:S01]  /*15220*/  IABS R10, R6 ;  /* 0x00000006000a7213 */ /* 0x000fe20000000000 */
[----:B------:R-:W-:Y:S06]  /*15230*/  @!P0 BRA `(.L_x_2262) ;  /* 0x00000000000c8947 */ /* 0x000fec0003800000 */
[----:B------:R-:W-:-:S06]  /*15240*/  UIADD3 UR4, UR6, -0x1, URZ ;  /* 0xffffffff06047890 */ /* 0x000fcc000fffe03f */
[----:B------:R-:W-:-:S06]  /*15250*/  IMAD.U32 R2, RZ, RZ, UR4 ;  /* 0x00000004ff027e24 */ /* 0x000fcc000f8e00ff */
[----:B------:R0:W1:Y:S02]  /*15260*/  SHFL.IDX PT, R2, R8, R2, 0x1f ;  /* 0x00001f0208027589 */ /* 0x00006400000e0000 */
.L_x_2262:
[----:B------:R-:W3:Y:S01]  /*15270*/  I2F.RP R3, R10 ;  /* 0x0000000a00037306 */ /* 0x000ee20000209400 */
[----:B01----:R-:W-:-:S04]  /*15280*/  IMAD R8, R2, R4, R7 ;  /* 0x0000000402087224 */ /* 0x003fc800078e0207 */
[----:B------:R-:W-:Y:S01]  /*15290*/  IMAD.IADD R0, R0, 0x1, -R8 ;  /* 0x0000000100007824 */ /* 0x000fe200078e0a08 */
[----:B------:R0:W-:Y:S02]  /*152a0*/  STL [R1+0x10], R8 ;  /* 0x0000100801007387 */ /* 0x0001e40000100800 */
[----:B---3--:R-:W1:Y:S02]  /*152b0*/  MUFU.RCP R3, R3 ;  /* 0x0000000300037308 */ /* 0x008e640000001000 */
        /* <DEDUP_REMOVED lines=26> */
[----:B0-----:R-:W-:-:S04]  /*15460*/  IABS R8, R4 ;  /* 0x0000000400087213 */ /* 0x001fc80000000000 */
[----:B------:R-:W0:Y:S08]  /*15470*/  I2F.RP R3, R8 ;  /* 0x0000000800037306 */ /* 0x000e300000209400 */
        /* <DEDUP_REMOVED lines=30> */
.L_x_2258:
[----:B------:R0:W-:Y:S01]  /*15660*/  STL [R1+0x10], R0 ;  /* 0x0000100001007387 */ /* 0x0001e20000100800 */
[----:B------:R-:W-:Y:S01]  /*15670*/  ULDC UR42, c[0x0][0xc3c] ;  /* 0x00030f00002a7ab9 */ /* 0x000fe20000000800 */
[----:B------:R-:W-:Y:S02]  /*15680*/  UMOV UR36, URZ ;  /* 0x0000003f00247c82 */ /* 0x000fe40008000000 */
[----:B------:R0:W-:Y:S03]  /*15690*/  STL [R1+0x14], RZ ;  /* 0x000014ff01007387 */ /* 0x0001e60000100800 */
.L_x_2263:
[----:B------:R-:W3:Y:S04]  /*156a0*/  LDL R3, [R1+0x10] ;  /* 0x0000100001037983 */ /* 0x000ee80000100800 */
[----:B------:R-:W4:Y:S01]  /*156b0*/  LDL R2, [R1+0x14] ;  /* 0x0000140001027983 */ /* 0x000f220000100800 */
[----:B------:R-:W-:Y:S02]  /*156c0*/  IMAD.U32 R6, RZ, RZ, UR36 ;  /* 0x00000024ff067e24 */ /* 0x000fe4000f8e00ff */
[----:B------:R-:W-:Y:S01]  /*156d0*/  IMAD.U32 R7, RZ, RZ, UR42 ;  /* 0x0000002aff077e24 */ /* 0x000fe2000f8e00ff */
[----:B01----:R-:W0:Y:S02]  /*156e0*/  S2R R0, SR_TID.X ;  /* 0x0000000000007919 */ /* 0x003e240000002100 */
        /* <DEDUP_REMOVED lines=10> */
.L_x_2256:
[----:B------:R-:W-:Y:S02]  /*15790*/  ULDC UR4, c[0x0][0xc3c] ;  /* 0x00030f0000047ab9 */ /* 0x000fe40000000800 */
[----:B------:R-:W-:-:S06]  /*157a0*/  UISETP.GE.AND UP0, UPT, UR42, UR4, UPT ;  /* 0x000000042a00728c */ /* 0x000fcc000bf06270 */
[----:B------:R-:W-:-:S13]  /*157b0*/  PLOP3.LUT P0, PT, PT, PT, UP0, 0x80, 0x0 ;  /* 0x000000000000781c */ /* 0x000fda0003f0f008 */
[----:B------:R-:W-:Y:S05]  /*157c0*/  @!P0 BRA `(.L_x_2264) ;  /* 0xffffffb800e88947 */ /* 0x000fea000383ffff */
.L_x_2193:
        /* <DEDUP_REMOVED lines=12> */
.L_x_2305:
[----:B------:R-:W-:Y:S05]  /*15890*/  BSYNC B0 ;  /* 0x0000000000007941 */ /* 0x000fea0003800000 */
.L_x_2265:
[----:B------:R-:W-:-:S03]  /*158a0*/  UMOV UR4, 0xffffffff ;  /* 0xffffffff00047882 */ /* 0x000fc60000000000 */
[----:B------:R-:W-:Y:S05]  /*158b0*/  BRA.DIV UR4, `(.L_x_2267) ;  /* 0x0000000e04d87947 */ /* 0x000fea000b800000 */
[----:B0-----:R-:W0:Y:S02]  /*158c0*/  S2R R0, SR_TID.X ;  /* 0x0000000000007919 */ /* 0x001e240000002100 */
[----:B0-----:R-:W-:-:S04]  /*158d0*/  SHF.R.U32.HI R0, RZ, 0x5, R0 ;  /* 0x00000005ff007819 */ /* 0x001fc80000011600 */
[----:B------:R-:W-:-:S05]  /*158e0*/  LOP3.LUT R0, R0, 0x3, RZ, 0xc0, !PT ;  /* 0x0000000300007812 */ /* 0x000fca00078ec0ff */
[----:B------:R0:W1:Y:S02]  /*158f0*/  SHFL.IDX PT, R14, R0, RZ, 0x1f ;  /* 0x00001fff000e7589 */ /* 0x00006400000e0000 */
.L_x_2308:
[----:B-1----:R-:W-:Y:S01]  /*15900*/  ISETP.NE.AND P0, PT, R14, RZ, PT ;  /* 0x000000ff0e00720c */ /* 0x002fe20003f05270 */
[----:B------:R-:W-:-:S12]  /*15910*/  BSSY B0, `(.L_x_2268) ;  /* 0x000002c000007945 */ /* 0x000fd80003800000 */
[----:B------:R-:W-:Y:S05]  /*15920*/  @P0 BRA `(.L_x_2269) ;  /* 0x0000000000a80947 */ /* 0x000fea0003800000 */
[----:B------:R-:W-:-:S03]  /*15930*/  UMOV UR4, 0xffffffff ;  /* 0xffffffff00047882 */ /* 0x000fc60000000000 */
[----:B------:R-:W-:Y:S05]  /*15940*/  BRA.DIV UR4, `(.L_x_2270) ;  /* 0x0000000e04e87947 */ /* 0x000fea000b800000 */
[----:B------:R-:W-:-:S13]  /*15950*/  ELECT P6, URZ, PT ;  /* 0x00000000003f782f */ /* 0x000fda00038c0000 */
.L_x_2311:
[----:B------:R-:W-:Y:S05]  /*15960*/  @!P6 BRA `(.L_x_2269) ;  /* 0x000000000098e947 */ /* 0x000fea0003800000 */
[----:B------:R-:W-:-:S06]  /*15970*/  ULOP3.LUT UR4, UR38, 0x2, URZ, 0xfc, !UPT ;  /* 0x0000000226047892 */ /* 0x000fcc000f8efc3f */
[----:B0-----:R-:W-:-:S05]  /*15980*/  IMAD.U32 R0, RZ, RZ, UR4 ;  /* 0x00000004ff007e24 */ /* 0x001fca000f8e00ff */
[----:B------:R-:W-:-:S13]  /*15990*/  ISETP.NE.AND P0, PT, R0, 0x3, PT ;  /* 0x000000030000780c */ /* 0x000fda0003f05270 */
[----:B------:R-:W-:Y:S05]  /*159a0*/  @!P0 BRA `(.L_x_2271) ;  /* 0x0000000000048947 */ /* 0x000fea0003800000 */
[----:B------:R-:W-:Y:S01]  /*159b0*/  BPT.TRAP 0x1 ;  /* 0x000000040000795c */ /* 0x000fe20000300000 */
.L_x_2271:
        /* <DEDUP_REMOVED lines=13> */
.L_x_2312:
[----:B------:R-:W1:Y:S02]  /*15a90*/  SYNCS.PHASECHK.TRANS64.TRYWAIT P1, [R5+URZ], R0 ;  /* 0x00000000050075a7 */ /* 0x000e64000802017f */
[----:B-1----:R-:W-:Y:S05]  /*15aa0*/  @!P1 BRA `(.L_x_2273) ;  /* 0x0000000c00c49947 */ /* 0x002fea0003800000 */
.L_x_2313:
[----:B------:R-:W-:Y:S05]  /*15ab0*/  @!P0 BRA `(.L_x_2274) ;  /* 0x0000000000048947 */ /* 0x000fea0003800000 */
[----:B------:R-:W-:Y:S01]  /*15ac0*/  BPT.TRAP 0x1 ;  /* 0x000000040000795c */ /* 0x000fe20000300000 */
.L_x_2274:
[----:B-1----:R-:W-:-:S04]  /*15ad0*/  IMAD R5, R18, 0x8, R3 ;  /* 0x0000000812057824 */ /* 0x002fc800078e0203 */
[----:B------:R-:W1:Y:S02]  /*15ae0*/  SYNCS.PHASECHK.TRANS64.TRYWAIT P1, [R5+URZ+0x29860], R4 ;  /* 0x02986004050075a7 */ /* 0x000e64000802017f */
[----:B-1----:R-:W-:Y:S05]  /*15af0*/  @!P1 BRA `(.L_x_2275) ;  /* 0x0000000c00c49947 */ /* 0x002fea0003800000 */
.L_x_2314:
[----:B------:R-:W-:Y:S05]  /*15b00*/  @!P0 BRA `(.L_x_2276) ;  /* 0x0000000000048947 */ /* 0x000fea0003800000 */
[----:B------:R-:W-:Y:S01]  /*15b10*/  BPT.TRAP 0x1 ;  /* 0x000000040000795c */ /* 0x000fe20000300000 */
.L_x_2276:
[----:B------:R-:W-:-:S04]  /*15b20*/  IMAD R3, R2, 0x8, R3 ;  /* 0x0000000802037824 */ /* 0x000fc800078e0203 */
[----:B------:R-:W3:Y:S02]  /*15b30*/  SYNCS.PHASECHK.TRANS64.TRYWAIT P1, [R3+URZ+0x29860], R0 ;  /* 0x02986000030075a7 */ /* 0x000ee4000802017f */
[----:B---3--:R-:W-:Y:S05]  /*15b40*/  @!P1 BRA `(.L_x_2277) ;  /* 0x0000000c00c49947 */ /* 0x008fea0003800000 */
.L_x_2315:
[----:B------:R-:W-:Y:S05]  /*15b50*/  @!P0 BRA `(.L_x_2278) ;  /* 0x0000000000048947 */ /* 0x000fea0003800000 */
[----:B------:R-:W-:Y:S01]  /*15b60*/  BPT.TRAP 0x1 ;  /* 0x000000040000795c */ /* 0x000fe20000300000 */
.L_x_2278:
[----:B------:R-:W4:Y:S02]  /*15b70*/  SYNCS.PHASECHK.TRANS64.TRYWAIT P0, [R5+URZ+0x29880], R4 ;  /* 0x02988004050075a7 */ /* 0x000f24000800017f */
[----:B----4-:R-:W-:Y:S05]  /*15b80*/  @!P0 BRA `(.L_x_2279) ;  /* 0x0000000c00c88947 */ /* 0x010fea0003800000 */
.L_x_2280:
[----:B------:R0:W0:Y:S02]  /*15b90*/  SYNCS.PHASECHK.TRANS64.TRYWAIT P0, [R3+URZ+0x29880], R0 ;  /* 0x02988000030075a7 */ /* 0x000024000800017f */
[----:B0-----:R-:W-:Y:S05]  /*15ba0*/  @!P0 NANOSLEEP.SYNCS 0x989680 ;  /* 0x009896800000895d */ /* 0x001fea0003900000 */
[----:B------:R-:W0:Y:S02]  /*15bb0*/  @!P0 SYNCS.PHASECHK.TRANS64 P0, [R3+URZ+0x29880], R0 ;  /* 0x02988000030085a7 */ /* 0x000e24000800007f */
[----:B0-----:R-:W-:Y:S05]  /*15bc0*/  @!P0 BRA `(.L_x_2280) ;  /* 0xfffffffc00f08947 */ /* 0x001fea000383ffff */
.L_x_2269:
[----:B------:R-:W-:Y:S05]  /*15bd0*/  BSYNC B0 ;  /* 0x0000000000007941 */ /* 0x000fea0003800000 */
.L_x_2268:
[----:B------:R-:W-:Y:S05]  /*15be0*/  EXIT ;  /* 0x000000000000794d */ /* 0x000fea0003800000 */
.L_x_2132:
[----:B0-----:R-:W-:-:S04]  /*15bf0*/  IMAD.U32 R3, RZ, RZ, UR41 ;  /* 0x00000029ff037e24 */ /* 0x001fc8000f8e00ff */
[----:B------:R0:W1:Y:S03]  /*15c00*/  SYNCS.PHASECHK.TRANS64.TRYWAIT P1, [R3+URZ+0x29800], R6 ;  /* 0x02980006030075a7 */ /* 0x000066000802017f */
[----:B-1----:R-:W-:Y:S05]  /*15c10*/  @!P1 NANOSLEEP.SYNCS 0x989680 ;  /* 0x009896800000995d */ /* 0x002fea0003900000 */
[----:B------:R-:W1:Y:S02]  /*15c20*/  @!P1 SYNCS.PHASECHK.TRANS64 P1, [R3+URZ+0x29800], R6 ;  /* 0x02980006030095a7 */ /* 0x000e64000802007f */
[----:B-1----:R-:W-:Y:S05]  /*15c30*/  @!P1 BRA `(.L_x_2132) ;  /* 0xfffffffc00ec9947 */ /* 0x002fea000383ffff */
[----:B------:R-:W-:Y:S05]  /*15c40*/  BRA `(.L_x_2281) ;  /* 0xfffffebc00d07947 */ /* 0x000fea000383ffff */
.L_x_2136:
[----:B-1----:R1:W2:Y:S02]  /*15c50*/  SYNCS.PHASECHK.TRANS64.TRYWAIT P2, [R2+URZ+0x29830], R3 ;  /* 0x02983003020075a7 */ /* 0x0022a4000804017f */
[----:B--2---:R-:W-:Y:S05]  /*15c60*/  @!P2 NANOSLEEP.SYNCS 0x989680 ;  /* 0x009896800000a95d */ /* 0x004fea0003900000 */
[----:B------:R-:W2:Y:S02]  /*15c70*/  @!P2 SYNCS.PHASECHK.TRANS64 P2, [R2+URZ+0x29830], R3 ;  /* 0x029830030200a5a7 */ /* 0x000ea4000804007f */
[----:B--2---:R-:W-:Y:S05]  /*15c80*/  @!P2 BRA `(.L_x_2136) ;  /* 0xfffffffc00f0a947 */ /* 0x004fea000383ffff */
[----:B------:R-:W-:Y:S05]  /*15c90*/  BRA `(.L_x_2135) ;  /* 0xfffffebc00f47947 */ /* 0x000fea000383ffff */
.L_x_2141:
[----:B-1----:R-:W-:-:S04]  /*15ca0*/  IMAD.U32 R7, RZ, RZ, UR6 ;  /* 0x00000006ff077e24 */ /* 0x002fc8000f8e00ff */
[----:B------:R1:W2:Y:S03]  /*15cb0*/  SYNCS.PHASECHK.TRANS64.TRYWAIT P3, [R7+URZ+0x29830], R6 ;  /* 0x02983006070075a7 */ /* 0x0002a6000806017f */
[----:B--2---:R-:W-:Y:S05]  /*15cc0*/  @!P3 NANOSLEEP.SYNCS 0x989680 ;  /* 0x009896800000b95d */ /* 0x004fea0003900000 */
[----:B------:R-:W2:Y:S02]  /*15cd0*/  @!P3 SYNCS.PHASECHK.TRANS64 P3, [R7+URZ+0x29830], R6 ;  /* 0x029830060700b5a7 */ /* 0x000ea4000806007f */
[----:B--2---:R-:W-:Y:S05]  /*15ce0*/  @!P3 BRA `(.L_x_2141) ;  /* 0xfffffffc00ecb947 */ /* 0x004fea000383ffff */
[----:B------:R-:W-:Y:S05]  /*15cf0*/  BRA `(.L_x_2138) ;  /* 0xfffffefc00347947 */ /* 0x000fea000383ffff */
.L_x_2145:
[----:B-1----:R-:W-:-:S04]  /*15d00*/  IMAD.U32 R7, RZ, RZ, UR6 ;  /* 0x00000006ff077e24 */ /* 0x002fc8000f8e00ff */
[----:B------:R1:W2:Y:S03]  /*15d10*/  SYNCS.PHASECHK.TRANS64.TRYWAIT P3, [R7+URZ+0x29850], R6 ;  /* 0x02985006070075a7 */ /* 0x0002a6000806017f */
[----:B--2---:R-:W-:Y:S05]  /*15d20*/  @!P3 NANOSLEEP.SYNCS 0x989680 ;  /* 0x009896800000b95d */ /* 0x004fea0003900000 */
[----:B------:R-:W2:Y:S02]  /*15d30*/  @!P3 SYNCS.PHASECHK.TRANS64 P3, [R7+URZ+0x29850], R6 ;  /* 0x029850060700b5a7 */ /* 0x000ea4000806007f */
[----:B--2---:R-:W-:Y:S05]  /*15d40*/  @!P3 BRA `(.L_x_2145) ;  /* 0xfffffffc00ecb947 */ /* 0x004fea000383ffff */
[----:B------:R-:W-:Y:S05]  /*15d50*/  BRA `(.L_x_2142) ;  /* 0xffffff08003c7947 */ /* 0x000fea000383ffff */
.L_x_2152:
[----:B-1----:R-:W-:-:S04]  /*15d60*/  IMAD.U32 R7, RZ, RZ, UR6 ;  /* 0x00000006ff077e24 */ /* 0x002fc8000f8e00ff */
[----:B------:R1:W2:Y:S03]  /*15d70*/  SYNCS.PHASECHK.TRANS64.TRYWAIT P2, [R7+URZ+0x29830], R6 ;  /* 0x02983006070075a7 */ /* 0x0002a6000804017f */
[----:B--2---:R-:W-:Y:S05]  /*15d80*/  @!P2 NANOSLEEP.SYNCS 0x989680 ;  /* 0x009896800000a95d */ /* 0x004fea0003900000 */
[----:B------:R-:W2:Y:S02]  /*15d90*/  @!P2 SYNCS.PHASECHK.TRANS64 P2, [R7+URZ+0x29830], R6 ;  /* 0x029830060700a5a7 */ /* 0x000ea4000804007f */
[----:B--2---:R-:W-:Y:S05]  /*15da0*/  @!P2 BRA `(.L_x_2152) ;  /* 0xfffffffc00eca947 */ /* 0x004fea000383ffff */
[----:B------:R-:W-:Y:S05]  /*15db0*/  BRA `(.L_x_2149) ;  /* 0xffffff3c00947947 */ /* 0x000fea000383ffff */
.L_x_2156:
[----:B-1----:R-:W-:-:S04]  /*15dc0*/  IMAD.U32 R7, RZ, RZ, UR6 ;  /* 0x00000006ff077e24 */ /* 0x002fc8000f8e00ff */
[----:B------:R1:W2:Y:S03]  /*15dd0*/  SYNCS.PHASECHK.TRANS64.TRYWAIT P2, [R7+URZ+0x29850], R6 ;  /* 0x02985006070075a7 */ /* 0x0002a6000804017f */
[----:B--2---:R-:W-:Y:S05]  /*15de0*/  @!P2 NANOSLEEP.SYNCS 0x989680 ;  /* 0x009896800000a95d */ /* 0x004fea0003900000 */
[----:B------:R-:W2:Y:S02]  /*15df0*/  @!P2 SYNCS.PHASECHK.TRANS64 P2, [R7+URZ+0x29850], R6 ;  /* 0x029850060700a5a7 */ /* 0x000ea4000804007f */
[----:B--2---:R-:W-:Y:S05]  /*15e00*/  @!P2 BRA `(.L_x_2156) ;  /* 0xfffffffc00eca947 */ /* 0x004fea000383ffff */
[----:B------:R-:W-:Y:S05]  /*15e10*/  BRA `(.L_x_2153) ;  /* 0xffffff4800907947 */ /* 0x000fea000383ffff */
.L_x_2162:
[----:B-1----:R-:W-:-:S04]  /*15e20*/  IMAD.U32 R5, RZ, RZ, UR9 ;  /* 0x00000009ff057e24 */ /* 0x002fc8000f8e00ff */
[----:B------:R1:W2:Y:S03]  /*15e30*/  SYNCS.PHASECHK.TRANS64.TRYWAIT P1, [R5+URZ+0x29850], R0 ;  /* 0x02985000050075a7 */ /* 0x0002a6000802017f */
[----:B--2---:R-:W-:Y:S05]  /*15e40*/  @!P1 NANOSLEEP.SYNCS 0x989680 ;  /* 0x009896800000995d */ /* 0x004fea0003900000 */
[----:B------:R-:W2:Y:S02]  /*15e50*/  @!P1 SYNCS.PHASECHK.TRANS64 P1, [R5+URZ+0x29850], R0 ;  /* 0x02985000050095a7 */ /* 0x000ea4000802007f */
[----:B--2---:R-:W-:Y:S05]  /*15e60*/  @!P1 BRA `(.L_x_2162) ;  /* 0xfffffffc00ec9947 */ /* 0x004fea000383ffff */
[----:B------:R-:W-:Y:S05]  /*15e70*/  BRA `(.L_x_2161) ;  /* 0xffffff7000e07947 */ /* 0x000fea000383ffff */
.L_x_2208:
[----:B------:R-:W-:Y:S02]  /*15e80*/  IMAD.MOV.U32 R13, RZ, RZ, R0 ;  /* 0x000000ffff0d7224 */ /* 0x000fe400078e0000 */
[----:B------:R-:W-:Y:S02]  /*15e90*/  IMAD.MOV.U32 R12, RZ, RZ, RZ ;  /* 0x000000ffff0c7224 */ /* 0x000fe400078e00ff */
[----:B------:R-:W-:Y:S02]  /*15ea0*/  IMAD.MOV.U32 R11, RZ, RZ, 0x1f ;  /* 0x0000001fff0b7424 */ /* 0x000fe400078e00ff */
[----:B------:R-:W-:-:S07]  /*15eb0*/  IMAD.MOV.U32 R15, RZ, RZ, -0x1 ;  /* 0xffffffffff0f7424 */ /* 0x000fce00078e00ff */
[----:B-12---:R-:W-:Y:S05]  /*15ec0*/  WARPSYNC.COLLECTIVE R15, `(.L_x_2282) ;  /* 0x000000000f087348 */ /* 0x006fea0003c00000 */
[----:B------:R0:W3:Y:S02]  /*15ed0*/  SHFL.IDX P6, R14, R13, R12, R11 ;  /* 0x0000000c0d0e7389 */ /* 0x0000e400000c000b */
[----:B0123--:R-:W-:Y:S01]  /*15ee0*/  ENDCOLLECTIVE ;  /* 0x000000000000791b */ /* 0x00ffe20003800000 */
.L_x_2282:
[----:B------:R-:W-:Y:S05]  /*15ef0*/  BRA `(.L_x_2283) ;  /* 0xffffffc000c07947 */ /* 0x000fea000383ffff */
.L_x_2210:
[----:B------:R-:W-:Y:S01]  /*15f00*/  BSSY B0, `(.L_x_2284) ;  /* 0x0000006000007945 */ /* 0x000fe20003800000 */
[----:B------:R-:W-:-:S07]  /*15f10*/  IMAD.MOV.U32 R15, RZ, RZ, -0x1 ;  /* 0xffffffffff0f7424 */ /* 0x000fce00078e00ff */
[----:B-12---:R-:W-:Y:S05]  /*15f20*/  WARPSYNC.COLLECTIVE R15, `(.L_x_2285) ;  /* 0x000000000f0c7348 */ /* 0x006fea0003c00000 */
[----:B------:R-:W-:Y:S02]  /*15f30*/  ELECT P6, UR62, PT ;  /* 0x00000000003e782f */ /* 0x000fe400038c0000 */
[----:B------:R-:W-:Y:S01]  /*15f40*/  MOV R14, UR62 ;  /* 0x0000003e000e7c02 */ /* 0x000fe20008000f00 */
[----:B-12---:R-:W-:Y:S10]  /*15f50*/  ENDCOLLECTIVE ;  /* 0x000000000000791b */ /* 0x006ff40003800000 */
.L_x_2285:
[----:B------:R-:W-:Y:S05]  /*15f60*/  BSYNC B0 ;  /* 0x0000000000007941 */ /* 0x000fea0003800000 */
.L_x_2284:
[----:B------:R-:W-:Y:S05]  /*15f70*/  BRA `(.L_x_2286) ;  /* 0xffffffc000c47947 */ /* 0x000fea000383ffff */
.L_x_2212:
[----:B0-----:R0:W1:Y:S02]  /*15f80*/  SYNCS.PHASECHK.TRANS64.TRYWAIT P0, [R2+URZ+0x29880], R3 ;  /* 0x02988003020075a7 */ /* 0x001064000800017f */
[----:B-1----:R-:W-:Y:S05]  /*15f90*/  @!P0 NANOSLEEP.SYNCS 0x989680 ;  /* 0x009896800000895d */ /* 0x002fea0003900000 */
[----:B------:R-:W1:Y:S02]  /*15fa0*/  @!P0 SYNCS.PHASECHK.TRANS64 P0, [R2+URZ+0x29880], R3 ;  /* 0x02988003020085a7 */ /* 0x000e64000800007f */
[----:B-1----:R-:W-:Y:S05]  /*15fb0*/  @!P0 BRA `(.L_x_2212) ;  /* 0xfffffffc00f08947 */ /* 0x002fea000383ffff */
[----:B------:R-:W-:Y:S05]  /*15fc0*/  BRA `(.L_x_2287) ;  /* 0xffffffc400247947 */ /* 0x000fea000383ffff */
.L_x_2214:
[----:B-1----:R1:W3:Y:S02]  /*15fd0*/  SYNCS.PHASECHK.TRANS64.TRYWAIT P0, [R2+URZ+0x29840], R3 ;  /* 0x02984003020075a7 */ /* 0x0022e4000800017f */
[----:B---3--:R-:W-:Y:S05]  /*15fe0*/  @!P0 NANOSLEEP.SYNCS 0x989680 ;  /* 0x009896800000895d */ /* 0x008fea0003900000 */
[----:B------:R-:W3:Y:S02]  /*15ff0*/  @!P0 SYNCS.PHASECHK.TRANS64 P0, [R2+URZ+0x29840], R3 ;  /* 0x02984003020085a7 */ /* 0x000ee4000800007f */
[----:B---3--:R-:W-:Y:S05]  /*16000*/  @!P0 BRA `(.L_x_2214) ;  /* 0xfffffffc00f08947 */ /* 0x008fea000383ffff */
[----:B------:R-:W-:Y:S05]  /*16010*/  BRA `(.L_x_2288) ;  /* 0xffffffc400747947 */ /* 0x000fea000383ffff */
.L_x_2218:
[----:B------:R0:W5:Y:S01]  /*16020*/  LDL.LU R6, [R1+0x1c] ;  /* 0x00001c0001067983 */ /* 0x0001620000300800 */
[----:B------:R-:W-:Y:S01]  /*16030*/  IMAD.MOV.U32 R13, RZ, RZ, R0 ;  /* 0x000000ffff0d7224 */ /* 0x000fe200078e0000 */
[----:B------:R-:W-:Y:S01]  /*16040*/  LOP3.LUT R7, R7, 0x7f, RZ, 0xc0, !PT ;  /* 0x0000007f07077812 */ /* 0x000fe200078ec0ff */
[----:B------:R-:W-:Y:S02]  /*16050*/  IMAD.MOV.U32 R12, RZ, RZ, RZ ;  /* 0x000000ffff0c7224 */ /* 0x000fe400078e00ff */
[----:B------:R-:W-:Y:S01]  /*16060*/  IMAD.MOV.U32 R11, RZ, RZ, 0x1c1f ;  /* 0x00001c1fff0b7424 */ /* 0x000fe200078e00ff */
[----:B------:R-:W-:Y:S01]  /*16070*/  SHF.R.U32.HI R3, RZ, 0x2, R7 ;  /* 0x00000002ff037819 */ /* 0x000fe20000011607 */
[----:B------:R-:W-:-:S04]  /*16080*/  IMAD.MOV.U32 R15, RZ, RZ, -0x1 ;  /* 0xffffffffff0f7424 */ /* 0x000fc800078e00ff */
[----:B0-----:R-:W-:-:S07]  /*16090*/  IMAD R3, R10, 0x80, R3 ;  /* 0x000000800a037824 */ /* 0x001fce00078e0203 */
[----:B--2--5:R-:W-:Y:S05]  /*160a0*/  WARPSYNC.COLLECTIVE R15, `(.L_x_2289) ;  /* 0x000000000f087348 */ /* 0x024fea0003c00000 */
[----:B------:R0:W1:Y:S02]  /*160b0*/  SHFL.IDX P6, R14, R13, R12, R11 ;  /* 0x0000000c0d0e7389 */ /* 0x00006400000c000b */
[----:B012--5:R-:W-:Y:S01]  /*160c0*/  ENDCOLLECTIVE ;  /* 0x000000000000791b */ /* 0x027fe20003800000 */
.L_x_2289:
[----:B------:R-:W-:Y:S02]  /*160d0*/  IMAD.MOV.U32 R13, RZ, RZ, R4 ;  /* 0x000000ffff0d7224 */ /* 0x000fe400078e0004 */
[----:B------:R-:W-:Y:S02]  /*160e0*/  IMAD R2, R6, R5, RZ ;  /* 0x0000000506027224 */ /* 0x000fe400078e02ff */
[----:B------:R-:W-:-:S07]  /*160f0*/  IMAD.MOV.U32 R6, RZ, RZ, R14 ;  /* 0x000000ffff067224 */ /* 0x000fce00078e000e */
[----:B------:R-:W-:Y:S05]  /*16100*/  WARPSYNC.COLLECTIVE R15, `(.L_x_2290) ;  /* 0x000000000f087348 */ /* 0x000fea0003c00000 */
[----:B------:R0:W1:Y:S02]  /*16110*/  SHFL.IDX P6, R14, R13, R12, R11 ;  /* 0x0000000c0d0e7389 */ /* 0x00006400000c000b */
[----:B01----:R-:W-:Y:S01]  /*16120*/  ENDCOLLECTIVE ;  /* 0x000000000000791b */ /* 0x003fe20003800000 */
.L_x_2290:
[----:B------:R-:W-:Y:S01]  /*16130*/  ISETP.GE.AND P4, PT, R3, R2, PT ;  /* 0x000000020300720c */ /* 0x000fe20003f86270 */
[----:B------:R-:W-:Y:S02]  /*16140*/  IMAD.MOV.U32 R13, RZ, RZ, R0 ;  /* 0x000000ffff0d7224 */ /* 0x000fe400078e0000 */
[----:B------:R-:W-:Y:S02]  /*16150*/  IMAD.MOV.U32 R12, RZ, RZ, 0x1 ;  /* 0x00000001ff0c7424 */ /* 0x000fe400078e00ff */
[----:B------:R-:W-:-:S08]  /*16160*/  IMAD.MOV.U32 R5, RZ, RZ, R14 ;  /* 0x000000ffff057224 */ /* 0x000fd000078e000e */
[----:B------:R-:W-:Y:S05]  /*16170*/  WARPSYNC.COLLECTIVE R15, `(.L_x_2291) ;  /* 0x000000000f087348 */ /* 0x000fea0003c00000 */
[----:B------:R0:W1:Y:S02]  /*16180*/  SHFL.IDX P6, R14, R13, R12, R11 ;  /* 0x0000000c0d0e7389 */ /* 0x00006400000c000b */
[----:B01----:R-:W-:Y:S01]  /*16190*/  ENDCOLLECTIVE ;  /* 0x000000000000791b */ /* 0x003fe20003800000 */
.L_x_2291:
[----:B------:R-:W-:-:S05]  /*161a0*/  @!P4 IADD3 R5, P3, R9, R5, RZ ;  /* 0x000000050905c210 */ /* 0x000fca0007f7e0ff */
[----:B------:R-:W-:-:S04]  /*161b0*/  @!P4 IMAD.X R6, RZ, RZ, R6, P3 ;  /* 0x000000ffff06c224 */ /* 0x000fc800018e0606 */
[----:B------:R-:W-:Y:S02]  /*161c0*/  @!P4 IMAD.MOV.U32 R7, RZ, RZ, R6 ;  /* 0x000000ffff07c224 */ /* 0x000fe400078e0006 */
        /* <DEDUP_REMOVED lines=9> */
[----:B------:R-:W-:-:S10]  /*16260*/  IMAD.MOV.U32 R5, RZ, RZ, R14 ;  /* 0x000000ffff057224 */ /* 0x000fd400078e000e */
[----:B0-----:R-:W-:Y:S05]  /*16270*/  WARPSYNC.COLLECTIVE R15, `(.L_x_2292) ;  /* 0x000000000f087348 */ /* 0x001fea0003c00000 */
[----:B------:R1:W2:Y:S02]  /*16280*/  SHFL.IDX P6, R14, R13, R12, R11 ;  /* 0x0000000c0d0e7389 */ /* 0x0002a400000c000b */
[----:B012---:R-:W-:Y:S01]  /*16290*/  ENDCOLLECTIVE ;  /* 0x000000000000791b */ /* 0x007fe20003800000 */
.L_x_2292:
[----:B------:R-:W-:Y:S01]  /*162a0*/  @!PT LDS RZ, [RZ] ;  /* 0x00000000fffff984 */ /* 0x000fe20000000800 */
[----:B------:R-:W-:Y:S01]  /*162b0*/  @!PT LDS RZ, [RZ] ;  /* 0x00000000fffff984 */ /* 0x000fe20000000800 */
[----:B------:R-:W-:Y:S01]  /*162c0*/  @!PT LDS RZ, [RZ] ;  /* 0x00000000fffff984 */ /* 0x000fe20000000800 */
[----:B------:R0:W-:Y:S01]  /*162d0*/  @!P4 LDGSTS.E.BYPASS.LTC128B.128 [R8+0x18400], desc[UR52][R6.64+0x80], !P2 ;  /* 0x184000800608cfae */ /* 0x0001e2000d101d74 */
[----:B------:R-:W-:Y:S02]  /*162e0*/  IMAD.MOV.U32 R13, RZ, RZ, R0 ;  /* 0x000000ffff0d7224 */ /* 0x000fe400078e0000 */
[----:B------:R-:W-:Y:S02]  /*162f0*/  IMAD.MOV.U32 R12, RZ, RZ, 0x2 ;  /* 0x00000002ff0c7424 */ /* 0x000fe400078e00ff */
[----:B0-----:R-:W-:-:S07]  /*16300*/  IMAD.MOV.U32 R6, RZ, RZ, R14 ;  /* 0x000000ffff067224 */ /* 0x001fce00078e000e */
[----:B------:R-:W-:Y:S05]  /*16310*/  WARPSYNC.COLLECTIVE R15, `(.L_x_2293) ;  /* 0x000000000f087348 */ /* 0x000fea0003c00000 */
[----:B------:R0:W1:Y:S02]  /*16320*/  SHFL.IDX P6, R14, R13, R12, R11 ;  /* 0x0000000c0d0e7389 */ /* 0x00006400000c000b */
[----:B01----:R-:W-:Y:S01]  /*16330*/  ENDCOLLECTIVE ;  /* 0x000000000000791b */ /* 0x003fe20003800000 */
.L_x_2293:
        /* <DEDUP_REMOVED lines=16> */
.L_x_2294:
[----:B------:R-:W-:Y:S02]  /*16440*/  IMAD.MOV.U32 R13, RZ, RZ, R0 ;  /* 0x000000ffff0d7224 */ /* 0x000fe400078e0000 */
[----:B------:R-:W-:Y:S02]  /*16450*/  IMAD.MOV.U32 R12, RZ, RZ, 0x3 ;  /* 0x00000003ff0c7424 */ /* 0x000fe400078e00ff */
[----:B------:R-:W-:-:S07]  /*16460*/  IMAD.MOV.U32 R6, RZ, RZ, R14 ;  /* 0x000000ffff067224 */ /* 0x000fce00078e000e */
[----:B------:R-:W-:Y:S05]  /*16470*/  WARPSYNC.COLLECTIVE R15, `(.L_x_2295) ;  /* 0x000000000f087348 */ /* 0x000fea0003c00000 */
[----:B------:R0:W1:Y:S02]  /*16480*/  SHFL.IDX P6, R14, R13, R12, R11 ;  /* 0x0000000c0d0e7389 */ /* 0x00006400000c000b */
[----:B01----:R-:W-:Y:S01]  /*16490*/  ENDCOLLECTIVE ;  /* 0x000000000000791b */ /* 0x003fe20003800000 */
.L_x_2295:
        /* <DEDUP_REMOVED lines=14> */
.L_x_2296:
[----:B------:R-:W-:Y:S01]  /*16580*/  IMAD.MOV.U32 R4, RZ, RZ, R14 ;  /* 0x000000ffff047224 */ /* 0x000fe200078e000e */
[----:B------:R-:W-:Y:S06]  /*16590*/  BRA `(.L_x_2297) ;  /* 0xffffffc800c47947 */ /* 0x000fec000383ffff */
.L_x_2223:
[----:B-1----:R1:W3:Y:S02]  /*165a0*/  SYNCS.PHASECHK.TRANS64.TRYWAIT P0, [R17+URZ+0x29820], R0 ;  /* 0x02982000110075a7 */ /* 0x0022e4000800017f */
[----:B---3--:R-:W-:Y:S05]  /*165b0*/  @!P0 NANOSLEEP.SYNCS 0x989680 ;  /* 0x009896800000895d */ /* 0x008fea0003900000 */
[----:B------:R-:W3:Y:S02]  /*165c0*/  @!P0 SYNCS.PHASECHK.TRANS64 P0, [R17+URZ+0x29820], R0 ;  /* 0x02982000110085a7 */ /* 0x000ee4000800007f */
[----:B---3--:R-:W-:Y:S05]  /*165d0*/  @!P0 BRA `(.L_x_2223) ;  /* 0xfffffffc00f08947 */ /* 0x008fea000383ffff */
[----:B------:R-:W-:Y:S05]  /*165e0*/  BRA `(.L_x_2298) ;  /* 0xffffffcc00347947 */ /* 0x000fea000383ffff */
.L_x_2229:
[----:B0-----:R0:W4:Y:S02]  /*165f0*/  SYNCS.PHASECHK.TRANS64.TRYWAIT P0, [R5+URZ+0x29880], R4 ;  /* 0x02988004050075a7 */ /* 0x001124000800017f */
[----:B----4-:R-:W-:Y:S05]  /*16600*/  @!P0 NANOSLEEP.SYNCS 0x989680 ;  /* 0x009896800000895d */ /* 0x010fea0003900000 */
[----:B------:R-:W4:Y:S02]  /*16610*/  @!P0 SYNCS.PHASECHK.TRANS64 P0, [R5+URZ+0x29880], R4 ;  /* 0x02988004050085a7 */ /* 0x000f24000800007f */
[----:B----4-:R-:W-:Y:S05]  /*16620*/  @!P0 BRA `(.L_x_2229) ;  /* 0xfffffffc00f08947 */ /* 0x010fea000383ffff */
[----:B------:R-:W-:Y:S05]  /*16630*/  BRA `(.L_x_2299) ;  /* 0xffffffcc00e47947 */ /* 0x000fea000383ffff */
.L_x_2234:
[----:B----4-:R4:W0:Y:S02]  /*16640*/  SYNCS.PHASECHK.TRANS64.TRYWAIT P0, [R5+URZ+0x29840], R4 ;  /* 0x02984004050075a7 */ /* 0x010824000800017f */
[----:B0-----:R-:W-:Y:S05]  /*16650*/  @!P0 NANOSLEEP.SYNCS 0x989680 ;  /* 0x009896800000895d */ /* 0x001fea0003900000 */
[----:B------:R-:W0:Y:S02]  /*16660*/  @!P0 SYNCS.PHASECHK.TRANS64 P0, [R5+URZ+0x29840], R4 ;  /* 0x02984004050085a7 */ /* 0x000e24000800007f */
[----:B0-----:R-:W-:Y:S05]  /*16670*/  @!P0 BRA `(.L_x_2234) ;  /* 0xfffffffc00f08947 */ /* 0x001fea000383ffff */
[----:B------:R-:W-:Y:S05]  /*16680*/  BRA `(.L_x_2300) ;  /* 0xffffffd000607947 */ /* 0x000fea000383ffff */
.L_x_2242:
[----:B----4-:R4:W0:Y:S02]  /*16690*/  SYNCS.PHASECHK.TRANS64.TRYWAIT P0, [R19+URZ+0x29870], R4 ;  /* 0x02987004130075a7 */ /* 0x010824000800017f */
[----:B0-----:R-:W-:Y:S05]  /*166a0*/  @!P0 NANOSLEEP.SYNCS 0x989680 ;  /* 0x009896800000895d */ /* 0x001fea0003900000 */
[----:B------:R-:W0:Y:S02]  /*166b0*/  @!P0 SYNCS.PHASECHK.TRANS64 P0, [R19+URZ+0x29870], R4 ;  /* 0x02987004130085a7 */ /* 0x000e24000800007f */
[----:B0-----:R-:W-:Y:S05]  /*166c0*/  @!P0 BRA `(.L_x_2242) ;  /* 0xfffffffc00f08947 */ /* 0x001fea000383ffff */
[----:B------:R-:W-:Y:S05]  /*166d0*/  BRA `(.L_x_2301) ;  /* 0xffffffd400787947 */ /* 0x000fea000383ffff */
.L_x_2244:
[----:B------:R0:W0:Y:S02]  /*166e0*/  SYNCS.PHASECHK.TRANS64.TRYWAIT P0, [R19+URZ+0x29860], R0 ;  /* 0x02986000130075a7 */ /* 0x000024000800017f */
[----:B0-----:R-:W-:Y:S05]  /*166f0*/  @!P0 NANOSLEEP.SYNCS 0x989680 ;  /* 0x009896800000895d */ /* 0x001fea0003900000 */
[----:B------:R-:W0:Y:S02]  /*16700*/  @!P0 SYNCS.PHASECHK.TRANS64 P0, [R19+URZ+0x29860], R0 ;  /* 0x02986000130085a7 */ /* 0x000e24000800007f */
[----:B0-----:R-:W-:Y:S05]  /*16710*/  @!P0 BRA `(.L_x_2244) ;  /* 0xfffffffc00f08947 */ /* 0x001fea000383ffff */
[----:B------:R-:W-:Y:S05]  /*16720*/  BRA `(.L_x_2302) ;  /* 0xffffffd400807947 */ /* 0x000fea000383ffff */
.L_x_2251:
[----:B0-----:R0:W1:Y:S02]  /*16730*/  SYNCS.PHASECHK.TRANS64.TRYWAIT P1, [R16+URZ+0x29870], R3 ;  /* 0x02987003100075a7 */ /* 0x001064000802017f */
[----:B-1----:R-:W-:Y:S05]  /*16740*/  @!P1 NANOSLEEP.SYNCS 0x989680 ;  /* 0x009896800000995d */ /* 0x002fea0003900000 */
[----:B------:R-:W1:Y:S02]  /*16750*/  @!P1 SYNCS.PHASECHK.TRANS64 P1, [R16+URZ+0x29870], R3 ;  /* 0x02987003100095a7 */ /* 0x000e64000802007f */
[----:B-1----:R-:W-:Y:S05]  /*16760*/  @!P1 BRA `(.L_x_2251) ;  /* 0xfffffffc00f09947 */ /* 0x002fea000383ffff */
[----:B------:R-:W-:Y:S05]  /*16770*/  BRA `(.L_x_2303) ;  /* 0xffffffdc00607947 */ /* 0x000fea000383ffff */
.L_x_2253:
[----:B0-----:R0:W1:Y:S02]  /*16780*/  SYNCS.PHASECHK.TRANS64.TRYWAIT P1, [R16+URZ+0x29860], R3 ;  /* 0x02986003100075a7 */ /* 0x001064000802017f */
[----:B-1----:R-:W-:Y:S05]  /*16790*/  @!P1 NANOSLEEP.SYNCS 0x989680 ;  /* 0x009896800000995d */ /* 0x002fea0003900000 */
[----:B------:R-:W1:Y:S02]  /*167a0*/  @!P1 SYNCS.PHASECHK.TRANS64 P1, [R16+URZ+0x29860], R3 ;  /* 0x02986003100095a7 */ /* 0x000e64000802007f */
[----:B-1----:R-:W-:Y:S05]  /*167b0*/  @!P1 BRA `(.L_x_2253) ;  /* 0xfffffffc00f09947 */ /* 0x002fea000383ffff */
[----:B------:R-:W-:Y:S05]  /*167c0*/  BRA `(.L_x_2304) ;  /* 0xffffffdc00687947 */ /* 0x000fea000383ffff */
.L_x_2266:
[----:B0-----:R0:W1:Y:S02]  /*167d0*/  SYNCS.PHASECHK.TRANS64.TRYWAIT P0, [R3+URZ+0x29820], R0 ;  /* 0x02982000030075a7 */ /* 0x001064000800017f */
[----:B-1----:R-:W-:Y:S05]  /*167e0*/  @!P0 NANOSLEEP.SYNCS 0x989680 ;  /* 0x009896800000895d */ /* 0x002fea0003900000 */
[----:B------:R-:W1:Y:S02]  /*167f0*/  @!P0 SYNCS.PHASECHK.TRANS64 P0, [R3+URZ+0x29820], R0 ;  /* 0x02982000030085a7 */ /* 0x000e64000800007f */
[----:B-1----:R-:W-:Y:S05]  /*16800*/  @!P0 BRA `(.L_x_2266) ;  /* 0xfffffffc00f08947 */ /* 0x002fea000383ffff */
[----:B------:R-:W-:Y:S05]  /*16810*/  BRA `(.L_x_2305) ;  /* 0xfffffff0001c7947 */ /* 0x000fea000383ffff */
.L_x_2267:
        /* <DEDUP_REMOVED lines=11> */
.L_x_2307:
[----:B------:R-:W-:Y:S05]  /*168d0*/  BSYNC B0 ;  /* 0x0000000000007941 */ /* 0x000fea0003800000 */
.L_x_2306:
[----:B------:R-:W-:Y:S05]  /*168e0*/  BRA `(.L_x_2308) ;  /* 0xfffffff000047947 */ /* 0x000fea000383ffff */
.L_x_2270:
[----:B------:R-:W-:Y:S01]  /*168f0*/  BSSY B1, `(.L_x_2309) ;  /* 0x0000006000017945 */ /* 0x000fe20003800000 */
[----:B------:R-:W-:-:S07]  /*16900*/  IMAD.MOV.U32 R15, RZ, RZ, -0x1 ;  /* 0xffffffffff0f7424 */ /* 0x000fce00078e00ff */
[----:B0-2---:R-:W-:Y:S05]  /*16910*/  WARPSYNC.COLLECTIVE R15, `(.L_x_2310) ;  /* 0x000000000f0c7348 */ /* 0x005fea0003c00000 */
[----:B------:R-:W-:Y:S02]  /*16920*/  ELECT P6, UR62, PT ;  /* 0x00000000003e782f */ /* 0x000fe400038c0000 */
[----:B------:R-:W-:Y:S01]  /*16930*/  MOV R14, UR62 ;  /* 0x0000003e000e7c02 */ /* 0x000fe20008000f00 */
[----:B0-2---:R-:W-:Y:S10]  /*16940*/  ENDCOLLECTIVE ;  /* 0x000000000000791b */ /* 0x005ff40003800000 */
.L_x_2310:
[----:B------:R-:W-:Y:S05]  /*16950*/  BSYNC B1 ;  /* 0x0000000000017941 */ /* 0x000fea0003800000 */
.L_x_2309:
[----:B------:R-:W-:Y:S05]  /*16960*/  BRA `(.L_x_2311) ;  /* 0xffffffec00fc7947 */ /* 0x000fea000383ffff */
.L_x_2272:
[----:B0-----:R0:W1:Y:S02]  /*16970*/  SYNCS.PHASECHK.TRANS64.TRYWAIT P1, [R7+URZ], R4 ;  /* 0x00000004070075a7 */ /* 0x001064000802017f */
[----:B-1----:R-:W-:Y:S05]  /*16980*/  @!P1 NANOSLEEP.SYNCS 0x989680 ;  /* 0x009896800000995d */ /* 0x002fea0003900000 */
[----:B------:R-:W1:Y:S02]  /*16990*/  @!P1 SYNCS.PHASECHK.TRANS64 P1, [R7+URZ], R4 ;  /* 0x00000004070095a7 */ /* 0x000e64000802007f */
[----:B-1----:R-:W-:Y:S05]  /*169a0*/  @!P1 BRA `(.L_x_2272) ;  /* 0xfffffffc00f09947 */ /* 0x002fea000383ffff */
[----:B------:R-:W-:Y:S05]  /*169b0*/  BRA `(.L_x_2312) ;  /* 0xfffffff000347947 */ /* 0x000fea000383ffff */
.L_x_2273:
[----:B-1----:R1:W3:Y:S02]  /*169c0*/  SYNCS.PHASECHK.TRANS64.TRYWAIT P1, [R5+URZ], R0 ;  /* 0x00000000050075a7 */ /* 0x0022e4000802017f */
[----:B---3--:R-:W-:Y:S05]  /*169d0*/  @!P1 NANOSLEEP.SYNCS 0x989680 ;  /* 0x009896800000995d */ /* 0x008fea0003900000 */
[----:B------:R-:W3:Y:S02]  /*169e0*/  @!P1 SYNCS.PHASECHK.TRANS64 P1, [R5+URZ], R0 ;  /* 0x00000000050095a7 */ /* 0x000ee4000802007f */
[----:B---3--:R-:W-:Y:S05]  /*169f0*/  @!P1 BRA `(.L_x_2273) ;  /* 0xfffffffc00f09947 */ /* 0x008fea000383ffff */
[----:B------:R-:W-:Y:S05]  /*16a00*/  BRA `(.L_x_2313) ;  /* 0xfffffff000287947 */ /* 0x000fea000383ffff */
.L_x_2275:
[----:B-1----:R1:W3:Y:S02]  /*16a10*/  SYNCS.PHASECHK.TRANS64.TRYWAIT P1, [R5+URZ+0x29860], R4 ;  /* 0x02986004050075a7 */ /* 0x0022e4000802017f */
[----:B---3--:R-:W-:Y:S05]  /*16a20*/  @!P1 NANOSLEEP.SYNCS 0x989680 ;  /* 0x009896800000995d */ /* 0x008fea0003900000 */
[----:B------:R-:W3:Y:S02]  /*16a30*/  @!P1 SYNCS.PHASECHK.TRANS64 P1, [R5+URZ+0x29860], R4 ;  /* 0x02986004050095a7 */ /* 0x000ee4000802007f */
[----:B---3--:R-:W-:Y:S05]  /*16a40*/  @!P1 BRA `(.L_x_2275) ;  /* 0xfffffffc00f09947 */ /* 0x008fea000383ffff */
[----:B------:R-:W-:Y:S05]  /*16a50*/  BRA `(.L_x_2314) ;  /* 0xfffffff000287947 */ /* 0x000fea000383ffff */
.L_x_2277:
[----:B---3--:R3:W4:Y:S02]  /*16a60*/  SYNCS.PHASECHK.TRANS64.TRYWAIT P1, [R3+URZ+0x29860], R0 ;  /* 0x02986000030075a7 */ /* 0x008724000802017f */
[----:B----4-:R-:W-:Y:S05]  /*16a70*/  @!P1 NANOSLEEP.SYNCS 0x989680 ;  /* 0x009896800000995d */ /* 0x010fea0003900000 */
[----:B------:R-:W4:Y:S02]  /*16a80*/  @!P1 SYNCS.PHASECHK.TRANS64 P1, [R3+URZ+0x29860], R0 ;  /* 0x02986000030095a7 */ /* 0x000f24000802007f */
[----:B----4-:R-:W-:Y:S05]  /*16a90*/  @!P1 BRA `(.L_x_2277) ;  /* 0xfffffffc00f09947 */ /* 0x010fea000383ffff */
[----:B------:R-:W-:Y:S05]  /*16aa0*/  BRA `(.L_x_2315) ;  /* 0xfffffff000287947 */ /* 0x000fea000383ffff */
.L_x_2279:
[----:B----4-:R4:W0:Y:S02]  /*16ab0*/  SYNCS.PHASECHK.TRANS64.TRYWAIT P0, [R5+URZ+0x29880], R4 ;  /* 0x02988004050075a7 */ /* 0x010824000800017f */
[----:B0-----:R-:W-:Y:S05]  /*16ac0*/  @!P0 NANOSLEEP.SYNCS 0x989680 ;  /* 0x009896800000895d */ /* 0x001fea0003900000 */
[----:B------:R-:W0:Y:S02]  /*16ad0*/  @!P0 SYNCS.PHASECHK.TRANS64 P0, [R5+URZ+0x29880], R4 ;  /* 0x02988004050085a7 */ /* 0x000e24000800007f */
[----:B0-----:R-:W-:Y:S05]  /*16ae0*/  @!P0 BRA `(.L_x_2279) ;  /* 0xfffffffc00f08947 */ /* 0x001fea000383ffff */
[----:B------:R-:W-:Y:S05]  /*16af0*/  BRA `(.L_x_2280) ;  /* 0xfffffff000247947 */ /* 0x000fea000383ffff */
.L_x_2316:
        /* <DEDUP_REMOVED lines=16> */
.L_x_2813:


//--------------------- .text._ZN7cutlass13device_kernelIN5flash11enable_sm90INS1_16FlashAttnFwdSm90INS1_25CollectiveMainloopFwdSm90ILi2EN4cute5tupleIJNS5_1CILi1EEES8_S8_EEENS6_IJNS7_ILi128EEENS7_ILi160EEENS7_ILi192EEEEEELi128ENS_12float_e4m3_tEfNS_4arch4Sm90ELb1ELb0ELb1ELb1ELb0ELb1ELb0ELb1ELb1ELb1ELb0ELb0EEENS1_21CollectiveEpilogueFwdINS6_IJSA_SA_SB_EEES9_NS_10bfloat16_tESG_Li256ELb1ELb1ELb0ELb1EEENS1_36VarlenDynamicPersistentTileSchedulerILi128ELi160ELi256ELi128ELb0ELb1ELb1ELb1ELb1ELb1EEEEEEEEEvNT_6ParamsE --------------------------
	.section	.text._ZN7cutlass13device_kernelIN5flash11enable_sm90INS1_16FlashAttnFwdSm90INS1_25CollectiveMainloopFwdSm90ILi2EN4cute5tupleIJNS5_1CILi1EEES8_S8_EEENS6_IJNS7_ILi128EEENS7_ILi160EEENS7_ILi192EEEEEELi128ENS_12float_e4m3_tEfNS_4arch4Sm90ELb1ELb0ELb1ELb1ELb0ELb1ELb0ELb1ELb1ELb1ELb0ELb0EEENS1_21CollectiveEpilogueFwdINS6_IJSA_SA_SB_EEES9_NS_10bfloat16_tESG_Li256ELb1ELb1ELb0ELb1EEENS1_36VarlenDynamicPersistentTileSchedulerILi128ELi160ELi256ELi128ELb0ELb1ELb1ELb1ELb1ELb1EEEEEEEEEvNT_6ParamsE,"ax",@progbits
	.align	128
.text._ZN7cutlass13device_kernelIN5flash11enable_sm90INS1_16FlashAttnFwdSm90INS1_25CollectiveMainloopFwdSm90ILi2EN4cute5tupleIJNS5_1CILi1EEES8_S8_EEENS6_IJNS7_ILi128EEENS7_ILi160EEENS7_ILi192EEEEEELi128ENS_12float_e4m3_tEfNS_4arch4Sm90ELb1ELb0ELb1ELb1ELb0ELb1ELb0ELb1ELb1ELb1ELb0ELb0EEENS1_21CollectiveEpilogueFwdINS6_IJSA_SA_SB_EEES9_NS_10bfloat16_tESG_Li256ELb1ELb1ELb0ELb1EEENS1_36VarlenDynamicPersistentTileSchedulerILi128ELi160ELi256ELi128ELb0ELb1ELb1ELb1ELb1ELb1EEEEEEEEEvNT_6ParamsE:
        .type           _ZN7cutlass13device_kernelIN5flash11enable_sm90INS1_16FlashAttnFwdSm90INS1_25CollectiveMainloopFwdSm90ILi2EN4cute5tupleIJNS5_1CILi1EEES8_S8_EEENS6_IJNS7_ILi128EEENS7_ILi160EEENS7_ILi192EEEEEELi128ENS_12float_e4m3_tEfNS_4arch4Sm90ELb1ELb0ELb1ELb1ELb0ELb1ELb0ELb1ELb1ELb1ELb0ELb0EEENS1_21CollectiveEpilogueFwdINS6_IJSA_SA_SB_EEES9_NS_10bfloat16_tESG_Li256ELb1ELb1ELb0ELb1EEENS1_36VarlenDynamicPersistentTileSchedulerILi128ELi160ELi256ELi128ELb0ELb1ELb1ELb1ELb1ELb1EEEEEEEEEvNT_6ParamsE,@function
        .size           _ZN7cutlass13device_kernelIN5flash11enable_sm90INS1_16FlashAttnFwdSm90INS1_25CollectiveMainloopFwdSm90ILi2EN4cute5tupleIJNS5_1CILi1EEES8_S8_EEENS6_IJNS7_ILi128EEENS7_ILi160EEENS7_ILi192EEEEEELi128ENS_12float_e4m3_tEfNS_4arch4Sm90ELb1ELb0ELb1ELb1ELb0ELb1ELb0ELb1ELb1ELb1ELb0ELb0EEENS1_21CollectiveEpilogueFwdINS6_IJSA_SA_SB_EEES9_NS_10bfloat16_tESG_Li256ELb1ELb1ELb0ELb1EEENS1_36VarlenDynamicPersistentTileSchedulerILi128ELi160ELi256ELi128ELb0ELb1ELb1ELb1ELb1ELb1EEEEEEEEEvNT_6ParamsE,(.L_x_2814 - _ZN7cutlass13device_kernelIN5flash11enable_sm90INS1_16FlashAttnFwdSm90INS1_25CollectiveMainloopFwdSm90ILi2EN4cute5tupleIJNS5_1CILi1EEES8_S8_EEENS6_IJNS7_ILi128EEENS7_ILi160EEENS7_ILi192EEEEEELi128ENS_12float_e4m3_tEfNS_4arch4Sm90ELb1ELb0ELb1ELb1ELb0ELb1ELb0ELb1ELb1ELb1ELb0ELb0EEENS1_21CollectiveEpilogueFwdINS6_IJSA_SA_SB_EEES9_NS_10bfloat16_tESG_Li256ELb1ELb1ELb0ELb1EEENS1_36VarlenDynamicPersistentTileSchedulerILi128ELi160ELi256ELi128ELb0ELb1ELb1ELb1ELb1ELb1EEEEEEEEEvNT_6ParamsE)
        .other          _ZN7cutlass13device_kernelIN5flash11enable_sm90INS1_16FlashAttnFwdSm90INS1_25CollectiveMainloopFwdSm90ILi2EN4cute5tupleIJNS5_1CILi1EEES8_S8_EEENS6_IJNS7_ILi128EEENS7_ILi160EEENS7_ILi192EEEEEELi128ENS_12float_e4m3_tEfNS_4arch4Sm90ELb1ELb0ELb1ELb1ELb0ELb1ELb0ELb1ELb1ELb1ELb0ELb0EEENS1_21CollectiveEpilogueFwdINS6_IJSA_SA_SB_EEES9_NS_10bfloat16_tESG_Li256ELb1ELb1ELb0ELb1EEENS1_36VarlenDynamicPersistentTileSchedulerILi128ELi160ELi256ELi128ELb0ELb1ELb1ELb1ELb1ELb1EEEEEEEEEvNT_6ParamsE,@"STO_CUDA_ENTRY STV_DEFAULT"
_ZN7cutlass13device_kernelIN5flash11enable_sm90INS1_16FlashAttnFwdSm90INS1_25CollectiveMainloopFwdSm90ILi2EN4cute5tupleIJNS5_1CILi1EEES8_S8_EEENS6_IJNS7_ILi128EEENS7_ILi160EEENS7_ILi192EEEEEELi128ENS_12float_e4m3_tEfNS_4arch4Sm90ELb1ELb0ELb1ELb1ELb0ELb1ELb0ELb1ELb1ELb1ELb0ELb0EEENS1_21CollectiveEpilogueFwdINS6_IJSA_SA_SB_EEES9_NS_10bfloat16_tESG_Li256ELb1ELb1ELb0ELb1EEENS1_36VarlenDynamicPersistentTileSchedulerILi128ELi160ELi256ELi128ELb0ELb1ELb1ELb1ELb1ELb1EEEEEEEEEvNT_6ParamsE:
        /* <DEDUP_REMOVED lines=24> */
.L_x_2318:
[----:B------:R-:W-:Y:S05]  /*0180*/  BSYNC B0 ;  /* 0x0000000000007941 */ /* 0x000fea0003800000 */
.L_x_2317:
        /* <DEDUP_REMOVED lines=41> */
.L_x_2319:
        /* <DEDUP_REMOVED lines=22> */
.L_x_2320:
        /* <DEDUP_REMOVED lines=18> */
.L_x_2321:
        /* <DEDUP_REMOVED lines=22> */
.L_x_2322:
        /* <DEDUP_REMOVED lines=22> */
.L_x_2323:
        /* <DEDUP_REMOVED lines=8> */
.L_x_2326:
        /* <DEDUP_REMOVED lines=25> */
[----:B------:R-:W-:Y:S01]  /*0b70*/  IMAD.MOV.U32 R17, RZ, RZ, RZ ;  /* 0x000000ffff117224 */ /* 0x000fe200078e00ff */
[----:B------:R-:W-:Y:S01]  /*0b80*/  CS2R R190, SRZ ;  /* 0x0000000000be7805 */ /* 0x000fe2000001ff00 */
[----:B------:R-:W-:Y:S01]  /*0b90*/  IMAD.MOV.U32 R189, RZ, RZ, RZ ;  /* 0x000000ffffbd7224 */ /* 0x000fe200078e00ff */
[----:B------:R-:W-:Y:S01]  /*0ba0*/  ULOP3.LUT UR53, UR36, 0x1, URZ, 0xfc, !UPT ;  /* 0x0000000124357892 */ /* 0x000fe2000f8efc3f */
[----:B------:R-:W-:-:S08]  /*0bb0*/  UMOV UR43, URZ ;  /* 0x0000003f002b7c82 */ /* 0x000fd00008000000 */
[----:B------:R-:W-:Y:S01]  /*0bc0*/  UIADD3 UR52, UR52, 0x14400, URZ ;  /* 0x0001440034347890 */ /* 0x000fe2000fffe03f */
[----:B0-----:R-:W-:-:S05]  /*0bd0*/  VIADD R20, R0, 0xffffff80 ;  /* 0xffffff8000147836 */ /* 0x001fca0000000000 */
[----:B------:R-:W-:-:S04]  /*0be0*/  SHF.R.S32.HI R0, RZ, 0x1f, R20 ;  /* 0x0000001fff007819 */ /* 0x000fc80000011414 */
[CC--:B------:R-:W-:Y:S02]  /*0bf0*/  LEA.HI R3, R0.reuse, R20.reuse, RZ, 0x5 ;  /* 0x0000001400037211 */ /* 0x0c0fe400078f28ff */
[-C--:B------:R-:W-:Y:S02]  /*0c00*/  LEA.HI R2, R0, R20.reuse, RZ, 0x4 ;  /* 0x0000001400027211 */ /* 0x080fe400078f20ff */
[----:B------:R-:W-:Y:S02]  /*0c10*/  SHF.L.U32 R4, R3, 0x5, RZ ;  /* 0x0000000503047819 */ /* 0x000fe400000006ff */
[----:B------:R-:W-:Y:S02]  /*0c20*/  LOP3.LUT R3, R2, 0x3fffff0, RZ, 0xc0, !PT ;  /* 0x03fffff002037812 */ /* 0x000fe400078ec0ff */
[----:B------:R-:W-:Y:S02]  /*0c30*/  LOP3.LUT R4, R4, 0xfffffc00, RZ, 0xc0, !PT ;  /* 0xfffffc0004047812 */ /* 0x000fe400078ec0ff */
[----:B------:R-:W-:Y:S01]  /*0c40*/  LEA.HI R5, R0, R20, RZ, 0x2 ;  /* 0x0000001400057211 */ /* 0x000fe200078f10ff */
[----:B------:R-:W-:Y:S01]  /*0c50*/  IMAD.IADD R3, R20, 0x1, -R3 ;  /* 0x0000000114037824 */ /* 0x000fe200078e0a03 */
[----:B------:R-:W-:-:S02]  /*0c60*/  SHF.R.S32.HI R213, RZ, 0x4, R2 ;  /* 0x00000004ffd57819 */ /* 0x000fc40000011402 */
[--C-:B------:R-:W-:Y:S01]  /*0c70*/  SHF.R.S32.HI R6, RZ, 0x2, R5.reuse ;  /* 0x00000002ff067819 */ /* 0x100fe20000011405 */
[----:B------:R-:W-:Y:S01]  /*0c80*/  IMAD R3, R3, 0x40, R4 ;  /* 0x0000004003037824 */ /* 0x000fe200078e0204 */
[----:B------:R-:W-:Y:S02]  /*0c90*/  SHF.R.S32.HI R7, RZ, 0x1f, R5 ;  /* 0x0000001fff077819 */ /* 0x000fe40000011405 */
[----:B------:R-:W-:Y:S02]  /*0ca0*/  LOP3.LUT R4, R5, 0xfffffffc, RZ, 0xc0, !PT ;  /* 0xfffffffc05047812 */ /* 0x000fe400078ec0ff */
[----:B------:R-:W-:Y:S02]  /*0cb0*/  LEA.HI R2, R2, R213, RZ, 0x1 ;  /* 0x000000d502027211 */ /* 0x000fe400078f08ff */
[C---:B------:R-:W-:Y:S01]  /*0cc0*/  LEA.HI R5, R20.reuse, R20, RZ, 0x1 ;  /* 0x0000001414057211 */ /* 0x040fe200078f08ff */
[----:B------:R-:W-:Y:S01]  /*0cd0*/  IMAD.IADD R4, R20, 0x1, -R4 ;  /* 0x0000000114047824 */ /* 0x000fe200078e0a04 */
[----:B------:R-:W-:-:S02]  /*0ce0*/  LOP3.LUT R2, R2, 0x1ffffffe, RZ, 0xc0, !PT ;  /* 0x1ffffffe02027812 */ /* 0x000fc400078ec0ff */
[----:B------:R-:W-:Y:S02]  /*0cf0*/  SHF.R.S32.HI R188, RZ, 0x1, R5 ;  /* 0x00000001ffbc7819 */ /* 0x000fe40000011405 */
[----:B------:R-:W-:Y:S01]  /*0d00*/  LEA.HI R7, R7, R6, RZ, 0x2 ;  /* 0x0000000607077211 */ /* 0x000fe200078f10ff */
[----:B------:R-:W-:Y:S01]  /*0d10*/  IMAD.IADD R2, R213, 0x1, -R2 ;  /* 0x00000001d5027824 */ /* 0x000fe200078e0a02 */
[----:B------:R-:W-:Y:S01]  /*0d20*/  LOP3.LUT R226, R5, 0xfffffffe, RZ, 0xc0, !PT ;  /* 0xfffffffe05e27812 */ /* 0x000fe200078ec0ff */
[----:B------:R-:W-:Y:S01]  /*0d30*/  VIADD R221, R188, 0x80 ;  /* 0x00000080bcdd7836 */ /* 0x000fe20000000000 */
[----:B------:R-:W-:Y:S01]  /*0d40*/  LOP3.LUT R7, R7, 0xfffffffc, RZ, 0xc0, !PT ;  /* 0xfffffffc07077812 */ /* 0x000fe200078ec0ff */
[----:B------:R-:W-:Y:S01]  /*0d50*/  IMAD R3, R2, 0x8, R3 ;  /* 0x0000000802037824 */ /* 0x000fe200078e0203 */
[----:B------:R-:W-:Y:S02]  /*0d60*/  IADD3 R226, R20, -R226, RZ ;  /* 0x800000e214e27210 */ /* 0x000fe40007ffe0ff */
[----:B------:R-:W-:-:S02]  /*0d70*/  IADD3 R7, R6, -R7, RZ ;  /* 0x8000000706077210 */ /* 0x000fc40007ffe0ff */
[----:B------:R-:W-:Y:S01]  /*0d80*/  SHF.R.S32.HI R2, RZ, 0x1f, R221 ;  /* 0x0000001fff027819 */ /* 0x000fe200000114dd */
[----:B------:R0:W-:Y:S01]  /*0d90*/  STL [R1+0xc], R3 ;  /* 0x00000c0301007387 */ /* 0x0001e20000100800 */
[----:B------:R-:W-:Y:S01]  /*0da0*/  LEA.HI R6, R4, R4, RZ, 0x1 ;  /* 0x0000000404067211 */ /* 0x000fe200078f08ff */
[----:B------:R-:W-:Y:S01]  /*0db0*/  IMAD.SHL.U32 R22, R226, 0x8, RZ ;  /* 0x00000008e2167824 */ /* 0x000fe200078e00ff */
[-C--:B------:R-:W-:Y:S01]  /*0dc0*/  LEA.HI R2, R2, R221.reuse, RZ, 0x3 ;  /* 0x000000dd02027211 */ /* 0x080fe200078f18ff */
[----:B------:R-:W-:Y:S01]  /*0dd0*/  IMAD.SHL.U32 R198, R7, 0x80, RZ ;  /* 0x0000008007c67824 */ /* 0x000fe200078e00ff */
[----:B------:R-:W-:Y:S01]  /*0de0*/  LOP3.LUT R9, R6, 0x1ffffffe, RZ, 0xc0, !PT ;  /* 0x1ffffffe06097812 */ /* 0x000fe200078ec0ff */
[C---:B------:R-:W-:Y:S01]  /*0df0*/  VIADD R192, R22.reuse, 0x20 ;  /* 0x0000002016c07836 */ /* 0x040fe20000000000 */
[----:B------:R-:W-:Y:S01]  /*0e00*/  LEA.HI R12, R221, R221, RZ, 0x1 ;  /* 0x000000dddd0c7211 */ /* 0x000fe200078f08ff */
[----:B------:R-:W-:Y:S01]  /*0e10*/  VIADD R194, R22, 0x40 ;  /* 0x0000004016c27836 */ /* 0x000fe20000000000 */
[----:B------:R-:W-:Y:S01]  /*0e20*/  SHF.L.U32 R6, R2, 0x6, RZ ;  /* 0x0000000602067819 */ /* 0x000fe200000006ff */
[----:B------:R-:W-:Y:S01]  /*0e30*/  IMAD.IADD R211, R4, 0x1, -R9 ;  /* 0x0000000104d37824 */ /* 0x000fe200078e0a09 */
[----:B0-----:R-:W-:Y:S01]  /*0e40*/  SHF.R.S32.HI R3, RZ, 0x1f, R5 ;  /* 0x0000001fff037819 */ /* 0x001fe20000011405 */
[----:B------:R-:W-:Y:S01]  /*0e50*/  IMAD.SHL.U32 R18, R226, 0x10, RZ ;  /* 0x00000010e2127824 */ /* 0x000fe200078e00ff */
[----:B------:R-:W-:Y:S01]  /*0e60*/  LEA.HI R2, R0, R20, RZ, 0x7 ;  /* 0x0000001400027211 */ /* 0x000fe200078f38ff */
[C---:B------:R-:W-:Y:S01]  /*0e70*/  VIADD R193, R22.reuse, 0x10 ;  /* 0x0000001016c17836 */ /* 0x040fe20000000000 */
[----:B------:R-:W-:Y:S01]  /*0e80*/  LEA.HI R3, R3, R188, RZ, 0x3 ;  /* 0x000000bc03037211 */ /* 0x000fe200078f18ff */
[----:B------:R-:W-:Y:S01]  /*0e90*/  VIADD R195, R22, 0x30 ;  /* 0x0000003016c37836 */ /* 0x000fe20000000000 */
[----:B------:R-:W-:-:S02]  /*0ea0*/  LOP3.LUT R4, R12, 0x3fffffe, RZ, 0xc0, !PT ;  /* 0x03fffffe0c047812 */ /* 0x000fc400078ec0ff */
[----:B------:R-:W-:Y:S02]  /*0eb0*/  LOP3.LUT R228, R2, 0xffffff80, RZ, 0xc0, !PT ;  /* 0xffffff8002e47812 */ /* 0x000fe400078ec0ff */
[----:B------:R-:W-:Y:S01]  /*0ec0*/  LOP3.LUT R3, R3, 0xfffffff8, RZ, 0xc0, !PT ;  /* 0xfffffff803037812 */ /* 0x000fe200078ec0ff */
[----:B------:R-:W-:Y:S01]  /*0ed0*/  IMAD.IADD R202, R221, 0x1, -R4 ;  /* 0x00000001ddca7824 */ /* 0x000fe200078e0a04 */
[----:B------:R-:W-:Y:S01]  /*0ee0*/  LOP3.LUT R9, R6, 0xfffffe00, RZ, 0xc0, !PT ;  /* 0xfffffe0006097812 */ /* 0x000fe200078ec0ff */
[----:B------:R-:W-:Y:S01]  /*0ef0*/  IMAD.IADD R4, R22, 0x1, R192 ;  /* 0x0000000116047824 */ /* 0x000fe200078e02c0 */
[----:B------:R-:W-:Y:S01]  /*0f00*/  IADD3 R228, R20, -R228, RZ ;  /* 0x800000e414e47210 */ /* 0x000fe20007ffe0ff */
[----:B------:R-:W-:Y:S01]  /*0f10*/  IMAD.IADD R8, R188, 0x1, -R3 ;  /* 0x00000001bc087824 */ /* 0x000fe200078e0a03 */
[----:B------:R-:W-:Y:S01]  /*0f20*/  SHF.R.S32.HI R237, RZ, 0x7, R2 ;  /* 0x00000007ffed7819 */ /* 0x000fe20000011402 */
[----:B------:R-:W-:Y:S01]  /*0f30*/  IMAD R202, R202, 0x40, R9 ;  /* 0x00000040caca7824 */ /* 0x000fe200078e0209 */
[----:B------:R-:W-:Y:S01]  /*0f40*/  SHF.R.S32.HI R9, RZ, 0x1f, R228 ;  /* 0x0000001fff097819 */ /* 0x000fe200000114e4 */
[----:B------:R-:W-:Y:S01]  /*0f50*/  IMAD.SHL.U32 R3, R8, 0x80, RZ ;  /* 0x0000008008037824 */ /* 0x000fe200078e00ff */
[----:B------:R-:W-:Y:S01]  /*0f60*/  SHF.R.S32.HI R11, RZ, 0x1f, R4 ;  /* 0x0000001fff0b7819 */ /* 0x000fe20000011404 */
[----:B------:R0:W-:Y:S01]  /*0f70*/  STL [R1+0x8], R8 ;  /* 0x0000080801007387 */ /* 0x0001e20000100800 */
[----:B------:R-:W-:-:S02]  /*0f80*/  LEA.HI R2, R2, R237, RZ, 0x1 ;  /* 0x000000ed02027211 */ /* 0x000fc400078f08ff */
[CC--:B------:R-:W-:Y:S02]  /*0f90*/  LEA.HI R225, R11.reuse, R4.reuse, RZ, 0x4 ;  /* 0x000000040be17211 */ /* 0x0c0fe400078f20ff */
[----:B------:R-:W-:Y:S02]  /*0fa0*/  LEA.HI R14, R11, R4, RZ, 0x6 ;  /* 0x000000040b0e7211 */ /* 0x000fe400078f30ff */
[----:B------:R-:W-:Y:S02]  /*0fb0*/  IADD3 R4, R22, R194, RZ ;  /* 0x000000c216047210 */ /* 0x000fe40007ffe0ff */
[----:B------:R-:W-:Y:S02]  /*0fc0*/  LEA.HI R5, R5, R188, RZ, 0x1 ;  /* 0x000000bc05057211 */ /* 0x000fe400078f08ff */
[CC--:B0-----:R-:W-:Y:S02]  /*0fd0*/  LEA.HI R8, R9.reuse, R228.reuse, RZ, 0x2 ;  /* 0x000000e409087211 */ /* 0x0c1fe400078f10ff */
[----:B------:R-:W-:-:S02]  /*0fe0*/  LEA.HI R9, R9, R228, RZ, 0x5 ;  /* 0x000000e409097211 */ /* 0x000fc400078f28ff */
[--C-:B------:R-:W-:Y:S02]  /*0ff0*/  SHF.R.S32.HI R10, RZ, 0x2, R8.reuse ;  /* 0x00000002ff0a7819 */ /* 0x100fe40000011408 */
[----:B------:R-:W-:Y:S02]  /*1000*/  SHF.R.S32.HI R11, RZ, 0x1f, R8 ;  /* 0x0000001fff0b7819 */ /* 0x000fe40000011408 */
[----:B------:R-:W-:Y:S02]  /*1010*/  LOP3.LUT R2, R2, 0x3fffffe, RZ, 0xc0, !PT ;  /* 0x03fffffe02027812 */ /* 0x000fe400078ec0ff */
[----:B------:R-:W-:Y:S02]  /*1020*/  LEA.HI R11, R11, R10, RZ, 0x3 ;  /* 0x0000000a0b0b7211 */ /* 0x000fe400078f18ff */
[----:B------:R-:W-:Y:S01]  /*1030*/  SHF.R.S32.HI R9, RZ, 0x5, R9 ;  /* 0x00000005ff097819 */ /* 0x000fe20000011409 */
[----:B------:R-:W-:Y:S01]  /*1040*/  IMAD.IADD R2, R237, 0x1, -R2 ;  /* 0x00000001ed027824 */ /* 0x000fe200078e0a02 */
[----:B------:R-:W-:-:S02]  /*1050*/  LOP3.LUT R11, R11, 0xfffffff8, RZ, 0xc0, !PT ;  /* 0xfffffff80b0b7812 */ /* 0x000fc400078ec0ff */
[----:B------:R-:W-:Y:S02]  /*1060*/  SHF.R.S32.HI R13, RZ, 0x1f, R4 ;  /* 0x0000001fff0d7819 */ /* 0x000fe40000011404 */
[----:B------:R-:W-:Y:S01]  /*1070*/  LOP3.LUT R5, R5, 0x3fffffe, RZ, 0xc0, !PT ;  /* 0x03fffffe05057812 */ /* 0x000fe200078ec0ff */
[----:B------:R-:W-:Y:S01]  /*1080*/  IMAD.IADD R10, R10, 0x1, -R11 ;  /* 0x000000010a0a7824 */ /* 0x000fe200078e0a0b */
[----:B------:R-:W-:Y:S02]  /*1090*/  LEA.HI R0, R0, R20, RZ, 0x3 ;  /* 0x0000001400007211 */ /* 0x000fe400078f18ff */
[-C--:B------:R-:W-:Y:S01]  /*10a0*/  LEA.HI R227, R13, R4.reuse, RZ, 0x4 ;  /* 0x000000040de37211 */ /* 0x080fe200078f20ff */
[----:B------:R-:W-:Y:S01]  /*10b0*/  IMAD R9, R9, 0x10, R10 ;  /* 0x0000001009097824 */ /* 0x000fe200078e020a */
[----:B------:R-:W-:Y:S01]  /*10c0*/  LEA.HI R13, R13, R4, RZ, 0x6 ;  /* 0x000000040d0d7211 */ /* 0x000fe200078f30ff */
[----:B------:R-:W-:Y:S01]  /*10d0*/  IMAD.IADD R4, R188, 0x1, -R5 ;  /* 0x00000001bc047824 */ /* 0x000fe200078e0a05 */
[----:B------:R-:W-:-:S02]  /*10e0*/  LOP3.LUT R216, R0, 0xfffffff8, RZ, 0xc0, !PT ;  /* 0xfffffff800d87812 */ /* 0x000fc400078ec0ff */
[----:B------:R-:W-:Y:S01]  /*10f0*/  LOP3.LUT R3, R3, 0x380, RZ, 0xc0, !PT ;  /* 0x0000038003037812 */ /* 0x000fe200078ec0ff */
[----:B------:R-:W-:Y:S01]  /*1100*/  IMAD R4, R213, 0x8, R4 ;  /* 0x00000008d5047824 */ /* 0x000fe200078e0204 */
[----:B------:R-:W-:Y:S01]  /*1110*/  LEA R15, R2, R9, 0x6 ;  /* 0x00000009020f7211 */ /* 0x000fe200078e30ff */
[----:B------:R-:W-:Y:S01]  /*1120*/  IMAD.SHL.U32 R13, R13, 0x80, RZ ;  /* 0x000000800d0d7824 */ /* 0x000fe200078e00ff */
[----:B------:R-:W-:Y:S01]  /*1130*/  IADD3 R216, R20, -R216, RZ ;  /* 0x800000d814d87210 */ /* 0x000fe20007ffe0ff */
[----:B------:R-:W-:Y:S01]  /*1140*/  IMAD.SHL.U32 R200, R4, 0x40, RZ ;  /* 0x0000004004c87824 */ /* 0x000fe200078e00ff */
[----:B------:R-:W-:Y:S01]  /*1150*/  SHF.R.U32.HI R6, RZ, 0x3, R3 ;  /* 0x00000003ff067819 */ /* 0x000fe20000011603 */
[----:B------:R0:W-:Y:S01]  /*1160*/  STL [R1+0x4], R15 ;  /* 0x0000040f01007387 */ /* 0x0001e20000100800 */
[----:B------:R-:W-:Y:S01]  /*1170*/  LOP3.LUT R198, R198, 0x180, RZ, 0xc0, !PT ;  /* 0x00000180c6c67812 */ /* 0x000fe200078ec0ff */
[----:B------:R-:W-:Y:S01]  /*1180*/  IMAD.SHL.U32 R208, R216, 0x8, RZ ;  /* 0x00000008d8d07824 */ /* 0x000fe200078e00ff */
[----:B------:R-:W-:Y:S01]  /*1190*/  LOP3.LUT R3, R3, 0x10, R18, 0xf8, !PT ;  /* 0x0000001003037812 */ /* 0x000fe200078ef812 */
[----:B------:R-:W-:Y:S01]  /*11a0*/  IMAD.MOV.U32 R2, RZ, RZ, 0x20 ;  /* 0x00000020ff027424 */ /* 0x000fe200078e00ff */
[----:B------:R-:W-:Y:S01]  /*11b0*/  SHF.L.U32 R14, R14, 0x7, RZ ;  /* 0x000000070e0e7819 */ /* 0x000fe200000006ff */
[----:B------:R-:W-:Y:S01]  /*11c0*/  VIADD R215, R208, 0x40 ;  /* 0x00000040d0d77836 */ /* 0x000fe20000000000 */
[----:B------:R-:W-:-:S02]  /*11d0*/  LOP3.LUT R4, R198, 0x30, R225, 0xf8, !PT ;  /* 0x00000030c6047812 */ /* 0x000fc400078ef8e1 */
[----:B------:R-:W-:Y:S02]  /*11e0*/  SHF.R.U32.HI R199, RZ, 0x3, R198 ;  /* 0x00000003ffc77819 */ /* 0x000fe400000116c6 */
[----:B------:R-:W-:Y:S02]  /*11f0*/  LOP3.LUT R6, R3, R6, RZ, 0x3c, !PT ;  /* 0x0000000603067212 */ /* 0x000fe400078e3cff */
[----:B------:R-:W-:Y:S02]  /*1200*/  LOP3.LUT R3, R14, 0xffffe000, RZ, 0xc0, !PT ;  /* 0xffffe0000e037812 */ /* 0x000fe400078ec0ff */
[----:B------:R-:W-:Y:S02]  /*1210*/  LOP3.LUT R4, R4, R199, RZ, 0x3c, !PT ;  /* 0x000000c704047212 */ /* 0x000fe400078e3cff */
[----:B------:R-:W-:Y:S02]  /*1220*/  SHF.R.S32.HI R224, RZ, 0x3, R0 ;  /* 0x00000003ffe07819 */ /* 0x000fe40000011400 */
[----:B------:R-:W-:-:S02]  /*1230*/  LEA R213, R213, R6, 0xa ;  /* 0x00000006d5d57211 */ /* 0x000fc400078e50ff */
[----:B------:R-:W-:Y:S02]  /*1240*/  SHF.R.S32.HI R0, RZ, 0x1f, R208 ;  /* 0x0000001fff007819 */ /* 0x000fe400000114d0 */
[C---:B------:R-:W-:Y:S02]  /*1250*/  LOP3.LUT R6, R198.reuse, 0x30, R227, 0xf8, !PT ;  /* 0x00000030c6067812 */ /* 0x040fe400078ef8e3 */
[----:B------:R-:W-:Y:S02]  /*1260*/  LOP3.LUT R0, R198, 0x10, R18, 0xf8, !PT ;  /* 0x00000010c6007812 */ /* 0x000fe400078ef812 */
[----:B------:R-:W-:Y:S02]  /*1270*/  IADD3 R235, R4, R200, R3 ;  /* 0x000000c804eb7210 */ /* 0x000fe40007ffe003 */
[----:B------:R-:W-:Y:S02]  /*1280*/  SHF.R.S32.HI R12, RZ, 0x1, R12 ;  /* 0x00000001ff0c7819 */ /* 0x000fe4000001140c */
[----:B------:R-:W-:Y:S01]  /*1290*/  LOP3.LUT R3, R8, 0x7ffffffc, RZ, 0xc0, !PT ;  /* 0x7ffffffc08037812 */ /* 0x000fe200078ec0ff */
[----:B------:R-:W-:Y:S01]  /*12a0*/  IMAD.IADD R235, R16, 0x1, R235 ;  /* 0x0000000110eb7824 */ /* 0x000fe200078e02eb */
[----:B------:R-:W-:Y:S01]  /*12b0*/  LOP3.LUT P0, RZ, R7, 0x2, RZ, 0xc0, !PT ;  /* 0x0000000207ff7812 */ /* 0x000fe2000780c0ff */
[----:B------:R-:W-:Y:S01]  /*12c0*/  IMAD.SHL.U32 R12, R12, 0x80, RZ ;  /* 0x000000800c0c7824 */ /* 0x000fe200078e00ff */
[----:B------:R-:W-:Y:S01]  /*12d0*/  LOP3.LUT R13, R13, 0xffffe000, RZ, 0xc0, !PT ;  /* 0xffffe0000d0d7812 */ /* 0x000fe200078ec0ff */
[----:B------:R-:W-:Y:S01]  /*12e0*/  IMAD.IADD R210, R228, 0x1, -R3 ;  /* 0x00000001e4d27824 */ /* 0x000fe200078e0a03 */
[----:B------:R-:W-:-:S02]  /*12f0*/  LOP3.LUT R6, R6, R199, RZ, 0x3c, !PT ;  /* 0x000000c706067212 */ /* 0x000fc400078e3cff */
[----:B------:R-:W-:Y:S02]  /*1300*/  LOP3.LUT R209, R0, R199, RZ, 0x3c, !PT ;  /* 0x000000c700d17212 */ /* 0x000fe400078e3cff */
[----:B------:R-:W-:Y:S02]  /*1310*/  LOP3.LUT R4, R198, 0x30, R18, 0xf8, !PT ;  /* 0x00000030c6047812 */ /* 0x000fe400078ef812 */
[----:B------:R-:W-:Y:S02]  /*1320*/  IADD3 R13, R6, R200, R13 ;  /* 0x000000c8060d7210 */ /* 0x000fe40007ffe00d */
[----:B------:R-:W-:Y:S02]  /*1330*/  SEL R2, R2, 0xffffffe0, !P0 ;  /* 0xffffffe002027807 */ /* 0x000fe40004000000 */
[----:B------:R-:W-:Y:S01]  /*1340*/  IADD3 R209, R200, R209, RZ ;  /* 0x000000d1c8d17210 */ /* 0x000fe20007ffe0ff */
[----:B------:R-:W-:Y:S01]  /*1350*/  IMAD.IADD R234, R16, 0x1, R13 ;  /* 0x0000000110ea7824 */ /* 0x000fe200078e020d */
[----:B------:R-:W-:-:S02]  /*1360*/  IADD3 R196, R22, 0x50, RZ ;  /* 0x0000005016c47810 */ /* 0x000fc40007ffe0ff */
[----:B------:R-:W-:Y:S01]  /*1370*/  LOP3.LUT R3, R4, R199, RZ, 0x3c, !PT ;  /* 0x000000c704037212 */ /* 0x000fe200078e3cff */
[----:B------:R-:W-:Y:S01]  /*1380*/  IMAD.IADD R212, R2, 0x1, R209 ;  /* 0x0000000102d47824 */ /* 0x000fe200078e02d1 */
[----:B------:R-:W-:Y:S02]  /*1390*/  SHF.R.S32.HI R222, RZ, 0x1f, R188 ;  /* 0x0000001fffde7819 */ /* 0x000fe400000114bc */
[----:B------:R-:W-:Y:S02]  /*13a0*/  SHF.R.S32.HI R233, RZ, 0x1f, R193 ;  /* 0x0000001fffe97819 */ /* 0x000fe400000114c1 */
[----:B------:R-:W-:Y:S02]  /*13b0*/  SHF.R.S32.HI R232, RZ, 0x1f, R192 ;  /* 0x0000001fffe87819 */ /* 0x000fe400000114c0 */
[----:B------:R-:W-:Y:S02]  /*13c0*/  SHF.R.S32.HI R231, RZ, 0x1f, R195 ;  /* 0x0000001fffe77819 */ /* 0x000fe400000114c3 */
[----:B------:R-:W-:-:S02]  /*13d0*/  SHF.R.S32.HI R230, RZ, 0x1f, R194 ;  /* 0x0000001fffe67819 */ /* 0x000fc400000114c2 */
[----:B------:R-:W-:Y:S02]  /*13e0*/  SHF.R.S32.HI R229, RZ, 0x1f, R196 ;  /* 0x0000001fffe57819 */ /* 0x000fe400000114c4 */
[----:B------:R-:W-:Y:S02]  /*13f0*/  LOP3.LUT R201, R12, 0x180, RZ, 0xc0, !PT ;  /* 0x000001800cc97812 */ /* 0x000fe400078ec0ff */
[----:B------:R-:W-:Y:S02]  /*1400*/  SHF.R.S32.HI R5, RZ, 0x1f, R215 ;  /* 0x0000001fff057819 */ /* 0x000fe400000114d7 */
[----:B------:R-:W-:Y:S02]  /*1410*/  SHF.R.S32.HI R225, RZ, 0x4, R225 ;  /* 0x00000004ffe17819 */ /* 0x000fe400000114e1 */
[----:B------:R-:W-:Y:S02]  /*1420*/  SHF.R.S32.HI R227, RZ, 0x4, R227 ;  /* 0x00000004ffe37819 */ /* 0x000fe400000114e3 */
[----:B------:R-:W-:-:S02]  /*1430*/  IADD3 R236, R16, R200, R3 ;  /* 0x000000c810ec7210 */ /* 0x000fc40007ffe003 */
[----:B------:R-:W-:Y:S02]  /*1440*/  IADD3 R223, R2, UR52, R209 ;  /* 0x0000003402df7c10 */ /* 0x000fe4000fffe0d1 */
[----:B0-----:R-:W-:-:S07]  /*1450*/  LEA R211, R211, R15, 0x3 ;  /* 0x0000000fd3d37211 */ /* 0x001fce00078e18ff */
.L_x_2530:
        /* <DEDUP_REMOVED lines=13> */
[----:B--2---:R-:W-:Y:S01]  /*1530*/  SHF.R.S32.HI R220, RZ, 0x1f, R214 ;  /* 0x0000001fffdc7819 */ /* 0x004fe200000114d6 */
[----:B------:R-:W-:-:S08]  /*1540*/  IMAD.SHL.U32 R218, R214, 0x4, RZ ;  /* 0x00000004d6da7824 */ /* 0x000fd000078e00ff */
[C---:B---3--:R-:W-:Y:S02]  /*1550*/  @P1 LEA R4, P2, R214.reuse, UR4, 0x2 ;  /* 0x00000004d6041c11 */ /* 0x048fe4000f8410ff */
[C-C-:B------:R-:W-:Y:S02]  /*1560*/  SHF.L.U64.HI R219, R214.reuse, 0x2, R220.reuse ;  /* 0x00000002d6db7819 */ /* 0x140fe400000102dc */
[----:B------:R-:W-:Y:S02]  /*1570*/  @P1 LEA.HI.X R5, R214, UR5, R220, 0x2, P2 ;  /* 0x00000005d6051c11 */ /* 0x000fe400090f14dc */
[----:B------:R-:W-:Y:S01]  /*1580*/  ISETP.NE.U32.AND P2, PT, RZ, UR8, PT ;  /* 0x00000008ff007c0c */ /* 0x000fe2000bf45070 */
[----:B------:R-:W-:Y:S01]  /*1590*/  ULDC UR4, c[0x0][0x288] ;  /* 0x0000a20000047ab9 */ /* 0x000fe20000000800 */
[----:B------:R-:W-:Y:S01]  /*15a0*/  IADD3 R8, P3, R218, UR6, RZ ;  /* 0x00000006da087c10 */ /* 0x000fe2000ff7e0ff */
[----:B------:R0:W5:Y:S01]  /*15b0*/  @P1 LDG.E R3, desc[UR56][R4.64] ;  /* 0x0000003804031981 */ /* 0x000162000c1e1900 */
[----:B------:R-:W-:-:S02]  /*15c0*/  ISETP.NE.AND.EX P2, PT, RZ, UR9, PT, P2 ;  /* 0x00000009ff007c0c */ /* 0x000fc4000bf45320 */
[----:B------:R-:W-:Y:S01]  /*15d0*/  MOV R204, UR4 ;  /* 0x0000000400cc7c02 */ /* 0x000fe20008000f00 */
[----:B------:R-:W-:Y:S01]  /*15e0*/  ULDC.64 UR4, c[0x0][0x418] ;  /* 0x0001060000047ab9 */ /* 0x000fe20000000a00 */
[----:B------:R-:W-:-:S05]  /*15f0*/  IADD3.X R9, R219, UR7, RZ, P3, !PT ;  /* 0x00000007db097c10 */ /* 0x000fca0009ffe4ff */
[----:B------:R0:W5:Y:S04]  /*1600*/  @P0 LDG.E R27, desc[UR56][R8.64] ;  /* 0x00000038081b0981 */ /* 0x000168000c1e1900 */
        /* <DEDUP_REMOVED lines=10> */
[----:B------:R-:W-:Y:S02]  /*16b0*/  IMAD.U32 R2, RZ, RZ, UR5 ;  /* 0x00000005ff027e24 */ /* 0x000fe4000f8e00ff */
        /* <DEDUP_REMOVED lines=11> */
[----:B--2---:R-:W-:-:S07]  /*1770*/  IADD3 R204, -R204, R7, RZ ;  /* 0x00000007cccc7210 */ /* 0x004fce0007ffe1ff */
.L_x_2328:
[----:B------:R-:W-:Y:S01]  /*1780*/  ULDC.64 UR4, c[0x0][0xa20] ;  /* 0x0002880000047ab9 */ /* 0x000fe20000000a00 */
        /* <DEDUP_REMOVED lines=8> */
.L_x_2329:
[----:B------:R-:W-:Y:S05]  /*1810*/  @!P0 BRA `(.L_x_2330) ;  /* 0x00000000000c8947 */ /* 0x000fea0003800000 */
[----:B------:R-:W2:Y:S04]  /*1820*/  LDG.E R5, desc[UR56][R8.64] ;  /* 0x0000003808057981 */ /* 0x000ea8000c1e1900 */
[----:B------:R-:W2:Y:S02]  /*1830*/  LDG.E R26, desc[UR56][R8.64+0x4] ;  /* 0x00000438081a7981 */ /* 0x000ea4000c1e1900 */
[----:B--2---:R-:W-:-:S07]  /*1840*/  IMAD.IADD R26, R26, 0x1, -R5 ;  /* 0x000000011a1a7824 */ /* 0x004fce00078e0a05 */
.L_x_2330:
[----:B------:R-:W-:Y:S01]  /*1850*/  ULDC.64 UR4, c[0x0][0xa10] ;  /* 0x0002840000047ab9 */ /* 0x000fe20000000a00 */
[----:B------:R-:W1:Y:S01]  /*1860*/  LDC R8, c[0x0][0x448] ;  /* 0x00011200ff087b82 */ /* 0x000e620000000800 */
[----:B------:R-:W-:-:S04]  /*1870*/  ISETP.NE.U32.AND P0, PT, RZ, UR4, PT ;  /* 0x00000004ff007c0c */ /* 0x000fc8000bf05070 */
[----:B------:R-:W-:Y:S01]  /*1880*/  ISETP.NE.AND.EX P0, PT, RZ, UR5, PT, P0 ;  /* 0x00000005ff007c0c */ /* 0x000fe2000bf05300 */
[----:B------:R-:W-:-:S12]  /*1890*/  ULDC.64 UR4, c[0x0][0xa30] ;  /* 0x00028c0000047ab9 */ /* 0x000fd80000000a00 */
[----:B0-----:R-:W0:Y:S02]  /*18a0*/  @P0 LDC.64 R4, c[0x0][0xa10] ;  /* 0x00028400ff040b82 */ /* 0x001e240000000a00 */
[----:B0-----:R-:W-:-:S05]  /*18b0*/  @P0 IMAD.WIDE R4, R25, 0x4, R4 ;  /* 0x0000000419040825 */ /* 0x001fca00078e0204 */
[----:B------:R-:W2:Y:S04]  /*18c0*/  @P0 LDG.E R0, desc[UR56][R4.64] ;  /* 0x0000003804000981 */ /* 0x000ea8000c1e1900 */
[----:B------:R0:W2:Y:S01]  /*18d0*/  @P0 LDG.E R9, desc[UR56][R4.64+0x4] ;  /* 0x0000043804090981 */ /* 0x0000a2000c1e1900 */
[----:B------:R-:W-:Y:S01]  /*18e0*/  ISETP.NE.U32.AND P1, PT, RZ, UR4, PT ;  /* 0x00000004ff007c0c */ /* 0x000fe2000bf25070 */
[----:B-----5:R-:W-:-:S03]  /*18f0*/  IMAD.MOV.U32 R144, RZ, RZ, R26 ;  /* 0x000000ffff907224 */ /* 0x020fc600078e001a */
[----:B------:R-:W-:-:S13]  /*1900*/  ISETP.NE.AND.EX P1, PT, RZ, UR5, PT, P1 ;  /* 0x00000005ff007c0c */ /* 0x000fda000bf25310 */
[----:B------:R-:W-:-:S04]  /*1910*/  @P1 IADD3 R6, P2, R218, UR4, RZ ;  /* 0x00000004da061c10 */ /* 0x000fc8000ff5e0ff */
[----:B------:R-:W-:-:S05]  /*1920*/  @P1 IADD3.X R7, R219, UR5, RZ, P2, !PT ;  /* 0x00000005db071c10 */ /* 0x000fca00097fe4ff */
[----:B------:R3:W5:Y:S01]  /*1930*/  @P1 LDG.E R144, desc[UR56][R6.64] ;  /* 0x0000003806901981 */ /* 0x000762000c1e1900 */
[----:B-1----:R-:W-:Y:S01]  /*1940*/  ISETP.NE.AND P1, PT, R8, 0x1, PT ;  /* 0x000000010800780c */ /* 0x002fe20003f25270 */
[----:B------:R-:W-:Y:S01]  /*1950*/  IMAD.IADD R8, R26, 0x1, -R3 ;  /* 0x000000011a087824 */ /* 0x000fe200078e0a03 */
[----:B------:R-:W-:-:S03]  /*1960*/  SHF.L.U32 R203, R205, 0x7, RZ ;  /* 0x00000007cdcb7819 */ /* 0x000fc600000006ff */
[----:B------:R-:W-:Y:S02]  /*1970*/  IMAD.MOV R120, RZ, RZ, -R8 ;  /* 0x000000ffff787224 */ /* 0x000fe400078e0a08 */
[----:B0-----:R-:W-:-:S03]  /*1980*/  VIADD R4, R203, 0x7f ;  /* 0x0000007fcb047836 */ /* 0x001fc60000000000 */
[----:B------:R-:W-:-:S03]  /*1990*/  VIMNMX R120, RZ, R120, !PT ;  /* 0x00000078ff787248 */ /* 0x000fc60007fe0100 */
[----:B------:R-:W0:Y:S08]  /*19a0*/  @P1 LDC R11, c[0x0][0x44c] ;  /* 0x00011300ff0b1b82 */ /* 0x000e300000000800 */
[----:B------:R-:W1:Y:S01]  /*19b0*/  @P1 LDC R5, c[0x0][0x450] ;  /* 0x00011400ff051b82 */ /* 0x000e620000000800 */
[----:B--2---:R-:W-:Y:S02]  /*19c0*/  @P0 IMAD.IADD R2, R9, 0x1, -R0 ;  /* 0x0000000109020824 */ /* 0x004fe400078e0a00 */
[----:B0-----:R-:W-:-:S03]  /*19d0*/  @P1 IMAD.HI.U32 R0, R4, R11, RZ ;  /* 0x0000000b04001227 */ /* 0x001fc600078e00ff */
[----:B------:R-:W-:Y:S02]  /*19e0*/  IADD3 R205, R8, R2, RZ ;  /* 0x0000000208cd7210 */ /* 0x000fe40007ffe0ff */
[----:B-1----:R-:W-:Y:S02]  /*19f0*/  @P1 SHF.R.U32.HI R4, RZ, R5, R0 ;  /* 0x00000005ff041219 */ /* 0x002fe40000011600 */
[C---:B------:R-:W-:Y:S01]  /*1a00*/  IADD3 R161, R205.reuse, 0xa0, -R204 ;  /* 0x000000a0cda17810 */ /* 0x040fe20007ffe8cc */
[----:B------:R-:W-:-:S04]  /*1a10*/  VIADD R0, R205, 0x9f ;  /* 0x0000009fcd007836 */ /* 0x000fc80000000000 */
[----:B------:R-:W-:Y:S02]  /*1a20*/  IMAD.IADD R4, R161, 0x1, R4 ;  /* 0x00000001a1047824 */ /* 0x000fe400078e0204 */
[----:B------:R-:W-:-:S04]  /*1a30*/  IMAD.HI R0, R0, 0x66666667, RZ ;  /* 0x6666666700007827 */ /* 0x000fc800078e02ff */
[----:B------:R-:W-:Y:S01]  /*1a40*/  IMAD.HI R4, R4, 0x66666667, RZ ;  /* 0x6666666704047827 */ /* 0x000fe200078e02ff */
[----:B------:R-:W-:-:S04]  /*1a50*/  SHF.R.U32.HI R3, RZ, 0x1f, R0 ;  /* 0x0000001fff037819 */ /* 0x000fc80000011600 */
[----:B------:R-:W-:Y:S02]  /*1a60*/  SHF.R.U32.HI R5, RZ, 0x1f, R4 ;  /* 0x0000001fff057819 */ /* 0x000fe40000011604 */
[----:B------:R-:W-:Y:S02]  /*1a70*/  LEA.HI.SX32 R162, R0, R3, 0x1a ;  /* 0x0000000300a27211 */ /* 0x000fe400078fd2ff */
[----:B------:R-:W-:-:S04]  /*1a80*/  LEA.HI.SX32 R5, R4, R5, 0x1a ;  /* 0x0000000504057211 */ /* 0x000fc800078fd2ff */
[----:B------:R-:W-:-:S05]  /*1a90*/  VIMNMX R5, R162, R5, PT ;  /* 0x00000005a2057248 */ /* 0x000fca0003fe0100 */
[----:B------:R-:W-:-:S05]  /*1aa0*/  IMAD R5, R5, 0xa0, -R8 ;  /* 0x000000a005057824 */ /* 0x000fca00078e0a08 */
[----:B------:R-:W-:-:S04]  /*1ab0*/  VIMNMX R5, R5, R2, PT ;  /* 0x0000000205057248 */ /* 0x000fc80003fe0100 */
[----:B------:R-:W-:Y:S01]  /*1ac0*/  ISETP.GT.AND P0, PT, R5, R120, PT ;  /* 0x000000780500720c */ /* 0x000fe20003f04270 */
[----:B------:R-:W-:-:S05]  /*1ad0*/  IMAD.WIDE.U32 R120, R120, -0x33333333, RZ ;  /* 0xcccccccd78787825 */ /* 0x000fca00078e00ff */
[----:B------:R-:W-:-:S05]  /*1ae0*/  SHF.R.U32.HI R120, RZ, 0x7, R121 ;  /* 0x00000007ff787819 */ /* 0x000fca0000011679 */
[----:B------:R-:W-:Y:S02]  /*1af0*/  IMAD.MOV.U32 R24, RZ, RZ, R120 ;  /* 0x000000ffff187224 */ /* 0x000fe400078e0078 */
[----:B------:R-:W-:-:S05]  /*1b00*/  @P0 IADD3 R0, R5, 0x9f, RZ ;  /* 0x0000009f05000810 */ /* 0x000fca0007ffe0ff */
[----:B------:R-:W-:-:S05]  /*1b10*/  @P0 IMAD.HI R0, R0, 0x66666667, RZ ;  /* 0x6666666700000827 */ /* 0x000fca00078e02ff */
[----:B------:R-:W-:-:S04]  /*1b20*/  @P0 SHF.R.U32.HI R3, RZ, 0x1f, R0 ;  /* 0x0000001fff030819 */ /* 0x000fc80000011600 */
[----:B------:R-:W-:Y:S02]  /*1b30*/  @P0 LEA.HI.SX32 R24, R0, R3, 0x1a ;  /* 0x0000000300180211 */ /* 0x000fe400078fd2ff */
[----:B------:R-:W-:Y:S02]  /*1b40*/  PLOP3.LUT P0, PT, PT, PT, PT, 0x80, 0x0 ;  /* 0x000000000000781c */ /* 0x000fe40003f0f070 */
[----:B------:R-:W-:-:S13]  /*1b50*/  ISETP.GT.AND P1, PT, R24, R120, PT ;  /* 0x000000781800720c */ /* 0x000fda0003f24270 */
[----:B---3--:R-:W-:Y:S05]  /*1b60*/  @!P1 BRA `(.L_x_2331) ;  /* 0x000000dc00f49947 */ /* 0x008fea0003800000 */
        /* <DEDUP_REMOVED lines=9> */
[----:B------:R-:W-:Y:S01]  /*1c00*/  MOV R5, UR5 ;  /* 0x0000000500057c02 */ /* 0x000fe20008000f00 */
[----:B------:R-:W-:Y:S01]  /*1c10*/  ULDC.64 UR4, c[0x4][0xd0] ;  /* 0x0100340000047ab9 */ /* 0x000fe20000000a00 */
[----:B------:R-:W-:Y:S01]  /*1c20*/  IMAD.U32 R10, RZ, RZ, UR6 ;  /* 0x00000006ff0a7e24 */ /* 0x000fe2000f8e00ff */
[----:B------:R-:W-:Y:S01]  /*1c30*/  MOV R11, UR7 ;  /* 0x00000007000b7c02 */ /* 0x000fe20008000f00 */
[----:B------:R-:W-:Y:S02]  /*1c40*/  IMAD.U32 R6, RZ, RZ, UR4 ;  /* 0x00000004ff067e24 */ /* 0x000fe4000f8e00ff */
[----:B------:R-:W-:-:S02]  /*1c50*/  IMAD.U32 R7, RZ, RZ, UR5 ;  /* 0x00000005ff077e24 */ /* 0x000fc4000f8e00ff */
[----:B------:R-:W-:Y:S02]  /*1c60*/  IMAD.MOV.U32 R8, RZ, RZ, 0x70 ;  /* 0x00000070ff087424 */ /* 0x000fe400078e00ff */
[----:B------:R-:W-:Y:S02]  /*1c70*/  IMAD.MOV.U32 R12, RZ, RZ, 0x1 ;  /* 0x00000001ff0c7424 */ /* 0x000fe400078e00ff */
[----:B0-----:R-:W-:-:S07]  /*1c80*/  IMAD.MOV.U32 R13, RZ, RZ, RZ ;  /* 0x000000ffff0d7224 */ /* 0x001fce00078e00ff */
[----:B------:R-:W-:-:S07]  /*1c90*/  LEPC R20, `(.L_x_2333) ;  /* 0x000000001014794e */ /* 0x000fce0000000000 */
[----:B-1---5:R-:W-:Y:S05]  /*1ca0*/  CALL.ABS.NOINC R14 ;  /* 0x000000000e007343 */ /* 0x022fea0003c00000 */
.L_x_2333:
[----:B------:R-:W-:Y:S05]  /*1cb0*/  BSYNC B6 ;  /* 0x0000000000067941 */ /* 0x000fea0003800000 */
.L_x_2332:
        /* <DEDUP_REMOVED lines=11> */
[----:B------:R-:W-:Y:S01]  /*1d70*/  IMAD.U32 R6, RZ, RZ, UR6 ;  /* 0x00000006ff067e24 */ /* 0x000fe2000f8e00ff */
[----:B------:R-:W-:Y:S01]  /*1d80*/  MOV R7, UR7 ;  /* 0x0000000700077c02 */ /* 0x000fe20008000f00 */
[----:B------:R-:W-:Y:S01]  /*1d90*/  IMAD.U32 R10, RZ, RZ, UR4 ;  /* 0x00000004ff0a7e24 */ /* 0x000fe2000f8e00ff */
[----:B------:R-:W-:Y:S01]  /*1da0*/  MOV R12, 0x1 ;  /* 0x00000001000c7802 */ /* 0x000fe20000000f00 */
[----:B------:R-:W-:-:S02]  /*1db0*/  IMAD.U32 R11, RZ, RZ, UR5 ;  /* 0x00000005ff0b7e24 */ /* 0x000fc4000f8e00ff */
[----:B------:R-:W-:Y:S02]  /*1dc0*/  IMAD.MOV.U32 R8, RZ, RZ, 0x70 ;  /* 0x00000070ff087424 */ /* 0x000fe400078e00ff */
[----:B0-----:R-:W-:-:S07]  /*1dd0*/  IMAD.MOV.U32 R13, RZ, RZ, RZ ;  /* 0x000000ffff0d7224 */ /* 0x001fce00078e00ff */
[----:B------:R-:W-:-:S07]  /*1de0*/  LEPC R20, `(.L_x_2335) ;  /* 0x000000001014794e */ /* 0x000fce0000000000 */
[----:B-1---5:R-:W-:Y:S05]  /*1df0*/  CALL.ABS.NOINC R14 ;  /* 0x000000000e007343 */ /* 0x022fea0003c00000 */
.L_x_2335:
[----:B------:R-:W-:Y:S05]  /*1e00*/  BSYNC B6 ;  /* 0x0000000000067941 */ /* 0x000fea0003800000 */
.L_x_2334:
[----:B------:R-:W-:Y:S01]  /*1e10*/  ULDC.64 UR4, c[0x0][0x9f8] ;  /* 0x00027e0000047ab9 */ /* 0x000fe20000000a00 */
[----:B------:R-:W2:Y:S01]  /*1e20*/  LDL.LU R14, [R1+0x10] ;  /* 0x00001000010e7983 */ /* 0x000ea20000300800 */
[----:B------:R-:W-:Y:S01]  /*1e30*/  ISETP.NE.U32.AND P0, PT, RZ, UR4, PT ;  /* 0x00000004ff007c0c */ /* 0x000fe2000bf05070 */
[----:B------:R-:W0:Y:S01]  /*1e40*/  LDC.64 R112, c[0x0][0x300] ;  /* 0x0000c000ff707b82 */ /* 0x000e220000000a00 */
[----:B------:R-:W-:Y:S01]  /*1e50*/  IMAD.IADD R119, R27, 0x1, R26 ;  /* 0x000000011b777824 */ /* 0x000fe200078e021a */
[----:B------:R-:W3:Y:S01]  /*1e60*/  LDL R21, [R1+0x8] ;  /* 0x0000080001157983 */ /* 0x000ee20000100800 */
[----:B------:R-:W-:Y:S01]  /*1e70*/  ISETP.NE.AND.EX P0, PT, RZ, UR5, PT, P0 ;  /* 0x00000005ff007c0c */ /* 0x000fe2000bf05300 */
[----:B------:R-:W-:Y:S01]  /*1e80*/  ULDC.64 UR6, c[0x0][0xa08] ;  /* 0x0002820000067ab9 */ /* 0x000fe20000000a00 */
[----:B------:R-:W1:Y:S01]  /*1e90*/  S2R R20, SR_TID.X ;  /* 0x0000000000147919 */ /* 0x000e620000002100 */
[----:B------:R-:W-:Y:S02]  /*1ea0*/  SHF.R.S32.HI R8, RZ, 0x1f, R206 ;  /* 0x0000001fff087819 */ /* 0x000fe400000114ce */
[----:B------:R-:W4:Y:S08]  /*1eb0*/  LDC.64 R106, c[0x0][0x3f8] ;  /* 0x0000fe00ff6a7b82 */ /* 0x000f300000000a00 */
[----:B------:R-:W-:Y:S01]  /*1ec0*/  @P0 IADD3 R4, P1, R218, UR4, RZ ;  /* 0x00000004da040c10 */ /* 0x000fe2000ff3e0ff */
[----:B------:R-:W2:Y:S03]  /*1ed0*/  LDC R99, c[0x0][0x3f4] ;  /* 0x0000fd00ff637b82 */ /* 0x000ea60000000800 */
[----:B------:R-:W-:Y:S01]  /*1ee0*/  @P0 IADD3.X R5, R219, UR5, RZ, P1, !PT ;  /* 0x00000005db050c10 */ /* 0x000fe20008ffe4ff */
[----:B------:R-:W-:-:S04]  /*1ef0*/  ULDC.64 UR4, c[0x0][0x308] ;  /* 0x0000c20000047ab9 */ /* 0x000fc80000000a00 */
[----:B------:R1:W2:Y:S01]  /*1f00*/  @P0 LDG.E R25, desc[UR56][R4.64] ;  /* 0x0000003804190981 */ /* 0x0002a2000c1e1900 */
[----:B------:R-:W-:Y:S01]  /*1f10*/  SHF.R.S32.HI R31, RZ, 0x1f, R119 ;  /* 0x0000001fff1f7819 */ /* 0x000fe20000011477 */
[-C--:B0-----:R-:W-:Y:S01]  /*1f20*/  IMAD.WIDE.U32 R6, R119, R112.reuse, RZ ;  /* 0x0000007077067225 */ /* 0x081fe200078e00ff */
[----:B------:R-:W-:Y:S01]  /*1f30*/  ISETP.NE.U32.AND P0, PT, RZ, UR6, PT ;  /* 0x00000006ff007c0c */ /* 0x000fe2000bf05070 */
[----:B------:R-:W0:Y:S02]  /*1f40*/  LDC.64 R100, c[0x0][0x408] ;  /* 0x00010200ff647b82 */ /* 0x000e240000000a00 */
[----:B------:R-:W-:Y:S01]  /*1f50*/  IMAD R0, R31, R112, RZ ;  /* 0x000000701f007224 */ /* 0x000fe200078e02ff */
[----:B------:R-:W-:-:S03]  /*1f60*/  ISETP.NE.AND.EX P0, PT, RZ, UR7, PT, P0 ;  /* 0x00000007ff007c0c */ /* 0x000fc6000bf05300 */
[----:B------:R-:W-:Y:S01]  /*1f70*/  IMAD R3, R119, R113, R0 ;  /* 0x0000007177037224 */ /* 0x000fe200078e0200 */
[----:B-1----:R-:W-:-:S03]  /*1f80*/  SHF.R.U32.HI R20, RZ, 0x7, R20 ;  /* 0x00000007ff147819 */ /* 0x002fc60000011614 */
[----:B------:R-:W-:Y:S02]  /*1f90*/  IMAD.IADD R7, R7, 0x1, R3 ;  /* 0x0000000107077824 */ /* 0x000fe400078e0203 */
[----:B------:R-:W-:Y:S01]  /*1fa0*/  IMAD R3, R8, UR4, RZ ;  /* 0x0000000408037c24 */ /* 0x000fe2000f8e02ff */
[----:B------:R-:W-:Y:S01]  /*1fb0*/  ISETP.NE.AND P6, PT, R20, 0x1, PT ;  /* 0x000000011400780c */ /* 0x000fe20003fc5270 */
[----:B------:R-:W-:-:S04]  /*1fc0*/  IMAD.WIDE.U32 R4, R206, UR4, R6 ;  /* 0x00000004ce047c25 */ /* 0x000fc8000f8e0006 */
[----:B------:R-:W-:Y:S01]  /*1fd0*/  IMAD R3, R206, UR5, R3 ;  /* 0x00000005ce037c24 */ /* 0x000fe2000f8e0203 */
[----:B------:R-:W-:-:S04]  /*1fe0*/  ULDC.64 UR4, c[0x0][0x310] ;  /* 0x0000c40000047ab9 */ /* 0x000fc80000000a00 */
[----:B------:R-:W-:Y:S02]  /*1ff0*/  IADD3 R5, R5, R3, RZ ;  /* 0x0000000305057210 */ /* 0x000fe40007ffe0ff */
[----:B------:R-:W-:Y:S01]  /*2000*/  SHF.R.S32.HI R19, RZ, 0x1f, R18 ;  /* 0x0000001fff137819 */ /* 0x000fe20000011412 */
[----:B------:R-:W-:-:S04]  /*2010*/  IMAD R3, R222, R112, RZ ;  /* 0x00000070de037224 */ /* 0x000fc800078e02ff */
[C---:B------:R-:W-:Y:S01]  /*2020*/  IMAD R11, R188.reuse, R113, R3 ;  /* 0x00000071bc0b7224 */ /* 0x040fe200078e0203 */
[----:B------:R-:W-:Y:S01]  /*2030*/  SHF.R.S32.HI R23, RZ, 0x1f, R22 ;  /* 0x0000001fff177819 */ /* 0x000fe20000011416 */
[----:B----4-:R-:W-:-:S04]  /*2040*/  IMAD.WIDE.U32 R108, R188, R106, R18 ;  /* 0x0000006abc6c7225 */ /* 0x010fc800078e0012 */
[----:B------:R-:W-:-:S04]  /*2050*/  IMAD.WIDE.U32 R110, R188, R106, R22 ;  /* 0x0000006abc6e7225 */ /* 0x000fc800078e0016 */
[----:B0-----:R-:W-:-:S04]  /*2060*/  IMAD.WIDE.U32 R104, R188, R100, R22 ;  /* 0x00000064bc687225 */ /* 0x001fc800078e0016 */
[----:B------:R-:W-:-:S04]  /*2070*/  IMAD.WIDE.U32 R102, R188, R100, R18 ;  /* 0x00000064bc667225 */ /* 0x000fc800078e0012 */
[----:B------:R-:W-:Y:S02]  /*2080*/  IMAD.MOV.U32 R124, RZ, RZ, 0x20 ;  /* 0x00000020ff7c7424 */ /* 0x000fe400078e00ff */
[----:B------:R-:W-:Y:S01]  /*2090*/  IMAD.MOV.U32 R121, RZ, RZ, 0x40 ;  /* 0x00000040ff797424 */ /* 0x000fe200078e00ff */
[----:B------:R-:W-:Y:S01]  /*20a0*/  IADD3 R156, R20, 0x8, RZ ;  /* 0x00000008149c7810 */ /* 0x000fe20007ffe0ff */
[----:B------:R-:W-:Y:S01]  /*20b0*/  IMAD R125, R113, 0xa0, RZ ;  /* 0x000000a0717d7824 */ /* 0x000fe200078e02ff */
[C---:B------:R-:W-:Y:S01]  /*20c0*/  SHF.L.U64.HI R128, R112.reuse, 0x7, R113 ;  /* 0x0000000770807819 */ /* 0x040fe20000010271 */
[----:B------:R-:W-:Y:S02]  /*20d0*/  IMAD.SHL.U32 R129, R112, 0x80, RZ ;  /* 0x0000008070817824 */ /* 0x000fe400078e00ff */
[----:B------:R-:W-:Y:S01]  /*20e0*/  IMAD R127, R101, 0xa0, RZ ;  /* 0x000000a0657f7824 */ /* 0x000fe200078e02ff */
[----:B------:R-:W-:Y:S02]  /*20f0*/  SHF.R.S32.HI R155, RZ, 0x1f, R221 ;  /* 0x0000001fff9b7819 */ /* 0x000fe400000114dd */
[----:B--2---:R-:W-:-:S04]  /*2100*/  SHF.R.S32.HI R0, RZ, 0x1f, R25 ;  /* 0x0000001fff007819 */ /* 0x004fc80000011419 */
        /* <DEDUP_REMOVED lines=16> */
[C---:B------:R-:W-:Y:S01]  /*2210*/  IADD3 R9, R18.reuse, 0xa0, RZ ;  /* 0x000000a012097810 */ /* 0x040fe20007ffe0ff */
[----:B------:R-:W-:Y:S01]  /*2220*/  IMAD.IADD R115, R7, 0x1, R115 ;  /* 0x0000000107737824 */ /* 0x000fe200078e0273 */
[----:B------:R-:W-:Y:S01]  /*2230*/  SEL R7, RZ, 0xffffffff, P1 ;  /* 0xffffffffff077807 */ /* 0x000fe20000800000 */
[----:B------:R-:W-:Y:S01]  /*2240*/  VIADD R8, R18, 0x80 ;  /* 0x0000008012087836 */ /* 0x000fe20000000000 */
[----:B------:R-:W-:Y:S01]  /*2250*/  @!P6 BAR.SYNC.DEFER_BLOCKING 0x9, 0x100 ;  /* 0x024400000000eb1d */ /* 0x000fe20000010000 */
[----:B------:R-:W-:Y:S01]  /*2260*/  ISETP.GE.AND P4, PT, R9, UR4, PT ;  /* 0x0000000409007c0c */ /* 0x000fe2000bf86270 */
[----:B------:R-:W-:Y:S01]  /*2270*/  IMAD.MOV.U32 R114, RZ, RZ, R6 ;  /* 0x000000ffff727224 */ /* 0x000fe200078e0006 */
[----:B------:R-:W-:Y:S01]  /*2280*/  IADD3.X R5, R4, R5, R11, P0, !PT ;  /* 0x0000000504057210 */ /* 0x000fe200007fe40b */
[C---:B------:R-:W-:Y:S01]  /*2290*/  VIADD R6, R18.reuse, 0x40 ;  /* 0x0000004012067836 */ /* 0x040fe20000000000 */
[----:B------:R-:W-:Y:S01]  /*22a0*/  SHF.L.U32 R9, R7, 0x1, RZ ;  /* 0x0000000107097819 */ /* 0x000fe200000006ff */
[C---:B------:R-:W-:Y:S01]  /*22b0*/  VIADD R7, R18.reuse, 0x60 ;  /* 0x0000006012077836 */ /* 0x040fe20000000000 */
[----:B------:R-:W-:-:S02]  /*22c0*/  ISETP.GE.AND P0, PT, R18, UR4, PT ;  /* 0x0000000412007c0c */ /* 0x000fc4000bf06270 */
[----:B------:R-:W-:Y:S02]  /*22d0*/  ISETP.GE.AND P2, PT, R8, UR4, PT ;  /* 0x0000000408007c0c */ /* 0x000fe4000bf46270 */
[----:B------:R-:W-:Y:S02]  /*22e0*/  SEL R8, RZ, 0x1, P0 ;  /* 0x00000001ff087807 */ /* 0x000fe40000000000 */
[----:B------:R-:W-:Y:S02]  /*22f0*/  ISETP.GE.AND P0, PT, R6, UR4, PT ;  /* 0x0000000406007c0c */ /* 0x000fe4000bf06270 */
[----:B------:R-:W-:Y:S01]  /*2300*/  ISETP.GE.AND P1, PT, R7, UR4, PT ;  /* 0x0000000407007c0c */ /* 0x000fe2000bf26270 */
[----:B------:R-:W-:Y:S01]  /*2310*/  IMAD R11, R222, R106, RZ ;  /* 0x0000006ade0b7224 */ /* 0x000fe200078e02ff */
[----:B------:R-:W-:Y:S01]  /*2320*/  LOP3.LUT R8, R9, 0x2, R8, 0xe2, !PT ;  /* 0x0000000209087812 */ /* 0x000fe200078ee208 */
[----:B------:R-:W-:Y:S01]  /*2330*/  ULDC.64 UR4, c[0x0][0x338] ;  /* 0x0000ce0000047ab9 */ /* 0x000fe20000000a00 */
[----:B------:R-:W-:-:S02]  /*2340*/  SEL R9, RZ, 0x4, P0 ;  /* 0x00000004ff097807 */ /* 0x000fc40000000000 */
[----:B------:R-:W-:Y:S01]  /*2350*/  SEL R10, RZ, 0x8, P1 ;  /* 0x00000008ff0a7807 */ /* 0x000fe20000800000 */
[----:B------:R-:W-:Y:S01]  /*2360*/  IMAD R11, R188, R107, R11 ;  /* 0x0000006bbc0b7224 */ /* 0x000fe200078e020b */
[-C--:B------:R-:W-:Y:S02]  /*2370*/  ISETP.GE.AND P0, PT, R18, R99.reuse, PT ;  /* 0x000000631200720c */ /* 0x080fe40003f06270 */
[----:B------:R-:W-:Y:S02]  /*2380*/  LOP3.LUT R8, R10, R8, R9, 0xfe, !PT ;  /* 0x000000080a087212 */ /* 0x000fe400078efe09 */
[----:B------:R-:W-:Y:S02]  /*2390*/  SEL R9, RZ, 0x10, P2 ;  /* 0x00000010ff097807 */ /* 0x000fe40001000000 */
[----:B------:R-:W-:Y:S02]  /*23a0*/  ISETP.GE.AND P3, PT, R0, R99, PT ;  /* 0x000000630000720c */ /* 0x000fe40003f66270 */
[----:B------:R-:W-:-:S02]  /*23b0*/  LOP3.LUT R35, R8, R9, RZ, 0xfc, !PT ;  /* 0x0000000908237212 */ /* 0x000fc400078efcff */
[----:B------:R-:W-:Y:S01]  /*23c0*/  ISETP.GE.AND P5, PT, R6, R99, PT ;  /* 0x000000630600720c */ /* 0x000fe20003fa6270 */
[----:B------:R-:W-:Y:S01]  /*23d0*/  IMAD.IADD R111, R111, 0x1, R11 ;  /* 0x000000016f6f7824 */ /* 0x000fe200078e020b */
[----:B------:R-:W-:Y:S01]  /*23e0*/  SEL R9, R99, RZ, P0 ;  /* 0x000000ff63097207 */ /* 0x000fe20000000000 */
[----:B------:R-:W-:Y:S01]  /*23f0*/  IMAD.IADD R109, R11, 0x1, R109 ;  /* 0x000000010b6d7824 */ /* 0x000fe200078e026d */
[----:B------:R-:W-:Y:S01]  /*2400*/  SEL R11, R99, RZ, P3 ;  /* 0x000000ff630b7207 */ /* 0x000fe20001800000 */
[----:B------:R-:W-:Y:S02]  /*2410*/  IMAD R10, R12, UR4, RZ ;  /* 0x000000040c0a7c24 */ /* 0x000fe4000f8e02ff */
[----:B------:R-:W-:Y:S02]  /*2420*/  IMAD R8, R222, R100, RZ ;  /* 0x00000064de087224 */ /* 0x000fe400078e02ff */
[----:B------:R-:W-:Y:S01]  /*2430*/  IMAD.IADD R9, R18, 0x1, R9 ;  /* 0x0000000112097824 */ /* 0x000fe200078e0209 */
[----:B------:R-:W-:Y:S01]  /*2440*/  LOP3.LUT R14, R14, 0xfffffffe, RZ, 0xc0, !PT ;  /* 0xfffffffe0e0e7812 */ /* 0x000fe200078ec0ff */
[----:B------:R-:W-:-:S02]  /*2450*/  IMAD R33, R13, UR5, R10 ;  /* 0x000000050d217c24 */ /* 0x000fc4000f8e020a */
[----:B------:R-:W-:-:S04]  /*2460*/  IMAD.WIDE.U32 R114, R13, UR4, R114 ;  /* 0x000000040d727c25 */ /* 0x000fc8000f8e0072 */
[----:B------:R-:W-:Y:S02]  /*2470*/  IMAD.IADD R11, R0, 0x1, R11 ;  /* 0x00000001000b7824 */ /* 0x000fe400078e020b */
[----:B------:R-:W-:Y:S01]  /*2480*/  IMAD R13, R188, R101, R8 ;  /* 0x00000065bc0d7224 */ /* 0x000fe200078e0208 */
[----:B------:R-:W-:Y:S02]  /*2490*/  SHF.R.S32.HI R8, RZ, 0x1f, R9 ;  /* 0x0000001fff087819 */ /* 0x000fe40000011409 */
[----:B------:R-:W-:Y:S01]  /*24a0*/  @P5 LOP3.LUT R14, R14, 0x1, RZ, 0xfc, !PT ;  /* 0x000000010e0e5812 */ /* 0x000fe200078efcff */
[----:B------:R-:W-:Y:S01]  /*24b0*/  IMAD.IADD R103, R13, 0x1, R103 ;  /* 0x000000010d677824 */ /* 0x000fe200078e0267 */
[----:B------:R-:W-:Y:S02]  /*24c0*/  SHF.R.S32.HI R10, RZ, 0x1f, R11 ;  /* 0x0000001fff0a7819 */ /* 0x000fe4000001140b */
[----:B------:R-:W-:Y:S02]  /*24d0*/  IADD3 R105, R105, R13, RZ ;  /* 0x0000000d69697210 */ /* 0x000fe40007ffe0ff */
[----:B------:R-:W-:-:S02]  /*24e0*/  SEL R13, R99, RZ, P5 ;  /* 0x000000ff630d7207 */ /* 0x000fc40002800000 */
[CC--:B------:R-:W-:Y:S02]  /*24f0*/  LEA.HI R25, R8.reuse, R9.reuse, RZ, 0x4 ;  /* 0x0000000908197211 */ /* 0x0c0fe400078f20ff */
[----:B------:R-:W-:Y:S01]  /*2500*/  LEA.HI R9, R8, R9, RZ, 0x6 ;  /* 0x0000000908097211 */ /* 0x000fe200078f30ff */
[----:B------:R0:W-:Y:S01]  /*2510*/  STL [R1+0x10], R14 ;  /* 0x0000100e01007387 */ /* 0x0001e20000100800 */
[CC--:B------:R-:W-:Y:S02]  /*2520*/  LEA.HI R27, R10.reuse, R11.reuse, RZ, 0x4 ;  /* 0x0000000b0a1b7211 */ /* 0x0c0fe400078f20ff */
[----:B------:R-:W-:Y:S02]  /*2530*/  LEA.HI R10, R10, R11, RZ, 0x6 ;  /* 0x0000000b0a0a7211 */ /* 0x000fe400078f30ff */
[----:B------:R-:W-:Y:S02]  /*2540*/  SHF.R.S32.HI R9, RZ, 0x6, R9 ;  /* 0x00000006ff097819 */ /* 0x000fe40000011409 */
[----:B------:R-:W-:-:S02]  /*2550*/  SHF.R.S32.HI R11, RZ, 0x6, R10 ;  /* 0x00000006ff0b7819 */ /* 0x000fc4000001140a */
[----:B0-----:R-:W-:Y:S02]  /*2560*/  IADD3 R14, R6, R13, RZ ;  /* 0x0000000d060e7210 */ /* 0x001fe40007ffe0ff */
[C---:B------:R-:W-:Y:S02]  /*2570*/  LOP3.LUT R12, R198.reuse, 0x30, R27, 0xf8, !PT ;  /* 0x00000030c60c7812 */ /* 0x040fe400078ef81b */
[----:B------:R-:W-:Y:S01]  /*2580*/  SHF.R.S32.HI R15, RZ, 0x1f, R14 ;  /* 0x0000001fff0f7819 */ /* 0x000fe2000001140e */
[C---:B------:R-:W-:Y:S01]  /*2590*/  IMAD R143, R9.reuse, 0x2800, R200 ;  /* 0x00002800098f7824 */ /* 0x040fe200078e02c8 */
[----:B------:R-:W-:Y:S01]  /*25a0*/  LOP3.LUT R10, R198, 0x30, R25, 0xf8, !PT ;  /* 0x00000030c60a7812 */ /* 0x000fe200078ef819 */
[----:B------:R-:W-:Y:S01]  /*25b0*/  IMAD R141, R9, 0x2800, R202 ;  /* 0x00002800098d7824 */ /* 0x000fe200078e02ca */
[----:B------:R-:W-:Y:S01]  /*25c0*/  LOP3.LUT R9, R12, R199, RZ, 0x3c, !PT ;  /* 0x000000c70c097212 */ /* 0x000fe200078e3cff */
[----:B------:R-:W-:Y:S01]  /*25d0*/  IMAD R142, R11, 0x2800, R200 ;  /* 0x000028000b8e7824 */ /* 0x000fe200078e02c8 */
[----:B------:R-:W-:-:S02]  /*25e0*/  LEA.HI R29, R15, R14, RZ, 0x4 ;  /* 0x0000000e0f1d7211 */ /* 0x000fc400078f20ff */
[-C--:B------:R-:W-:Y:S02]  /*25f0*/  LOP3.LUT R10, R10, R199.reuse, RZ, 0x3c, !PT ;  /* 0x000000c70a0a7212 */ /* 0x080fe400078e3cff */
[----:B------:R-:W-:Y:S01]  /*2600*/  LEA.HI R14, R15, R14, RZ, 0x6 ;  /* 0x0000000e0f0e7211 */ /* 0x000fe200078f30ff */
[----:B------:R-:W-:Y:S02]  /*2610*/  IMAD.IADD R142, R142, 0x1, R9 ;  /* 0x000000018e8e7824 */ /* 0x000fe400078e0209 */
[----:B------:R-:W-:Y:S01]  /*2620*/  IMAD.IADD R143, R143, 0x1, R10 ;  /* 0x000000018f8f7824 */ /* 0x000fe200078e020a */
[----:B------:R-:W-:Y:S02]  /*2630*/  SHF.R.S32.HI R9, RZ, 0x6, R14 ;  /* 0x00000006ff097819 */ /* 0x000fe4000001140e */
[----:B------:R-:W-:Y:S01]  /*2640*/  LOP3.LUT R10, R198, 0x30, R29, 0xf8, !PT ;  /* 0x00000030c60a7812 */ /* 0x000fe200078ef81d */
[----:B------:R-:W-:Y:S01]  /*2650*/  IMAD R133, R11, 0x2800, R202 ;  /* 0x000028000b857824 */ /* 0x000fe200078e02ca */
[----:B------:R-:W-:Y:S01]  /*2660*/  SHF.R.U32.HI R8, RZ, 0x3, R201 ;  /* 0x00000003ff087819 */ /* 0x000fe200000116c9 */
[----:B------:R-:W-:Y:S01]  /*2670*/  IMAD R140, R9, 0x2800, R200 ;  /* 0x00002800098c7824 */ /* 0x000fe200078e02c8 */
[----:B------:R-:W-:Y:S01]  /*2680*/  LOP3.LUT R13, R201, 0x30, R25, 0xf8, !PT ;  /* 0x00000030c90d7812 */ /* 0x000fe200078ef819 */
[----:B------:R-:W-:Y:S01]  /*2690*/  IMAD R131, R9, 0x2800, R202 ;  /* 0x0000280009837824 */ /* 0x000fe200078e02ca */
[----:B------:R-:W-:-:S02]  /*26a0*/  LOP3.LUT R9, R10, R199, RZ, 0x3c, !PT ;  /* 0x000000c70a097212 */ /* 0x000fc400078e3cff */
[----:B------:R-:W-:Y:S02]  /*26b0*/  LOP3.LUT R15, R201, 0x30, R29, 0xf8, !PT ;  /* 0x00000030c90f7812 */ /* 0x000fe400078ef81d */
[----:B-----5:R-:W-:Y:S01]  /*26c0*/  SHF.R.S32.HI R11, RZ, 0x1f, R144 ;  /* 0x0000001fff0b7819 */ /* 0x020fe20000011490 */
[----:B------:R-:W-:Y:S01]  /*26d0*/  IMAD.IADD R140, R140, 0x1, R9 ;  /* 0x000000018c8c7824 */ /* 0x000fe200078e0209 */
[-C--:B------:R-:W-:Y:S02]  /*26e0*/  LOP3.LUT R12, R13, R8.reuse, RZ, 0x3c, !PT ;  /* 0x000000080d0c7212 */ /* 0x080fe400078e3cff */
[----:B------:R-:W-:Y:S01]  /*26f0*/  LOP3.LUT R10, R15, R8, RZ, 0x3c, !PT ;  /* 0x000000080f0a7212 */ /* 0x000fe200078e3cff */
[----:B------:R-:W-:Y:S01]  /*2700*/  IMAD R9, R11, R106, RZ ;  /* 0x0000006a0b097224 */ /* 0x000fe200078e02ff */
[----:B------:R-:W-:Y:S01]  /*2710*/  LOP3.LUT R13, R201, 0x30, R27, 0xf8, !PT ;  /* 0x00000030c90d7812 */ /* 0x000fe200078ef81b */
[----:B------:R-:W-:Y:S02]  /*2720*/  IMAD.IADD R141, R141, 0x1, R12 ;  /* 0x000000018d8d7824 */ /* 0x000fe400078e020c */
[----:B------:R-:W-:Y:S01]  /*2730*/  IMAD.IADD R131, R131, 0x1, R10 ;  /* 0x0000000183837824 */ /* 0x000fe200078e020a */
[----:B------:R-:W-:Y:S01]  /*2740*/  LOP3.LUT R12, R13, R8, RZ, 0x3c, !PT ;  /* 0x000000080d0c7212 */ /* 0x000fe200078e3cff */
[----:B------:R-:W-:Y:S01]  /*2750*/  IMAD R15, R144, R107, R9 ;  /* 0x0000006b900f7224 */ /* 0x000fe200078e0209 */
[C---:B------:R-:W-:Y:S01]  /*2760*/  SHF.L.U64.HI R9, R106.reuse, 0x7, R107 ;  /* 0x000000076a097819 */ /* 0x040fe2000001026b */
[----:B------:R-:W-:Y:S01]  /*2770*/  IMAD R11, R11, R100, RZ ;  /* 0x000000640b0b7224 */ /* 0x000fe200078e02ff */
[----:B------:R-:W-:Y:S01]  /*2780*/  SHF.L.U32 R10, R106, 0x7, RZ ;  /* 0x000000076a0a7819 */ /* 0x000fe200000006ff */
[----:B------:R-:W-:Y:S01]  /*2790*/  IMAD R13, R107, 0xa0, RZ ;  /* 0x000000a06b0d7824 */ /* 0x000fe200078e02ff */
[----:B---3--:R-:W-:Y:S01]  /*27a0*/  R2P PR, R21, 0x6 ;  /* 0x0000000615007804 */ /* 0x008fe20000000000 */
[----:B------:R-:W-:-:S04]  /*27b0*/  IMAD.WIDE.U32 R110, R144, R106, R110 ;  /* 0x0000006a906e7225 */ /* 0x000fc800078e006e */
[----:B------:R-:W-:Y:S01]  /*27c0*/  IMAD.WIDE.U32 R108, R144, R106, R108 ;  /* 0x0000006a906c7225 */ /* 0x000fe200078e006c */
[----:B------:R-:W-:-:S03]  /*27d0*/  SEL R32, RZ, 0x20, P4 ;  /* 0x00000020ff207807 */ /* 0x000fc60002000000 */
[----:B------:R-:W-:Y:S01]  /*27e0*/  IMAD.WIDE.U32 R106, R106, 0xa0, RZ ;  /* 0x000000a06a6a7825 */ /* 0x000fe200078e00ff */
[----:B------:R-:W-:-:S03]  /*27f0*/  SEL R124, R124, 0xffffffe0, !P1 ;  /* 0xffffffe07c7c7807 */ /* 0x000fc60004800000 */
[C---:B------:R-:W-:Y:S02]  /*2800*/  IMAD R21, R144.reuse, R101, R11 ;  /* 0x0000006590157224 */ /* 0x040fe400078e020b */
[----:B------:R-:W-:Y:S01]  /*2810*/  IMAD.WIDE.U32 R104, R144, R100, R104 ;  /* 0x0000006490687225 */ /* 0x000fe200078e0068 */
[----:B------:R-:W-:-:S03]  /*2820*/  IADD3 R14, R15, R109, RZ ;  /* 0x0000006d0f0e7210 */ /* 0x000fc60007ffe0ff */
[----:B------:R-:W-:Y:S01]  /*2830*/  IMAD.WIDE.U32 R102, R144, R100, R102 ;  /* 0x0000006490667225 */ /* 0x000fe200078e0066 */
[----:B------:R-:W-:-:S03]  /*2840*/  IADD3 R133, R133, R12, RZ ;  /* 0x0000000c85857210 */ /* 0x000fc60007ffe0ff */
[----:B------:R-:W-:Y:S01]  /*2850*/  IMAD.IADD R126, R107, 0x1, R13 ;  /* 0x000000016b7e7824 */ /* 0x000fe200078e020d */
[----:B------:R-:W-:Y:S01]  /*2860*/  IADD3 R118, P1, R188, R119, RZ ;  /* 0x00000077bc767210 */ /* 0x000fe20007f3e0ff */
[----:B------:R-:W-:Y:S01]  /*2870*/  IMAD.IADD R13, R111, 0x1, R15 ;  /* 0x000000016f0d7824 */ /* 0x000fe200078e020f */
[----:B------:R-:W-:Y:S01]  /*2880*/  SHF.L.U64.HI R11, R100, 0x7, R101 ;  /* 0x00000007640b7819 */ /* 0x000fe20000010265 */
[----:B------:R-:W-:Y:S01]  /*2890*/  IMAD.IADD R15, R105, 0x1, R21 ;  /* 0x00000001690f7824 */ /* 0x000fe200078e0215 */
[----:B------:R-:W-:Y:S01]  /*28a0*/  SEL R121, R121, 0xffffffc0, !P2 ;  /* 0xffffffc079797807 */ /* 0x000fe20005000000 */
[----:B------:R-:W-:Y:S01]  /*28b0*/  IMAD.IADD R20, R21, 0x1, R103 ;  /* 0x0000000115147824 */ /* 0x000fe200078e0267 */
[----:B------:R-:W-:Y:S01]  /*28c0*/  SHF.R.S32.HI R21, RZ, 0x4, R25 ;  /* 0x00000004ff157819 */ /* 0x000fe20000011419 */
[----:B------:R-:W-:Y:S01]  /*28d0*/  IMAD.WIDE.U32 R112, R112, 0xa0, RZ ;  /* 0x000000a070707825 */ /* 0x000fe200078e00ff */
[----:B------:R-:W-:Y:S02]  /*28e0*/  SHF.R.S32.HI R26, RZ, 0x4, R27 ;  /* 0x00000004ff1a7819 */ /* 0x000fe4000001141b */
[----:B------:R-:W-:Y:S01]  /*28f0*/  SHF.R.S32.HI R28, RZ, 0x4, R29 ;  /* 0x00000004ff1c7819 */ /* 0x000fe2000001141d */
[C---:B------:R-:W-:Y:S01]  /*2900*/  IMAD.SHL.U32 R12, R100.reuse, 0x80, RZ ;  /* 0x00000080640c7824 */ /* 0x040fe200078e00ff */
[----:B------:R-:W-:Y:S01]  /*2910*/  LOP3.LUT R39, R35, R32, RZ, 0xfc, !PT ;  /* 0x0000002023277212 */ /* 0x000fe200078efcff */
[----:B------:R-:W-:Y:S01]  /*2920*/  IMAD.WIDE.U32 R100, R100, 0xa0, RZ ;  /* 0x000000a064647825 */ /* 0x000fe200078e00ff */
[----:B------:R-:W-:-:S02]  /*2930*/  LOP3.LUT R25, R25, 0xfffffff0, RZ, 0xc0, !PT ;  /* 0xfffffff019197812 */ /* 0x000fc400078ec0ff */
[----:B------:R-:W-:Y:S02]  /*2940*/  LOP3.LUT R27, R27, 0xfffffff0, RZ, 0xc0, !PT ;  /* 0xfffffff01b1b7812 */ /* 0x000fe400078ec0ff */
[----:B------:R-:W-:Y:S01]  /*2950*/  LOP3.LUT R29, R29, 0xfffffff0, RZ, 0xc0, !PT ;  /* 0xfffffff01d1d7812 */ /* 0x000fe200078ec0ff */
[----:B------:R-:W-:Y:S01]  /*2960*/  IMAD.X R119, R222, 0x1, R31, P1 ;  /* 0x00000001de777824 */ /* 0x000fe200008e061f */
[----:B------:R-:W-:Y:S01]  /*2970*/  LOP3.LUT R34, R35, 0x1, RZ, 0xc0, !PT ;  /* 0x0000000123227812 */ /* 0x000fe200078ec0ff */
[----:B------:R-:W-:Y:S01]  /*2980*/  IMAD.SHL.U32 R99, R99, 0x2, RZ ;  /* 0x0000000263637824 */ /* 0x000fe200078e00ff */
[C---:B------:R-:W-:Y:S01]  /*2990*/  LOP3.LUT R35, R39.reuse, 0x2, RZ, 0xc0, !PT ;  /* 0x0000000227237812 */ /* 0x040fe200078ec0ff */
[----:B------:R-:W-:Y:S01]  /*29a0*/  IMAD.IADD R130, R124, 0x1, R121 ;  /* 0x000000017c827824 */ /* 0x000fe200078e0279 */
[----:B------:R-:W-:Y:S01]  /*29b0*/  LOP3.LUT R36, R39, 0x4, RZ, 0xc0, !PT ;  /* 0x0000000427247812 */ /* 0x000fe200078ec0ff */
[----:B------:R-:W-:Y:S01]  /*29c0*/  IMAD.IADD R127, R101, 0x1, R127 ;  /* 0x00000001657f7824 */ /* 0x000fe200078e027f */
[----:B------:R-:W-:Y:S01]  /*29d0*/  LOP3.LUT R37, R39, 0x8, RZ, 0xc0, !PT ;  /* 0x0000000827257812 */ /* 0x000fe200078ec0ff */
[----:B------:R-:W-:Y:S01]  /*29e0*/  IMAD.IADD R33, R115, 0x1, R33 ;  /* 0x0000000173217824 */ /* 0x000fe200078e0221 */
[----:B------:R-:W-:-:S02]  /*29f0*/  LOP3.LUT R38, R39, 0x10, RZ, 0xc0, !PT ;  /* 0x0000001027267812 */ /* 0x000fc400078ec0ff */
[----:B------:R-:W-:Y:S02]  /*2a00*/  IADD3 R125, R113, R125, RZ ;  /* 0x0000007d717d7210 */ /* 0x000fe40007ffe0ff */
[----:B------:R-:W-:Y:S02]  /*2a10*/  SHF.R.S32.HI R30, RZ, 0x1f, R25 ;  /* 0x0000001fff1e7819 */ /* 0x000fe40000011419 */
[----:B------:R-:W-:Y:S02]  /*2a20*/  SHF.R.S32.HI R31, RZ, 0x1f, R27 ;  /* 0x0000001fff1f7819 */ /* 0x000fe4000001141b */
[----:B------:R-:W-:Y:S02]  /*2a30*/  SHF.R.S32.HI R32, RZ, 0x1f, R29 ;  /* 0x0000001fff207819 */ /* 0x000fe4000001141d */
[----:B------:R-:W-:-:S07]  /*2a40*/  LOP3.LUT R39, R39, 0x20, RZ, 0xc0, !PT ;  /* 0x0000002027277812 */ /* 0x000fce00078ec0ff */
.L_x_2435:
[----:B------:R-:W2:Y:S01]  /*2a50*/  LDL.LU R42, [R1+0x10] ;  /* 0x00001000012a7983 */ /* 0x000ea20000300800 */
[----:B------:R-:W0:Y:S01]  /*2a60*/  LDC.64 R122, c[0x0][0x2e8] ;  /* 0x0000ba00ff7a7b82 */ /* 0x000e220000000a00 */
[----:B------:R-:W-:Y:S01]  /*2a70*/  IADD3 R51, R24, -0x1, RZ ;  /* 0xffffffff18337810 */ /* 0x000fe20007ffe0ff */
[----:B------:R-:W-:Y:S01]  /*2a80*/  IMAD R47, R17, 0x7800, R209 ;  /* 0x00007800112f7824 */ /* 0x000fe200078e02d1 */
[----:B------:R-:W-:Y:S05]  /*2a90*/  YIELD ;  /* 0x0000000000007946 */ /* 0x000fea0003800000 */
[----:B------:R-:W1:Y:S01]  /*2aa0*/  LDC R132, c[0x0][0x3f4] ;  /* 0x0000fd00ff847b82 */ /* 0x000e620000000800 */
[----:B------:R-:W-:Y:S01]  /*2ab0*/  ISETP.GT.AND P4, PT, R51, R120, PT ;  /* 0x000000783300720c */ /* 0x000fe20003f84270 */
[-C--:B------:R-:W-:Y:S01]  /*2ac0*/  IMAD R41, R125, R51.reuse, RZ ;  /* 0x000000337d297224 */ /* 0x080fe200078e02ff */
[----:B------:R-:W-:Y:S01]  /*2ad0*/  SHF.R.S32.HI R40, RZ, 0x1f, R51 ;  /* 0x0000001fff287819 */ /* 0x000fe20000011433 */
[----:B------:R-:W-:Y:S01]  /*2ae0*/  IMAD.WIDE.U32 R136, R112, R51, RZ ;  /* 0x0000003370887225 */ /* 0x000fe200078e00ff */
[----:B------:R-:W-:Y:S03]  /*2af0*/  BSSY B0, `(.L_x_2336) ;  /* 0x0000c9e000007945 */ /* 0x000fe60003800000 */
[----:B------:R-:W-:Y:S01]  /*2b00*/  IMAD R41, R40, R112, R41 ;  /* 0x0000007028297224 */ /* 0x000fe200078e0229 */
[----:B------:R-:W-:Y:S01]  /*2b10*/  IADD3 R45, P1, P2, R3, R136, R129 ;  /* 0x00000088032d7210 */ /* 0x000fe20007a3e081 */
[----:B------:R-:W-:-:S02]  /*2b20*/  IMAD.IADD R47, R16, 0x1, R47 ;  /* 0x00000001102f7824 */ /* 0x000fc400078e022f */
[----:B------:R-:W-:Y:S02]  /*2b30*/  IMAD.IADD R92, R137, 0x1, R41 ;  /* 0x00000001895c7824 */ /* 0x000fe400078e0229 */
[----:B------:R-:W-:-:S03]  /*2b40*/  IMAD R41, R17, 0x7800, R212 ;  /* 0x0000780011297824 */ /* 0x000fc600078e02d4 */
[----:B------:R-:W-:Y:S02]  /*2b50*/  IADD3.X R24, R5, R92, R128, P1, P2 ;  /* 0x0000005c05187210 */ /* 0x000fe40000fe4480 */
[-C--:B0-----:R-:W-:Y:S02]  /*2b60*/  IADD3 R48, P1, P2, R136, R122.reuse, R3 ;  /* 0x0000007a88307210 */ /* 0x081fe40007a3e003 */
[----:B------:R-:W-:Y:S02]  /*2b70*/  IADD3 R46, R16, R41, RZ ;  /* 0x00000029102e7210 */ /* 0x000fe40007ffe0ff */
        /* <DEDUP_REMOVED lines=74> */
.L_x_2340:
[----:B------:R-:W-:Y:S05]  /*3020*/  BSYNC B1 ;  /* 0x0000000000017941 */ /* 0x000fea0003800000 */
.L_x_2339:
        /* <DEDUP_REMOVED lines=12> */
[----:B-----5:R-:W-:Y:S01]  /*30f0*/  MOV R147, R74 ;  /* 0x0000004a00937202 */ /* 0x020fe20000000f00 */
[----:B------:R-:W-:Y:S01]  /*3100*/  IMAD.MOV.U32 R150, RZ, RZ, R78 ;  /* 0x000000ffff967224 */ /* 0x000fe200078e004e */
[----:B------:R-:W-:Y:S01]  /*3110*/  CS2R R72, SRZ ;  /* 0x0000000000487805 */ /* 0x000fe2000001ff00 */
        /* <DEDUP_REMOVED lines=41> */
.L_x_2342:
[----:B------:R-:W-:Y:S05]  /*33b0*/  BSYNC B1 ;  /* 0x0000000000017941 */ /* 0x000fea0003800000 */
.L_x_2341:
        /* <DEDUP_REMOVED lines=21> */
[----:B------:R-:W-:Y:S02]  /*3510*/  IMAD.MOV.U32 R146, RZ, RZ, R64 ;  /* 0x000000ffff927224 */ /* 0x000fe400078e0040 */
[----:B------:R-:W-:Y:S02]  /*3520*/  IMAD.MOV.U32 R149, RZ, RZ, R68 ;  /* 0x000000ffff957224 */ /* 0x000fe400078e0044 */
[----:B------:R-:W-:Y:S01]  /*3530*/  IMAD.MOV.U32 R152, RZ, RZ, R72 ;  /* 0x000000ffff987224 */ /* 0x000fe200078e0048 */
[----:B------:R-:W-:Y:S06]  /*3540*/  @!P1 BRA `(.L_x_2343) ;  /* 0x0000000000049947 */ /* 0x000fec0003800000 */
[----:B------:R-:W-:Y:S01]  /*3550*/  BPT.TRAP 0x1 ;  /* 0x000000040000795c */ /* 0x000fe20000300000 */
.L_x_2343:
[----:B------:R-:W-:Y:S01]  /*3560*/  LEA R97, R17, R16, 0x3 ;  /* 0x0000001011617211 */ /* 0x000fe200078e18ff */
[----:B------:R-:W-:Y:S01]  /*3570*/  BSSY B1, `(.L_x_2344) ;  /* 0x0000004000017945 */ /* 0x000fe20003800000 */
[----:B------:R-:W-:-:S04]  /*3580*/  SHF.L.U32 R98, R191, 0x1f, RZ ;  /* 0x0000001fbf627819 */ /* 0x000fc800000006ff */
[----:B------:R-:W3:Y:S02]  /*3590*/  SYNCS.PHASECHK.TRANS64.TRYWAIT P5, [R97+URZ+0x29890], R98 ;  /* 0x02989062610075a7 */ /* 0x000ee400080a017f */
[----:B---3--:R-:W-:Y:S05]  /*35a0*/  @!P5 BRA `(.L_x_2345) ;  /* 0x000002a000b8d947 */ /* 0x008fea0003800000 */
.L_x_2665:
[----:B------:R-:W-:Y:S05]  /*35b0*/  BSYNC B1 ;  /* 0x0000000000017941 */ /* 0x000fea0003800000 */
.L_x_2344:
        /* <DEDUP_REMOVED lines=45> */
[----:B------:R-:W-:-:S02]  /*3890*/  HADD2.F32 R171, -RZ, R166.H0_H0 ;  /* 0x200000a6ffab7230 */ /* 0x000fc40000004100 */
[-C--:B------:R-:W-:Y:S01]  /*38a0*/  FFMA.FTZ R40, R40, R170.reuse, -R173 ;  /* 0x000000aa28287223 */ /* 0x080fe200000108ad */
[--C-:B------:R-:W-:Y:S02]  /*38b0*/  HADD2.F32 R166, -RZ, R134.reuse.H1_H1 ;  /* 0x30000086ffa67230 */ /* 0x100fe40000004100 */
[----:B------:R-:W-:Y:S01]  /*38c0*/  FFMA.FTZ R41, R41, R170, R172 ;  /* 0x000000aa29297223 */ /* 0x000fe200000100ac */
[----:B------:R-:W-:Y:S01]  /*38d0*/  HADD2.F32 R134, -RZ, R134.H0_H0 ;  /* 0x20000086ff867230 */ /* 0x000fe20000004100 */
[----:B------:R-:W-:Y:S01]  /*38e0*/  SHF.R.U32.HI R170, RZ, 0x8, R135 ;  /* 0x00000008ffaa7819 */ /* 0x000fe20000011687 */
[-C--:B------:R-:W-:Y:S01]  /*38f0*/  FMUL.FTZ R165, R166, R171.reuse ;  /* 0x000000aba6a57220 */ /* 0x080fe20000410000 */
[----:B------:R-:W-:Y:S02]  /*3900*/  LOP3.LUT R168, R137, 0xff0000ff, RZ, 0xc0, !PT ;  /* 0xff0000ff89a87812 */ /* 0x000fe400078ec0ff */
[C---:B------:R-:W-:Y:S01]  /*3910*/  FMUL.FTZ R171, R134.reuse, R171 ;  /* 0x000000ab86ab7220 */ /* 0x040fe20000410000 */
[----:B------:R-:W-:Y:S01]  /*3920*/  F2FP.SATFINITE.E4M3.F32.PACK_AB_MERGE_C R40, R41, R40, RZ ;  /* 0x000000282928723e */ /* 0x000fe200048070ff */
[----:B------:R-:W-:Y:S01]  /*3930*/  FFMA.FTZ R165, R134, R169, -R165 ;  /* 0x000000a986a57223 */ /* 0x000fe200000108a5 */
[----:B------:R-:W-:-:S02]  /*3940*/  IMAD.MOV.U32 R41, RZ, RZ, R136 ;  /* 0x000000ffff297224 */ /* 0x000fc400078e0088 */
[----:B------:R-:W-:Y:S01]  /*3950*/  FFMA.FTZ R134, R166, R169, R171 ;  /* 0x000000a9a6867223 */ /* 0x000fe200000100ab */
[----:B------:R-:W-:Y:S02]  /*3960*/  SHF.R.U32.HI R169, RZ, 0x10, R137 ;  /* 0x00000010ffa97819 */ /* 0x000fe40000011689 */
[----:B------:R-:W-:Y:S01]  /*3970*/  SHF.L.U32 R137, R167, 0x8, RZ ;  /* 0x00000008a7897819 */ /* 0x000fe200000006ff */
[----:B------:R-:W-:Y:S01]  /*3980*/  IMAD.MOV.U32 R167, RZ, RZ, R43 ;  /* 0x000000ffffa77224 */ /* 0x000fe200078e002b */
[----:B------:R-:W-:Y:S02]  /*3990*/  SHF.R.U32.HI R171, RZ, 0x10, R135 ;  /* 0x00000010ffab7819 */ /* 0x000fe40000011687 */
[----:B------:R-:W-:Y:S01]  /*39a0*/  LOP3.LUT R166, R135, 0xff0000ff, RZ, 0xc0, !PT ;  /* 0xff0000ff87a67812 */ /* 0x000fe200078ec0ff */
[----:B------:R-:W-:Y:S01]  /*39b0*/  IMAD.SHL.U32 R135, R170, 0x100, RZ ;  /* 0x00000100aa877824 */ /* 0x000fe200078e00ff */
[----:B------:R-:W-:Y:S01]  /*39c0*/  LOP3.LUT R168, R168, 0xff00, R137, 0xf8, !PT ;  /* 0x0000ff00a8a87812 */ /* 0x000fe200078ef889 */
[----:B------:R-:W-:Y:S01]  /*39d0*/  IMAD.U32 R137, R169, 0x10000, RZ ;  /* 0x00010000a9897824 */ /* 0x000fe200078e00ff */
[----:B------:R-:W-:-:S02]  /*39e0*/  F2FP.F16.E4M3.UNPACK_B R43, R167 ;  /* 0x000000a7ff2b723e */ /* 0x000fc400020006ff */
[----:B------:R-:W-:Y:S01]  /*39f0*/  LOP3.LUT R166, R166, 0xff00, R135, 0xf8, !PT ;  /* 0x0000ff00a6a67812 */ /* 0x000fe200078ef887 */
[----:B------:R-:W-:Y:S01]  /*3a00*/  IMAD.U32 R135, R171, 0x10000, RZ ;  /* 0x00010000ab877824 */ /* 0x000fe200078e00ff */
[----:B------:R-:W-:Y:S01]  /*3a10*/  LOP3.LUT R137, R168, 0xff0000, R137, 0xf8, !PT ;  /* 0x00ff0000a8897812 */ /* 0x000fe200078ef889 */
[--C-:B------:R-:W-:Y:S01]  /*3a20*/  HADD2.F32 R169, -RZ, R43.reuse.H1_H1 ;  /* 0x3000002bffa97230 */ /* 0x100fe20000004100 */
[----:B------:R-:W-:Y:S01]  /*3a30*/  F2FP.SATFINITE.E4M3.F32.PACK_AB_MERGE_C R40, R134, R165, R40 ;  /* 0x000000a58628723e */ /* 0x000fe20004807028 */
[----:B------:R-:W-:Y:S01]  /*3a40*/  HADD2.F32 R43, -RZ, R43.H0_H0 ;  /* 0x2000002bff2b7230 */ /* 0x000fe20000004100 */
[----:B------:R-:W-:Y:S02]  /*3a50*/  LOP3.LUT R135, R166, 0xff0000, R135, 0xf8, !PT ;  /* 0x00ff0000a6877812 */ /* 0x000fe400078ef887 */
[----:B------:R-:W-:Y:S02]  /*3a60*/  F2FP.F16.E4M3.UNPACK_B R171, R137.H1 ;  /* 0x00000089ffab723e */ /* 0x000fe400030006ff */
[----:B------:R-:W-:-:S03]  /*3a70*/  F2FP.F16.E4M3.UNPACK_B R168, R135.H1 ;  /* 0x00000087ffa8723e */ /* 0x000fc600030006ff */
[--C-:B------:R-:W-:Y:S02]  /*3a80*/  HADD2.F32 R166, -RZ, R171.reuse.H0_H0 ;  /* 0x200000abffa67230 */ /* 0x100fe40000004100 */
[--C-:B------:R-:W-:Y:S02]  /*3a90*/  HADD2.F32 R170, -RZ, R168.reuse.H0_H0 ;  /* 0x200000a8ffaa7230 */ /* 0x100fe40000004100 */
[----:B------:R-:W-:Y:S02]  /*3aa0*/  HADD2.F32 R171, -RZ, R171.H1_H1 ;  /* 0x300000abffab7230 */ /* 0x000fe40000004100 */
[-C--:B------:R-:W-:Y:S01]  /*3ab0*/  FMUL.FTZ R172, R169, R166.reuse ;  /* 0x000000a6a9ac7220 */ /* 0x080fe20000410000 */
[C---:B------:R-:W-:Y:S01]  /*3ac0*/  FMUL.FTZ R174, R43.reuse, R166 ;  /* 0x000000a62bae7220 */ /* 0x040fe20000410000 */
[----:B------:R-:W-:Y:S02]  /*3ad0*/  HADD2.F32 R168, -RZ, R168.H1_H1 ;  /* 0x300000a8ffa87230 */ /* 0x000fe40000004100 */
[-C--:B------:R-:W-:Y:S01]  /*3ae0*/  FFMA.FTZ R166, R43, R170.reuse, -R172 ;  /* 0x000000aa2ba67223 */ /* 0x080fe200000108ac */
[----:B------:R-:W-:Y:S01]  /*3af0*/  FFMA.FTZ R43, R169, R170, R174 ;  /* 0x000000aaa92b7223 */ /* 0x000fe200000100ae */
[----:B------:R-:W-:-:S02]  /*3b00*/  F2FP.F16.E4M3.UNPACK_B R169, R167.H1 ;  /* 0x000000a7ffa9723e */ /* 0x000fc400030006ff */
[----:B------:R-:W-:Y:S02]  /*3b10*/  MOV R167, R42 ;  /* 0x0000002a00a77202 */ /* 0x000fe40000000f00 */
[----:B------:R-:W-:Y:S01]  /*3b20*/  F2FP.F16.E4M3.UNPACK_B R172, R137 ;  /* 0x00000089ffac723e */ /* 0x000fe200020006ff */
[--C-:B------:R-:W-:Y:S01]  /*3b30*/  HADD2.F32 R170, -RZ, R169.reuse.H1_H1 ;  /* 0x300000a9ffaa7230 */ /* 0x100fe20000004100 */
[----:B------:R-:W-:Y:S01]  /*3b40*/  F2FP.F16.E4M3.UNPACK_B R137, R135 ;  /* 0x00000087ff89723e */ /* 0x000fe200020006ff */
[----:B------:R-:W-:Y:S02]  /*3b50*/  HADD2.F32 R169, -RZ, R169.H0_H0 ;  /* 0x200000a9ffa97230 */ /* 0x000fe40000004100 */
[--C-:B------:R-:W-:Y:S02]  /*3b60*/  HADD2.F32 R135, -RZ, R172.reuse.H1_H1 ;  /* 0x300000acff877230 */ /* 0x100fe40000004100 */
[----:B------:R-:W-:Y:S01]  /*3b70*/  FMUL.FTZ R42, R170, R171 ;  /* 0x000000abaa2a7220 */ /* 0x000fe20000410000 */
[----:B------:R-:W-:-:S02]  /*3b80*/  HADD2.F32 R172, -RZ, R172.H0_H0 ;  /* 0x200000acffac7230 */ /* 0x000fc40000004100 */
[C---:B------:R-:W-:Y:S01]  /*3b90*/  FMUL.FTZ R171, R169.reuse, R171 ;  /* 0x000000aba9ab7220 */ /* 0x040fe20000410000 */
[----:B------:R-:W-:-:S03]  /*3ba0*/  FFMA.FTZ R42, R169, R168, -R42 ;  /* 0x000000a8a92a7223 */ /* 0x000fc6000001082a */
        /* <DEDUP_REMOVED lines=8> */
[----:B------:R-:W-:Y:S02]  /*3c30*/  F2FP.SATFINITE.E4M3.F32.PACK_AB_MERGE_C R43, R43, R166, R169 ;  /* 0x000000a62b2b723e */ /* 0x000fe400048070a9 */
[----:B------:R-:W-:-:S02]  /*3c40*/  FMUL.FTZ R173, R170, R135 ;  /* 0x00000087aaad7220 */ /* 0x000fc40000410000 */
        /* <DEDUP_REMOVED lines=11> */
.L_x_2351:
[----:B------:R-:W-:Y:S05]  /*3d00*/  BSYNC B3 ;  /* 0x0000000000037941 */ /* 0x000fea0003800000 */
.L_x_2350:
[----:B-1----:R4:W-:Y:S02]  /*3d10*/  STG.E.128 desc[UR56][R48.64], R40 ;  /* 0x0000002830007986 */ /* 0x0029e4000c101d38 */
.L_x_2349:
[----:B------:R-:W-:Y:S05]  /*3d20*/  BSYNC B2 ;  /* 0x0000000000027941 */ /* 0x000fea0003800000 */
.L_x_2348:
        /* <DEDUP_REMOVED lines=24> */
[----:B------:R-:W-:-:S02]  /*3eb0*/  IMAD.MOV.U32 R134, RZ, RZ, R40 ;  /* 0x000000ffff867224 */ /* 0x000fc400078e0028 */
[----:B------:R-:W-:Y:S02]  /*3ec0*/  HADD2.F32 R40, -RZ, R135.H1_H1 ;  /* 0x30000087ff287230 */ /* 0x000fe40000004100 */
        /* <DEDUP_REMOVED lines=27> */
[----:B------:R-:W-:Y:S01]  /*4080*/  SHF.R.U32.HI R165, RZ, 0x8, R123 ;  /* 0x00000008ffa57819 */ /* 0x000fe2000001167b */
[----:B------:R-:W-:Y:S01]  /*4090*/  FFMA.FTZ R163, R163, R136, R164 ;  /* 0x00000088a3a37223 */ /* 0x000fe200000100a4 */
[----:B------:R-:W-:Y:S02]  /*40a0*/  LOP3.LUT R136, R123, 0xff0000ff, RZ, 0xc0, !PT ;  /* 0xff0000ff7b887812 */ /* 0x000fe400078ec0ff */
[----:B------:R-:W-:-:S02]  /*40b0*/  SHF.L.U32 R165, R165, 0x8, RZ ;  /* 0x00000008a5a57819 */ /* 0x000fc400000006ff */
[----:B------:R-:W-:Y:S02]  /*40c0*/  SHF.R.U32.HI R164, RZ, 0x10, R123 ;  /* 0x00000010ffa47819 */ /* 0x000fe4000001167b */
[----:B------:R-:W-:Y:S01]  /*40d0*/  LOP3.LUT R165, R136, 0xff00, R165, 0xf8, !PT ;  /* 0x0000ff0088a57812 */ /* 0x000fe200078ef8a5 */
[----:B------:R-:W-:Y:S01]  /*40e0*/  IMAD.SHL.U32 R136, R167, 0x100, RZ ;  /* 0x00000100a7887824 */ /* 0x000fe200078e00ff */
[----:B------:R-:W-:Y:S01]  /*40f0*/  LOP3.LUT R123, R95, 0xff0000ff, RZ, 0xc0, !PT ;  /* 0xff0000ff5f7b7812 */ /* 0x000fe200078ec0ff */
[----:B------:R-:W-:Y:S01]  /*4100*/  IMAD.U32 R164, R164, 0x10000, RZ ;  /* 0x00010000a4a47824 */ /* 0x000fe200078e00ff */
[----:B------:R-:W-:Y:S02]  /*4110*/  F2FP.SATFINITE.E4M3.F32.PACK_AB_MERGE_C R40, R163, R134, R122 ;  /* 0x00000086a328723e */ /* 0x000fe4000480707a */
[----:B------:R-:W-:Y:S01]  /*4120*/  LOP3.LUT R95, R123, 0xff00, R136, 0xf8, !PT ;  /* 0x0000ff007b5f7812 */ /* 0x000fe200078ef888 */
[----:B------:R-:W-:Y:S01]  /*4130*/  IMAD.U32 R136, R166, 0x10000, RZ ;  /* 0x00010000a6887824 */ /* 0x000fe200078e00ff */
[----:B------:R-:W-:-:S02]  /*4140*/  LOP3.LUT R123, R165, 0xff0000, R164, 0xf8, !PT ;  /* 0x00ff0000a57b7812 */ /* 0x000fc400078ef8a4 */
[----:B------:R-:W-:Y:S02]  /*4150*/  MOV R164, R43 ;  /* 0x0000002b00a47202 */ /* 0x000fe40000000f00 */
[----:B------:R-:W-:Y:S02]  /*4160*/  LOP3.LUT R95, R95, 0xff0000, R136, 0xf8, !PT ;  /* 0x00ff00005f5f7812 */ /* 0x000fe400078ef888 */
[----:B------:R-:W-:Y:S02]  /*4170*/  F2FP.F16.E4M3.UNPACK_B R43, R164 ;  /* 0x000000a4ff2b723e */ /* 0x000fe400020006ff */
[----:B------:R-:W-:Y:S02]  /*4180*/  F2FP.F16.E4M3.UNPACK_B R166, R123.H1 ;  /* 0x0000007bffa6723e */ /* 0x000fe400030006ff */
[----:B------:R-:W-:Y:S01]  /*4190*/  F2FP.F16.E4M3.UNPACK_B R167, R95.H1 ;  /* 0x0000005fffa7723e */ /* 0x000fe200030006ff */
[----:B------:R-:W-:Y:S02]  /*41a0*/  HADD2.F32 R136, -RZ, R43.H1_H1 ;  /* 0x3000002bff887230 */ /* 0x000fe40000004100 */
[----:B------:R-:W-:-:S02]  /*41b0*/  HADD2.F32 R168, -RZ, R166.H0_H0 ;  /* 0x200000a6ffa87230 */ /* 0x000fc40000004100 */
[----:B------:R-:W-:Y:S02]  /*41c0*/  HADD2.F32 R43, -RZ, R43.H0_H0 ;  /* 0x2000002bff2b7230 */ /* 0x000fe40000004100 */
[--C-:B------:R-:W-:Y:S02]  /*41d0*/  HADD2.F32 R165, -RZ, R167.reuse.H0_H0 ;  /* 0x200000a7ffa57230 */ /* 0x100fe40000004100 */
[-C--:B------:R-:W-:Y:S01]  /*41e0*/  FMUL.FTZ R170, R136, R168.reuse ;  /* 0x000000a888aa7220 */ /* 0x080fe20000410000 */
[----:B------:R-:W-:Y:S02]  /*41f0*/  HADD2.F32 R167, -RZ, R167.H1_H1 ;  /* 0x300000a7ffa77230 */ /* 0x000fe40000004100 */
[C---:B------:R-:W-:Y:S01]  /*4200*/  FMUL.FTZ R169, R43.reuse, R168 ;  /* 0x000000a82ba97220 */ /* 0x040fe20000410000 */
[----:B------:R-:W-:-:S03]  /*4210*/  FFMA.FTZ R43, R43, R165, -R170 ;  /* 0x000000a52b2b7223 */ /* 0x000fc600000108aa */
[----:B------:R-:W-:Y:S01]  /*4220*/  FFMA.FTZ R136, R136, R165, R169 ;  /* 0x000000a588887223 */ /* 0x000fe200000100a9 */
[----:B------:R-:W-:Y:S01]  /*4230*/  F2FP.F16.E4M3.UNPACK_B R165, R164.H1 ;  /* 0x000000a4ffa5723e */ /* 0x000fe200030006ff */
[----:B------:R-:W-:Y:S02]  /*4240*/  IMAD.MOV.U32 R164, RZ, RZ, R42 ;  /* 0x000000ffffa47224 */ /* 0x000fe400078e002a */
[----:B------:R-:W-:Y:S02]  /*4250*/  HADD2.F32 R42, -RZ, R166.H1_H1 ;  /* 0x300000a6ff2a7230 */ /* 0x000fe40000004100 */
        /* <DEDUP_REMOVED lines=30> */
.L_x_2355:
[----:B------:R-:W-:Y:S05]  /*4440*/  BSYNC B3 ;  /* 0x0000000000037941 */ /* 0x000fea0003800000 */
.L_x_2354:
[----:B-1----:R0:W-:Y:S02]  /*4450*/  STG.E.128 desc[UR56][R48.64+0x20], R40 ;  /* 0x0000202830007986 */ /* 0x0021e4000c101d38 */
.L_x_2353:
[----:B------:R-:W-:Y:S05]  /*4460*/  BSYNC B2 ;  /* 0x0000000000027941 */ /* 0x000fea0003800000 */
.L_x_2352:
        /* <DEDUP_REMOVED lines=11> */
[----:B------:R-:W-:Y:S02]  /*4520*/  SHF.R.U32.HI R95, RZ, 0x10, R93 ;  /* 0x00000010ff5f7819 */ /* 0x000fe4000001165d */
[----:B------:R-:W-:Y:S01]  /*4530*/  LOP3.LUT R94, R93, 0xff0000ff, RZ, 0xc0, !PT ;  /* 0xff0000ff5d5e7812 */ /* 0x000fe200078ec0ff */
[----:B------:R-:W-:Y:S01]  /*4540*/  IMAD.SHL.U32 R93, R92, 0x100, RZ ;  /* 0x000001005c5d7824 */ /* 0x000fe200078e00ff */
[----:B------:R-:W-:-:S02]  /*4550*/  LOP3.LUT R87, R87, 0xff0000ff, RZ, 0xc0, !PT ;  /* 0xff0000ff57577812 */ /* 0x000fc400078ec0ff */
[----:B-1----:R-:W-:Y:S02]  /*4560*/  MOV R92, R40 ;  /* 0x00000028005c7202 */ /* 0x002fe40000000f00 */
        /* <DEDUP_REMOVED lines=94> */
.L_x_2359:
[----:B------:R-:W-:Y:S05]  /*4b50*/  BSYNC B3 ;  /* 0x0000000000037941 */ /* 0x000fea0003800000 */
.L_x_2358:
[----:B-1----:R0:W-:Y:S02]  /*4b60*/  STG.E.128 desc[UR56][R48.64+0x40], R40 ;  /* 0x0000402830007986 */ /* 0x0021e4000c101d38 */
.L_x_2357:
[----:B------:R-:W-:Y:S05]  /*4b70*/  BSYNC B2 ;  /* 0x0000000000027941 */ /* 0x000fea0003800000 */
.L_x_2356:
        /* <DEDUP_REMOVED lines=110> */
.L_x_2363:
[----:B------:R-:W-:Y:S05]  /*5260*/  BSYNC B3 ;  /* 0x0000000000037941 */ /* 0x000fea0003800000 */
.L_x_2362:
[----:B-1----:R0:W-:Y:S02]  /*5270*/  STG.E.128 desc[UR56][R48.64+0x60], R40 ;  /* 0x0000602830007986 */ /* 0x0021e4000c101d38 */
.L_x_2361:
[----:B------:R-:W-:Y:S05]  /*5280*/  BSYNC B2 ;  /* 0x0000000000027941 */ /* 0x000fea0003800000 */
.L_x_2360:
        /* <DEDUP_REMOVED lines=11> */
[--C-:B------:R-:W-:Y:S02]  /*5340*/  SHF.R.U32.HI R79, RZ, 0x8, R81.reuse ;  /* 0x00000008ff4f7819 */ /* 0x100fe40000011651 */
[----:B------:R-:W-:Y:S02]  /*5350*/  SHF.R.U32.HI R85, RZ, 0x10, R81 ;  /* 0x00000010ff557819 */ /* 0x000fe40000011651 */
[----:B------:R-:W-:Y:S01]  /*5360*/  LOP3.LUT R82, R81, 0xff0000ff, RZ, 0xc0, !PT ;  /* 0xff0000ff51527812 */ /* 0x000fe200078ec0ff */
[----:B------:R-:W-:Y:S01]  /*5370*/  IMAD.SHL.U32 R81, R79, 0x100, RZ ;  /* 0x000001004f517824 */ /* 0x000fe200078e00ff */
[----:B------:R-:W-:Y:S01]  /*5380*/  SHF.L.U32 R78, R78, 0x8, RZ ;  /* 0x000000084e4e7819 */ /* 0x000fe200000006ff */
        /* <DEDUP_REMOVED lines=61> */
[----:B------:R-:W-:Y:S01]  /*5760*/  FMUL.FTZ R41, R85, R122 ;  /* 0x0000007a55297220 */ /* 0x000fe20000410000 */
[----:B------:R-:W-:Y:S01]  /*5770*/  HADD2.F32 R123, -RZ, R94.H1_H1 ;  /* 0x3000005eff7b7230 */ /* 0x000fe20000004100 */
[----:B------:R-:W-:Y:S01]  /*5780*/  F2FP.F16.E4M3.UNPACK_B R43, R43 ;  /* 0x0000002bff2b723e */ /* 0x000fe200020006ff */
[----:B------:R-:W-:Y:S02]  /*5790*/  HADD2.F32 R84, -RZ, R84.H0_H0 ;  /* 0x20000054ff547230 */ /* 0x000fe40000004100 */
[----:B------:R-:W-:Y:S01]  /*57a0*/  FFMA.FTZ R134, R86, R93, -R41 ;  /* 0x0000005d56867223 */ /* 0x000fe20000010829 */
[----:B------:R-:W-:-:S02]  /*57b0*/  HADD2.F32 R41, -RZ, R87.H1_H1 ;  /* 0x30000057ff297230 */ /* 0x000fc40000004100 */
[-C--:B------:R-:W-:Y:S01]  /*57c0*/  FMUL.FTZ R135, R78, R123.reuse ;  /* 0x0000007b4e877220 */ /* 0x080fe20000410000 */
[----:B------:R-:W-:Y:S01]  /*57d0*/  F2FP.F16.E4M3.UNPACK_B R42, R42 ;  /* 0x0000002aff2a723e */ /* 0x000fe200020006ff */
[----:B------:R-:W-:Y:S01]  /*57e0*/  FMUL.FTZ R123, R84, R123 ;  /* 0x0000007b547b7220 */ /* 0x000fe20000410000 */
[----:B------:R-:W-:Y:S01]  /*57f0*/  FMUL.FTZ R122, R86, R122 ;  /* 0x0000007a567a7220 */ /* 0x000fe20000410000 */
[-C--:B------:R-:W-:Y:S01]  /*5800*/  FFMA.FTZ R135, R84, R41.reuse, -R135 ;  /* 0x0000002954877223 */ /* 0x080fe20000010887 */
[----:B------:R-:W-:Y:S02]  /*5810*/  HADD2.F32 R94, -RZ, R94.H0_H0 ;  /* 0x2000005eff5e7230 */ /* 0x000fe40000004100 */
[----:B------:R-:W-:Y:S01]  /*5820*/  FFMA.FTZ R86, R78, R41, R123 ;  /* 0x000000294e567223 */ /* 0x000fe2000001007b */
[----:B------:R-:W-:Y:S02]  /*5830*/  HADD2.F32 R78, -RZ, R43.H0_H0 ;  /* 0x2000002bff4e7230 */ /* 0x000fe40000004100 */
[----:B------:R-:W-:Y:S01]  /*5840*/  FFMA.FTZ R137, R85, R93, R122 ;  /* 0x0000005d55897223 */ /* 0x000fe2000001007a */
[----:B------:R-:W-:-:S02]  /*5850*/  HADD2.F32 R41, -RZ, R42.H0_H0 ;  /* 0x2000002aff297230 */ /* 0x000fc40000004100 */
[----:B------:R-:W-:Y:S02]  /*5860*/  HADD2.F32 R43, -RZ, R43.H1_H1 ;  /* 0x3000002bff2b7230 */ /* 0x000fe40000004100 */
[-C--:B------:R-:W-:Y:S01]  /*5870*/  FMUL.FTZ R122, R78, R95.reuse ;  /* 0x0000005f4e7a7220 */ /* 0x080fe20000410000 */
[----:B------:R-:W-:Y:S02]  /*5880*/  HADD2.F32 R42, -RZ, R42.H1_H1 ;  /* 0x3000002aff2a7230 */ /* 0x000fe40000004100 */
        /* <DEDUP_REMOVED lines=14> */
[----:B------:R-:W-:-:S07]  /*5970*/  F2FP.SATFINITE.E4M3.F32.PACK_AB_MERGE_C R43, R122, R93, R134 ;  /* 0x0000005d7a2b723e */ /* 0x000fce0004807086 */
.L_x_2367:
[----:B------:R-:W-:Y:S05]  /*5980*/  BSYNC B3 ;  /* 0x0000000000037941 */ /* 0x000fea0003800000 */
.L_x_2366:
[----:B-1----:R0:W-:Y:S02]  /*5990*/  STG.E.128 desc[UR56][R48.64+0x80], R40 ;  /* 0x0000802830007986 */ /* 0x0021e4000c101d38 */
.L_x_2365:
[----:B------:R-:W-:Y:S05]  /*59a0*/  BSYNC B2 ;  /* 0x0000000000027941 */ /* 0x000fea0003800000 */
.L_x_2364:
[----:B------:R-:W-:-:S13]  /*59b0*/  ISETP.NE.AND P2, PT, R39, RZ, PT ;  /* 0x000000ff2700720c */ /* 0x000fda0003f45270 */
        /* <DEDUP_REMOVED lines=8> */
[----:B------:R-:W-:Y:S01]  /*5a40*/  SHF.R.U32.HI R79, RZ, 0x10, R75 ;  /* 0x00000010ff4f7819 */ /* 0x000fe2000001164b */
[----:B------:R-:W-:Y:S01]  /*5a50*/  IMAD.SHL.U32 R75, R81, 0x100, RZ ;  /* 0x00000100514b7824 */ /* 0x000fe200078e00ff */
[----:B------:R-:W-:Y:S02]  /*5a60*/  LOP3.LUT R78, R77, 0xff0000ff, RZ, 0xc0, !PT ;  /* 0xff0000ff4d4e7812 */ /* 0x000fe400078ec0ff */
[----:B------:R-:W-:Y:S01]  /*5a70*/  SHF.R.U32.HI R80, RZ, 0x10, R77 ;  /* 0x00000010ff507819 */ /* 0x000fe2000001164d */
[----:B------:R-:W-:Y:S01]  /*5a80*/  IMAD.SHL.U32 R77, R76, 0x100, RZ ;  /* 0x000001004c4d7824 */ /* 0x000fe200078e00ff */
[----:B------:R-:W-:Y:S01]  /*5a90*/  LOP3.LUT R74, R74, 0xff00, R75, 0xf8, !PT ;  /* 0x0000ff004a4a7812 */ /* 0x000fe200078ef84b */
[----:B------:R-:W-:Y:S01]  /*5aa0*/  IMAD.U32 R75, R79, 0x10000, RZ ;  /* 0x000100004f4b7824 */ /* 0x000fe200078e00ff */
[----:B-1----:R-:W-:Y:S01]  /*5ab0*/  MOV R76, R40 ;  /* 0x00000028004c7202 */ /* 0x002fe20000000f00 */
[----:B------:R-:W-:Y:S01]  /*5ac0*/  IMAD.U32 R80, R80, 0x10000, RZ ;  /* 0x0001000050507824 */ /* 0x000fe200078e00ff */
[----:B------:R-:W-:-:S02]  /*5ad0*/  LOP3.LUT R77, R78, 0xff00, R77, 0xf8, !PT ;  /* 0x0000ff004e4d7812 */ /* 0x000fc400078ef84d */
        /* <DEDUP_REMOVED lines=27> */
[--C-:B------:R-:W-:Y:S01]  /*5c90*/  HADD2.F32 R80, -RZ, R77.reuse.H1_H1 ;  /* 0x3000004dff507230 */ /* 0x100fe20000004100 */
[----:B------:R-:W-:Y:S01]  /*5ca0*/  F2FP.F16.E4M3.UNPACK_B R83, R74.H1 ;  /* 0x0000004aff53723e */ /* 0x000fe200030006ff */
[----:B------:R-:W-:-:S02]  /*5cb0*/  HADD2.F32 R79, -RZ, R77.H0_H0 ;  /* 0x2000004dff4f7230 */ /* 0x000fc40000004100 */
        /* <DEDUP_REMOVED lines=9> */
[-C--:B------:R-:W-:Y:S01]  /*5d50*/  FFMA.FTZ R84, R79, R76.reuse, -R84 ;  /* 0x0000004c4f547223 */ /* 0x080fe20000010854 */
[----:B------:R-:W-:Y:S01]  /*5d60*/  FFMA.FTZ R81, R80, R76, R81 ;  /* 0x0000004c50517223 */ /* 0x000fe20000010051 */
[-C--:B------:R-:W-:Y:S01]  /*5d70*/  FFMA.FTZ R76, R77, R147.reuse, -R82 ;  /* 0x000000934d4c7223 */ /* 0x080fe20000010852 */
[----:B------:R-:W-:Y:S01]  /*5d80*/  FFMA.FTZ R77, R78, R147, R153 ;  /* 0x000000934e4d7223 */ /* 0x000fe20000010099 */
[----:B------:R-:W-:Y:S02]  /*5d90*/  F2FP.F16.E4M3.UNPACK_B R80, R43.H1 ;  /* 0x0000002bff50723e */ /* 0x000fe400030006ff */
[----:B------:R-:W-:Y:S02]  /*5da0*/  F2FP.SATFINITE.E4M3.F32.PACK_AB_MERGE_C R78, R86, R85, RZ ;  /* 0x00000055564e723e */ /* 0x000fe400048070ff */
[-C--:B------:R-:W-:Y:S02]  /*5db0*/  F2FP.F16.E4M3.UNPACK_B R86, R75.reuse.H1 ;  /* 0x0000004bff56723e */ /* 0x080fe400030006ff */
[----:B------:R-:W-:Y:S01]  /*5dc0*/  F2FP.SATFINITE.E4M3.F32.PACK_AB_MERGE_C R95, R81, R84, RZ ;  /* 0x00000054515f723e */ /* 0x000fe200048070ff */
[--C-:B------:R-:W-:Y:S01]  /*5dd0*/  HADD2.F32 R81, -RZ, R80.reuse.H0_H0 ;  /* 0x20000050ff517230 */ /* 0x100fe20000004100 */
[----:B------:R-:W-:Y:S01]  /*5de0*/  F2FP.F16.E4M3.UNPACK_B R79, R42.H1 ;  /* 0x0000002aff4f723e */ /* 0x000fe200030006ff */
[----:B------:R-:W-:Y:S01]  /*5df0*/  HADD2.F32 R80, -RZ, R80.H1_H1 ;  /* 0x30000050ff507230 */ /* 0x000fe20000004100 */
[----:B------:R-:W-:Y:S01]  /*5e00*/  F2FP.F16.E4M3.UNPACK_B R85, R75 ;  /* 0x0000004bff55723e */ /* 0x000fe200020006ff */
        /* <DEDUP_REMOVED lines=39> */
.L_x_2369:
[----:B------:R-:W-:Y:S05]  /*6080*/  BSYNC B2 ;  /* 0x0000000000027941 */ /* 0x000fea0003800000 */
.L_x_2368:
[----:B-1----:R0:W-:Y:S02]  /*6090*/  STG.E.128 desc[UR56][R48.64+0xa0], R40 ;  /* 0x0000a02830007986 */ /* 0x0021e4000c101d38 */
.L_x_2347:
[----:B------:R-:W-:Y:S05]  /*60a0*/  BSYNC B1 ;  /* 0x0000000000017941 */ /* 0x000fea0003800000 */
.L_x_2346:
        /* <DEDUP_REMOVED lines=14> */
[----:B------:R-:W-:Y:S02]  /*6190*/  LOP3.LUT R71, R73, 0xff0000ff, RZ, 0xc0, !PT ;  /* 0xff0000ff49477812 */ /* 0x000fe400078ec0ff */
[----:B------:R-:W-:-:S02]  /*61a0*/  SHF.R.U32.HI R73, RZ, 0x10, R73 ;  /* 0x00000010ff497819 */ /* 0x000fc40000011649 */
[----:B------:R-:W-:Y:S02]  /*61b0*/  SHF.L.U32 R72, R72, 0x8, RZ ;  /* 0x0000000848487819 */ /* 0x000fe400000006ff */
[----:B------:R-:W-:Y:S01]  /*61c0*/  LOP3.LUT R49, R49, 0xff00, R70, 0xf8, !PT ;  /* 0x0000ff0031317812 */ /* 0x000fe200078ef846 */
[----:B------:R-:W-:Y:S01]  /*61d0*/  IMAD.U32 R70, R74, 0x10000, RZ ;  /* 0x000100004a467824 */ /* 0x000fe200078e00ff */
        /* <DEDUP_REMOVED lines=92> */
.L_x_2374:
[----:B------:R-:W-:Y:S05]  /*67a0*/  BSYNC B2 ;  /* 0x0000000000027941 */ /* 0x000fea0003800000 */
.L_x_2373:
[----:B-1----:R0:W-:Y:S02]  /*67b0*/  STG.E.128 desc[UR56][R44.64], R40 ;  /* 0x000000282c007986 */ /* 0x0021e4000c101d38 */
.L_x_2372:
[----:B------:R-:W-:Y:S05]  /*67c0*/  BSYNC B1 ;  /* 0x0000000000017941 */ /* 0x000fea0003800000 */
.L_x_2371:
        /* <DEDUP_REMOVED lines=12> */
[----:B------:R-:W-:Y:S02]  /*6890*/  SHF.L.U32 R49, R49, 0x8, RZ ;  /* 0x0000000831317819 */ /* 0x000fe400000006ff */
[----:B------:R-:W-:Y:S01]  /*68a0*/  LOP3.LUT R68, R69, 0xff0000ff, RZ, 0xc0, !PT ;  /* 0xff0000ff45447812 */ /* 0x000fe200078ec0ff */
[----:B------:R-:W-:Y:S01]  /*68b0*/  IMAD.SHL.U32 R67, R67, 0x100, RZ ;  /* 0x0000010043437824 */ /* 0x000fe200078e00ff */
[----:B------:R-:W-:-:S02]  /*68c0*/  SHF.R.U32.HI R70, RZ, 0x10, R69 ;  /* 0x00000010ff467819 */ /* 0x000fc40000011645 */
[----:B------:R-:W-:Y:S01]  /*68d0*/  LOP3.LUT R66, R66, 0xff00, R49, 0xf8, !PT ;  /* 0x0000ff0042427812 */ /* 0x000fe200078ef831 */
[----:B------:R-:W-:Y:S01]  /*68e0*/  IMAD.U32 R49, R71, 0x10000, RZ ;  /* 0x0001000047317824 */ /* 0x000fe200078e00ff */
[----:B------:R-:W-:Y:S02]  /*68f0*/  LOP3.LUT R69, R68, 0xff00, R67, 0xf8, !PT ;  /* 0x0000ff0044457812 */ /* 0x000fe400078ef843 */
[----:B------:R-:W-:Y:S02]  /*6900*/  SHF.L.U32 R68, R70, 0x10, RZ ;  /* 0x0000001046447819 */ /* 0x000fe400000006ff */
        /* <DEDUP_REMOVED lines=90> */
.L_x_2378:
[----:B------:R-:W-:Y:S05]  /*6eb0*/  BSYNC B2 ;  /* 0x0000000000027941 */ /* 0x000fea0003800000 */
.L_x_2377:
[----:B-1----:R0:W-:Y:S02]  /*6ec0*/  STG.E.128 desc[UR56][R44.64+0x20], R40 ;  /* 0x000020282c007986 */ /* 0x0021e4000c101d38 */
.L_x_2376:
[----:B------:R-:W-:Y:S05]  /*6ed0*/  BSYNC B1 ;  /* 0x0000000000017941 */ /* 0x000fea0003800000 */
.L_x_2375:
        /* <DEDUP_REMOVED lines=10> */
[----:B------:R-:W-:Y:S01]  /*6f80*/  LOP3.LUT R49, R63, 0xff0000ff, RZ, 0xc0, !PT ;  /* 0xff0000ff3f317812 */ /* 0x000fe200078ec0ff */
[----:B------:R-:W-:Y:S01]  /*6f90*/  IMAD.SHL.U32 R62, R62, 0x100, RZ ;  /* 0x000001003e3e7824 */ /* 0x000fe200078e00ff */
[----:B------:R-:W-:Y:S01]  /*6fa0*/  SHF.R.U32.HI R66, RZ, 0x10, R63 ;  /* 0x00000010ff427819 */ /* 0x000fe2000001163f */
[----:B------:R-:W-:Y:S01]  /*6fb0*/  IMAD.SHL.U32 R64, R64, 0x100, RZ ;  /* 0x0000010040407824 */ /* 0x000fe200078e00ff */
[----:B------:R-:W-:Y:S02]  /*6fc0*/  LOP3.LUT R63, R65, 0xff0000ff, RZ, 0xc0, !PT ;  /* 0xff0000ff413f7812 */ /* 0x000fe400078ec0ff */
[----:B------:R-:W-:-:S02]  /*6fd0*/  SHF.R.U32.HI R65, RZ, 0x10, R65 ;  /* 0x00000010ff417819 */ /* 0x000fc40000011641 */
[----:B------:R-:W-:Y:S02]  /*6fe0*/  LOP3.LUT R49, R49, 0xff00, R62, 0xf8, !PT ;  /* 0x0000ff0031317812 */ /* 0x000fe400078ef83e */
[----:B------:R-:W-:Y:S01]  /*6ff0*/  LOP3.LUT R64, R63, 0xff00, R64, 0xf8, !PT ;  /* 0x0000ff003f407812 */ /* 0x000fe200078ef840 */
[----:B------:R-:W-:Y:S01]  /*7000*/  IMAD.U32 R65, R65, 0x10000, RZ ;  /* 0x0001000041417824 */ /* 0x000fe200078e00ff */
        /* <DEDUP_REMOVED lines=91> */
.L_x_2382:
[----:B------:R-:W-:Y:S05]  /*75c0*/  BSYNC B2 ;  /* 0x0000000000027941 */ /* 0x000fea0003800000 */
.L_x_2381:
[----:B-1----:R0:W-:Y:S02]  /*75d0*/  STG.E.128 desc[UR56][R44.64+0x40], R40 ;  /* 0x000040282c007986 */ /* 0x0021e4000c101d38 */
.L_x_2380:
[----:B------:R-:W-:Y:S05]  /*75e0*/  BSYNC B1 ;  /* 0x0000000000017941 */ /* 0x000fea0003800000 */
.L_x_2379:
        /* <DEDUP_REMOVED lines=15> */
[----:B------:R-:W-:Y:S01]  /*76e0*/  LOP3.LUT R58, R58, 0xff00, R49, 0xf8, !PT ;  /* 0x0000ff003a3a7812 */ /* 0x000fe200078ef831 */
[----:B------:R-:W-:Y:S01]  /*76f0*/  IMAD.U32 R49, R64, 0x10000, RZ ;  /* 0x0001000040317824 */ /* 0x000fe200078e00ff */
[----:B-1----:R-:W-:-:S02]  /*7700*/  MOV R48, R40 ;  /* 0x0000002800307202 */ /* 0x002fc40000000f00 */
        /* <DEDUP_REMOVED lines=92> */
.L_x_2386:
[----:B------:R-:W-:Y:S05]  /*7cd0*/  BSYNC B2 ;  /* 0x0000000000027941 */ /* 0x000fea0003800000 */
.L_x_2385:
[----:B-1----:R0:W-:Y:S02]  /*7ce0*/  STG.E.128 desc[UR56][R44.64+0x60], R40 ;  /* 0x000060282c007986 */ /* 0x0021e4000c101d38 */
.L_x_2384:
[----:B------:R-:W-:Y:S05]  /*7cf0*/  BSYNC B1 ;  /* 0x0000000000017941 */ /* 0x000fea0003800000 */
.L_x_2383:
        /* <DEDUP_REMOVED lines=9> */
[----:B------:R-:W-:Y:S02]  /*7d90*/  LOP3.LUT R47, R55, 0xff0000ff, RZ, 0xc0, !PT ;  /* 0xff0000ff372f7812 */ /* 0x000fe400078ec0ff */
[----:B------:R-:W-:Y:S02]  /*7da0*/  SHF.R.U32.HI R56, RZ, 0x10, R55 ;  /* 0x00000010ff387819 */ /* 0x000fe40000011637 */
[--C-:B------:R-:W-:Y:S02]  /*7db0*/  SHF.R.U32.HI R55, RZ, 0x8, R57.reuse ;  /* 0x00000008ff377819 */ /* 0x100fe40000011639 */
[----:B------:R-:W-:Y:S02]  /*7dc0*/  LOP3.LUT R54, R57, 0xff0000ff, RZ, 0xc0, !PT ;  /* 0xff0000ff39367812 */ /* 0x000fe400078ec0ff */
[----:B------:R-:W-:Y:S01]  /*7dd0*/  MOV R48, R42 ;  /* 0x0000002a00307202 */ /* 0x000fe20000000f00 */
[----:B------:R-:W-:Y:S01]  /*7de0*/  IMAD.SHL.U32 R43, R55, 0x100, RZ ;  /* 0x00000100372b7824 */ /* 0x000fe200078e00ff */
[----:B------:R-:W-:Y:S01]  /*7df0*/  SHF.R.U32.HI R58, RZ, 0x10, R57 ;  /* 0x00000010ff3a7819 */ /* 0x000fe20000011639 */
[----:B------:R-:W-:Y:S01]  /*7e00*/  IMAD.SHL.U32 R42, R59, 0x100, RZ ;  /* 0x000001003b2a7824 */ /* 0x000fe200078e00ff */
[----:B------:R-:W-:-:S02]  /*7e10*/  F2FP.F16.E4M3.UNPACK_B R55, R91.H1 ;  /* 0x0000005bff37723e */ /* 0x000fc400030006ff */
[----:B------:R-:W-:Y:S01]  /*7e20*/  LOP3.LUT R43, R54, 0xff00, R43, 0xf8, !PT ;  /* 0x0000ff00362b7812 */ /* 0x000fe200078ef82b */
[----:B------:R-:W-:Y:S01]  /*7e30*/  IMAD.U32 R54, R56, 0x10000, RZ ;  /* 0x0001000038367824 */ /* 0x000fe200078e00ff */
[----:B------:R-:W-:Y:S01]  /*7e40*/  LOP3.LUT R47, R47, 0xff00, R42, 0xf8, !PT ;  /* 0x0000ff002f2f7812 */ /* 0x000fe200078ef82a */
[--C-:B------:R-:W-:Y:S01]  /*7e50*/  HADD2.F32 R57, -RZ, R55.reuse.H0_H0 ;  /* 0x20000037ff397230 */ /* 0x100fe20000004100 */
[----:B------:R-:W-:Y:S02]  /*7e60*/  SHF.L.U32 R58, R58, 0x10, RZ ;  /* 0x000000103a3a7819 */ /* 0x000fe400000006ff */
[-C--:B------:R-:W-:Y:S02]  /*7e70*/  F2FP.F16.E4M3.UNPACK_B R42, R41.reuse ;  /* 0x00000029ff2a723e */ /* 0x080fe400020006ff */
[----:B------:R-:W-:Y:S02]  /*7e80*/  LOP3.LUT R56, R47, 0xff0000, R54, 0xf8, !PT ;  /* 0x00ff00002f387812 */ /* 0x000fe400078ef836 */
        /* <DEDUP_REMOVED lines=86> */
.L_x_2390:
[----:B------:R-:W-:Y:S05]  /*83f0*/  BSYNC B2 ;  /* 0x0000000000027941 */ /* 0x000fea0003800000 */
.L_x_2389:
[----:B-1----:R0:W-:Y:S02]  /*8400*/  STG.E.128 desc[UR56][R44.64+0x80], R40 ;  /* 0x000080282c007986 */ /* 0x0021e4000c101d38 */
.L_x_2388:
[----:B------:R-:W-:Y:S05]  /*8410*/  BSYNC B1 ;  /* 0x0000000000017941 */ /* 0x000fea0003800000 */
.L_x_2387:
        /* <DEDUP_REMOVED lines=8> */
[----:B------:R-:W-:Y:S01]  /*84a0*/  SHF.R.U32.HI R46, RZ, 0x8, R53 ;  /* 0x00000008ff2e7819 */ /* 0x000fe20000011635 */
[----:B------:R-:W-:Y:S01]  /*84b0*/  IMAD.MOV.U32 R48, RZ, RZ, R43 ;  /* 0x000000ffff307224 */ /* 0x000fe200078e002b */
[----:B------:R-:W-:Y:S01]  /*84c0*/  SHF.R.U32.HI R54, RZ, 0x10, R51 ;  /* 0x00000010ff367819 */ /* 0x000fe20000011633 */
[----:B------:R-:W-:Y:S01]  /*84d0*/  IMAD.SHL.U32 R42, R52, 0x100, RZ ;  /* 0x00000100342a7824 */ /* 0x000fe200078e00ff */
[----:B------:R-:W-:Y:S02]  /*84e0*/  LOP3.LUT R49, R51, 0xff0000ff, RZ, 0xc0, !PT ;  /* 0xff0000ff33317812 */ /* 0x000fe400078ec0ff */
        /* <DEDUP_REMOVED lines=98> */
.L_x_2392:
[----:B------:R-:W-:Y:S05]  /*8b10*/  BSYNC B1 ;  /* 0x0000000000017941 */ /* 0x000fea0003800000 */
.L_x_2391:
[----:B-1----:R0:W-:Y:S01]  /*8b20*/  STG.E.128 desc[UR56][R44.64+0xa0], R40 ;  /* 0x0000a0282c007986 */ /* 0x0021e2000c101d38 */
[----:B------:R-:W-:Y:S05]  /*8b30*/  BRA `(.L_x_2370) ;  /* 0x0000006800647947 */ /* 0x000fea0003800000 */
.L_x_2338:
        /* <DEDUP_REMOVED lines=43> */
.L_x_2394:
[----:B------:R-:W-:Y:S05]  /*8df0*/  BSYNC B1 ;  /* 0x0000000000017941 */ /* 0x000fea0003800000 */
.L_x_2393:
        /* <DEDUP_REMOVED lines=47> */
.L_x_2396:
[----:B------:R-:W-:Y:S05]  /*90f0*/  BSYNC B1 ;  /* 0x0000000000017941 */ /* 0x000fea0003800000 */
.L_x_2395:
        /* <DEDUP_REMOVED lines=26> */
.L_x_2397:
[----:B------:R-:W-:Y:S01]  /*92a0*/  LEA R97, R17, R16, 0x3 ;  /* 0x0000001011617211 */ /* 0x000fe200078e18ff */
[----:B------:R-:W1:Y:S01]  /*92b0*/  LDC R149, c[0x0][0x2f4] ;  /* 0x0000bd00ff957b82 */ /* 0x000e620000000800 */
[----:B------:R-:W-:Y:S01]  /*92c0*/  SHF.L.U32 R98, R191, 0x1f, RZ ;  /* 0x0000001fbf627819 */ /* 0x000fe200000006ff */
[----:B------:R-:W-:Y:S03]  /*92d0*/  BSSY B1, `(.L_x_2398) ;  /* 0x0000004000017945 */ /* 0x000fe60003800000 */
[----:B------:R-:W2:Y:S03]  /*92e0*/  SYNCS.PHASECHK.TRANS64.TRYWAIT P5, [R97+URZ+0x29890], R98 ;  /* 0x02989062610075a7 */ /* 0x000ea600080a017f */
[----:B------:R-:W3:Y:S01]  /*92f0*/  LDC.64 R134, c[0x0][0x300] ;  /* 0x0000c000ff867b82 */ /* 0x000ee20000000a00 */
[----:B--2---:R-:W-:Y:S05]  /*9300*/  @!P5 BRA `(.L_x_2399) ;  /* 0x000002440074d947 */ /* 0x004fea0003800000 */
.L_x_2666:
[----:B------:R-:W-:Y:S05]  /*9310*/  BSYNC B1 ;  /* 0x0000000000017941 */ /* 0x000fea0003800000 */
.L_x_2398:
        /* <DEDUP_REMOVED lines=8> */
[----:B------:R-:W-:-:S04]  /*93a0*/  IMAD R167, R188, R135, R88 ;  /* 0x00000087bca77224 */ /* 0x000fc800078e0258 */
[----:B------:R-:W-:Y:S02]  /*93b0*/  IMAD.IADD R167, R167, 0x1, R139 ;  /* 0x00000001a7a77824 */ /* 0x000fe400078e028b */
[----:B------:R-:W-:Y:S05]  /*93c0*/  @!P4 BRA `(.L_x_2403) ;  /* 0x0000000c00ccc947 */ /* 0x000fea0003800000 */
[----:B------:R-:W-:Y:S01]  /*93d0*/  SEL R88, R99, R154, !P0 ;  /* 0x0000009a63587207 */ /* 0x000fe20004000000 */
[----:B------:R-:W-:Y:S01]  /*93e0*/  BSSY B3, `(.L_x_2404) ;  /* 0x00000e5000037945 */ /* 0x000fe20003800000 */
[----:B------:R-:W-:Y:S02]  /*93f0*/  ISETP.GE.AND P4, PT, R18, R132, PT ;  /* 0x000000841200720c */ /* 0x000fe40003f86270 */
[----:B------:R-:W-:-:S04]  /*9400*/  SHF.R.S32.HI R89, RZ, 0x1f, R88 ;  /* 0x0000001fff597819 */ /* 0x000fc80000011458 */
[----:B------:R-:W-:-:S04]  /*9410*/  LEA.HI R88, R89, R88, RZ, 0x5 ;  /* 0x0000005859587211 */ /* 0x000fc800078f28ff */
        /* <DEDUP_REMOVED lines=17> */
[----:B------:R-:W-:Y:S02]  /*9530*/  SHF.R.U32.HI R40, RZ, 0x10, R53 ;  /* 0x00000010ff287819 */ /* 0x000fe40000011635 */
[----:B------:R-:W-:Y:S02]  /*9540*/  LOP3.LUT R52, R53, 0xff0000ff, RZ, 0xc0, !PT ;  /* 0xff0000ff35347812 */ /* 0x000fe400078ec0ff */
[--C-:B------:R-:W-:Y:S02]  /*9550*/  SHF.R.U32.HI R53, RZ, 0x8, R55.reuse ;  /* 0x00000008ff357819 */ /* 0x100fe40000011637 */
[----:B------:R-:W-:Y:S02]  /*9560*/  SHF.R.U32.HI R42, RZ, 0x10, R55 ;  /* 0x00000010ff2a7819 */ /* 0x000fe40000011637 */
[----:B------:R-:W-:Y:S01]  /*9570*/  LOP3.LUT R178, R55, 0xff0000ff, RZ, 0xc0, !PT ;  /* 0xff0000ff37b27812 */ /* 0x000fe200078ec0ff */
[----:B------:R-:W-:Y:S01]  /*9580*/  IMAD.SHL.U32 R53, R53, 0x100, RZ ;  /* 0x0000010035357824 */ /* 0x000fe200078e00ff */
[----:B------:R-:W-:Y:S01]  /*9590*/  SHF.R.U32.HI R55, RZ, 0x8, R41 ;  /* 0x00000008ff377819 */ /* 0x000fe20000011629 */
[----:B------:R-:W-:Y:S01]  /*95a0*/  IMAD.U32 R42, R42, 0x10000, RZ ;  /* 0x000100002a2a7824 */ /* 0x000fe200078e00ff */
[----:B------:R-:W-:-:S02]  /*95b0*/  SHF.L.U32 R180, R54, 0x8, RZ ;  /* 0x0000000836b47819 */ /* 0x000fc400000006ff */
[----:B------:R-:W-:Y:S02]  /*95c0*/  SHF.R.U32.HI R177, RZ, 0x10, R41 ;  /* 0x00000010ffb17819 */ /* 0x000fe40000011629 */
[----:B------:R-:W-:Y:S01]  /*95d0*/  LOP3.LUT R52, R52, 0xff00, R180, 0xf8, !PT ;  /* 0x0000ff0034347812 */ /* 0x000fe200078ef8b4 */
[----:B------:R-:W-:Y:S01]  /*95e0*/  IMAD.SHL.U32 R180, R55, 0x100, RZ ;  /* 0x0000010037b47824 */ /* 0x000fe200078e00ff */
[----:B------:R-:W-:Y:S02]  /*95f0*/  LOP3.LUT R179, R41, 0xff0000ff, RZ, 0xc0, !PT ;  /* 0xff0000ff29b37812 */ /* 0x000fe400078ec0ff */
[----:B------:R-:W-:Y:S01]  /*9600*/  LOP3.LUT R55, R178, 0xff00, R53, 0xf8, !PT ;  /* 0x0000ff00b2377812 */ /* 0x000fe200078ef835 */
[----:B------:R-:W-:Y:S01]  /*9610*/  IMAD.U32 R53, R40, 0x10000, RZ ;  /* 0x0001000028357824 */ /* 0x000fe200078e00ff */
[----:B------:R-:W-:Y:S02]  /*9620*/  LOP3.LUT R179, R179, 0xff00, R180, 0xf8, !PT ;  /* 0x0000ff00b3b37812 */ /* 0x000fe400078ef8b4 */
[----:B------:R-:W-:-:S02]  /*9630*/  SHF.L.U32 R40, R177, 0x10, RZ ;  /* 0x00000010b1287819 */ /* 0x000fc400000006ff */
[----:B------:R-:W-:Y:S02]  /*9640*/  LOP3.LUT R177, R52, 0xff0000, R53, 0xf8, !PT ;  /* 0x00ff000034b17812 */ /* 0x000fe400078ef835 */
        /* <DEDUP_REMOVED lines=33> */
[----:B------:R-:W-:Y:S01]  /*9860*/  F2FP.F16.E4M3.UNPACK_B R54, R91 ;  /* 0x0000005bff36723e */ /* 0x000fe200020006ff */
[----:B------:R-:W-:-:S02]  /*9870*/  HADD2.F32 R89, -RZ, R181.H0_H0 ;  /* 0x200000b5ff597230 */ /* 0x000fc40000004100 */
[----:B------:R-:W-:Y:S02]  /*9880*/  HADD2.F32 R93, -RZ, R93.H1_H1 ;  /* 0x3000005dff5d7230 */ /* 0x000fe40000004100 */
        /* <DEDUP_REMOVED lines=9> */
[----:B------:R-:W-:-:S02]  /*9920*/  IMAD.U32 R41, R41, 0x10000, RZ ;  /* 0x0001000029297824 */ /* 0x000fc400078e00ff */
[-C--:B------:R-:W-:Y:S01]  /*9930*/  FFMA.FTZ R180, R181, R177.reuse, -R182 ;  /* 0x000000b1b5b47223 */ /* 0x080fe200000108b6 */
[----:B------:R-:W-:Y:S01]  /*9940*/  FFMA.FTZ R177, R93, R177, R183 ;  /* 0x000000b15db17223 */ /* 0x000fe200000100b7 */
[----:B------:R-:W-:Y:S01]  /*9950*/  LOP3.LUT R93, R55, 0xff0000, R42, 0xf8, !PT ;  /* 0x00ff0000375d7812 */ /* 0x000fe200078ef82a */
[----:B------:R-:W-:Y:S01]  /*9960*/  HADD2.F32 R184, -RZ, R54.H0_H0 ;  /* 0x20000036ffb87230 */ /* 0x000fe20000004100 */
[----:B------:R-:W-:Y:S02]  /*9970*/  LOP3.LUT R41, R43, 0xff0000, R41, 0xf8, !PT ;  /* 0x00ff00002b297812 */ /* 0x000fe400078ef829 */
[----:B------:R-:W-:Y:S02]  /*9980*/  MOV R42, R95 ;  /* 0x0000005f002a7202 */ /* 0x000fe40000000f00 */
[----:B------:R-:W-:Y:S02]  /*9990*/  F2FP.F16.E4M3.UNPACK_B R95, R41 ;  /* 0x00000029ff5f723e */ /* 0x000fe400020006ff */
[----:B------:R-:W-:-:S02]  /*99a0*/  F2FP.F16.E4M3.UNPACK_B R43, R42 ;  /* 0x0000002aff2b723e */ /* 0x000fc400020006ff */
[----:B------:R-:W-:Y:S01]  /*99b0*/  F2FP.F16.E4M3.UNPACK_B R181, R93 ;  /* 0x0000005dffb5723e */ /* 0x000fe200020006ff */
[----:B------:R-:W-:Y:S01]  /*99c0*/  HADD2.F32 R55, -RZ, R95.H0_H0 ;  /* 0x2000005fff377230 */ /* 0x000fe20000004100 */
[----:B------:R-:W-:Y:S01]  /*99d0*/  F2FP.F16.E4M3.UNPACK_B R42, R42.H1 ;  /* 0x0000002aff2a723e */ /* 0x000fe200030006ff */
[----:B------:R-:W-:Y:S01]  /*99e0*/  HADD2.F32 R182, -RZ, R43.H0_H0 ;  /* 0x2000002bffb67230 */ /* 0x000fe20000004100 */
[----:B------:R-:W-:Y:S01]  /*99f0*/  F2FP.F16.E4M3.UNPACK_B R41, R41.H1 ;  /* 0x00000029ff29723e */ /* 0x000fe200030006ff */
[----:B------:R-:W-:Y:S01]  /*9a00*/  HADD2.F32 R183, -RZ, R181.H0_H0 ;  /* 0x200000b5ffb77230 */ /* 0x000fe20000004100 */
[----:B------:R-:W-:Y:S01]  /*9a10*/  F2FP.F16.E4M3.UNPACK_B R93, R93.H1 ;  /* 0x0000005dff5d723e */ /* 0x000fe200030006ff */
[----:B------:R-:W-:Y:S02]  /*9a20*/  HADD2.F32 R43, -RZ, R43.H1_H1 ;  /* 0x3000002bff2b7230 */ /* 0x000fe40000004100 */
[-C--:B------:R-:W-:Y:S01]  /*9a30*/  FMUL.FTZ R185, R182, R55.reuse ;  /* 0x00000037b6b97220 */ /* 0x080fe20000410000 */
[----:B------:R-:W-:Y:S01]  /*9a40*/  FMUL.FTZ R55, R184, R55 ;  /* 0x00000037b8377220 */ /* 0x000fe20000410000 */
[----:B------:R-:W-:Y:S01]  /*9a50*/  HADD2.F32 R95, -RZ, R95.H1_H1 ;  /* 0x3000005fff5f7230 */ /* 0x000fe20000004100 */
[----:B------:R-:W-:Y:S01]  /*9a60*/  F2FP.SATFINITE.E4M3.F32.PACK_AB_MERGE_C R89, R180, R89, RZ ;  /* 0x00000059b459723e */ /* 0x000fe200048070ff */
[----:B------:R-:W-:-:S02]  /*9a70*/  HADD2.F32 R181, -RZ, R181.H1_H1 ;  /* 0x300000b5ffb57230 */ /* 0x000fc40000004100 */
[----:B------:R-:W-:Y:S01]  /*9a80*/  FFMA.FTZ R182, R182, R183, R55 ;  /* 0x000000b7b6b67223 */ /* 0x000fe20000010037 */
[----:B------:R-:W-:Y:S02]  /*9a90*/  HADD2.F32 R55, -RZ, R54.H1_H1 ;  /* 0x30000036ff377230 */ /* 0x000fe40000004100 */
[----:B------:R-:W-:Y:S01]  /*9aa0*/  FMUL.FTZ R54, R43, R95 ;  /* 0x0000005f2b367220 */ /* 0x000fe20000410000 */
[----:B------:R-:W-:Y:S01]  /*9ab0*/  FFMA.FTZ R185, R184, R183, -R185 ;  /* 0x000000b7b8b97223 */ /* 0x000fe200000108b9 */
[----:B------:R-:W-:Y:S01]  /*9ac0*/  HADD2.F32 R183, -RZ, R41.H0_H0 ;  /* 0x20000029ffb77230 */ /* 0x000fe20000004100 */
[----:B------:R-:W-:Y:S01]  /*9ad0*/  F2FP.SATFINITE.E4M3.F32.PACK_AB_MERGE_C R178, R178, R179, R89 ;  /* 0x000000b3b2b2723e */ /* 0x000fe20004807059 */
[C---:B------:R-:W-:Y:S01]  /*9ae0*/  FFMA.FTZ R54, R55.reuse, R181, -R54 ;  /* 0x000000b537367223 */ /* 0x040fe20000010836 */
[----:B------:R-:W-:Y:S01]  /*9af0*/  FMUL.FTZ R55, R55, R95 ;  /* 0x0000005f37377220 */ /* 0x000fe20000410000 */
[----:B------:R-:W-:Y:S01]  /*9b00*/  HADD2.F32 R95, -RZ, R93.H0_H0 ;  /* 0x2000005dff5f7230 */ /* 0x000fe20000004100 */
[----:B------:R-:W-:Y:S01]  /*9b10*/  F2FP.F16.E4M3.UNPACK_B R89, R92.H1 ;  /* 0x0000005cff59723e */ /* 0x000fe200030006ff */
[----:B------:R-:W-:-:S02]  /*9b20*/  HADD2.F32 R41, -RZ, R41.H1_H1 ;  /* 0x30000029ff297230 */ /* 0x000fc40000004100 */
[----:B------:R-:W-:Y:S01]  /*9b30*/  FFMA.FTZ R43, R43, R181, R55 ;  /* 0x000000b52b2b7223 */ /* 0x000fe20000010037 */
[----:B------:R-:W-:Y:S01]  /*9b40*/  F2FP.F16.E4M3.UNPACK_B R55, R91.H1 ;  /* 0x0000005bff37723e */ /* 0x000fe200030006ff */
[--C-:B------:R-:W-:Y:S01]  /*9b50*/  HADD2.F32 R91, -RZ, R42.reuse.H0_H0 ;  /* 0x2000002aff5b7230 */ /* 0x100fe20000004100 */
[----:B------:R-:W-:Y:S01]  /*9b60*/  F2FP.SATFINITE.E4M3.F32.PACK_AB_MERGE_C R40, R177, R40, RZ ;  /* 0x00000028b128723e */ /* 0x000fe200048070ff */
[----:B------:R-:W-:Y:S01]  /*9b70*/  HADD2.F32 R42, -RZ, R42.H1_H1 ;  /* 0x3000002aff2a7230 */ /* 0x000fe20000004100 */
[----:B------:R-:W-:Y:S01]  /*9b80*/  F2FP.F16.E4M3.UNPACK_B R92, R92 ;  /* 0x0000005cff5c723e */ /* 0x000fe200020006ff */
[--C-:B------:R-:W-:Y:S02]  /*9b90*/  HADD2.F32 R181, -RZ, R55.reuse.H0_H0 ;  /* 0x20000037ffb57230 */ /* 0x100fe40000004100 */
[----:B------:R-:W-:Y:S01]  /*9ba0*/  FMUL.FTZ R184, R91, R183 ;  /* 0x000000b75bb87220 */ /* 0x000fe20000410000 */
[----:B------:R-:W-:Y:S02]  /*9bb0*/  HADD2.F32 R55, -RZ, R55.H1_H1 ;  /* 0x30000037ff377230 */ /* 0x000fe40000004100 */
[----:B------:R-:W-:-:S02]  /*9bc0*/  HADD2.F32 R93, -RZ, R93.H1_H1 ;  /* 0x3000005dff5d7230 */ /* 0x000fc40000004100 */
        /* <DEDUP_REMOVED lines=97> */
[----:B------:R-:W-:Y:S01]  /*a1e0*/  F2FP.SATFINITE.E4M3.F32.PACK_AB_MERGE_C R90, R92, R172, R89 ;  /* 0x000000ac5c5a723e */ /* 0x000fe20004807059 */
[----:B------:R-:W-:Y:S01]  /*a1f0*/  IMAD.MOV.U32 R89, RZ, RZ, R178 ;  /* 0x000000ffff597224 */ /* 0x000fe200078e00b2 */
[----:B------:R-:W-:Y:S01]  /*a200*/  F2FP.SATFINITE.E4M3.F32.PACK_AB_MERGE_C R94, R173, R174, R88 ;  /* 0x000000aead5e723e */ /* 0x000fe20004807058 */
[----:B------:R-:W-:Y:S01]  /*a210*/  IMAD.MOV.U32 R88, RZ, RZ, R177 ;  /* 0x000000ffff587224 */ /* 0x000fe200078e00b1 */
[----:B------:R-:W-:-:S07]  /*a220*/  MOV R92, R41 ;  /* 0x00000029005c7202 */ /* 0x000fce0000000f00 */
.L_x_2405:
[----:B------:R-:W-:Y:S05]  /*a230*/  BSYNC B3 ;  /* 0x0000000000037941 */ /* 0x000fea0003800000 */
.L_x_2404:
        /* <DEDUP_REMOVED lines=12> */
.L_x_2403:
[----:B------:R-:W-:Y:S05]  /*a300*/  BSYNC B2 ;  /* 0x0000000000027941 */ /* 0x000fea0003800000 */
.L_x_2402:
        /* <DEDUP_REMOVED lines=11> */
[----:B------:R-:W-:Y:S01]  /*a3c0*/  SHF.R.S32.HI R40, RZ, 0x1f, R41 ;  /* 0x0000001fff287819 */ /* 0x000fe20000011429 */
[----:B------:R-:W-:-:S03]  /*a3d0*/  IMAD.SHL.U32 R90, R41, 0x10, RZ ;  /* 0x00000010295a7824 */ /* 0x000fc600078e00ff */
[----:B------:R-:W-:-:S04]  /*a3e0*/  LEA.HI R40, R40, R41, RZ, 0x2 ;  /* 0x0000002928287211 */ /* 0x000fc800078f10ff */
[----:B------:R-:W-:Y:S02]  /*a3f0*/  SHF.R.S32.HI R41, RZ, 0x2, R40 ;  /* 0x00000002ff297819 */ /* 0x000fe40000011428 */
[----:B------:R-:W-:-:S03]  /*a400*/  LOP3.LUT R40, R198, 0x30, R90, 0xf8, !PT ;  /* 0x00000030c6287812 */ /* 0x000fc600078ef85a */
[----:B------:R-:W-:Y:S01]  /*a410*/  IMAD R41, R41, 0x2800, R200 ;  /* 0x0000280029297824 */ /* 0x000fe200078e02c8 */
[----:B------:R-:W-:-:S04]  /*a420*/  LOP3.LUT R40, R40, R199, RZ, 0x3c, !PT ;  /* 0x000000c728287212 */ /* 0x000fc800078e3cff */
        /* <DEDUP_REMOVED lines=16> */
[-C--:B------:R-:W-:Y:S02]  /*a530*/  F2FP.F16.E4M3.UNPACK_B R175, R169.reuse.H1 ;  /* 0x000000a9ffaf723e */ /* 0x080fe400030006ff */
[----:B------:R-:W-:Y:S01]  /*a540*/  LOP3.LUT R57, R46, 0xff00, R57, 0xf8, !PT ;  /* 0x0000ff002e397812 */ /* 0x000fe200078ef839 */
[----:B------:R-:W-:Y:S01]  /*a550*/  IMAD.U32 R46, R56, 0x10000, RZ ;  /* 0x00010000382e7824 */ /* 0x000fe200078e00ff */
[----:B------:R-:W-:Y:S01]  /*a560*/  LOP3.LUT R44, R44, 0xff00, R45, 0xf8, !PT ;  /* 0x0000ff002c2c7812 */ /* 0x000fe200078ef82d */
[----:B------:R-:W-:Y:S01]  /*a570*/  IMAD.U32 R45, R58, 0x10000, RZ ;  /* 0x000100003a2d7824 */ /* 0x000fe200078e00ff */
[----:B------:R-:W-:Y:S01]  /*a580*/  F2FP.F16.E4M3.UNPACK_B R169, R169 ;  /* 0x000000a9ffa9723e */ /* 0x000fe200020006ff */
[----:B-1----:R-:W-:Y:S01]  /*a590*/  IMAD.MOV.U32 R58, RZ, RZ, R53 ;  /* 0x000000ffff3a7224 */ /* 0x002fe200078e0035 */
[----:B------:R-:W-:Y:S01]  /*a5a0*/  LOP3.LUT R57, R57, 0xff0000, R46, 0xf8, !PT ;  /* 0x00ff000039397812 */ /* 0x000fe200078ef82e */
[--C-:B------:R-:W-:Y:S01]  /*a5b0*/  HADD2.F32 R177, -RZ, R175.reuse.H0_H0 ;  /* 0x200000afffb17230 */ /* 0x100fe20000004100 */
[----:B0-----:R-:W-:Y:S01]  /*a5c0*/  F2FP.F16.E4M3.UNPACK_B R53, R41 ;  /* 0x00000029ff35723e */ /* 0x001fe200020006ff */
[----:B------:R-:W-:Y:S01]  /*a5d0*/  HADD2.F32 R175, -RZ, R175.H1_H1 ;  /* 0x300000afffaf7230 */ /* 0x000fe20000004100 */
[----:B------:R-:W-:-:S02]  /*a5e0*/  F2FP.F16.E4M3.UNPACK_B R91, R58 ;  /* 0x0000003aff5b723e */ /* 0x000fc400020006ff */
[----:B------:R-:W-:Y:S01]  /*a5f0*/  F2FP.F16.E4M3.UNPACK_B R92, R57 ;  /* 0x00000039ff5c723e */ /* 0x000fe200020006ff */
[----:B------:R-:W-:Y:S01]  /*a600*/  HADD2.F32 R56, -RZ, R53.H0_H0 ;  /* 0x20000035ff387230 */ /* 0x000fe20000004100 */
[----:B------:R-:W-:Y:S01]  /*a610*/  LOP3.LUT R44, R44, 0xff0000, R45, 0xf8, !PT ;  /* 0x00ff00002c2c7812 */ /* 0x000fe200078ef82d */
[--C-:B------:R-:W-:Y:S01]  /*a620*/  HADD2.F32 R46, -RZ, R91.reuse.H0_H0 ;  /* 0x2000005bff2e7230 */ /* 0x100fe20000004100 */
[----:B------:R-:W-:Y:S01]  /*a630*/  F2FP.F16.E4M3.UNPACK_B R58, R58.H1 ;  /* 0x0000003aff3a723e */ /* 0x000fe200030006ff */
[----:B------:R-:W-:Y:S01]  /*a640*/  HADD2.F32 R91, -RZ, R91.H1_H1 ;  /* 0x3000005bff5b7230 */ /* 0x000fe20000004100 */
[----:B------:R-:W-:Y:S01]  /*a650*/  F2FP.F16.E4M3.UNPACK_B R45, R44 ;  /* 0x0000002cff2d723e */ /* 0x000fe200020006ff */
[--C-:B------:R-:W-:Y:S02]  /*a660*/  HADD2.F32 R94, -RZ, R92.reuse.H1_H1 ;  /* 0x3000005cff5e7230 */ /* 0x100fe40000004100 */
[----:B------:R-:W-:Y:S02]  /*a670*/  HADD2.F32 R53, -RZ, R53.H1_H1 ;  /* 0x30000035ff357230 */ /* 0x000fe40000004100 */
[----:B------:R-:W-:-:S02]  /*a680*/  HADD2.F32 R95, -RZ, R92.H0_H0 ;  /* 0x2000005cff5f7230 */ /* 0x000fc40000004100 */
        /* <DEDUP_REMOVED lines=35> */
[----:B------:R-:W-:Y:S02]  /*a8c0*/  SHF.R.U32.HI R93, RZ, 0x10, R47 ;  /* 0x00000010ff5d7819 */ /* 0x000fe4000001162f */
[----:B------:R-:W-:Y:S02]  /*a8d0*/  SHF.L.U32 R92, R92, 0x8, RZ ;  /* 0x000000085c5c7819 */ /* 0x000fe400000006ff */
[----:B------:R-:W-:Y:S01]  /*a8e0*/  LOP3.LUT R59, R59, 0xff00, R94, 0xf8, !PT ;  /* 0x0000ff003b3b7812 */ /* 0x000fe200078ef85e */
[----:B------:R-:W-:Y:S01]  /*a8f0*/  IMAD.U32 R94, R93, 0x10000, RZ ;  /* 0x000100005d5e7824 */ /* 0x000fe200078e00ff */
[----:B------:R-:W-:Y:S01]  /*a900*/  LOP3.LUT R47, R91, 0xff00, R92, 0xf8, !PT ;  /* 0x0000ff005b2f7812 */ /* 0x000fe200078ef85c */
[----:B------:R-:W-:Y:S01]  /*a910*/  IMAD.U32 R92, R95, 0x10000, RZ ;  /* 0x000100005f5c7824 */ /* 0x000fe200078e00ff */
[----:B------:R-:W-:-:S02]  /*a920*/  F2FP.F16.E4M3.UNPACK_B R91, R43 ;  /* 0x0000002bff5b723e */ /* 0x000fc400020006ff */
[----:B------:R-:W-:Y:S02]  /*a930*/  LOP3.LUT R93, R59, 0xff0000, R94, 0xf8, !PT ;  /* 0x00ff00003b5d7812 */ /* 0x000fe400078ef85e */
[----:B------:R-:W-:Y:S01]  /*a940*/  MOV R94, R55 ;  /* 0x00000037005e7202 */ /* 0x000fe20000000f00 */
[--C-:B------:R-:W-:Y:S01]  /*a950*/  HADD2.F32 R173, -RZ, R91.reuse.H0_H0 ;  /* 0x2000005bffad7230 */ /* 0x100fe20000004100 */
[----:B------:R-:W-:Y:S01]  /*a960*/  F2FP.F16.E4M3.UNPACK_B R95, R93 ;  /* 0x0000005dff5f723e */ /* 0x000fe200020006ff */
[----:B------:R-:W-:Y:S01]  /*a970*/  HADD2.F32 R91, -RZ, R91.H1_H1 ;  /* 0x3000005bff5b7230 */ /* 0x000fe20000004100 */
[-C--:B------:R-:W-:Y:S02]  /*a980*/  F2FP.F16.E4M3.UNPACK_B R55, R94.reuse ;  /* 0x0000005eff37723e */ /* 0x080fe400020006ff */
[----:B------:R-:W-:Y:S01]  /*a990*/  LOP3.LUT R47, R47, 0xff0000, R92, 0xf8, !PT ;  /* 0x00ff00002f2f7812 */ /* 0x000fe200078ef85c */
[----:B------:R-:W-:Y:S01]  /*a9a0*/  HADD2.F32 R176, -RZ, R95.H0_H0 ;  /* 0x2000005fffb07230 */ /* 0x000fe20000004100 */
[----:B------:R-:W-:Y:S01]  /*a9b0*/  F2FP.F16.E4M3.UNPACK_B R94, R94.H1 ;  /* 0x0000005eff5e723e */ /* 0x000fe200030006ff */
[--C-:B------:R-:W-:Y:S01]  /*a9c0*/  HADD2.F32 R59, -RZ, R55.reuse.H0_H0 ;  /* 0x20000037ff3b7230 */ /* 0x100fe20000004100 */
[----:B------:R-:W-:Y:S01]  /*a9d0*/  F2FP.F16.E4M3.UNPACK_B R172, R47 ;  /* 0x0000002fffac723e */ /* 0x000fe200020006ff */
[----:B------:R-:W-:Y:S01]  /*a9e0*/  HADD2.F32 R55, -RZ, R55.H1_H1 ;  /* 0x30000037ff377230 */ /* 0x000fe20000004100 */
[----:B------:R-:W-:-:S02]  /*a9f0*/  F2FP.F16.E4M3.UNPACK_B R93, R93.H1 ;  /* 0x0000005dff5d723e */ /* 0x000fc400030006ff */
[-C--:B------:R-:W-:Y:S01]  /*aa00*/  FMUL.FTZ R92, R59, R176.reuse ;  /* 0x000000b03b5c7220 */ /* 0x080fe20000410000 */
[--C-:B------:R-:W-:Y:S02]  /*aa10*/  HADD2.F32 R174, -RZ, R172.reuse.H0_H0 ;  /* 0x200000acffae7230 */ /* 0x100fe40000004100 */
[C---:B------:R-:W-:Y:S01]  /*aa20*/  FMUL.FTZ R176, R173.reuse, R176 ;  /* 0x000000b0adb07220 */ /* 0x040fe20000410000 */
[----:B------:R-:W-:Y:S01]  /*aa30*/  HADD2.F32 R172, -RZ, R172.H1_H1 ;  /* 0x300000acffac7230 */ /* 0x000fe20000004100 */
[----:B------:R-:W-:Y:S01]  /*aa40*/  F2FP.SATFINITE.E4M3.F32.PACK_AB_MERGE_C R44, R58, R44, RZ ;  /* 0x0000002c3a2c723e */ /* 0x000fe200048070ff */
[-C--:B------:R-:W-:Y:S01]  /*aa50*/  FFMA.FTZ R92, R173, R174.reuse, -R92 ;  /* 0x000000aead5c7223 */ /* 0x080fe2000001085c */
[----:B------:R-:W-:Y:S01]  /*aa60*/  FFMA.FTZ R59, R59, R174, R176 ;  /* 0x000000ae3b3b7223 */ /* 0x000fe200000100b0 */
[----:B------:R-:W-:Y:S01]  /*aa70*/  HADD2.F32 R174, -RZ, R95.H1_H1 ;  /* 0x3000005fffae7230 */ /* 0x000fe20000004100 */
[----:B------:R-:W-:Y:S01]  /*aa80*/  F2FP.F16.E4M3.UNPACK_B R95, R43.H1 ;  /* 0x0000002bff5f723e */ /* 0x000fe200030006ff */
[----:B------:R-:W-:Y:S01]  /*aa90*/  HADD2.F32 R173, -RZ, R94.H1_H1 ;  /* 0x3000005effad7230 */ /* 0x000fe20000004100 */
[----:B------:R-:W-:-:S02]  /*aaa0*/  F2FP.SATFINITE.E4M3.F32.PACK_AB_MERGE_C R57, R57, R41, RZ ;  /* 0x000000293939723e */ /* 0x000fc400048070ff */
[-C--:B------:R-:W-:Y:S01]  /*aab0*/  FMUL.FTZ R176, R55, R174.reuse ;  /* 0x000000ae37b07220 */ /* 0x080fe20000410000 */
[----:B------:R-:W-:Y:S01]  /*aac0*/  FMUL.FTZ R174, R91, R174 ;  /* 0x000000ae5bae7220 */ /* 0x000fe20000410000 */
[----:B------:R-:W-:Y:S01]  /*aad0*/  HADD2.F32 R43, -RZ, R95.H0_H0 ;  /* 0x2000005fff2b7230 */ /* 0x000fe20000004100 */
[----:B------:R-:W-:Y:S01]  /*aae0*/  F2FP.SATFINITE.E4M3.F32.PACK_AB_MERGE_C R41, R53, R56, R44 ;  /* 0x000000383529723e */ /* 0x000fe2000480702c */
[-C--:B------:R-:W-:Y:S01]  /*aaf0*/  FFMA.FTZ R91, R91, R172.reuse, -R176 ;  /* 0x000000ac5b5b7223 */ /* 0x080fe200000108b0 */
[----:B------:R-:W-:Y:S01]  /*ab00*/  FFMA.FTZ R55, R55, R172, R174 ;  /* 0x000000ac37377223 */ /* 0x000fe200000100ae */
[----:B------:R-:W-:Y:S01]  /*ab10*/  F2FP.F16.E4M3.UNPACK_B R172, R47.H1 ;  /* 0x0000002fffac723e */ /* 0x000fe200030006ff */
[----:B------:R-:W-:Y:S01]  /*ab20*/  HADD2.F32 R47, -RZ, R94.H0_H0 ;  /* 0x2000005eff2f7230 */ /* 0x000fe20000004100 */
[----:B------:R-:W-:Y:S01]  /*ab30*/  F2FP.SATFINITE.E4M3.F32.PACK_AB_MERGE_C R53, R45, R46, R57 ;  /* 0x0000002e2d35723e */ /* 0x000fe20004807039 */
        /* <DEDUP_REMOVED lines=96> */
[----:B------:R-:W-:Y:S02]  /*b140*/  IMAD.MOV.U32 R40, RZ, RZ, R176 ;  /* 0x000000ffff287224 */ /* 0x000fe400078e00b0 */
[-C--:B------:R-:W-:Y:S01]  /*b150*/  FMUL.FTZ R54, R171, R170.reuse ;  /* 0x000000aaab367220 */ /* 0x080fe20000410000 */
[----:B------:R-:W-:-:S03]  /*b160*/  FMUL.FTZ R170, R95, R170 ;  /* 0x000000aa5faa7220 */ /* 0x000fc60000410000 */
[-C--:B------:R-:W-:Y:S01]  /*b170*/  FFMA.FTZ R95, R95, R168.reuse, -R54 ;  /* 0x000000a85f5f7223 */ /* 0x080fe20000010836 */
[----:B------:R-:W-:Y:S01]  /*b180*/  FFMA.FTZ R168, R171, R168, R170 ;  /* 0x000000a8aba87223 */ /* 0x000fe200000100aa */
[----:B------:R-:W-:-:S03]  /*b190*/  F2FP.SATFINITE.E4M3.F32.PACK_AB_MERGE_C R54, R42, R180, RZ ;  /* 0x000000b42a36723e */ /* 0x000fc600048070ff */
[----:B------:R-:W-:Y:S02]  /*b1a0*/  F2FP.SATFINITE.E4M3.F32.PACK_AB_MERGE_C R42, R95, R174, R169 ;  /* 0x000000ae5f2a723e */ /* 0x000fe400048070a9 */
[----:B------:R-:W-:-:S07]  /*b1b0*/  F2FP.SATFINITE.E4M3.F32.PACK_AB_MERGE_C R54, R168, R175, R54 ;  /* 0x000000afa836723e */ /* 0x000fce0004807036 */
.L_x_2409:
[----:B------:R-:W-:Y:S05]  /*b1c0*/  BSYNC B3 ;  /* 0x0000000000037941 */ /* 0x000fea0003800000 */
.L_x_2408:
[----:B------:R-:W-:-:S13]  /*b1d0*/  ISETP.GE.AND P4, PT, R90, R149, PT ;  /* 0x000000955a00720c */ /* 0x000fda0003f86270 */
[--C-:B------:R-:W-:Y:S02]  /*b1e0*/  @!P4 SHF.R.S32.HI R44, RZ, 0x1f, R90.reuse ;  /* 0x0000001fff2cc819 */ /* 0x100fe4000001145a */
[----:B------:R-:W-:-:S04]  /*b1f0*/  @!P4 IADD3 R47, P5, P6, R116, R138, R90 ;  /* 0x0000008a742fc210 */ /* 0x000fc80007ebe05a */
[----:B------:R-:W-:Y:S02]  /*b200*/  @!P4 IADD3.X R56, R4, R167, R44, P5, P6 ;  /* 0x000000a70438c210 */ /* 0x000fe40002fec42c */
[----:B------:R-:W-:-:S04]  /*b210*/  IADD3 R44, P5, R89, R122, RZ ;  /* 0x0000007a592c7210 */ /* 0x000fc80007fbe0ff */
[----:B------:R-:W-:Y:S02]  /*b220*/  IADD3.X R45, R88, R123, RZ, P5, !PT ;  /* 0x0000007b582d7210 */ /* 0x000fe40002ffe4ff */
[----:B------:R-:W-:-:S03]  /*b230*/  @!P4 IADD3 R46, P5, R47, R122, RZ ;  /* 0x0000007a2f2ec210 */ /* 0x000fc60007fbe0ff */
[----:B0-----:R3:W-:Y:S02]  /*b240*/  STG.E.128 desc[UR56][R44.64], R40 ;  /* 0x000000282c007986 */ /* 0x0017e4000c101d38 */
[----:B------:R-:W-:-:S05]  /*b250*/  @!P4 IMAD.X R47, R56, 0x1, R123, P5 ;  /* 0x00000001382fc824 */ /* 0x000fca00028e067b */
[----:B-1----:R3:W-:Y:S03]  /*b260*/  @!P4 STG.E.128 desc[UR56][R46.64], R52 ;  /* 0x000000342e00c986 */ /* 0x0027e6000c101d38 */
.L_x_2407:
[----:B------:R-:W-:Y:S05]  /*b270*/  BSYNC B2 ;  /* 0x0000000000027941 */ /* 0x000fea0003800000 */
.L_x_2406:
        /* <DEDUP_REMOVED lines=21> */
[----:B------:R-:W-:-:S03]  /*b3d0*/  IMAD R43, R17, 0x7800, R40 ;  /* 0x00007800112b7824 */ /* 0x000fc600078e0228 */
[C---:B------:R-:W-:Y:S01]  /*b3e0*/  IADD3 R41, R16.reuse, R41, RZ ;  /* 0x0000002910297210 */ /* 0x040fe20007ffe0ff */
[----:B------:R-:W-:-:S05]  /*b3f0*/  IMAD.IADD R44, R16, 0x1, R43 ;  /* 0x00000001102c7824 */ /* 0x000fca00078e022b */
[----:B------:R-:W0:Y:S04]  /*b400*/  LDS.128 R40, [R41+0x1a400] ;  /* 0x01a4000029287984 */ /* 0x000e280000000c00 */
[----:B------:R-:W1:Y:S01]  /*b410*/  LDS.128 R44, [R44+0x1a400] ;  /* 0x01a400002c2c7984 */ /* 0x000e620000000c00 */
[----:B------:R-:W-:Y:S05]  /*b420*/  @P4 BRA `(.L_x_2411) ;  /* 0x0000000c00504947 */ /* 0x000fea0003800000 */
[----:B------:R-:W-:Y:S01]  /*b430*/  SHF.R.U32.HI R48, RZ, 0x8, R61 ;  /* 0x00000008ff307819 */ /* 0x000fe2000001163d */
[----:B0-----:R-:W-:Y:S01]  /*b440*/  IMAD.MOV.U32 R54, RZ, RZ, R40 ;  /* 0x000000ffff367224 */ /* 0x001fe200078e0028 */
[----:B------:R-:W-:Y:S01]  /*b450*/  LOP3.LUT R59, R61, 0xff0000ff, RZ, 0xc0, !PT ;  /* 0xff0000ff3d3b7812 */ /* 0x000fe200078ec0ff */
[----:B-1----:R-:W-:Y:S01]  /*b460*/  IMAD.MOV.U32 R56, RZ, RZ, R44 ;  /* 0x000000ffff387224 */ /* 0x002fe200078e002c */
[----:B------:R-:W-:Y:S02]  /*b470*/  SHF.R.U32.HI R88, RZ, 0x8, R63 ;  /* 0x00000008ff587819 */ /* 0x000fe4000001163f */
[----:B------:R-:W-:Y:S01]  /*b480*/  SHF.L.U32 R40, R48, 0x8, RZ ;  /* 0x0000000830287819 */ /* 0x000fe200000006ff */
[----:B------:R-:W-:Y:S01]  /*b490*/  IMAD.MOV.U32 R48, RZ, RZ, R42 ;  /* 0x000000ffff307224 */ /* 0x000fe200078e002a */
[----:B------:R-:W-:Y:S02]  /*b4a0*/  SHF.R.U32.HI R89, RZ, 0x10, R61 ;  /* 0x00000010ff597819 */ /* 0x000fe4000001163d */
[----:B------:R-:W-:Y:S01]  /*b4b0*/  LOP3.LUT R59, R59, 0xff00, R40, 0xf8, !PT ;  /* 0x0000ff003b3b7812 */ /* 0x000fe200078ef828 */
[----:B------:R-:W-:Y:S01]  /*b4c0*/  IMAD.SHL.U32 R40, R88, 0x100, RZ ;  /* 0x0000010058287824 */ /* 0x000fe200078e00ff */
[----:B------:R-:W-:Y:S01]  /*b4d0*/  SHF.R.U32.HI R58, RZ, 0x10, R63 ;  /* 0x00000010ff3a7819 */ /* 0x000fe2000001163f */
[----:B------:R-:W-:Y:S01]  /*b4e0*/  IMAD.U32 R44, R89, 0x10000, RZ ;  /* 0x00010000592c7824 */ /* 0x000fe200078e00ff */
[----:B------:R-:W-:-:S02]  /*b4f0*/  LOP3.LUT R61, R63, 0xff0000ff, RZ, 0xc0, !PT ;  /* 0xff0000ff3f3d7812 */ /* 0x000fc400078ec0ff */
[----:B------:R-:W-:Y:S02]  /*b500*/  SHF.R.U32.HI R62, RZ, 0x8, R49 ;  /* 0x00000008ff3e7819 */ /* 0x000fe40000011631 */
[----:B------:R-:W-:Y:S02]  /*b510*/  SHF.R.U32.HI R60, RZ, 0x8, R51 ;  /* 0x00000008ff3c7819 */ /* 0x000fe40000011633 */
[----:B------:R-:W-:Y:S01]  /*b520*/  LOP3.LUT R61, R61, 0xff00, R40, 0xf8, !PT ;  /* 0x0000ff003d3d7812 */ /* 0x000fe200078ef828 */
[----:B------:R-:W-:Y:S01]  /*b530*/  IMAD.U32 R40, R58, 0x10000, RZ ;  /* 0x000100003a287824 */ /* 0x000fe200078e00ff */
[----:B------:R-:W-:Y:S02]  /*b540*/  SHF.R.U32.HI R50, RZ, 0x10, R49 ;  /* 0x00000010ff327819 */ /* 0x000fe40000011631 */
[----:B------:R-:W-:Y:S01]  /*b550*/  LOP3.LUT R63, R49, 0xff0000ff, RZ, 0xc0, !PT ;  /* 0xff0000ff313f7812 */ /* 0x000fe200078ec0ff */
[----:B------:R-:W-:Y:S01]  /*b560*/  IMAD.MOV.U32 R49, RZ, RZ, R46 ;  /* 0x000000ffff317224 */ /* 0x000fe200078e002e */
[----:B------:R-:W-:Y:S01]  /*b570*/  SHF.L.U32 R42, R62, 0x8, RZ ;  /* 0x000000083e2a7819 */ /* 0x000fe200000006ff */
[----:B------:R-:W-:Y:S01]  /*b580*/  IMAD.SHL.U32 R46, R60, 0x100, RZ ;  /* 0x000001003c2e7824 */ /* 0x000fe200078e00ff */
[----:B------:R-:W-:-:S02]  /*b590*/  LOP3.LUT R44, R59, 0xff0000, R44, 0xf8, !PT ;  /* 0x00ff00003b2c7812 */ /* 0x000fc400078ef82c */
[----:B------:R-:W-:Y:S02]  /*b5a0*/  SHF.R.U32.HI R57, RZ, 0x10, R51 ;  /* 0x00000010ff397819 */ /* 0x000fe40000011633 */
[----:B------:R-:W-:Y:S02]  /*b5b0*/  F2FP.F16.E4M3.UNPACK_B R62, R163.H1 ;  /* 0x000000a3ff3e723e */ /* 0x000fe400030006ff */
[----:B------:R-:W-:Y:S02]  /*b5c0*/  F2FP.F16.E4M3.UNPACK_B R59, R56.H1 ;  /* 0x00000038ff3b723e */ /* 0x000fe400030006ff */
[----:B------:R-:W-:Y:S02]  /*b5d0*/  LOP3.LUT R51, R51, 0xff0000ff, RZ, 0xc0, !PT ;  /* 0xff0000ff33337812 */ /* 0x000fe400078ec0ff */
[----:B------:R-:W-:Y:S01]  /*b5e0*/  F2FP.F16.E4M3.UNPACK_B R58, R54.H1 ;  /* 0x00000036ff3a723e */ /* 0x000fe200030006ff */
[----:B------:R-:W-:Y:S01]  /*b5f0*/  HADD2.F32 R60, -RZ, R59.H0_H0 ;  /* 0x2000003bff3c7230 */ /* 0x000fe20000004100 */
[----:B------:R-:W-:-:S02]  /*b600*/  LOP3.LUT R40, R61, 0xff0000, R40, 0xf8, !PT ;  /* 0x00ff00003d287812 */ /* 0x000fc400078ef828 */
[----:B------:R-:W-:Y:S01]  /*b610*/  LOP3.LUT R63, R63, 0xff00, R42, 0xf8, !PT ;  /* 0x0000ff003f3f7812 */ /* 0x000fe200078ef82a */
[----:B------:R-:W-:Y:S01]  /*b620*/  HADD2.F32 R42, -RZ, R62.H0_H0 ;  /* 0x2000003eff2a7230 */ /* 0x000fe20000004100 */
[----:B------:R-:W-:Y:S02]  /*b630*/  F2FP.F16.E4M3.UNPACK_B R61, R165.H1 ;  /* 0x000000a5ff3d723e */ /* 0x000fe400030006ff */
[----:B------:R-:W-:Y:S01]  /*b640*/  LOP3.LUT R89, R51, 0xff00, R46, 0xf8, !PT ;  /* 0x0000ff0033597812 */ /* 0x000fe200078ef82e */
[----:B------:R-:W-:Y:S01]  /*b650*/  HADD2.F32 R51, -RZ, R58.H0_H0 ;  /* 0x2000003aff337230 */ /* 0x000fe20000004100 */
[----:B------:R-:W-:Y:S01]  /*b660*/  SHF.L.U32 R46, R50, 0x10, RZ ;  /* 0x00000010322e7819 */ /* 0x000fe200000006ff */
[----:B------:R-:W-:Y:S02]  /*b670*/  IMAD.U32 R50, R57, 0x10000, RZ ;  /* 0x0001000039327824 */ /* 0x000fe400078e00ff */
[----:B------:R-:W-:Y:S01]  /*b680*/  FMUL.FTZ R88, R60, R42 ;  /* 0x0000002a3c587220 */ /* 0x000fe20000410000 */
[----:B------:R-:W-:-:S02]  /*b690*/  HADD2.F32 R57, -RZ, R61.H0_H0 ;  /* 0x2000003dff397230 */ /* 0x000fc40000004100 */
[----:B------:R-:W-:Y:S01]  /*b6a0*/  FMUL.FTZ R91, R51, R42 ;  /* 0x0000002a335b7220 */ /* 0x000fe20000410000 */
[----:B------:R-:W-:Y:S01]  /*b6b0*/  HADD2.F32 R58, -RZ, R58.H1_H1 ;  /* 0x3000003aff3a7230 */ /* 0x000fe20000004100 */
[----:B------:R-:W-:Y:S01]  /*b6c0*/  LOP3.LUT R42, R89, 0xff0000, R50, 0xf8, !PT ;  /* 0x00ff0000592a7812 */ /* 0x000fe200078ef832 */
        /* <DEDUP_REMOVED lines=9> */
[----:B------:R-:W-:Y:S01]  /*b760*/  F2FP.F16.E4M3.UNPACK_B R59, R54 ;  /* 0x00000036ff3b723e */ /* 0x000fe200020006ff */
[----:B------:R-:W-:Y:S01]  /*b770*/  FMUL.FTZ R89, R62, R57 ;  /* 0x000000393e597220 */ /* 0x000fe20000410000 */
[----:B------:R-:W-:Y:S01]  /*b780*/  F2FP.F16.E4M3.UNPACK_B R165, R165 ;  /* 0x000000a5ffa5723e */ /* 0x000fe200020006ff */
[----:B------:R-:W-:-:S02]  /*b790*/  HADD2.F32 R88, -RZ, R163.H0_H0 ;  /* 0x200000a3ff587230 */ /* 0x000fc40000004100 */
[-C--:B------:R-:W-:Y:S01]  /*b7a0*/  FFMA.FTZ R54, R62, R63.reuse, R91 ;  /* 0x0000003f3e367223 */ /* 0x080fe2000001005b */
[--C-:B------:R-:W-:Y:S02]  /*b7b0*/  HADD2.F32 R61, -RZ, R60.reuse.H0_H0 ;  /* 0x2000003cff3d7230 */ /* 0x100fe40000004100 */
[----:B------:R-:W-:Y:S01]  /*b7c0*/  FFMA.FTZ R57, R58, R63, -R89 ;  /* 0x0000003f3a397223 */ /* 0x000fe20000010859 */
[----:B------:R-:W-:Y:S01]  /*b7d0*/  HADD2.F32 R56, -RZ, R59.H0_H0 ;  /* 0x2000003bff387230 */ /* 0x000fe20000004100 */
[----:B------:R-:W-:Y:S01]  /*b7e0*/  F2FP.F16.E4M3.UNPACK_B R89, R164.H1 ;  /* 0x000000a4ff59723e */ /* 0x000fe200030006ff */
        /* <DEDUP_REMOVED lines=13> */
[-C--:B------:R-:W-:Y:S01]  /*b8c0*/  FFMA.FTZ R61, R59, R165.reuse, -R60 ;  /* 0x000000a53b3d7223 */ /* 0x080fe2000001083c */
[----:B------:R-:W-:Y:S01]  /*b8d0*/  F2FP.F16.E4M3.UNPACK_B R60, R48.H1 ;  /* 0x00000030ff3c723e */ /* 0x000fe200030006ff */
[----:B------:R-:W-:Y:S02]  /*b8e0*/  HADD2.F32 R93, -RZ, R89.H0_H0 ;  /* 0x20000059ff5d7230 */ /* 0x000fe40000004100 */
[----:B------:R-:W-:Y:S01]  /*b8f0*/  FFMA.FTZ R59, R62, R165, R163 ;  /* 0x000000a53e3b7223 */ /* 0x000fe200000100a3 */
[----:B------:R-:W-:Y:S01]  /*b900*/  HADD2.F32 R88, -RZ, R63.H0_H0 ;  /* 0x2000003fff587230 */ /* 0x000fe20000004100 */
[----:B------:R-:W-:Y:S01]  /*b910*/  F2FP.F16.E4M3.UNPACK_B R164, R164 ;  /* 0x000000a4ffa4723e */ /* 0x000fe200020006ff */
[----:B------:R-:W-:Y:S01]  /*b920*/  HADD2.F32 R62, -RZ, R60.H0_H0 ;  /* 0x2000003cff3e7230 */ /* 0x000fe20000004100 */
[----:B------:R-:W-:Y:S01]  /*b930*/  F2FP.F16.E4M3.UNPACK_B R48, R48 ;  /* 0x00000030ff30723e */ /* 0x000fe200020006ff */
[----:B------:R-:W-:-:S02]  /*b940*/  HADD2.F32 R92, -RZ, R89.H1_H1 ;  /* 0x30000059ff5c7230 */ /* 0x000fc40000004100 */
[-C--:B------:R-:W-:Y:S01]  /*b950*/  FMUL.FTZ R95, R88, R93.reuse ;  /* 0x0000005d585f7220 */ /* 0x080fe20000410000 */
[----:B------:R-:W-:Y:S02]  /*b960*/  HADD2.F32 R91, -RZ, R90.H0_H0 ;  /* 0x2000005aff5b7230 */ /* 0x000fe40000004100 */
[C---:B------:R-:W-:Y:S01]  /*b970*/  FMUL.FTZ R93, R62.reuse, R93 ;  /* 0x0000005d3e5d7220 */ /* 0x040fe20000410000 */
[----:B------:R-:W-:Y:S01]  /*b980*/  HADD2.F32 R89, -RZ, R63.H1_H1 ;  /* 0x3000003fff597230 */ /* 0x000fe20000004100 */
[----:B------:R-:W-:Y:S01]  /*b990*/  F2FP.F16.E4M3.UNPACK_B R166, R166 ;  /* 0x000000a6ffa6723e */ /* 0x000fe200020006ff */
[----:B------:R-:W-:Y:S02]  /*b9a0*/  HADD2.F32 R63, -RZ, R60.H1_H1 ;  /* 0x3000003cff3f7230 */ /* 0x000fe40000004100 */
[-C--:B------:R-:W-:Y:S01]  /*b9b0*/  FFMA.FTZ R60, R62, R91.reuse, -R95 ;  /* 0x0000005b3e3c7223 */ /* 0x080fe2000001085f */
[----:B------:R-:W-:Y:S02]  /*b9c0*/  HADD2.F32 R90, -RZ, R90.H1_H1 ;  /* 0x3000005aff5a7230 */ /* 0x000fe40000004100 */
[-C--:B------:R-:W-:Y:S01]  /*b9d0*/  FMUL.FTZ R94, R89, R92.reuse ;  /* 0x0000005c595e7220 */ /* 0x080fe20000410000 */
[----:B------:R-:W-:Y:S01]  /*b9e0*/  FFMA.FTZ R62, R88, R91, R93 ;  /* 0x0000005b583e7223 */ /* 0x000fe2000001005d */
[C---:B------:R-:W-:Y:S01]  /*b9f0*/  FMUL.FTZ R92, R63.reuse, R92 ;  /* 0x0000005c3f5c7220 */ /* 0x040fe20000410000 */
[----:B------:R-:W-:Y:S01]  /*ba00*/  F2FP.F16.E4M3.UNPACK_B R88, R49 ;  /* 0x00000031ff58723e */ /* 0x000fe200020006ff */
[----:B------:R-:W-:Y:S01]  /*ba10*/  FFMA.FTZ R63, R63, R90, -R94 ;  /* 0x0000005a3f3f7223 */ /* 0x000fe2000001085e */
[----:B------:R-:W-:-:S02]  /*ba20*/  HADD2.F32 R95, -RZ, R164.H1_H1 ;  /* 0x300000a4ff5f7230 */ /* 0x000fc40000004100 */
[----:B------:R-:W-:Y:S01]  /*ba30*/  FFMA.FTZ R89, R89, R90, R92 ;  /* 0x0000005a59597223 */ /* 0x000fe2000001005c */
[----:B------:R-:W-:Y:S01]  /*ba40*/  HADD2.F32 R92, -RZ, R164.H0_H0 ;  /* 0x200000a4ff5c7230 */ /* 0x000fe20000004100 */
[----:B------:R-:W-:Y:S01]  /*ba50*/  F2FP.SATFINITE.E4M3.F32.PACK_AB_MERGE_C R50, R57, R50, RZ ;  /* 0x000000323932723e */ /* 0x000fe200048070ff */
[----:B------:R-:W-:Y:S01]  /*ba60*/  HADD2.F32 R90, -RZ, R88.H0_H0 ;  /* 0x20000058ff5a7230 */ /* 0x000fe20000004100 */
[----:B------:R-:W-:Y:S01]  /*ba70*/  F2FP.SATFINITE.E4M3.F32.PACK_AB_MERGE_C R54, R54, R51, RZ ;  /* 0x000000333636723e */ /* 0x000fe200048070ff */
[----:B------:R-:W-:Y:S01]  /*ba80*/  HADD2.F32 R49, -RZ, R48.H0_H0 ;  /* 0x20000030ff317230 */ /* 0x000fe20000004100 */
[----:B------:R-:W-:Y:S01]  /*ba90*/  F2FP.SATFINITE.E4M3.F32.PACK_AB_MERGE_C R60, R63, R60, RZ ;  /* 0x0000003c3f3c723e */ /* 0x000fe200048070ff */
[----:B------:R-:W-:Y:S02]  /*baa0*/  HADD2.F32 R88, -RZ, R88.H1_H1 ;  /* 0x30000058ff587230 */ /* 0x000fe40000004100 */
[----:B------:R-:W-:Y:S01]  /*bab0*/  FMUL.FTZ R94, R90, R92 ;  /* 0x0000005c5a5e7220 */ /* 0x000fe20000410000 */
[----:B------:R-:W-:-:S02]  /*bac0*/  HADD2.F32 R48, -RZ, R48.H1_H1 ;  /* 0x30000030ff307230 */ /* 0x000fc40000004100 */
[----:B------:R-:W-:Y:S01]  /*bad0*/  FMUL.FTZ R163, R49, R92 ;  /* 0x0000005c31a37220 */ /* 0x000fe20000410000 */
[--C-:B------:R-:W-:Y:S02]  /*bae0*/  HADD2.F32 R91, -RZ, R166.reuse.H0_H0 ;  /* 0x200000a6ff5b7230 */ /* 0x100fe40000004100 */
[-C--:B------:R-:W-:Y:S01]  /*baf0*/  FMUL.FTZ R165, R88, R95.reuse ;  /* 0x0000005f58a57220 */ /* 0x080fe20000410000 */
[----:B------:R-:W-:Y:S02]  /*bb00*/  HADD2.F32 R93, -RZ, R166.H1_H1 ;  /* 0x300000a6ff5d7230 */ /* 0x000fe40000004100 */
[C---:B------:R-:W-:Y:S01]  /*bb10*/  FMUL.FTZ R95, R48.reuse, R95 ;  /* 0x0000005f305f7220 */ /* 0x040fe20000410000 */
[----:B------:R-:W-:Y:S01]  /*bb20*/  F2FP.SATFINITE.E4M3.F32.PACK_AB_MERGE_C R51, R61, R56, R50 ;  /* 0x000000383d33723e */ /* 0x000fe20004807032 */
[----:B------:R-:W-:Y:S01]  /*bb30*/  FFMA.FTZ R49, R49, R91, -R94 ;  /* 0x0000005b31317223 */ /* 0x000fe2000001085e */
[----:B------:R-:W-:Y:S01]  /*bb40*/  F2FP.F16.E4M3.UNPACK_B R57, R45 ;  /* 0x0000002dff39723e */ /* 0x000fe200020006ff */
[----:B------:R-:W-:Y:S01]  /*bb50*/  FFMA.FTZ R48, R48, R93, -R165 ;  /* 0x0000005d30307223 */ /* 0x000fe200000108a5 */
[----:B------:R-:W-:Y:S01]  /*bb60*/  F2FP.F16.E4M3.UNPACK_B R63, R46 ;  /* 0x0000002eff3f723e */ /* 0x000fe200020006ff */
[----:B------:R-:W-:Y:S01]  /*bb70*/  FFMA.FTZ R163, R90, R91, R163 ;  /* 0x0000005b5aa37223 */ /* 0x000fe200000100a3 */
[----:B------:R-:W-:Y:S01]  /*bb80*/  F2FP.F16.E4M3.UNPACK_B R56, R41 ;  /* 0x00000029ff38723e */ /* 0x000fe200020006ff */
        /* <DEDUP_REMOVED lines=88> */
[----:B------:R-:W-:Y:S01]  /*c110*/  F2FP.SATFINITE.E4M3.F32.PACK_AB_MERGE_C R41, R41, R54, R44 ;  /* 0x000000362929723e */ /* 0x000fe2000480702c */
[----:B------:R-:W-:Y:S01]  /*c120*/  IMAD.MOV.U32 R44, RZ, RZ, R50 ;  /* 0x000000ffff2c7224 */ /* 0x000fe200078e0032 */
[----:B------:R-:W-:Y:S01]  /*c130*/  F2FP.SATFINITE.E4M3.F32.PACK_AB_MERGE_C R45, R45, R56, R46 ;  /* 0x000000382d2d723e */ /* 0x000fe2000480702e */
[----:B------:R-:W-:Y:S01]  /*c140*/  IMAD.MOV.U32 R46, RZ, RZ, R48 ;  /* 0x000000ffff2e7224 */ /* 0x000fe200078e0030 */
[----:B------:R-:W-:Y:S02]  /*c150*/  F2FP.SATFINITE.E4M3.F32.PACK_AB_MERGE_C R47, R61, R42, R62 ;  /* 0x0000002a3d2f723e */ /* 0x000fe4000480703e */
[----:B------:R-:W-:-:S07]  /*c160*/  MOV R42, R49 ;  /* 0x00000031002a7202 */ /* 0x000fce0000000f00 */
.L_x_2411:
[----:B------:R-:W-:Y:S05]  /*c170*/  BSYNC B2 ;  /* 0x0000000000027941 */ /* 0x000fea0003800000 */
.L_x_2410:
        /* <DEDUP_REMOVED lines=10> */
.L_x_2401:
[----:B------:R-:W-:Y:S05]  /*c220*/  BSYNC B1 ;  /* 0x0000000000017941 */ /* 0x000fea0003800000 */
.L_x_2400:
[-C--:B0--34-:R-:W-:Y:S02]  /*c230*/  IMAD R40, R155, R134.reuse, RZ ;  /* 0x000000869b287224 */ /* 0x099fe400078e02ff */
[----:B------:R-:W-:-:S04]  /*c240*/  IMAD.WIDE.U32 R136, R221, R134, R136 ;  /* 0x00000086dd887225 */ /* 0x000fc800078e0088 */
[----:B------:R-:W-:Y:S01]  /*c250*/  IMAD R53, R221, R135, R40 ;  /* 0x00000087dd357224 */ /* 0x000fe200078e0228 */
[----:B------:R-:W-:Y:S06]  /*c260*/  @P2 BRA `(.L_x_2370) ;  /* 0x0000003000982947 */ /* 0x000fec0003800000 */
[----:B------:R-:W-:Y:S01]  /*c270*/  ISETP.NE.AND P2, PT, R34, RZ, PT ;  /* 0x000000ff2200720c */ /* 0x000fe20003f45270 */
[----:B------:R-:W-:Y:S01]  /*c280*/  BSSY B1, `(.L_x_2412) ;  /* 0x00000f8000017945 */ /* 0x000fe20003800000 */
[----:B------:R-:W-:-:S11]  /*c290*/  IADD3 R53, R137, R53, RZ ;  /* 0x0000003589357210 */ /* 0x000fd60007ffe0ff */
        /* <DEDUP_REMOVED lines=36> */
[----:B------:R-:W-:Y:S02]  /*c4e0*/  SHF.R.U32.HI R66, RZ, 0x10, R77 ;  /* 0x00000010ff427819 */ /* 0x000fe4000001164d */
[----:B------:R-:W-:Y:S01]  /*c4f0*/  MOV R57, R40 ;  /* 0x0000002800397202 */ /* 0x000fe20000000f00 */
[----:B------:R-:W-:Y:S01]  /*c500*/  IMAD.SHL.U32 R40, R54, 0x100, RZ ;  /* 0x0000010036287824 */ /* 0x000fe200078e00ff */
[----:B------:R-:W-:Y:S01]  /*c510*/  SHF.R.U32.HI R61, RZ, 0x8, R67 ;  /* 0x00000008ff3d7819 */ /* 0x000fe20000011643 */
[----:B------:R-:W-:Y:S01]  /*c520*/  IMAD.MOV.U32 R54, RZ, RZ, R42 ;  /* 0x000000ffff367224 */ /* 0x000fe200078e002a */
[----:B------:R-:W-:Y:S01]  /*c530*/  LOP3.LUT R55, R77, 0xff0000ff, RZ, 0xc0, !PT ;  /* 0xff0000ff4d377812 */ /* 0x000fe200078ec0ff */
[----:B------:R-:W-:Y:S01]  /*c540*/  IMAD.SHL.U32 R42, R62, 0x100, RZ ;  /* 0x000001003e2a7824 */ /* 0x000fe200078e00ff */
[----:B------:R-:W-:Y:S01]  /*c550*/  SHF.R.U32.HI R64, RZ, 0x8, R79 ;  /* 0x00000008ff407819 */ /* 0x000fe2000001164f */
[----:B------:R-:W-:Y:S01]  /*c560*/  IMAD.U32 R41, R66, 0x10000, RZ ;  /* 0x0001000042297824 */ /* 0x000fe200078e00ff */
[----:B------:R-:W-:Y:S01]  /*c570*/  LOP3.LUT R59, R65, 0xff0000ff, RZ, 0xc0, !PT ;  /* 0xff0000ff413b7812 */ /* 0x000fe200078ec0ff */
[----:B------:R-:W-:Y:S01]  /*c580*/  IMAD.SHL.U32 R61, R61, 0x100, RZ ;  /* 0x000001003d3d7824 */ /* 0x000fe200078e00ff */
[----:B------:R-:W-:-:S02]  /*c590*/  LOP3.LUT R40, R55, 0xff00, R40, 0xf8, !PT ;  /* 0x0000ff0037287812 */ /* 0x000fc400078ef828 */
[----:B------:R-:W-:Y:S02]  /*c5a0*/  SHF.R.U32.HI R63, RZ, 0x10, R79 ;  /* 0x00000010ff3f7819 */ /* 0x000fe4000001164f */
[----:B------:R-:W-:Y:S02]  /*c5b0*/  LOP3.LUT R60, R67, 0xff0000ff, RZ, 0xc0, !PT ;  /* 0xff0000ff433c7812 */ /* 0x000fe400078ec0ff */
[----:B------:R-:W-:Y:S02]  /*c5c0*/  LOP3.LUT R56, R79, 0xff0000ff, RZ, 0xc0, !PT ;  /* 0xff0000ff4f387812 */ /* 0x000fe400078ec0ff */
[----:B------:R-:W-:Y:S02]  /*c5d0*/  SHF.L.U32 R55, R64, 0x8, RZ ;  /* 0x0000000840377819 */ /* 0x000fe400000006ff */
[----:B------:R-:W-:Y:S02]  /*c5e0*/  LOP3.LUT R44, R59, 0xff00, R42, 0xf8, !PT ;  /* 0x0000ff003b2c7812 */ /* 0x000fe400078ef82a */
[----:B------:R-:W-:-:S02]  /*c5f0*/  LOP3.LUT R42, R40, 0xff0000, R41, 0xf8, !PT ;  /* 0x00ff0000282a7812 */ /* 0x000fc400078ef829 */
[----:B------:R-:W-:Y:S02]  /*c600*/  LOP3.LUT R64, R60, 0xff00, R61, 0xf8, !PT ;  /* 0x0000ff003c407812 */ /* 0x000fe400078ef83d */
[----:B------:R-:W-:Y:S02]  /*c610*/  SHF.L.U32 R40, R63, 0x10, RZ ;  /* 0x000000103f287819 */ /* 0x000fe400000006ff */
[----:B------:R-:W-:Y:S02]  /*c620*/  LOP3.LUT R55, R56, 0xff00, R55, 0xf8, !PT ;  /* 0x0000ff0038377812 */ /* 0x000fe400078ef837 */
        /* <DEDUP_REMOVED lines=180> */
[----:B------:R-:W-:Y:S01]  /*d170*/  F2FP.SATFINITE.E4M3.F32.PACK_AB_MERGE_C R41, R52, R57, R42 ;  /* 0x000000393429723e */ /* 0x000fe2000480702a */
[----:B------:R-:W-:Y:S01]  /*d180*/  IMAD.MOV.U32 R42, RZ, RZ, R54 ;  /* 0x000000ffff2a7224 */ /* 0x000fe200078e0036 */
[----:B------:R-:W-:Y:S02]  /*d190*/  F2FP.SATFINITE.E4M3.F32.PACK_AB_MERGE_C R45, R45, R58, R44 ;  /* 0x0000003a2d2d723e */ /* 0x000fe4000480702c */
[----:B------:R-:W-:Y:S02]  /*d1a0*/  F2FP.SATFINITE.E4M3.F32.PACK_AB_MERGE_C R43, R59, R88, R60 ;  /* 0x000000583b2b723e */ /* 0x000fe4000480703c */
[----:B------:R-:W-:Y:S02]  /*d1b0*/  F2FP.SATFINITE.E4M3.F32.PACK_AB_MERGE_C R47, R67, R78, R76 ;  /* 0x0000004e432f723e */ /* 0x000fe4000480704c */
[----:B------:R-:W-:-:S07]  /*d1c0*/  MOV R44, R55 ;  /* 0x00000037002c7202 */ /* 0x000fce0000000f00 */
.L_x_2415:
[----:B------:R-:W-:Y:S05]  /*d1d0*/  BSYNC B2 ;  /* 0x0000000000027941 */ /* 0x000fea0003800000 */
.L_x_2414:
[----:B0-----:R0:W-:Y:S04]  /*d1e0*/  STG.E.128 desc[UR56][R48.64], R40 ;  /* 0x0000002830007986 */ /* 0x0011e8000c101d38 */
[----:B-1----:R0:W-:Y:S02]  /*d1f0*/  @!P2 STG.E.128 desc[UR56][R50.64], R44 ;  /* 0x0000002c3200a986 */ /* 0x0021e4000c101d38 */
.L_x_2413:
[----:B------:R-:W-:Y:S05]  /*d200*/  BSYNC B1 ;  /* 0x0000000000017941 */ /* 0x000fea0003800000 */
.L_x_2412:
        /* <DEDUP_REMOVED lines=39> */
[----:B------:R-:W-:Y:S01]  /*d480*/  IMAD.SHL.U32 R40, R54, 0x100, RZ ;  /* 0x0000010036287824 */ /* 0x000fe200078e00ff */
[----:B------:R-:W-:Y:S02]  /*d490*/  SHF.R.U32.HI R58, RZ, 0x8, R71 ;  /* 0x00000008ff3a7819 */ /* 0x000fe40000011647 */
[----:B------:R-:W-:Y:S02]  /*d4a0*/  SHF.R.U32.HI R66, RZ, 0x10, R83 ;  /* 0x00000010ff427819 */ /* 0x000fe40000011653 */
[----:B------:R-:W-:Y:S01]  /*d4b0*/  LOP3.LUT R55, R55, 0xff00, R40, 0xf8, !PT ;  /* 0x0000ff0037377812 */ /* 0x000fe200078ef828 */
[----:B------:R-:W-:Y:S01]  /*d4c0*/  IMAD.SHL.U32 R40, R65, 0x100, RZ ;  /* 0x0000010041287824 */ /* 0x000fe200078e00ff */
[----:B------:R-:W-:Y:S01]  /*d4d0*/  LOP3.LUT R61, R83, 0xff0000ff, RZ, 0xc0, !PT ;  /* 0xff0000ff533d7812 */ /* 0x000fe200078ec0ff */
[----:B------:R-:W-:Y:S01]  /*d4e0*/  IMAD.SHL.U32 R44, R58, 0x100, RZ ;  /* 0x000001003a2c7824 */ /* 0x000fe200078e00ff */
[----:B------:R-:W-:-:S02]  /*d4f0*/  SHF.R.U32.HI R67, RZ, 0x10, R81 ;  /* 0x00000010ff437819 */ /* 0x000fc40000011651 */
[----:B------:R-:W-:Y:S02]  /*d500*/  SHF.R.U32.HI R60, RZ, 0x8, R69 ;  /* 0x00000008ff3c7819 */ /* 0x000fe40000011645 */
[----:B------:R-:W-:Y:S02]  /*d510*/  LOP3.LUT R63, R71, 0xff0000ff, RZ, 0xc0, !PT ;  /* 0xff0000ff473f7812 */ /* 0x000fe400078ec0ff */
[----:B------:R-:W-:Y:S02]  /*d520*/  MOV R54, R42 ;  /* 0x0000002a00367202 */ /* 0x000fe40000000f00 */
[----:B------:R-:W-:Y:S01]  /*d530*/  LOP3.LUT R61, R61, 0xff00, R40, 0xf8, !PT ;  /* 0x0000ff003d3d7812 */ /* 0x000fe200078ef828 */
[----:B------:R-:W-:Y:S01]  /*d540*/  IMAD.U32 R40, R66, 0x10000, RZ ;  /* 0x0001000042287824 */ /* 0x000fe200078e00ff */
[----:B------:R-:W-:Y:S01]  /*d550*/  MOV R52, R41 ;  /* 0x0000002900347202 */ /* 0x000fe20000000f00 */
[----:B------:R-:W-:Y:S01]  /*d560*/  IMAD.SHL.U32 R41, R60, 0x100, RZ ;  /* 0x000001003c297824 */ /* 0x000fe200078e00ff */
[----:B------:R-:W-:-:S02]  /*d570*/  SHF.L.U32 R42, R67, 0x10, RZ ;  /* 0x00000010432a7819 */ /* 0x000fc400000006ff */
[----:B------:R-:W-:Y:S02]  /*d580*/  LOP3.LUT R67, R63, 0xff00, R44, 0xf8, !PT ;  /* 0x0000ff003f437812 */ /* 0x000fe400078ef82c */
[----:B------:R-:W-:Y:S02]  /*d590*/  LOP3.LUT R56, R69, 0xff0000ff, RZ, 0xc0, !PT ;  /* 0xff0000ff45387812 */ /* 0x000fe400078ec0ff */
[----:B------:R-:W-:Y:S02]  /*d5a0*/  F2FP.F16.E4M3.UNPACK_B R63, R150.H1 ;  /* 0x00000096ff3f723e */ /* 0x000fe400030006ff */
[----:B------:R-:W-:Y:S02]  /*d5b0*/  F2FP.F16.E4M3.UNPACK_B R60, R59.H1 ;  /* 0x0000003bff3c723e */ /* 0x000fe400030006ff */
[----:B------:R-:W-:Y:S02]  /*d5c0*/  F2FP.F16.E4M3.UNPACK_B R58, R57.H1 ;  /* 0x00000039ff3a723e */ /* 0x000fe400030006ff */
[----:B------:R-:W-:-:S02]  /*d5d0*/  SHF.R.U32.HI R62, RZ, 0x10, R69 ;  /* 0x00000010ff3e7819 */ /* 0x000fc40000011645 */
[----:B------:R-:W-:Y:S02]  /*d5e0*/  LOP3.LUT R40, R61, 0xff0000, R40, 0xf8, !PT ;  /* 0x00ff00003d287812 */ /* 0x000fe400078ef828 */
        /* <DEDUP_REMOVED lines=11> */
[----:B------:R-:W-:Y:S01]  /*d6a0*/  IMAD.U32 R64, R64, 0x10000, RZ ;  /* 0x0001000040407824 */ /* 0x000fe200078e00ff */
[----:B------:R-:W-:Y:S01]  /*d6b0*/  F2FP.F16.E4M3.UNPACK_B R150, R150 ;  /* 0x00000096ff96723e */ /* 0x000fe200020006ff */
[----:B------:R-:W-:Y:S02]  /*d6c0*/  HADD2.F32 R58, -RZ, R58.H1_H1 ;  /* 0x3000003aff3a7230 */ /* 0x000fe40000004100 */
        /* <DEDUP_REMOVED lines=9> */
[----:B------:R-:W-:Y:S01]  /*d760*/  FMUL.FTZ R57, R63, R62 ;  /* 0x0000003e3f397220 */ /* 0x000fe20000410000 */
[----:B------:R-:W-:Y:S01]  /*d770*/  LOP3.LUT R44, R65, 0xff0000, R44, 0xf8, !PT ;  /* 0x00ff0000412c7812 */ /* 0x000fe200078ef82c */
[----:B------:R-:W-:Y:S01]  /*d780*/  HADD2.F32 R65, -RZ, R150.H0_H0 ;  /* 0x20000096ff417230 */ /* 0x000fe20000004100 */
[----:B------:R-:W-:Y:S01]  /*d790*/  F2FP.F16.E4M3.UNPACK_B R152, R152 ;  /* 0x00000098ff98723e */ /* 0x000fe200020006ff */
        /* <DEDUP_REMOVED lines=25> */
[--C-:B------:R-:W-:Y:S02]  /*d930*/  HADD2.F32 R62, -RZ, R61.reuse.H0_H0 ;  /* 0x2000003dff3e7230 */ /* 0x100fe40000004100 */
[-C--:B------:R-:W-:Y:S01]  /*d940*/  FMUL.FTZ R71, R65, R67.reuse ;  /* 0x0000004341477220 */ /* 0x080fe20000410000 */
[----:B------:R-:W-:Y:S01]  /*d950*/  HADD2.F32 R63, -RZ, R66.H0_H0 ;  /* 0x20000042ff3f7230 */ /* 0x000fe20000004100 */
[----:B------:R-:W-:Y:S01]  /*d960*/  F2FP.F16.E4M3.UNPACK_B R54, R54 ;  /* 0x00000036ff36723e */ /* 0x000fe200020006ff */
[----:B------:R-:W-:Y:S02]  /*d970*/  HADD2.F32 R64, -RZ, R64.H1_H1 ;  /* 0x30000040ff407230 */ /* 0x000fe40000004100 */
[----:B------:R-:W-:Y:S01]  /*d980*/  FMUL.FTZ R78, R62, R67 ;  /* 0x000000433e4e7220 */ /* 0x000fe20000410000 */
[----:B------:R-:W-:-:S02]  /*d990*/  HADD2.F32 R61, -RZ, R61.H1_H1 ;  /* 0x3000003dff3d7230 */ /* 0x000fc40000004100 */
[-C--:B------:R-:W-:Y:S01]  /*d9a0*/  FFMA.FTZ R76, R62, R63.reuse, -R71 ;  /* 0x0000003f3e4c7223 */ /* 0x080fe20000010847 */
[----:B------:R-:W-:Y:S02]  /*d9b0*/  HADD2.F32 R66, -RZ, R66.H1_H1 ;  /* 0x30000042ff427230 */ /* 0x000fe40000004100 */
[CC--:B------:R-:W-:Y:S01]  /*d9c0*/  FMUL.FTZ R62, R64.reuse, R68.reuse ;  /* 0x00000044403e7220 */ /* 0x0c0fe20000410000 */
[----:B------:R-:W-:Y:S01]  /*d9d0*/  FFMA.FTZ R78, R65, R63, R78 ;  /* 0x0000003f414e7223 */ /* 0x000fe2000001004e */
[C---:B------:R-:W-:Y:S01]  /*d9e0*/  FMUL.FTZ R67, R61.reuse, R68 ;  /* 0x000000443d437220 */ /* 0x040fe20000410000 */
[----:B------:R-:W-:Y:S01]  /*d9f0*/  F2FP.F16.E4M3.UNPACK_B R153, R153 ;  /* 0x00000099ff99723e */ /* 0x000fe200020006ff */
[----:B------:R-:W-:Y:S01]  /*da00*/  FFMA.FTZ R77, R61, R66, -R62 ;  /* 0x000000423d4d7223 */ /* 0x000fe2000001083e */
[----:B------:R-:W-:Y:S01]  /*da10*/  F2FP.F16.E4M3.UNPACK_B R61, R46 ;  /* 0x0000002eff3d723e */ /* 0x000fe200020006ff */
[--C-:B------:R-:W-:Y:S02]  /*da20*/  HADD2.F32 R65, -RZ, R151.reuse.H0_H0 ;  /* 0x20000097ff417230 */ /* 0x100fe40000004100 */
[----:B------:R-:W-:Y:S01]  /*da30*/  FFMA.FTZ R79, R64, R66, R67 ;  /* 0x00000042404f7223 */ /* 0x000fe20000010043 */
[----:B------:R-:W-:Y:S01]  /*da40*/  HADD2.F32 R151, -RZ, R151.H1_H1 ;  /* 0x30000097ff977230 */ /* 0x000fe20000004100 */
[----:B------:R-:W-:Y:S01]  /*da50*/  F2FP.SATFINITE.E4M3.F32.PACK_AB_MERGE_C R55, R58, R55, RZ ;  /* 0x000000373a37723e */ /* 0x000fe200048070ff */
[--C-:B------:R-:W-:Y:S01]  /*da60*/  HADD2.F32 R62, -RZ, R61.reuse.H0_H0 ;  /* 0x2000003dff3e7230 */ /* 0x100fe20000004100 */
[----:B------:R-:W-:Y:S01]  /*da70*/  F2FP.SATFINITE.E4M3.F32.PACK_AB_MERGE_C R57, R57, R56, RZ ;  /* 0x000000383939723e */ /* 0x000fe200048070ff */
[----:B------:R-:W-:Y:S01]  /*da80*/  HADD2.F32 R46, -RZ, R54.H0_H0 ;  /* 0x20000036ff2e7230 */ /* 0x000fe20000004100 */
[----:B------:R-:W-:Y:S01]  /*da90*/  F2FP.F16.E4M3.UNPACK_B R58, R52 ;  /* 0x00000034ff3a723e */ /* 0x000fe200020006ff */
[----:B------:R-:W-:-:S02]  /*daa0*/  HADD2.F32 R61, -RZ, R61.H1_H1 ;  /* 0x3000003dff3d7230 */ /* 0x000fc40000004100 */
[-C--:B------:R-:W-:Y:S01]  /*dab0*/  FMUL.FTZ R67, R62, R65.reuse ;  /* 0x000000413e437220 */ /* 0x080fe20000410000 */
[----:B------:R-:W-:Y:S02]  /*dac0*/  HADD2.F32 R54, -RZ, R54.H1_H1 ;  /* 0x30000036ff367230 */ /* 0x000fe40000004100 */
[----:B------:R-:W-:Y:S01]  /*dad0*/  FMUL.FTZ R65, R46, R65 ;  /* 0x000000412e417220 */ /* 0x000fe20000410000 */
[--C-:B------:R-:W-:Y:S02]  /*dae0*/  HADD2.F32 R63, -RZ, R153.reuse.H0_H0 ;  /* 0x20000099ff3f7230 */ /* 0x100fe40000004100 */
[CC--:B------:R-:W-:Y:S01]  /*daf0*/  FMUL.FTZ R71, R61.reuse, R151.reuse ;  /* 0x000000973d477220 */ /* 0x0c0fe20000410000 */
[----:B------:R-:W-:Y:S02]  /*db00*/  HADD2.F32 R153, -RZ, R153.H1_H1 ;  /* 0x30000099ff997230 */ /* 0x000fe40000004100 */
[----:B------:R-:W-:Y:S01]  /*db10*/  FMUL.FTZ R64, R54, R151 ;  /* 0x0000009736407220 */ /* 0x000fe20000410000 */
[----:B------:R-:W-:Y:S01]  /*db20*/  F2FP.SATFINITE.E4M3.F32.PACK_AB_MERGE_C R56, R70, R59, R55 ;  /* 0x0000003b4638723e */ /* 0x000fe20004807037 */
[-C--:B------:R-:W-:Y:S01]  /*db30*/  FFMA.FTZ R67, R46, R63.reuse, -R67 ;  /* 0x0000003f2e437223 */ /* 0x080fe20000010843 */
[----:B------:R-:W-:Y:S01]  /*db40*/  FFMA.FTZ R46, R62, R63, R65 ;  /* 0x0000003f3e2e7223 */ /* 0x000fe20000010041 */
[-C--:B------:R-:W-:Y:S01]  /*db50*/  FFMA.FTZ R54, R54, R153.reuse, -R71 ;  /* 0x0000009936367223 */ /* 0x080fe20000010847 */
[----:B------:R-:W-:Y:S01]  /*db60*/  FFMA.FTZ R153, R61, R153, R64 ;  /* 0x000000993d997223 */ /* 0x000fe20000010040 */
[----:B------:R-:W-:-:S02]  /*db70*/  F2FP.F16.E4M3.UNPACK_B R61, R45 ;  /* 0x0000002dff3d723e */ /* 0x000fc400020006ff */
[----:B------:R-:W-:Y:S02]  /*db80*/  F2FP.F16.E4M3.UNPACK_B R65, R44 ;  /* 0x0000002cff41723e */ /* 0x000fe400020006ff */
[----:B------:R-:W-:Y:S01]  /*db90*/  F2FP.SATFINITE.E4M3.F32.PACK_AB_MERGE_C R55, R69, R60, R57 ;  /* 0x0000003c4537723e */ /* 0x000fe20004807039 */
[----:B------:R-:W-:Y:S01]  /*dba0*/  HADD2.F32 R59, -RZ, R61.H0_H0 ;  /* 0x2000003dff3b7230 */ /* 0x000fe20000004100 */
[----:B------:R-:W-:Y:S01]  /*dbb0*/  F2FP.F16.E4M3.UNPACK_B R63, R42 ;  /* 0x0000002aff3f723e */ /* 0x000fe200020006ff */
[----:B------:R-:W-:Y:S01]  /*dbc0*/  HADD2.F32 R60, -RZ, R65.H0_H0 ;  /* 0x20000041ff3c7230 */ /* 0x000fe20000004100 */
[----:B------:R-:W-:Y:S01]  /*dbd0*/  F2FP.SATFINITE.E4M3.F32.PACK_AB_MERGE_C R76, R77, R76, RZ ;  /* 0x0000004c4d4c723e */ /* 0x000fe200048070ff */
[----:B------:R-:W-:Y:S01]  /*dbe0*/  HADD2.F32 R57, -RZ, R58.H0_H0 ;  /* 0x2000003aff397230 */ /* 0x000fe20000004100 */
[----:B------:R-:W-:Y:S01]  /*dbf0*/  F2FP.F16.E4M3.UNPACK_B R42, R42.H1 ;  /* 0x0000002aff2a723e */ /* 0x000fe200030006ff */
[----:B------:R-:W-:Y:S02]  /*dc00*/  HADD2.F32 R64, -RZ, R63.H0_H0 ;  /* 0x2000003fff407230 */ /* 0x000fe40000004100 */
[----:B------:R-:W-:Y:S01]  /*dc10*/  FMUL.FTZ R66, R59, R60 ;  /* 0x0000003c3b427220 */ /* 0x000fe20000410000 */
[----:B------:R-:W-:-:S02]  /*dc20*/  HADD2.F32 R62, -RZ, R61.H1_H1 ;  /* 0x3000003dff3e7230 */ /* 0x000fc40000004100 */
[C---:B------:R-:W-:Y:S01]  /*dc30*/  FMUL.FTZ R68, R57.reuse, R60 ;  /* 0x0000003c39447220 */ /* 0x040fe20000410000 */
[----:B------:R-:W-:Y:S01]  /*dc40*/  HADD2.F32 R65, -RZ, R65.H1_H1 ;  /* 0x30000041ff417230 */ /* 0x000fe20000004100 */
[----:B------:R-:W-:Y:S01]  /*dc50*/  F2FP.SATFINITE.E4M3.F32.PACK_AB_MERGE_C R54, R54, R67, R76 ;  /* 0x000000433636723e */ /* 0x000fe2000480704c */
        /* <DEDUP_REMOVED lines=8> */
[-C--:B------:R-:W-:Y:S01]  /*dce0*/  FFMA.FTZ R45, R62, R63.reuse, R65 ;  /* 0x0000003f3e2d7223 */ /* 0x080fe20000010041 */
[----:B------:R-:W-:Y:S01]  /*dcf0*/  F2FP.F16.E4M3.UNPACK_B R59, R52.H1 ;  /* 0x00000034ff3b723e */ /* 0x000fe200030006ff */
[----:B------:R-:W-:Y:S01]  /*dd00*/  FFMA.FTZ R52, R60, R63, -R67 ;  /* 0x0000003f3c347223 */ /* 0x000fe20000010843 */
[----:B------:R-:W-:Y:S01]  /*dd10*/  HADD2.F32 R60, -RZ, R61.H0_H0 ;  /* 0x2000003dff3c7230 */ /* 0x000fe20000004100 */
[----:B------:R-:W-:Y:S01]  /*dd20*/  F2FP.F16.E4M3.UNPACK_B R66, R41.H1 ;  /* 0x00000029ff42723e */ /* 0x000fe200030006ff */
[----:B------:R-:W-:Y:S01]  /*dd30*/  HADD2.F32 R65, -RZ, R64.H0_H0 ;  /* 0x20000040ff417230 */ /* 0x000fe20000004100 */
[----:B------:R-:W-:Y:S01]  /*dd40*/  F2FP.SATFINITE.E4M3.F32.PACK_AB_MERGE_C R78, R79, R78, RZ ;  /* 0x0000004e4f4e723e */ /* 0x000fe200048070ff */
[----:B------:R-:W-:Y:S02]  /*dd50*/  HADD2.F32 R44, -RZ, R59.H0_H0 ;  /* 0x2000003bff2c7230 */ /* 0x000fe40000004100 */
        /* <DEDUP_REMOVED lines=61> */
[----:B------:R-:W-:Y:S01]  /*e130*/  F2FP.SATFINITE.E4M3.F32.PACK_AB_MERGE_C R47, R41, R78, R60 ;  /* 0x0000004e292f723e */ /* 0x000fe2000480703c */
[----:B------:R-:W-:Y:S01]  /*e140*/  IMAD.MOV.U32 R41, RZ, RZ, R57 ;  /* 0x000000ffff297224 */ /* 0x000fe200078e0039 */
[----:B------:R-:W-:Y:S02]  /*e150*/  F2FP.SATFINITE.E4M3.F32.PACK_AB_MERGE_C R45, R45, R58, R70 ;  /* 0x0000003a2d2d723e */ /* 0x000fe40004807046 */
[----:B------:R-:W-:-:S07]  /*e160*/  MOV R40, R56 ;  /* 0x0000003800287202 */ /* 0x000fce0000000f00 */
.L_x_2419:
[----:B------:R-:W-:Y:S05]  /*e170*/  BSYNC B2 ;  /* 0x0000000000027941 */ /* 0x000fea0003800000 */
.L_x_2418:
[----:B0-----:R3:W-:Y:S04]  /*e180*/  STG.E.128 desc[UR56][R48.64], R40 ;  /* 0x0000002830007986 */ /* 0x0017e8000c101d38 */
[----:B-1----:R3:W-:Y:S02]  /*e190*/  @!P2 STG.E.128 desc[UR56][R50.64], R44 ;  /* 0x0000002c3200a986 */ /* 0x0027e4000c101d38 */
.L_x_2417:
[----:B------:R-:W-:Y:S05]  /*e1a0*/  BSYNC B1 ;  /* 0x0000000000017941 */ /* 0x000fea0003800000 */
.L_x_2416:
[----:B------:R-:W-:-:S13]  /*e1b0*/  ISETP.NE.AND P2, PT, R36, RZ, PT ;  /* 0x000000ff2400720c */ /* 0x000fda0003f45270 */
[----:B------:R-:W-:Y:S05]  /*e1c0*/  @!P2 BRA `(.L_x_2370) ;  /* 0x0000001000c0a947 */ /* 0x000fea0003800000 */
[----:B0--3--:R-:W3:Y:S01]  /*e1d0*/  LDL R40, [R1+0x10] ;  /* 0x0000100001287983 */ /* 0x009ee20000100800 */
[----:B------:R-:W-:Y:S01]  /*e1e0*/  IADD3 R49, P2, P4, R116, R136, R29 ;  /* 0x0000008874317210 */ /* 0x000fe20007c5e01d */
[----:B------:R-:W-:Y:S03]  /*e1f0*/  BSSY B1, `(.L_x_2420) ;  /* 0x00000ed000017945 */ /* 0x000fe60003800000 */
[----:B------:R-:W-:Y:S02]  /*e200*/  IADD3.X R42, R4, R53, R32, P2, P4 ;  /* 0x00000035042a7210 */ /* 0x000fe400017e8420 */
[----:B------:R-:W-:-:S04]  /*e210*/  IADD3 R48, P2, R49, R122, RZ ;  /* 0x0000007a31307210 */ /* 0x000fc80007f5e0ff */
[----:B------:R-:W-:Y:S02]  /*e220*/  IADD3.X R49, R42, R123, RZ, P2, !PT ;  /* 0x0000007b2a317210 */ /* 0x000fe400017fe4ff */
[----:B------:R-:W-:Y:S02]  /*e230*/  ISETP.GE.AND P2, PT, R6, R132, PT ;  /* 0x000000840600720c */ /* 0x000fe40003f46270 */
[----:B---3--:R-:W-:-:S04]  /*e240*/  LOP3.LUT P5, RZ, R40, 0x1, RZ, 0xc0, !PT ;  /* 0x0000000128ff7812 */ /* 0x008fc800078ac0ff */
[----:B------:R-:W-:-:S04]  /*e250*/  SEL R154, R99, R154, !P5 ;  /* 0x0000009a639a7207 */ /* 0x000fc80006800000 */
        /* <DEDUP_REMOVED lines=23> */
[----:B------:R-:W-:Y:S01]  /*e3d0*/  IMAD.SHL.U32 R55, R55, 0x100, RZ ;  /* 0x0000010037377824 */ /* 0x000fe200078e00ff */
[----:B------:R-:W-:Y:S01]  /*e3e0*/  SHF.R.U32.HI R62, RZ, 0x8, R87 ;  /* 0x00000008ff3e7819 */ /* 0x000fe20000011657 */
[----:B------:R-:W-:Y:S01]  /*e3f0*/  IMAD.MOV.U32 R52, RZ, RZ, R46 ;  /* 0x000000ffff347224 */ /* 0x000fe200078e002e */
[----:B------:R-:W-:Y:S02]  /*e400*/  SHF.R.U32.HI R63, RZ, 0x8, R75 ;  /* 0x00000008ff3f7819 */ /* 0x000fe4000001164b */
[----:B------:R-:W-:Y:S01]  /*e410*/  LOP3.LUT R44, R54, 0xff00, R55, 0xf8, !PT ;  /* 0x0000ff00362c7812 */ /* 0x000fe200078ef837 */
[----:B------:R-:W-:Y:S01]  /*e420*/  IMAD.U32 R55, R66, 0x10000, RZ ;  /* 0x0001000042377824 */ /* 0x000fe200078e00ff */
[----:B------:R-:W-:Y:S01]  /*e430*/  SHF.R.U32.HI R61, RZ, 0x8, R73 ;  /* 0x00000008ff3d7819 */ /* 0x000fe20000011649 */
[----:B------:R-:W-:Y:S01]  /*e440*/  IMAD.SHL.U32 R40, R62, 0x100, RZ ;  /* 0x000001003e287824 */ /* 0x000fe200078e00ff */
[----:B------:R-:W-:-:S02]  /*e450*/  SHF.R.U32.HI R64, RZ, 0x10, R87 ;  /* 0x00000010ff407819 */ /* 0x000fc40000011657 */
[----:B------:R-:W-:Y:S01]  /*e460*/  LOP3.LUT R57, R87, 0xff0000ff, RZ, 0xc0, !PT ;  /* 0xff0000ff57397812 */ /* 0x000fe200078ec0ff */
[----:B------:R-:W-:Y:S01]  /*e470*/  IMAD.SHL.U32 R61, R61, 0x100, RZ ;  /* 0x000001003d3d7824 */ /* 0x000fe200078e00ff */
[----:B------:R-:W-:Y:S02]  /*e480*/  LOP3.LUT R60, R75, 0xff0000ff, RZ, 0xc0, !PT ;  /* 0xff0000ff4b3c7812 */ /* 0x000fe400078ec0ff */
[----:B------:R-:W-:Y:S02]  /*e490*/  SHF.L.U32 R63, R63, 0x8, RZ ;  /* 0x000000083f3f7819 */ /* 0x000fe400000006ff */
[----:B------:R-:W-:Y:S01]  /*e4a0*/  LOP3.LUT R44, R44, 0xff0000, R55, 0xf8, !PT ;  /* 0x00ff00002c2c7812 */ /* 0x000fe200078ef837 */
[----:B------:R-:W-:Y:S01]  /*e4b0*/  IMAD.U32 R55, R64, 0x10000, RZ ;  /* 0x0001000040377824 */ /* 0x000fe200078e00ff */
[----:B------:R-:W-:Y:S02]  /*e4c0*/  LOP3.LUT R58, R73, 0xff0000ff, RZ, 0xc0, !PT ;  /* 0xff0000ff493a7812 */ /* 0x000fe400078ec0ff */
[----:B------:R-:W-:-:S02]  /*e4d0*/  LOP3.LUT R40, R57, 0xff00, R40, 0xf8, !PT ;  /* 0x0000ff0039287812 */ /* 0x000fc400078ef828 */
[----:B------:R-:W-:Y:S02]  /*e4e0*/  LOP3.LUT R62, R60, 0xff00, R63, 0xf8, !PT ;  /* 0x0000ff003c3e7812 */ /* 0x000fe400078ef83f */
[----:B------:R-:W-:Y:S02]  /*e4f0*/  F2FP.F16.E4M3.UNPACK_B R63, R145.H1 ;  /* 0x00000091ff3f723e */ /* 0x000fe400030006ff */
[----:B------:R-:W-:Y:S02]  /*e500*/  F2FP.F16.E4M3.UNPACK_B R60, R59.H1 ;  /* 0x0000003bff3c723e */ /* 0x000fe400030006ff */
[----:B------:R-:W-:Y:S02]  /*e510*/  F2FP.F16.E4M3.UNPACK_B R57, R56.H1 ;  /* 0x00000038ff39723e */ /* 0x000fe400030006ff */
[----:B------:R-:W-:Y:S02]  /*e520*/  LOP3.LUT R46, R58, 0xff00, R61, 0xf8, !PT ;  /* 0x0000ff003a2e7812 */ /* 0x000fe400078ef83d */
[----:B------:R-:W-:Y:S01]  /*e530*/  MOV R51, R42 ;  /* 0x0000002a00337202 */ /* 0x000fe20000000f00 */
[----:B------:R-:W-:Y:S01]  /*e540*/  HADD2.F32 R42, -RZ, R63.H0_H0 ;  /* 0x2000003fff2a7230 */ /* 0x000fe20000004100 */
[----:B------:R-:W-:Y:S01]  /*e550*/  LOP3.LUT R40, R40, 0xff0000, R55, 0xf8, !PT ;  /* 0x00ff000028287812 */ /* 0x000fe200078ef837 */
[----:B------:R-:W-:Y:S01]  /*e560*/  HADD2.F32 R55, -RZ, R60.H0_H0 ;  /* 0x2000003cff377230 */ /* 0x000fe20000004100 */
[----:B------:R-:W-:Y:S01]  /*e570*/  F2FP.F16.E4M3.UNPACK_B R58, R147.H1 ;  /* 0x00000093ff3a723e */ /* 0x000fe200030006ff */
[----:B------:R-:W-:Y:S01]  /*e580*/  HADD2.F32 R54, -RZ, R57.H0_H0 ;  /* 0x20000039ff367230 */ /* 0x000fe20000004100 */
[----:B------:R-:W-:-:S02]  /*e590*/  SHF.R.U32.HI R67, RZ, 0x10, R75 ;  /* 0x00000010ff437819 */ /* 0x000fc4000001164b */
[----:B------:R-:W-:Y:S01]  /*e5a0*/  SHF.R.U32.HI R65, RZ, 0x10, R73 ;  /* 0x00000010ff417819 */ /* 0x000fe20000011649 */
[--C-:B------:R-:W-:Y:S01]  /*e5b0*/  HADD2.F32 R61, -RZ, R58.reuse.H0_H0 ;  /* 0x2000003aff3d7230 */ /* 0x100fe20000004100 */
[----:B------:R-:W-:Y:S01]  /*e5c0*/  SHF.L.U32 R67, R67, 0x10, RZ ;  /* 0x0000001043437819 */ /* 0x000fe200000006ff */
[-C--:B------:R-:W-:Y:S01]  /*e5d0*/  FMUL.FTZ R69, R55, R42.reuse ;  /* 0x0000002a37457220 */ /* 0x080fe20000410000 */
[----:B------:R-:W-:Y:S01]  /*e5e0*/  FMUL.FTZ R64, R54, R42 ;  /* 0x0000002a36407220 */ /* 0x000fe20000410000 */
[----:B------:R-:W-:Y:S01]  /*e5f0*/  IMAD.U32 R65, R65, 0x10000, RZ ;  /* 0x0001000041417824 */ /* 0x000fe200078e00ff */
        /* <DEDUP_REMOVED lines=8> */
[----:B------:R-:W-:Y:S01]  /*e680*/  F2FP.F16.E4M3.UNPACK_B R56, R56 ;  /* 0x00000038ff38723e */ /* 0x000fe200020006ff */
[----:B------:R-:W-:Y:S01]  /*e690*/  HADD2.F32 R58, -RZ, R57.H1_H1 ;  /* 0x30000039ff3a7230 */ /* 0x000fe20000004100 */
[----:B------:R-:W-:Y:S01]  /*e6a0*/  LOP3.LUT R46, R46, 0xff0000, R65, 0xf8, !PT ;  /* 0x00ff00002e2e7812 */ /* 0x000fe200078ef841 */
[----:B------:R-:W-:-:S02]  /*e6b0*/  HADD2.F32 R63, -RZ, R145.H0_H0 ;  /* 0x20000091ff3f7230 */ /* 0x000fc40000004100 */
[CC--:B------:R-:W-:Y:S01]  /*e6c0*/  FMUL.FTZ R65, R61.reuse, R64.reuse ;  /* 0x000000403d417220 */ /* 0x0c0fe20000410000 */
[----:B------:R-:W-:Y:S01]  /*e6d0*/  F2FP.F16.E4M3.UNPACK_B R147, R147 ;  /* 0x00000093ff93723e */ /* 0x000fe200020006ff */
[C---:B------:R-:W-:Y:S01]  /*e6e0*/  FMUL.FTZ R64, R58.reuse, R64 ;  /* 0x000000403a407220 */ /* 0x040fe20000410000 */
[----:B------:R-:W-:Y:S02]  /*e6f0*/  HADD2.F32 R60, -RZ, R59.H0_H0 ;  /* 0x2000003bff3c7230 */ /* 0x000fe40000004100 */
[-C--:B------:R-:W-:Y:S01]  /*e700*/  FFMA.FTZ R69, R58, R62.reuse, -R65 ;  /* 0x0000003e3a457223 */ /* 0x080fe20000010841 */
[----:B------:R-:W-:Y:S02]  /*e710*/  HADD2.F32 R57, -RZ, R56.H0_H0 ;  /* 0x20000038ff397230 */ /* 0x000fe40000004100 */
[----:B------:R-:W-:Y:S01]  /*e720*/  FFMA.FTZ R68, R61, R62, R64 ;  /* 0x0000003e3d447223 */ /* 0x000fe20000010040 */
        /* <DEDUP_REMOVED lines=22> */
[-C--:B------:R-:W-:Y:S01]  /*e890*/  FMUL.FTZ R70, R60, R62.reuse ;  /* 0x0000003e3c467220 */ /* 0x080fe20000410000 */
[----:B------:R-:W-:Y:S01]  /*e8a0*/  HADD2.F32 R59, -RZ, R61.H0_H0 ;  /* 0x2000003dff3b7230 */ /* 0x000fe20000004100 */
        /* <DEDUP_REMOVED lines=8> */
[----:B------:R-:W-:Y:S01]  /*e930*/  FMUL.FTZ R75, R56, R63 ;  /* 0x0000003f384b7220 */ /* 0x000fe20000410000 */
[----:B------:R-:W-:Y:S01]  /*e940*/  FFMA.FTZ R63, R60, R59, R71 ;  /* 0x0000003b3c3f7223 */ /* 0x000fe20000010047 */
[-C--:B------:R-:W-:Y:S01]  /*e950*/  FFMA.FTZ R73, R56, R61.reuse, -R57 ;  /* 0x0000003d38497223 */ /* 0x080fe20000010839 */
[----:B------:R-:W-:Y:S01]  /*e960*/  F2FP.F16.E4M3.UNPACK_B R56, R52 ;  /* 0x00000034ff38723e */ /* 0x000fe200020006ff */
[----:B------:R-:W-:Y:S02]  /*e970*/  HADD2.F32 R59, -RZ, R146.H0_H0 ;  /* 0x20000092ff3b7230 */ /* 0x000fe40000004100 */
        /* <DEDUP_REMOVED lines=10> */
[----:B------:R-:W-:Y:S01]  /*ea20*/  F2FP.SATFINITE.E4M3.F32.PACK_AB_MERGE_C R72, R72, R63, RZ ;  /* 0x0000003f4848723e */ /* 0x000fe200048070ff */
[----:B------:R-:W-:Y:S02]  /*ea30*/  HADD2.F32 R51, -RZ, R51.H1_H1 ;  /* 0x30000033ff337230 */ /* 0x000fe40000004100 */
[----:B------:R-:W-:Y:S01]  /*ea40*/  FMUL.FTZ R62, R56, R146 ;  /* 0x00000092383e7220 */ /* 0x000fe20000410000 */
        /* <DEDUP_REMOVED lines=8> */
[----:B------:R-:W-:Y:S01]  /*ead0*/  F2FP.F16.E4M3.UNPACK_B R57, R41 ;  /* 0x00000029ff39723e */ /* 0x000fe200020006ff */
[----:B------:R-:W-:Y:S01]  /*eae0*/  HADD2.F32 R59, -RZ, R58.H0_H0 ;  /* 0x2000003aff3b7230 */ /* 0x000fe20000004100 */
[----:B------:R-:W-:-:S02]  /*eaf0*/  F2FP.SATFINITE.E4M3.F32.PACK_AB_MERGE_C R70, R73, R70, RZ ;  /* 0x000000464946723e */ /* 0x000fc400048070ff */
[----:B------:R-:W-:Y:S01]  /*eb00*/  F2FP.SATFINITE.E4M3.F32.PACK_AB_MERGE_C R55, R67, R64, R54 ;  /* 0x000000404337723e */ /* 0x000fe20004807036 */
[----:B------:R-:W-:Y:S01]  /*eb10*/  HADD2.F32 R64, -RZ, R63.H0_H0 ;  /* 0x2000003fff407230 */ /* 0x000fe20000004100 */
[----:B------:R-:W-:Y:S01]  /*eb20*/  F2FP.F16.E4M3.UNPACK_B R61, R44 ;  /* 0x0000002cff3d723e */ /* 0x000fe200020006ff */
[----:B------:R-:W-:Y:S01]  /*eb30*/  HADD2.F32 R56, -RZ, R57.H0_H0 ;  /* 0x20000039ff387230 */ /* 0x000fe20000004100 */
[----:B------:R-:W-:Y:S01]  /*eb40*/  F2FP.SATFINITE.E4M3.F32.PACK_AB_MERGE_C R52, R51, R52, R70 ;  /* 0x000000343334723e */ /* 0x000fe20004807046 */
        /* <DEDUP_REMOVED lines=26> */
[----:B------:R-:W-:Y:S02]  /*ecf0*/  HADD2.F32 R41, -RZ, R41.H1_H1 ;  /* 0x30000029ff297230 */ /* 0x000fe40000004100 */
[----:B------:R-:W-:Y:S01]  /*ed00*/  FMUL.FTZ R61, R45, R60 ;  /* 0x0000003c2d3d7220 */ /* 0x000fe20000410000 */
[--C-:B------:R-:W-:Y:S02]  /*ed10*/  HADD2.F32 R58, -RZ, R44.reuse.H0_H0 ;  /* 0x2000002cff3a7230 */ /* 0x100fe40000004100 */
[----:B------:R-:W-:Y:S01]  /*ed20*/  FMUL.FTZ R60, R59, R62 ;  /* 0x0000003e3b3c7220 */ /* 0x000fe20000410000 */
[----:B------:R-:W-:-:S02]  /*ed30*/  HADD2.F32 R44, -RZ, R44.H1_H1 ;  /* 0x3000002cff2c7230 */ /* 0x000fc40000004100 */
[----:B------:R-:W-:Y:S01]  /*ed40*/  FMUL.FTZ R62, R41, R62 ;  /* 0x0000003e293e7220 */ /* 0x000fe20000410000 */
[----:B------:R-:W-:Y:S01]  /*ed50*/  FFMA.FTZ R69, R46, R58, R61 ;  /* 0x0000003a2e457223 */ /* 0x000fe2000001003d */
[----:B------:R-:W-:Y:S02]  /*ed60*/  F2FP.F16.E4M3.UNPACK_B R46, R47 ;  /* 0x0000002fff2e723e */ /* 0x000fe400020006ff */
        /* <DEDUP_REMOVED lines=53> */
.L_x_2421:
[----:B------:R-:W-:Y:S05]  /*f0c0*/  BSYNC B1 ;  /* 0x0000000000017941 */ /* 0x000fea0003800000 */
.L_x_2420:
        /* <DEDUP_REMOVED lines=10> */
.L_x_2337:
[----:B------:R-:W-:-:S06]  /*f170*/  UISETP.NE.AND UP0, UPT, UR53, 0x3, UPT ;  /* 0x000000033500788c */ /* 0x000fcc000bf05270 */
[----:B------:R-:W-:-:S13]  /*f180*/  PLOP3.LUT P1, PT, PT, PT, UP0, 0x80, 0x0 ;  /* 0x000000000000781c */ /* 0x000fda0003f2f008 */
[----:B------:R-:W-:Y:S05]  /*f190*/  @!P1 BRA `(.L_x_2422) ;  /* 0x0000000000049947 */ /* 0x000fea0003800000 */
[----:B------:R-:W-:Y:S01]  /*f1a0*/  BPT.TRAP 0x1 ;  /* 0x000000040000795c */ /* 0x000fe20000300000 */
.L_x_2422:
[----:B------:R-:W-:Y:S01]  /*f1b0*/  IMAD R97, R17, 0x8, R16 ;  /* 0x0000000811617824 */ /* 0x000fe200078e0210 */
[----:B------:R-:W-:Y:S01]  /*f1c0*/  SHF.L.U32 R98, R191, 0x1f, RZ ;  /* 0x0000001fbf627819 */ /* 0x000fe200000006ff */
[----:B------:R-:W-:Y:S01]  /*f1d0*/  IMAD R96, R24, -0xa0, R2 ;  /* 0xffffff6018607824 */ /* 0x000fe200078e0202 */
[----:B------:R-:W-:Y:S02]  /*f1e0*/  BSSY B1, `(.L_x_2423) ;  /* 0x0000004000017945 */ /* 0x000fe40003800000 */
[----:B------:R-:W1:Y:S02]  /*f1f0*/  SYNCS.PHASECHK.TRANS64.TRYWAIT P2, [R97+URZ+0x29890], R98 ;  /* 0x02989062610075a7 */ /* 0x000e64000804017f */
[----:B------:R-:W-:Y:S01]  /*f200*/  VIMNMX R96, R96, 0xa0, PT ;  /* 0x000000a060607848 */ /* 0x000fe20003fe0100 */
[----:B-1----:R-:W-:Y:S06]  /*f210*/  @!P2 BRA `(.L_x_2424) ;  /* 0x000001e400c4a947 */ /* 0x002fec0003800000 */
.L_x_2667:
[----:B------:R-:W-:Y:S05]  /*f220*/  BSYNC B1 ;  /* 0x0000000000017941 */ /* 0x000fea0003800000 */
.L_x_2423:
        /* <DEDUP_REMOVED lines=21> */
.L_x_2426:
[----:B------:R-:W-:Y:S05]  /*f380*/  BSYNC B1 ;  /* 0x0000000000017941 */ /* 0x000fea0003800000 */
.L_x_2425:
        /* <DEDUP_REMOVED lines=20> */
.L_x_2370:
[----:B------:R-:W-:Y:S05]  /*f4d0*/  BSYNC B0 ;  /* 0x0000000000007941 */ /* 0x000fea0003800000 */
.L_x_2336:
        /* <DEDUP_REMOVED lines=12> */
[----:B------:R-:W-:-:S05]  /*f5a0*/  @!P2 VIADD R40, R97, 0x298a0 ;  /* 0x000298a06128a836 */ /* 0x000fca0000000000 */
[----:B------:R-:W-:-:S04]  /*f5b0*/  @!P2 PRMT R40, RZ, 0x654, R40 ;  /* 0x00000654ff28a816 */ /* 0x000fc80000000028 */
[----:B------:R0:W-:Y:S01]  /*f5c0*/  @!P2 SYNCS.ARRIVE.TRANS64.RED.A1T0 RZ, [R40+URZ], RZ ;  /* 0x000000ff28ffa9a7 */ /* 0x0001e2000810043f */
[----:B------:R-:W-:Y:S05]  /*f5d0*/  @!P1 BRA `(.L_x_2428) ;  /* 0x0000000000049947 */ /* 0x000fea0003800000 */
[----:B------:R-:W-:Y:S01]  /*f5e0*/  BPT.TRAP 0x1 ;  /* 0x000000040000795c */ /* 0x000fe20000300000 */
.L_x_2428:
[----:B------:R-:W-:Y:S05]  /*f5f0*/  BSYNC B0 ;  /* 0x0000000000007941 */ /* 0x000fea0003800000 */
.L_x_2427:
[----:B------:R-:W1:Y:S01]  /*f600*/  SYNCS.PHASECHK.TRANS64.TRYWAIT P1, [R97+URZ+0x298b0], R98 ;  /* 0x0298b062610075a7 */ /* 0x000e62000802017f */
[----:B------:R-:W-:Y:S01]  /*f610*/  ULDC UR42, c[0x0][0x320] ;  /* 0x0000c800002a7ab9 */ /* 0x000fe20000000800 */
[----:B------:R-:W-:Y:S01]  /*f620*/  ULDC.64 UR38, c[0x0][0x328] ;  /* 0x0000ca0000267ab9 */ /* 0x000fe20000000a00 */
[----:B------:R-:W-:Y:S01]  /*f630*/  ULDC.64 UR40, c[0x0][0x318] ;  /* 0x0000c60000287ab9 */ /* 0x000fe20000000a00 */
[----:B------:R-:W-:Y:S01]  /*f640*/  BSSY B0, `(.L_x_2429) ;  /* 0x0000003000007945 */ /* 0x000fe20003800000 */
[----:B------:R-:W-:-:S03]  /*f650*/  IMAD R41, R17, 0x5000, R213 ;  /* 0x0000500011297824 */ /* 0x000fc600078e02d5 */
[----:B-1----:R-:W-:Y:S05]  /*f660*/  @!P1 BRA `(.L_x_2430) ;  /* 0x000001e000c49947 */ /* 0x002fea0003800000 */
.L_x_2668:
[----:B------:R-:W-:Y:S05]  /*f670*/  BSYNC B0 ;  /* 0x0000000000007941 */ /* 0x000fea0003800000 */
.L_x_2429:
[----:B------:R-:W-:Y:S01]  /*f680*/  ISETP.GE.AND P1, PT, R188, R96, PT ;  /* 0x00000060bc00720c */ /* 0x000fe20003f26270 */
[----:B------:R-:W-:Y:S01]  /*f690*/  BSSY B0, `(.L_x_2431) ;  /* 0x000001a000007945 */ /* 0x000fe20003800000 */
[-C--:B------:R-:W-:Y:S01]  /*f6a0*/  IADD3 R48, R16, R41.reuse, RZ ;  /* 0x0000002910307210 */ /* 0x080fe20007ffe0ff */
[----:B------:R-:W-:Y:S01]  /*f6b0*/  IMAD.WIDE R44, R24, 0xa0, R118 ;  /* 0x000000a0182c7825 */ /* 0x000fe200078e0276 */
[CC--:B------:R-:W-:Y:S02]  /*f6c0*/  IADD3 R49, R16.reuse, R41.reuse, R124 ;  /* 0x0000002910317210 */ /* 0x0c0fe40007ffe07c */
[CC--:B------:R-:W-:Y:S02]  /*f6d0*/  IADD3 R50, R16.reuse, R41.reuse, R121 ;  /* 0x0000002910327210 */ /* 0x0c0fe40007ffe079 */
[----:B------:R-:W-:-:S05]  /*f6e0*/  IADD3 R51, R16, R41, R130 ;  /* 0x0000002910337210 */ /* 0x000fca0007ffe082 */
        /* <DEDUP_REMOVED lines=20> */
.L_x_2432:
[----:B------:R-:W-:Y:S05]  /*f830*/  BSYNC B0 ;  /* 0x0000000000007941 */ /* 0x000fea0003800000 */
.L_x_2431:
[----:B------:R-:W-:Y:S01]  /*f840*/  ISETP.GE.AND P1, PT, R221, R96, PT ;  /* 0x00000060dd00720c */ /* 0x000fe20003f26270 */
[----:B------:R-:W-:-:S12]  /*f850*/  BSSY B0, `(.L_x_2433) ;  /* 0x0000017000007945 */ /* 0x000fd80003800000 */
[----:B------:R-:W-:Y:S05]  /*f860*/  @P1 BRA `(.L_x_2434) ;  /* 0x0000000000541947 */ /* 0x000fea0003800000 */
[----:B--2---:R-:W-:Y:S01]  /*f870*/  IADD3 R43, P1, R44, 0x80, RZ ;  /* 0x000000802c2b7810 */ /* 0x004fe20007f3e0ff */
[----:B------:R-:W-:Y:S01]  /*f880*/  IMAD.MOV.U32 R41, RZ, RZ, R33 ;  /* 0x000000ffff297224 */ /* 0x000fe200078e0021 */
[----:B0-----:R-:W-:-:S03]  /*f890*/  MOV R40, R114 ;  /* 0x0000007200287202 */ /* 0x001fc60000000f00 */
[----:B------:R-:W-:Y:S02]  /*f8a0*/  IMAD.X R44, RZ, RZ, R45, P1 ;  /* 0x000000ffff2c7224 */ /* 0x000fe400008e062d */
        /* <DEDUP_REMOVED lines=17> */
.L_x_2434:
[----:B------:R-:W-:Y:S05]  /*f9c0*/  BSYNC B0 ;  /* 0x0000000000007941 */ /* 0x000fea0003800000 */
.L_x_2433:
[----:B0-23--:R-:W2:Y:S01]  /*f9d0*/  LDL R40, [R1+0x10] ;  /* 0x0000100001287983 */ /* 0x00dea20000100800 */
[----:B------:R-:W-:Y:S02]  /*f9e0*/  VIADD R17, R17, 0x1 ;  /* 0x0000000111117836 */ /* 0x000fe40000000000 */
[----:B-1----:R-:W-:Y:S01]  /*f9f0*/  @!P2 VIADD R97, R97, 0x298c0 ;  /* 0x000298c06161a836 */ /* 0x002fe20000000000 */
        /* <DEDUP_REMOVED lines=20> */
.L_x_2331:
[----:B------:R-:W0:Y:S01]  /*fb40*/  LDC R0, c[0x0][0x448] ;  /* 0x00011200ff007b82 */ /* 0x000e220000000800 */
        /* <DEDUP_REMOVED lines=23> */
[----:B0-----:R-:W-:-:S02]  /*fcc0*/  ISETP.NE.AND P1, PT, R0, 0x1, PT ;  /* 0x000000010000780c */ /* 0x001fc40003f25270 */
[----:B------:R-:W-:Y:S02]  /*fcd0*/  CS2R R44, SRZ ;  /* 0x00000000002c7805 */ /* 0x000fe4000001ff00 */
[----:B------:R-:W-:Y:S02]  /*fce0*/  IADD3 R0, R203, 0x7f, RZ ;  /* 0x0000007fcb007810 */ /* 0x000fe40007ffe0ff */
[----:B------:R-:W-:Y:S02]  /*fcf0*/  CS2R R32, SRZ ;  /* 0x0000000000207805 */ /* 0x000fe4000001ff00 */
[----:B------:R-:W-:Y:S01]  /*fd00*/  CS2R R38, SRZ ;  /* 0x0000000000267805 */ /* 0x000fe2000001ff00 */
[----:B------:R-:W-:Y:S01]  /*fd10*/  IMAD.MOV.U32 R34, RZ, RZ, RZ ;  /* 0x000000ffff227224 */ /* 0x000fe200078e00ff */
[----:B------:R-:W-:Y:S02]  /*fd20*/  CS2R R36, SRZ ;  /* 0x0000000000247805 */ /* 0x000fe4000001ff00 */
[----:B------:R-:W-:-:S02]  /*fd30*/  CS2R R90, SRZ ;  /* 0x00000000005a7805 */ /* 0x000fc4000001ff00 */
[----:B------:R-:W-:Y:S02]  /*fd40*/  CS2R R40, SRZ ;  /* 0x0000000000287805 */ /* 0x000fe4000001ff00 */
[----:B------:R-:W-:Y:S02]  /*fd50*/  CS2R R48, SRZ ;  /* 0x0000000000307805 */ /* 0x000fe4000001ff00 */
[----:B------:R-:W-:Y:S01]  /*fd60*/  CS2R R92, SRZ ;  /* 0x00000000005c7805 */ /* 0x000fe2000001ff00 */
[----:B------:R-:W-:Y:S01]  /*fd70*/  IMAD.MOV.U32 R57, RZ, RZ, RZ ;  /* 0x000000ffff397224 */ /* 0x000fe200078e00ff */
[----:B------:R-:W0:Y:S08]  /*fd80*/  @P1 LDC R3, c[0x0][0x44c] ;  /* 0x00011300ff031b82 */ /* 0x000e300000000800 */
[----:B------:R-:W1:Y:S01]  /*fd90*/  @P1 LDC R2, c[0x0][0x450] ;  /* 0x00011400ff021b82 */ /* 0x000e620000000800 */
[----:B0-----:R-:W-:-:S05]  /*fda0*/  @P1 IMAD.HI.U32 R3, R0, R3, RZ ;  /* 0x0000000300031227 */ /* 0x001fca00078e00ff */
[----:B-1----:R-:W-:Y:S02]  /*fdb0*/  @P1 SHF.R.U32.HI R0, RZ, R2, R3 ;  /* 0x00000002ff001219 */ /* 0x002fe40000011603 */
[----:B------:R-:W-:-:S03]  /*fdc0*/  PLOP3.LUT P1, PT, PT, PT, PT, 0x80, 0x0 ;  /* 0x000000000000781c */ /* 0x000fc60003f2f070 */
[----:B------:R-:W-:-:S04]  /*fdd0*/  IMAD.IADD R0, R161, 0x1, R0 ;  /* 0x00000001a1007824 */ /* 0x000fc800078e0200 */
[----:B------:R-:W-:-:S05]  /*fde0*/  IMAD.HI R0, R0, 0x66666667, RZ ;  /* 0x6666666700007827 */ /* 0x000fca00078e02ff */
[----:B------:R-:W-:-:S04]  /*fdf0*/  SHF.R.U32.HI R3, RZ, 0x1f, R0 ;  /* 0x0000001fff037819 */ /* 0x000fc80000011600 */
[----:B------:R-:W-:-:S04]  /*fe00*/  LEA.HI.SX32 R3, R0, R3, 0x1a ;  /* 0x0000000300037211 */ /* 0x000fc800078fd2ff */
[----:B------:R-:W-:-:S04]  /*fe10*/  VIMNMX R162, R162, R3, PT ;  /* 0x00000003a2a27248 */ /* 0x000fc80003fe0100 */
[----:B------:R-:W-:Y:S01]  /*fe20*/  ISETP.GE.AND P2, PT, R162, 0x1, PT ;  /* 0x00000001a200780c */ /* 0x000fe20003f46270 */
[----:B------:R-:W-:-:S12]  /*fe30*/  @P0 BRA `(.L_x_2436) ;  /* 0x00000000000c0947 */ /* 0x000fd80003800000 */
[----:B------:R-:W0:Y:S01]  /*fe40*/  FENCE.VIEW.ASYNC.G ;  /* 0x00000000000073c6 */ /* 0x000e220000000100 */
[----:B------:R-:W-:Y:S05]  /*fe50*/  WARPSYNC.ALL ;  /* 0x0000000000007948 */ /* 0x000fea0003800000 */
[----:B0-----:R-:W-:Y:S06]  /*fe60*/  BAR.ARV 0xc, 0x180 ;  /* 0x0306000000007b1d */ /* 0x001fec0000002000 */
.L_x_2436:
[----:B------:R-:W-:Y:S01]  /*fe70*/  CS2R R94, SRZ ;  /* 0x00000000005e7805 */ /* 0x000fe2000001ff00 */
[----:B------:R-:W-:Y:S06]  /*fe80*/  @!P2 BRA `(.L_x_2437) ;  /* 0x0000014000f0a947 */ /* 0x000fec0003800000 */
[----:B------:R-:W-:-:S03]  /*fe90*/  UMOV UR4, 0xffffffff ;  /* 0xffffffff00047882 */ /* 0x000fc60000000000 */
[----:B------:R-:W-:Y:S05]  /*fea0*/  BRA.DIV UR4, `(.L_x_2438) ;  /* 0x000001da04c87947 */ /* 0x000fea000b800000 */
[----:B------:R0:W1:Y:S02]  /*feb0*/  SHFL.IDX PT, R197, R237, RZ, 0x1f ;  /* 0x00001fffedc57589 */ /* 0x00006400000e0000 */
.L_x_2671:
[----:B------:R-:W-:Y:S01]  /*fec0*/  ULOP3.LUT UP0, URZ, UR52, 0x9f, URZ, 0xc0, !UPT ;  /* 0x0000009f343f7892 */ /* 0x000fe2000f80c03f */
[----:B-1----:R-:W-:-:S04]  /*fed0*/  LEA.HI R0, R197, R197, RZ, 0x1 ;  /* 0x000000c5c5007211 */ /* 0x002fc800078f08ff */
[----:B------:R-:W-:Y:S02]  /*fee0*/  LOP3.LUT R0, R0, 0x3e, RZ, 0xc0, !PT ;  /* 0x0000003e00007812 */ /* 0x000fe400078ec0ff */
[----:B------:R-:W-:Y:S02]  /*fef0*/  PLOP3.LUT P0, PT, PT, PT, UP0, 0x80, 0x0 ;  /* 0x000000000000781c */ /* 0x000fe40003f0f008 */
[----:B------:R-:W-:-:S04]  /*ff00*/  IADD3 R0, R197, -R0, RZ ;  /* 0x80000000c5007210 */ /* 0x000fc80007ffe0ff */
        /* <DEDUP_REMOVED lines=17> */
[----:B-1----:R-:W-:-:S07]  /*10020*/  IMAD.MOV.U32 R13, RZ, RZ, RZ ;  /* 0x000000ffff0d7224 */ /* 0x002fce00078e00ff */
[----:B------:R-:W-:-:S07]  /*10030*/  LEPC R20, `(.L_x_2439) ;  /* 0x000000001014794e */ /* 0x000fce0000000000 */
[----:B0-2--5:R-:W-:Y:S05]  /*10040*/  CALL.ABS.NOINC R2 ;  /* 0x0000000002007343 */ /* 0x025fea0003c00000 */
.L_x_2439:
        /* <DEDUP_REMOVED lines=45> */
[----:B------:R-:W-:-:S04]  /*10320*/  MOV R3, UR4 ;  /* 0x0000000400037c02 */ /* 0x000fc80008000f00 */
[----:B------:R-:W-:-:S04]  /*10330*/  SHF.L.U32 R3, R3, 0x1f, RZ ;  /* 0x0000001f03037819 */ /* 0x000fc800000006ff */
[----:B------:R1:W2:Y:S03]  /*10340*/  SYNCS.PHASECHK.TRANS64.TRYWAIT P0, [R16+URZ+0x29800], R3 ;  /* 0x02980003100075a7 */ /* 0x0002a6000800017f */
[----:B--2---:R-:W-:Y:S05]  /*10350*/  @!P0 NANOSLEEP.SYNCS 0x989680 ;  /* 0x009896800000895d */ /* 0x004fea0003900000 */
[----:B------:R-:W2:Y:S01]  /*10360*/  @!P0 SYNCS.PHASECHK.TRANS64 P0, [R16+URZ+0x29800], R3 ;  /* 0x02980003100085a7 */ /* 0x000ea2000800007f */
[----:B------:R-:W-:Y:S04]  /*10370*/  BSSY B0, `(.L_x_2441) ;  /* 0x0000006000007945 */ /* 0x000fe80003800000 */
[----:B--2---:R-:W-:Y:S05]  /*10380*/  @P0 BRA `(.L_x_2442) ;  /* 0x0000000000100947 */ /* 0x004fea0003800000 */
.L_x_2443:
[----:B--2---:R2:W3:Y:S02]  /*10390*/  SYNCS.PHASECHK.TRANS64.TRYWAIT P0, [R16+URZ+0x29800], R3 ;  /* 0x02980003100075a7 */ /* 0x0044e4000800017f */
[----:B---3--:R-:W-:Y:S05]  /*103a0*/  @!P0 NANOSLEEP.SYNCS 0x989680 ;  /* 0x009896800000895d */ /* 0x008fea0003900000 */
[----:B------:R-:W3:Y:S02]  /*103b0*/  @!P0 SYNCS.PHASECHK.TRANS64 P0, [R16+URZ+0x29800], R3 ;  /* 0x02980003100085a7 */ /* 0x000ee4000800007f */
[----:B---3--:R-:W-:Y:S05]  /*103c0*/  @!P0 BRA `(.L_x_2443) ;  /* 0xfffffffc00f08947 */ /* 0x008fea000383ffff */
.L_x_2442:
[----:B------:R-:W-:Y:S05]  /*103d0*/  BSYNC B0 ;  /* 0x0000000000007941 */ /* 0x000fea0003800000 */
.L_x_2441:
[----:B------:R-:W-:Y:S05]  /*103e0*/  BRA `(.L_x_2444) ;  /* 0x0000006c009c7947 */ /* 0x000fea0003800000 */
.L_x_2440:
        /* <DEDUP_REMOVED lines=27> */
[----:B-1----:R-:W-:-:S07]  /*105a0*/  IMAD.MOV.U32 R13, RZ, RZ, RZ ;  /* 0x000000ffff0d7224 */ /* 0x002fce00078e00ff */
[----:B------:R-:W-:-:S07]  /*105b0*/  LEPC R20, `(.L_x_2445) ;  /* 0x000000001014794e */ /* 0x000fce0000000000 */
[----:B0-2---:R-:W-:Y:S05]  /*105c0*/  CALL.ABS.NOINC R14 ;  /* 0x000000000e007343 */ /* 0x005fea0003c00000 */
.L_x_2445:
[----:B------:R-:W-:Y:S01]  /*105d0*/  ULDC.U8 UR4, c[0x0][0x410] ;  /* 0x0001040000047ab9 */ /* 0x000fe20000000000 */
[----:B------:R-:W-:Y:S01]  /*105e0*/  BSSY B0, `(.L_x_2446) ;  /* 0x00006bf000007945 */ /* 0x000fe20003800000 */
[----:B------:R-:W-:Y:S02]  /*105f0*/  ISETP.NE.AND P0, PT, RZ, UR4, PT ;  /* 0x00000004ff007c0c */ /* 0x000fe4000bf05270 */
[----:B------:R-:W-:-:S11]  /*10600*/  IADD3 R10, R188, R203, RZ ;  /* 0x000000cbbc0a7210 */ /* 0x000fd60007ffe0ff */
[----:B------:R-:W-:Y:S05]  /*10610*/  @!P0 BRA `(.L_x_2447) ;  /* 0x0000003400788947 */ /* 0x000fea0003800000 */
[----:B------:R-:W1:Y:S01]  /*10620*/  LDC R45, c[0x0][0x448] ;  /* 0x00011200ff2d7b82 */ /* 0x000e620000000800 */
[----:B------:R-:W-:Y:S01]  /*10630*/  IMAD.MOV.U32 R5, RZ, RZ, R10 ;  /* 0x000000ffff057224 */ /* 0x000fe200078e000a */
[----:B------:R-:W-:Y:S01]  /*10640*/  MOV R8, R144 ;  /* 0x0000009000087202 */ /* 0x000fe20000000f00 */
[----:B------:R-:W-:Y:S01]  /*10650*/  IMAD.MOV.U32 R6, RZ, RZ, R24 ;  /* 0x000000ffff067224 */ /* 0x000fe200078e0018 */
[----:B------:R-:W-:Y:S01]  /*10660*/  ULDC.64 UR4, c[0x0][0x3f8] ;  /* 0x0000fe0000047ab9 */ /* 0x000fe20000000a00 */
[----:B------:R-:W-:Y:S01]  /*10670*/  IMAD.MOV.U32 R9, RZ, RZ, R29 ;  /* 0x000000ffff097224 */ /* 0x000fe200078e001d */
[----:B------:R-:W-:Y:S01]  /*10680*/  ULDC.64 UR6, c[0x0][0x408] ;  /* 0x0001020000067ab9 */ /* 0x000fe20000000a00 */
[----:B------:R-:W-:Y:S01]  /*10690*/  ULDC.64 UR8, c[0x0][0x400] ;  /* 0x0001000000087ab9 */ /* 0x000fe20000000a00 */
[----:B-1----:R-:W-:-:S13]  /*106a0*/  ISETP.NE.AND P0, PT, R45, 0x1, PT ;  /* 0x000000012d00780c */ /* 0x002fda0003f05270 */
[----:B------:R-:W1:Y:S08]  /*106b0*/  @P0 LDC R3, c[0x0][0x44c] ;  /* 0x00011300ff030b82 */ /* 0x000e700000000800 */
[----:B------:R-:W2:Y:S01]  /*106c0*/  @P0 LDC R7, c[0x0][0x450] ;  /* 0x00011400ff070b82 */ /* 0x000ea20000000800 */
[----:B-1----:R-:W-:-:S05]  /*106d0*/  @P0 IMAD.HI.U32 R0, R10, R3, RZ ;  /* 0x000000030a000227 */ /* 0x002fca00078e00ff */
[----:B--2---:R-:W-:Y:S01]  /*106e0*/  @P0 SHF.R.U32.HI R5, RZ, R7, R0 ;  /* 0x00000007ff050219 */ /* 0x004fe20000011600 */
[----:B------:R-:W-:-:S03]  /*106f0*/  IMAD.MOV.U32 R7, RZ, RZ, R27 ;  /* 0x000000ffff077224 */ /* 0x000fc600078e001b */
[----:B------:R-:W-:Y:S01]  /*10700*/  SHF.R.S32.HI R0, RZ, 0x1f, R5 ;  /* 0x0000001fff007819 */ /* 0x000fe20000011405 */
[----:B------:R-:W-:-:S04]  /*10710*/  IMAD.WIDE.U32 R6, R5, UR4, R6 ;  /* 0x0000000405067c25 */ /* 0x000fc8000f8e0006 */
[----:B------:R-:W-:Y:S02]  /*10720*/  IMAD R4, R0, UR4, RZ ;  /* 0x0000000400047c24 */ /* 0x000fe4000f8e02ff */
[----:B------:R-:W-:-:S04]  /*10730*/  IMAD.WIDE.U32 R8, R5, UR6, R8 ;  /* 0x0000000605087c25 */ /* 0x000fc8000f8e0008 */
[----:B------:R-:W-:Y:S02]  /*10740*/  IMAD R0, R0, UR6, RZ ;  /* 0x0000000600007c24 */ /* 0x000fe4000f8e02ff */
[C---:B------:R-:W-:Y:S01]  /*10750*/  IMAD R13, R5.reuse, UR5, R4 ;  /* 0x00000005050d7c24 */ /* 0x040fe2000f8e0204 */
[----:B------:R-:W-:Y:S01]  /*10760*/  ULDC.64 UR4, c[0x0][0x3e8] ;  /* 0x0000fa0000047ab9 */ /* 0x000fe20000000a00 */
[----:B------:R-:W-:Y:S01]  /*10770*/  IMAD R11, R5, UR7, R0 ;  /* 0x00000007050b7c24 */ /* 0x000fe2000f8e0200 */
[----:B------:R-:W-:Y:S01]  /*10780*/  IADD3 R3, P0, R6, UR4, RZ ;  /* 0x0000000406037c10 */ /* 0x000fe2000ff1e0ff */
[----:B------:R-:W-:Y:S01]  /*10790*/  UMOV UR4, 0xffffffff ;  /* 0xffffffff00047882 */ /* 0x000fe20000000000 */
[----:B------:R-:W-:Y:S02]  /*107a0*/  IADD3 R5, P1, R8, UR8, RZ ;  /* 0x0000000808057c10 */ /* 0x000fe4000ff3e0ff */
[----:B------:R-:W-:Y:S02]  /*107b0*/  IADD3.X R13, R7, UR5, R13, P0, !PT ;  /* 0x00000005070d7c10 */ /* 0x000fe400087fe40d */
[----:B------:R-:W-:Y:S01]  /*107c0*/  IADD3.X R4, R9, UR9, R11, P1, !PT ;  /* 0x0000000909047c10 */ /* 0x000fe20008ffe40b */
[----:B------:R-:W-:Y:S08]  /*107d0*/  BRA.DIV UR4, `(.L_x_2448) ;  /* 0x000001d204a87947 */ /* 0x000ff0000b800000 */
[----:B------:R1:W2:Y:S04]  /*107e0*/  SHFL.IDX PT, R0, R13, RZ, 0x1e1f ;  /* 0x001e1fff0d007589 */ /* 0x0002a800000e0000 */
[----:B------:R-:W3:Y:S04]  /*107f0*/  SHFL.IDX PT, R3, R3, RZ, 0x1e1f ;  /* 0x001e1fff03037589 */ /* 0x000ee800000e0000 */
[----:B------:R-:W4:Y:S04]  /*10800*/  SHFL.IDX PT, R4, R4, RZ, 0x1e1f ;  /* 0x001e1fff04047589 */ /* 0x000f2800000e0000 */
[----:B------:R1:W0:Y:S02]  /*10810*/  SHFL.IDX PT, R14, R5, RZ, 0x1e1f ;  /* 0x001e1fff050e7589 */ /* 0x00022400000e0000 */
.L_x_2677:
        /* <DEDUP_REMOVED lines=13> */
[----:B-1----:R-:W-:Y:S02]  /*108f0*/  CS2R R12, SRZ ;  /* 0x00000000000c7805 */ /* 0x002fe4000001ff00 */
        /* <DEDUP_REMOVED lines=11> */
[----:B0-----:R-:W-:Y:S02]  /*109b0*/  @!P5 IADD3 R8, P1, R22, R14, RZ ;  /* 0x0000000e1608d210 */ /* 0x001fe40007f3e0ff */
[----:B------:R-:W-:Y:S01]  /*109c0*/  @!P2 IADD3 R10, P4, R193, R3, RZ ;  /* 0x00000003c10aa210 */ /* 0x000fe20007f9e0ff */
[--C-:B--2---:R-:W-:Y:S02]  /*109d0*/  @!P5 IMAD.X R7, R0, 0x1, R5.reuse, P0 ;  /* 0x000000010007d824 */ /* 0x104fe400000e0605 */
[----:B----4-:R-:W-:Y:S01]  /*109e0*/  @!P5 IMAD.X R9, R4, 0x1, R5, P1 ;  /* 0x000000010409d824 */ /* 0x010fe200008e0605 */
[----:B------:R-:W-:-:S02]  /*109f0*/  ISETP.GE.AND P1, PT, R195, UR4, PT ;  /* 0x00000004c3007c0c */ /* 0x000fc4000bf26270 */
[-C--:B------:R-:W-:Y:S01]  /*10a00*/  @!P2 IADD3 R12, P0, R193, R14.reuse, RZ ;  /* 0x0000000ec10ca210 */ /* 0x080fe20007f1e0ff */
[----:B------:R0:W5:Y:S01]  /*10a10*/  @!P5 LD.E.64 R38, desc[UR56][R6.64] ;  /* 0x000000380626d980 */ /* 0x000162000c101b00 */
[----:B------:R-:W-:Y:S02]  /*10a20*/  @!P2 IADD3.X R11, R0, R233, RZ, P4, !PT ;  /* 0x000000e9000ba210 */ /* 0x000fe400027fe4ff */
[C---:B------:R-:W-:Y:S01]  /*10a30*/  @!P3 IADD3 R20, P4, R192.reuse, R3, RZ ;  /* 0x00000003c014b210 */ /* 0x040fe20007f9e0ff */
[----:B------:R-:W5:Y:S01]  /*10a40*/  @!P5 LD.E.64 R36, desc[UR56][R8.64] ;  /* 0x000000380824d980 */ /* 0x000f62000c101b00 */
[----:B------:R-:W-:Y:S02]  /*10a50*/  @!P3 IADD3 R40, P5, R192, R14, RZ ;  /* 0x0000000ec028b210 */ /* 0x000fe40007fbe0ff */
[----:B------:R-:W-:Y:S01]  /*10a60*/  CS2R R34, SRZ ;  /* 0x0000000000227805 */ /* 0x000fe2000001ff00 */
[----:B------:R-:W-:Y:S01]  /*10a70*/  @!P2 IMAD.X R13, R4, 0x1, R233, P0 ;  /* 0x00000001040da824 */ /* 0x000fe200000e06e9 */
[----:B------:R-:W-:-:S02]  /*10a80*/  CS2R R30, SRZ ;  /* 0x00000000001e7805 */ /* 0x000fc4000001ff00 */
[----:B------:R-:W-:Y:S01]  /*10a90*/  CS2R R28, SRZ ;  /* 0x00000000001c7805 */ /* 0x000fe2000001ff00 */
[--C-:B------:R-:W-:Y:S01]  /*10aa0*/  @!P3 IMAD.X R21, R0, 0x1, R232.reuse, P4 ;  /* 0x000000010015b824 */ /* 0x100fe200020e06e8 */
[----:B------:R-:W5:Y:S01]  /*10ab0*/  @!P2 LD.E.64 R32, desc[UR56][R10.64] ;  /* 0x000000380a20a980 */ /* 0x000f62000c101b00 */
[----:B------:R-:W-:Y:S01]  /*10ac0*/  @!P3 IMAD.X R41, R4, 0x1, R232, P5 ;  /* 0x000000010429b824 */ /* 0x000fe200028e06e8 */
[----:B------:R-:W-:Y:S02]  /*10ad0*/  ISETP.GE.AND P0, PT, R194, UR4, PT ;  /* 0x00000004c2007c0c */ /* 0x000fe4000bf06270 */
[----:B------:R-:W5:Y:S01]  /*10ae0*/  @!P2 LD.E.64 R34, desc[UR56][R12.64] ;  /* 0x000000380c22a980 */ /* 0x000f62000c101b00 */
[----:B------:R-:W-:Y:S02]  /*10af0*/  ISETP.GE.AND P2, PT, R196, UR4, PT ;  /* 0x00000004c4007c0c */ /* 0x000fe4000bf46270 */
[C---:B------:R-:W-:Y:S01]  /*10b00*/  @!P1 IADD3 R42, P4, R195.reuse, R14, RZ ;  /* 0x0000000ec32a9210 */ /* 0x040fe20007f9e0ff */
[----:B------:R-:W5:Y:S04]  /*10b10*/  @!P3 LD.E.64 R30, desc[UR56][R20.64] ;  /* 0x00000038141eb980 */ /* 0x000f68000c101b00 */
[----:B------:R1:W5:Y:S01]  /*10b20*/  @!P3 LD.E.64 R28, desc[UR56][R40.64] ;  /* 0x00000038281cb980 */ /* 0x000362000c101b00 */
[----:B0-----:R-:W-:-:S02]  /*10b30*/  @!P1 IADD3 R6, P3, R195, R3, RZ ;  /* 0x00000003c3069210 */ /* 0x001fc40007f7e0ff */
[----:B------:R-:W-:Y:S02]  /*10b40*/  CS2R R26, SRZ ;  /* 0x00000000001a7805 */ /* 0x000fe4000001ff00 */
[----:B------:R-:W-:Y:S01]  /*10b50*/  CS2R R24, SRZ ;  /* 0x0000000000187805 */ /* 0x000fe2000001ff00 */
[----:B------:R-:W-:Y:S01]  /*10b60*/  @!P1 IMAD.X R43, R4, 0x1, R231, P4 ;  /* 0x00000001042b9824 */ /* 0x000fe200020e06e7 */
[----:B------:R-:W-:Y:S02]  /*10b70*/  @!P1 IADD3.X R7, R0, R231, RZ, P3, !PT ;  /* 0x000000e700079210 */ /* 0x000fe40001ffe4ff */
[-C--:B------:R-:W-:Y:S02]  /*10b80*/  @!P0 IADD3 R46, P5, R194, R3.reuse, RZ ;  /* 0x00000003c22e8210 */ /* 0x080fe40007fbe0ff */
[----:B------:R0:W5:Y:S01]  /*10b90*/  @!P1 LD.E.64 R24, desc[UR56][R42.64] ;  /* 0x000000382a189980 */ /* 0x000162000c101b00 */
[----:B------:R-:W-:-:S03]  /*10ba0*/  @!P2 IADD3 R48, P3, R196, R3, RZ ;  /* 0x00000003c430a210 */ /* 0x000fc60007f7e0ff */
[----:B------:R0:W5:Y:S01]  /*10bb0*/  @!P1 LD.E.64 R26, desc[UR56][R6.64] ;  /* 0x00000038061a9980 */ /* 0x000162000c101b00 */
[-C--:B-1----:R-:W-:Y:S02]  /*10bc0*/  @!P0 IADD3 R40, P1, R194, R14.reuse, RZ ;  /* 0x0000000ec2288210 */ /* 0x082fe40007f3e0ff */
[----:B------:R-:W-:Y:S02]  /*10bd0*/  @!P2 IADD3 R14, P4, R196, R14, RZ ;  /* 0x0000000ec40ea210 */ /* 0x000fe40007f9e0ff */
[----:B------:R-:W-:Y:S02]  /*10be0*/  CS2R R12, SRZ ;  /* 0x00000000000c7805 */ /* 0x000fe4000001ff00 */
[----:B------:R-:W-:Y:S02]  /*10bf0*/  CS2R R20, SRZ ;  /* 0x0000000000147805 */ /* 0x000fe4000001ff00 */
[----:B------:R-:W-:Y:S02]  /*10c00*/  CS2R R10, SRZ ;  /* 0x00000000000a7805 */ /* 0x000fe4000001ff00 */
[----:B------:R-:W-:Y:S01]  /*10c10*/  CS2R R8, SRZ ;  /* 0x0000000000087805 */ /* 0x000fe2000001ff00 */
[C-C-:B------:R-:W-:Y:S01]  /*10c20*/  @!P0 IMAD.X R47, R0.reuse, 0x1, R230.reuse, P5 ;  /* 0x00000001002f8824 */ /* 0x140fe200028e06e6 */
[----:B------:R-:W-:Y:S01]  /*10c30*/  @!P2 IADD3.X R49, R0, R229, RZ, P3, !PT ;  /* 0x000000e50031a210 */ /* 0x000fe20001ffe4ff */
[----:B------:R-:W-:-:S02]  /*10c40*/  @!P0 IMAD.X R41, R4, 0x1, R230, P1 ;  /* 0x0000000104298824 */ /* 0x000fc400008e06e6 */
[----:B------:R-:W-:Y:S01]  /*10c50*/  @!P2 IMAD.X R15, R4, 0x1, R229, P4 ;  /* 0x00000001040fa824 */ /* 0x000fe200020e06e5 */
[----:B------:R0:W5:Y:S04]  /*10c60*/  @!P0 LD.E.64 R12, desc[UR56][R46.64] ;  /* 0x000000382e0c8980 */ /* 0x000168000c101b00 */
[----:B------:R0:W5:Y:S04]  /*10c70*/  @!P0 LD.E.64 R20, desc[UR56][R40.64] ;  /* 0x0000003828148980 */ /* 0x000168000c101b00 */
[----:B------:R0:W5:Y:S04]  /*10c80*/  @!P2 LD.E.64 R10, desc[UR56][R48.64] ;  /* 0x00000038300aa980 */ /* 0x000168000c101b00 */
[----:B------:R0:W5:Y:S02]  /*10c90*/  @!P2 LD.E.64 R8, desc[UR56][R14.64] ;  /* 0x000000380e08a980 */ /* 0x000164000c101b00 */
.L_x_2450:
[----:B------:R-:W-:Y:S05]  /*10ca0*/  BSYNC B1 ;  /* 0x0000000000017941 */ /* 0x000fea0003800000 */
.L_x_2449:
[----:B------:R-:W-:Y:S01]  /*10cb0*/  ULEA.HI UR4, UR43, UR43, URZ, 0x1 ;  /* 0x0000002b2b047291 */ /* 0x000fe2000f8f083f */
[----:B---3--:R-:W-:Y:S01]  /*10cc0*/  VIADDMNMX R3, R45, -R203, 0x80, PT ;  /* 0x000000802d037446 */ /* 0x008fe200038009cb */
[----:B------:R-:W-:Y:S02]  /*10cd0*/  BSSY B1, `(.L_x_2451) ;  /* 0x0000008000017945 */ /* 0x000fe40003800000 */
[----:B------:R-:W-:Y:S01]  /*10ce0*/  ULOP3.LUT UR4, UR4, 0xfffffffe, URZ, 0xc0, !UPT ;  /* 0xfffffffe04047892 */ /* 0x000fe2000f8ec03f */
[----:B------:R-:W-:-:S03]  /*10cf0*/  ISETP.GE.AND P1, PT, R188, R3, PT ;  /* 0x00000003bc00720c */ /* 0x000fc60003f26270 */
[----:B------:R-:W-:-:S06]  /*10d00*/  UIADD3 UR4, UR43, -UR4, URZ ;  /* 0x800000042b047290 */ /* 0x000fcc000fffe03f */
[----:B------:R-:W-:-:S05]  /*10d10*/  IMAD.U32 R5, RZ, RZ, UR4 ;  /* 0x00000004ff057e24 */ /* 0x000fca000f8e00ff */
[----:B------:R-:W-:-:S04]  /*10d20*/  SHF.L.U32 R5, R5, 0x1f, RZ ;  /* 0x0000001f05057819 */ /* 0x000fc800000006ff */
[----:B------:R-:W1:Y:S02]  /*10d30*/  SYNCS.PHASECHK.TRANS64.TRYWAIT P0, [R16+URZ+0x29800], R5 ;  /* 0x02980005100075a7 */ /* 0x000e64000800017f */
[----:B-1----:R-:W-:Y:S05]  /*10d40*/  @!P0 BRA `(.L_x_2452) ;  /* 0x000001cc00b88947 */ /* 0x002fea0003800000 */
.L_x_2678:
[----:B------:R-:W-:Y:S05]  /*10d50*/  BSYNC B1 ;  /* 0x0000000000017941 */ /* 0x000fea0003800000 */
.L_x_2451:
[----:B------:R-:W-:Y:S05]  /*10d60*/  @P1 BRA `(.L_x_2453) ;  /* 0x0000006400181947 */ /* 0x000fea0003800000 */
[----:B------:R-:W3:Y:S01]  /*10d70*/  LDC R3, c[0x0][0x3f4] ;  /* 0x0000fd00ff037b82 */ /* 0x000ee20000000800 */
[----:B------:R-:W-:Y:S01]  /*10d80*/  BSSY B1, `(.L_x_2454) ;  /* 0x000007f000017945 */ /* 0x000fe20003800000 */
[----:B--2---:R-:W-:Y:S01]  /*10d90*/  IMAD.IADD R0, R16, 0x1, R209 ;  /* 0x0000000110007824 */ /* 0x004fe200078e02d1 */
[-C--:B---3--:R-:W-:Y:S02]  /*10da0*/  ISETP.GE.AND P0, PT, R22, R3.reuse, PT ;  /* 0x000000031600720c */ /* 0x088fe40003f06270 */
[-C--:B------:R-:W-:Y:S02]  /*10db0*/  ISETP.GE.AND P1, PT, R193, R3.reuse, PT ;  /* 0x00000003c100720c */ /* 0x080fe40003f26270 */
[-C--:B------:R-:W-:Y:S02]  /*10dc0*/  ISETP.GE.AND P2, PT, R192, R3.reuse, PT ;  /* 0x00000003c000720c */ /* 0x080fe40003f46270 */
[-C--:B------:R-:W-:Y:S02]  /*10dd0*/  ISETP.GE.AND P3, PT, R195, R3.reuse, PT ;  /* 0x00000003c300720c */ /* 0x080fe40003f66270 */
[----:B------:R-:W-:-:S02]  /*10de0*/  ISETP.GE.AND P4, PT, R194, R3, PT ;  /* 0x00000003c200720c */ /* 0x000fc40003f86270 */
[----:B------:R-:W-:-:S03]  /*10df0*/  ISETP.GE.AND P5, PT, R196, R3, PT ;  /* 0x00000003c400720c */ /* 0x000fc60003fa6270 */
[----:B------:R-:W-:Y:S10]  /*10e00*/  @P0 BRA `(.L_x_2455) ;  /* 0x0000000400d80947 */ /* 0x000ff40003800000 */
[----:B01--4-:R-:W0:Y:S01]  /*10e10*/  LDS.128 R4, [R0+0x14400] ;  /* 0x0144000000047984 */ /* 0x013e220000000c00 */
        /* <DEDUP_REMOVED lines=117> */
.L_x_2455:
[----:B------:R-:W-:Y:S05]  /*11570*/  BSYNC B1 ;  /* 0x0000000000017941 */ /* 0x000fea0003800000 */
.L_x_2454:
[----:B------:R-:W-:Y:S04]  /*11580*/  BSSY B1, `(.L_x_2456) ;  /* 0x000007c000017945 */ /* 0x000fe80003800000 */
[----:B------:R-:W-:Y:S05]  /*11590*/  @P1 BRA `(.L_x_2457) ;  /* 0x0000000400e81947 */ /* 0x000fea0003800000 */
[----:B012-4-:R-:W0:Y:S01]  /*115a0*/  LDS.128 R4, [R223] ;  /* 0x00000000df047984 */ /* 0x017e220000000c00 */
        /* <DEDUP_REMOVED lines=121> */
.L_x_2457:
[----:B------:R-:W-:Y:S05]  /*11d40*/  BSYNC B1 ;  /* 0x0000000000017941 */ /* 0x000fea0003800000 */
.L_x_2456:
        /* <DEDUP_REMOVED lines=120> */
.L_x_2459:
[----:B------:R-:W-:Y:S05]  /*124d0*/  BSYNC B1 ;  /* 0x0000000000017941 */ /* 0x000fea0003800000 */
.L_x_2458:
        /* <DEDUP_REMOVED lines=124> */
.L_x_2461:
[----:B------:R-:W-:Y:S05]  /*12ca0*/  BSYNC B1 ;  /* 0x0000000000017941 */ /* 0x000fea0003800000 */
.L_x_2460:
        /* <DEDUP_REMOVED lines=120> */
.L_x_2463:
[----:B------:R-:W-:Y:S05]  /*13430*/  BSYNC B1 ;  /* 0x0000000000017941 */ /* 0x000fea0003800000 */
.L_x_2462:
        /* <DEDUP_REMOVED lines=124> */
.L_x_2447:
[----:B------:R-:W1:Y:S01]  /*13c00*/  LDC R25, c[0x0][0x448] ;  /* 0x00011200ff197b82 */ /* 0x000e620000000800 */
[----:B------:R-:W-:Y:S01]  /*13c10*/  IMAD.MOV.U32 R9, RZ, RZ, R10 ;  /* 0x000000ffff097224 */ /* 0x000fe200078e000a */
[----:B------:R-:W-:Y:S01]  /*13c20*/  MOV R5, R27 ;  /* 0x0000001b00057202 */ /* 0x000fe20000000f00 */
[----:B------:R-:W-:Y:S01]  /*13c30*/  IMAD.MOV.U32 R4, RZ, RZ, R24 ;  /* 0x000000ffff047224 */ /* 0x000fe200078e0018 */
[----:B------:R-:W-:Y:S01]  /*13c40*/  ULDC.64 UR4, c[0x0][0x3f8] ;  /* 0x0000fe0000047ab9 */ /* 0x000fe20000000a00 */
[----:B------:R-:W-:Y:S01]  /*13c50*/  IMAD.MOV.U32 R6, RZ, RZ, R144 ;  /* 0x000000ffff067224 */ /* 0x000fe200078e0090 */
[----:B------:R-:W-:Y:S01]  /*13c60*/  ULDC.64 UR6, c[0x0][0x408] ;  /* 0x0001020000067ab9 */ /* 0x000fe20000000a00 */
[----:B------:R-:W-:Y:S01]  /*13c70*/  IMAD.MOV.U32 R7, RZ, RZ, R29 ;  /* 0x000000ffff077224 */ /* 0x000fe200078e001d */
[----:B------:R-:W-:Y:S01]  /*13c80*/  ULDC.64 UR8, c[0x0][0x400] ;  /* 0x0001000000087ab9 */ /* 0x000fe20000000a00 */
[----:B-1----:R-:W-:-:S13]  /*13c90*/  ISETP.NE.AND P0, PT, R25, 0x1, PT ;  /* 0x000000011900780c */ /* 0x002fda0003f05270 */
[----:B------:R-:W1:Y:S08]  /*13ca0*/  @P0 LDC R3, c[0x0][0x44c] ;  /* 0x00011300ff030b82 */ /* 0x000e700000000800 */
[----:B------:R-:W2:Y:S01]  /*13cb0*/  @P0 LDC R0, c[0x0][0x450] ;  /* 0x00011400ff000b82 */ /* 0x000ea20000000800 */
[----:B-1----:R-:W-:-:S05]  /*13cc0*/  @P0 IMAD.HI.U32 R3, R10, R3, RZ ;  /* 0x000000030a030227 */ /* 0x002fca00078e00ff */
[----:B--2---:R-:W-:-:S04]  /*13cd0*/  @P0 SHF.R.U32.HI R9, RZ, R0, R3 ;  /* 0x00000000ff090219 */ /* 0x004fc80000011603 */
[----:B------:R-:W-:Y:S01]  /*13ce0*/  SHF.R.S32.HI R0, RZ, 0x1f, R9 ;  /* 0x0000001fff007819 */ /* 0x000fe20000011409 */
[----:B------:R-:W-:-:S04]  /*13cf0*/  IMAD.WIDE.U32 R4, R9, UR4, R4 ;  /* 0x0000000409047c25 */ /* 0x000fc8000f8e0004 */
[----:B------:R-:W-:Y:S02]  /*13d00*/  IMAD R8, R0, UR4, RZ ;  /* 0x0000000400087c24 */ /* 0x000fe4000f8e02ff */
[----:B------:R-:W-:-:S04]  /*13d10*/  IMAD.WIDE.U32 R6, R9, UR6, R6 ;  /* 0x0000000609067c25 */ /* 0x000fc8000f8e0006 */
[----:B------:R-:W-:Y:S01]  /*13d20*/  IMAD R0, R0, UR6, RZ ;  /* 0x0000000600007c24 */ /* 0x000fe2000f8e02ff */
[----:B------:R-:W-:Y:S01]  /*13d30*/  IADD3 R21, P1, R6, UR8, RZ ;  /* 0x0000000806157c10 */ /* 0x000fe2000ff3e0ff */
        /* <DEDUP_REMOVED lines=12> */
.L_x_2684:
        /* <DEDUP_REMOVED lines=18> */
[C---:B------:R-:W-:Y:S02]  /*13f20*/  IADD3 R5, R18.reuse, 0x40, RZ ;  /* 0x0000004012057810 */ /* 0x040fe40007ffe0ff */
[----:B------:R-:W-:Y:S02]  /*13f30*/  CS2R R24, SRZ ;  /* 0x0000000000187805 */ /* 0x000fe4000001ff00 */
[----:B------:R-:W-:Y:S02]  /*13f40*/  ISETP.GE.AND P2, PT, R18, UR4, PT ;  /* 0x0000000412007c0c */ /* 0x000fe4000bf46270 */
[----:B------:R-:W-:Y:S02]  /*13f50*/  CS2R R26, SRZ ;  /* 0x00000000001a7805 */ /* 0x000fe4000001ff00 */
[----:B------:R-:W-:-:S02]  /*13f60*/  ISETP.GE.AND P1, PT, R4, UR4, PT ;  /* 0x0000000404007c0c */ /* 0x000fc4000bf26270 */
[----:B------:R-:W-:Y:S02]  /*13f70*/  CS2R R6, SRZ ;  /* 0x0000000000067805 */ /* 0x000fe4000001ff00 */
[----:B------:R-:W-:Y:S02]  /*13f80*/  ISETP.GE.AND P0, PT, R5, UR4, PT ;  /* 0x0000000405007c0c */ /* 0x000fe4000bf06270 */
[----:B------:R-:W-:Y:S02]  /*13f90*/  CS2R R28, SRZ ;  /* 0x00000000001c7805 */ /* 0x000fe4000001ff00 */
[----:B------:R-:W-:Y:S02]  /*13fa0*/  CS2R R30, SRZ ;  /* 0x00000000001e7805 */ /* 0x000fe4000001ff00 */
[----:B------:R-:W-:Y:S02]  /*13fb0*/  @!P2 SHF.R.S32.HI R5, RZ, 0x1f, R18 ;  /* 0x0000001fff05a819 */ /* 0x000fe40000011412 */
[C---:B---3--:R-:W-:Y:S01]  /*13fc0*/  @!P2 IADD3 R36, P3, R18.reuse, R3, RZ ;  /* 0x000000031224a210 */ /* 0x048fe20007f7e0ff */
[----:B------:R-:W-:Y:S01]  /*13fd0*/  @!P1 IMAD.SHL.U32 R42, R225, 0x10, RZ ;  /* 0x00000010e12a9824 */ /* 0x000fe200078e00ff */
[----:B0-----:R-:W-:-:S03]  /*13fe0*/  @!P2 IADD3 R38, P4, R18, R21, RZ ;  /* 0x000000151226a210 */ /* 0x001fc60007f9e0ff */
[----:B------:R-:W-:Y:S02]  /*13ff0*/  @!P0 IMAD.SHL.U32 R48, R227, 0x10, RZ ;  /* 0x00000010e3308824 */ /* 0x000fe400078e00ff */
[----:B--2---:R-:W-:Y:S01]  /*14000*/  @!P2 IMAD.X R37, R0, 0x1, R5, P3 ;  /* 0x000000010025a824 */ /* 0x004fe200018e0605 */
[----:B----4-:R-:W-:Y:S02]  /*14010*/  @!P2 IADD3.X R39, R20, R5, RZ, P4, !PT ;  /* 0x000000051427a210 */ /* 0x010fe400027fe4ff */
[----:B------:R-:W-:Y:S02]  /*14020*/  @!P1 SHF.R.S32.HI R5, RZ, 0x1f, R42 ;  /* 0x0000001fff059819 */ /* 0x000fe4000001142a */
[-C--:B------:R-:W-:Y:S02]  /*14030*/  @!P1 IADD3 R40, P5, R3, R42.reuse, RZ ;  /* 0x0000002a03289210 */ /* 0x080fe40007fbe0ff */
[----:B------:R-:W-:Y:S02]  /*14040*/  CS2R R8, SRZ ;  /* 0x0000000000087805 */ /* 0x000fe4000001ff00 */
[----:B------:R-:W-:-:S02]  /*14050*/  @!P1 IADD3 R42, P4, R21, R42, RZ ;  /* 0x0000002a152a9210 */ /* 0x000fc40007f9e0ff */
[----:B------:R-:W-:Y:S02]  /*14060*/  CS2R R10, SRZ ;  /* 0x00000000000a7805 */ /* 0x000fe4000001ff00 */
[-C--:B------:R-:W-:Y:S01]  /*14070*/  @!P0 IADD3 R46, P3, R3, R48.reuse, RZ ;  /* 0x00000030032e8210 */ /* 0x080fe20007f7e0ff */
[--C-:B------:R-:W-:Y:S01]  /*14080*/  @!P1 IMAD.X R41, R0, 0x1, R5.reuse, P5 ;  /* 0x0000000100299824 */ /* 0x100fe200028e0605 */
[----:B------:R-:W-:Y:S01]  /*14090*/  @!P0 SHF.R.S32.HI R3, RZ, 0x1f, R48 ;  /* 0x0000001fff038819 */ /* 0x000fe20000011430 */
[----:B------:R-:W-:Y:S01]  /*140a0*/  @!P1 IMAD.X R43, R20, 0x1, R5, P4 ;  /* 0x00000001142b9824 */ /* 0x000fe200020e0605 */
[----:B------:R-:W-:Y:S02]  /*140b0*/  @!P0 IADD3 R48, P5, R21, R48, RZ ;  /* 0x0000003015308210 */ /* 0x000fe40007fbe0ff */
[----:B------:R-:W-:Y:S02]  /*140c0*/  CS2R R4, SRZ ;  /* 0x0000000000047805 */ /* 0x000fe4000001ff00 */
[----:B------:R-:W-:-:S02]  /*140d0*/  CS2R R32, SRZ ;  /* 0x0000000000207805 */ /* 0x000fc4000001ff00 */
[----:B------:R-:W-:Y:S02]  /*140e0*/  CS2R R34, SRZ ;  /* 0x0000000000227805 */ /* 0x000fe4000001ff00 */
[----:B------:R-:W-:Y:S02]  /*140f0*/  CS2R R12, SRZ ;  /* 0x00000000000c7805 */ /* 0x000fe4000001ff00 */
[----:B------:R-:W-:Y:S01]  /*14100*/  CS2R R14, SRZ ;  /* 0x00000000000e7805 */ /* 0x000fe2000001ff00 */
[----:B------:R-:W-:Y:S01]  /*14110*/  @!P0 IMAD.X R47, R0, 0x1, R3, P3 ;  /* 0x00000001002f8824 */ /* 0x000fe200018e0603 */
[----:B------:R-:W-:Y:S01]  /*14120*/  @!P0 IADD3.X R49, R20, R3, RZ, P5, !PT ;  /* 0x0000000314318210 */ /* 0x000fe20002ffe4ff */
[----:B------:R1:W5:Y:S04]  /*14130*/  @!P2 LD.E.128 R24, desc[UR56][R36.64] ;  /* 0x000000382418a980 */ /* 0x000368000c101d00 */
[----:B------:R1:W5:Y:S04]  /*14140*/  @!P2 LD.E.128 R4, desc[UR56][R38.64] ;  /* 0x000000382604a980 */ /* 0x000368000c101d00 */
[----:B------:R1:W5:Y:S04]  /*14150*/  @!P1 LD.E.128 R28, desc[UR56][R40.64] ;  /* 0x00000038281c9980 */ /* 0x000368000c101d00 */
[----:B------:R1:W5:Y:S04]  /*14160*/  @!P1 LD.E.128 R8, desc[UR56][R42.64] ;  /* 0x000000382a089980 */ /* 0x000368000c101d00 */
[----:B------:R1:W5:Y:S04]  /*14170*/  @!P0 LD.E.128 R32, desc[UR56][R46.64] ;  /* 0x000000382e208980 */ /* 0x000368000c101d00 */
[----:B------:R1:W5:Y:S02]  /*14180*/  @!P0 LD.E.128 R12, desc[UR56][R48.64] ;  /* 0x00000038300c8980 */ /* 0x000364000c101d00 */
.L_x_2466:
[----:B------:R-:W-:Y:S05]  /*14190*/  BSYNC B1 ;  /* 0x0000000000017941 */ /* 0x000fea0003800000 */
.L_x_2465:
[----:B------:R-:W-:Y:S01]  /*141a0*/  ULEA.HI UR4, UR43, UR43, URZ, 0x1 ;  /* 0x0000002b2b047291 */ /* 0x000fe2000f8f083f */
[----:B---3--:R-:W-:Y:S01]  /*141b0*/  VIADDMNMX R3, R45, -R203, 0x80, PT ;  /* 0x000000802d037446 */ /* 0x008fe200038009cb */
[----:B------:R-:W-:Y:S02]  /*141c0*/  BSSY B1, `(.L_x_2467) ;  /* 0x0000008000017945 */ /* 0x000fe40003800000 */
[----:B------:R-:W-:Y:S01]  /*141d0*/  ULOP3.LUT UR4, UR4, 0xfffffffe, URZ, 0xc0, !UPT ;  /* 0xfffffffe04047892 */ /* 0x000fe2000f8ec03f */
[----:B------:R-:W-:-:S03]  /*141e0*/  ISETP.GE.AND P1, PT, R188, R3, PT ;  /* 0x00000003bc00720c */ /* 0x000fc60003f26270 */
[----:B------:R-:W-:-:S06]  /*141f0*/  UIADD3 UR4, UR43, -UR4, URZ ;  /* 0x800000042b047290 */ /* 0x000fcc000fffe03f */
[----:B0-----:R-:W-:-:S05]  /*14200*/  IMAD.U32 R21, RZ, RZ, UR4 ;  /* 0x00000004ff157e24 */ /* 0x001fca000f8e00ff */
[----:B------:R-:W-:-:S04]  /*14210*/  SHF.L.U32 R21, R21, 0x1f, RZ ;  /* 0x0000001f15157819 */ /* 0x000fc800000006ff */
[----:B------:R-:W0:Y:S02]  /*14220*/  SYNCS.PHASECHK.TRANS64.TRYWAIT P0, [R16+URZ+0x29800], R21 ;  /* 0x02980015100075a7 */ /* 0x000e24000800017f */
[----:B0-----:R-:W-:Y:S05]  /*14230*/  @!P0 BRA `(.L_x_2468) ;  /* 0x0000019c00008947 */ /* 0x001fea0003800000 */
.L_x_2685:
[----:B------:R-:W-:Y:S05]  /*14240*/  BSYNC B1 ;  /* 0x0000000000017941 */ /* 0x000fea0003800000 */
.L_x_2467:
[----:B------:R-:W-:Y:S05]  /*14250*/  @P1 BRA `(.L_x_2453) ;  /* 0x0000002c00dc1947 */ /* 0x000fea0003800000 */
[----:B--2---:R-:W2:Y:S01]  /*14260*/  LDC R0, c[0x0][0x3f4] ;  /* 0x0000fd00ff007b82 */ /* 0x004ea20000000800 */
[C---:B------:R-:W-:Y:S01]  /*14270*/  VIADD R3, R18.reuse, 0x20 ;  /* 0x0000002012037836 */ /* 0x040fe20000000000 */
[----:B------:R-:W-:Y:S01]  /*14280*/  BSSY B1, `(.L_x_2469) ;  /* 0x00000fc000017945 */ /* 0x000fe20003800000 */
[C---:B0-----:R-:W-:Y:S01]  /*14290*/  VIADD R21, R18.reuse, 0x40 ;  /* 0x0000004012157836 */ /* 0x041fe20000000000 */
[-C--:B--2---:R-:W-:Y:S02]  /*142a0*/  ISETP.GE.AND P0, PT, R18, R0.reuse, PT ;  /* 0x000000001200720c */ /* 0x084fe40003f06270 */
[-C--:B------:R-:W-:Y:S02]  /*142b0*/  ISETP.GE.AND P1, PT, R3, R0.reuse, PT ;  /* 0x000000000300720c */ /* 0x080fe40003f26270 */
[----:B------:R-:W-:-:S09]  /*142c0*/  ISETP.GE.AND P2, PT, R21, R0, PT ;  /* 0x000000001500720c */ /* 0x000fd20003f46270 */
[----:B------:R-:W-:Y:S05]  /*142d0*/  @P0 BRA `(.L_x_2470) ;  /* 0x0000000c00d80947 */ /* 0x000fea0003800000 */
[----:B-----5:R-:W-:Y:S02]  /*142e0*/  SHF.R.U32.HI R3, RZ, 0x8, R24 ;  /* 0x00000008ff037819 */ /* 0x020fe40000011618 */
[----:B----4-:R-:W-:Y:S02]  /*142f0*/  LOP3.LUT R20, R24, 0xff, RZ, 0xc0, !PT ;  /* 0x000000ff18147812 */ /* 0x010fe400078ec0ff */
[----:B------:R-:W-:Y:S02]  /*14300*/  LOP3.LUT R21, R3, 0xff, RZ, 0xc0, !PT ;  /* 0x000000ff03157812 */ /* 0x000fe400078ec0ff */
[----:B------:R-:W-:Y:S02]  /*14310*/  LEA.HI R3, R0, R226, RZ, 0x1c ;  /* 0x000000e200037211 */ /* 0x000fe400078fe0ff */
[----:B------:R-:W-:Y:S02]  /*14320*/  PRMT R45, R21, 0x7604, R20 ;  /* 0x00007604152d7816 */ /* 0x000fe40000000014 */
[----:B-1----:R-:W-:-:S02]  /*14330*/  SHF.R.U32.HI R39, RZ, 0x8, R26 ;  /* 0x00000008ff277819 */ /* 0x002fc4000001161a */
[----:B------:R-:W-:Y:S02]  /*14340*/  SHF.R.S32.HI R20, RZ, 0x1f, R3 ;  /* 0x0000001fff147819 */ /* 0x000fe40000011403 */
[----:B------:R-:W-:Y:S02]  /*14350*/  SHF.R.U32.HI R37, RZ, 0x8, R25 ;  /* 0x00000008ff257819 */ /* 0x000fe40000011619 */
[----:B------:R-:W-:Y:S02]  /*14360*/  LOP3.LUT R38, R26, 0xff, RZ, 0xc0, !PT ;  /* 0x000000ff1a267812 */ /* 0x000fe400078ec0ff */
[----:B------:R-:W-:Y:S02]  /*14370*/  LOP3.LUT R39, R39, 0xff, RZ, 0xc0, !PT ;  /* 0x000000ff27277812 */ /* 0x000fe400078ec0ff */
[----:B------:R-:W-:Y:S02]  /*14380*/  LEA.HI R21, R20, R3, RZ, 0x2 ;  /* 0x0000000314157211 */ /* 0x000fe400078f10ff */
[----:B------:R-:W-:-:S02]  /*14390*/  SHF.L.U32 R3, R3, 0x4, RZ ;  /* 0x0000000403037819 */ /* 0x000fc400000006ff */
[----:B------:R-:W-:Y:S01]  /*143a0*/  LOP3.LUT R36, R25, 0xff, RZ, 0xc0, !PT ;  /* 0x000000ff19247812 */ /* 0x000fe200078ec0ff */
[----:B------:R-:W-:Y:S01]  /*143b0*/  IMAD.SHL.U32 R21, R21, 0x800, RZ ;  /* 0x0000080015157824 */ /* 0x000fe200078e00ff */
[----:B------:R-:W-:Y:S02]  /*143c0*/  LOP3.LUT R37, R37, 0xff, RZ, 0xc0, !PT ;  /* 0x000000ff25257812 */ /* 0x000fe400078ec0ff */
[----:B------:R-:W-:Y:S02]  /*143d0*/  PRMT R47, R39, 0x7604, R38 ;  /* 0x00007604272f7816 */ /* 0x000fe40000000026 */
[----:B------:R-:W-:Y:S02]  /*143e0*/  SHF.R.U32.HI R39, RZ, 0x8, R27 ;  /* 0x00000008ff277819 */ /* 0x000fe4000001161b */
[----:B------:R-:W-:Y:S02]  /*143f0*/  LOP3.LUT R20, R198, 0x30, R3, 0xf8, !PT ;  /* 0x00000030c6147812 */ /* 0x000fe400078ef803 */
[----:B------:R-:W-:-:S02]  /*14400*/  PRMT R46, R37, 0x7604, R36 ;  /* 0x00007604252e7816 */ /* 0x000fc40000000024 */
[----:B------:R-:W-:Y:S02]  /*14410*/  LOP3.LUT R36, R27, 0xff, RZ, 0xc0, !PT ;  /* 0x000000ff1b247812 */ /* 0x000fe400078ec0ff */
[----:B------:R-:W-:Y:S02]  /*14420*/  LOP3.LUT R3, R39, 0xff, RZ, 0xc0, !PT ;  /* 0x000000ff27037812 */ /* 0x000fe400078ec0ff */
[----:B------:R-:W-:Y:S02]  /*14430*/  LOP3.LUT R20, R20, R199, RZ, 0x3c, !PT ;  /* 0x000000c714147212 */ /* 0x000fe400078e3cff */
[----:B------:R-:W-:Y:S02]  /*14440*/  LOP3.LUT R21, R21, 0xffffe000, RZ, 0xc0, !PT ;  /* 0xffffe00015157812 */ /* 0x000fe400078ec0ff */
[----:B------:R-:W-:Y:S02]  /*14450*/  PRMT R48, R3, 0x7604, R36 ;  /* 0x0000760403307816 */ /* 0x000fe40000000024 */
[----:B------:R-:W-:-:S02]  /*14460*/  IADD3 R3, R20, R200, R21 ;  /* 0x000000c814037210 */ /* 0x000fc40007ffe015 */
[----:B------:R-:W-:Y:S02]  /*14470*/  SHF.R.U32.HI R38, RZ, 0x8, R4 ;  /* 0x00000008ff267819 */ /* 0x000fe40000011604 */
[----:B------:R-:W-:Y:S01]  /*14480*/  LOP3.LUT R37, R4, 0xff, RZ, 0xc0, !PT ;  /* 0x000000ff04257812 */ /* 0x000fe200078ec0ff */
[----:B------:R-:W-:Y:S01]  /*14490*/  IMAD.IADD R3, R16, 0x1, R3 ;  /* 0x0000000110037824 */ /* 0x000fe200078e0203 */
[----:B------:R-:W-:Y:S02]  /*144a0*/  LOP3.LUT R38, R38, 0xff, RZ, 0xc0, !PT ;  /* 0x000000ff26267812 */ /* 0x000fe400078ec0ff */
[----:B------:R-:W-:Y:S02]  /*144b0*/  SHF.R.U32.HI R21, RZ, 0x8, R5 ;  /* 0x00000008ff157819 */ /* 0x000fe40000011605 */
[----:B------:R-:W0:Y:S01]  /*144c0*/  LDS.128 R40, [R3+0x14400] ;  /* 0x0144000003287984 */ /* 0x000e220000000c00 */
[----:B------:R-:W-:Y:S02]  /*144d0*/  PRMT R53, R38, 0x7604, R37 ;  /* 0x0000760426357816 */ /* 0x000fe40000000025 */
[----:B------:R-:W-:Y:S01]  /*144e0*/  LOP3.LUT R20, R5, 0xff, RZ, 0xc0, !PT ;  /* 0x000000ff05147812 */ /* 0x000fe200078ec0ff */
[----:B------:R-:W1:Y:S01]  /*144f0*/  LDS.128 R36, [R236+0x14400] ;  /* 0x01440000ec247984 */ /* 0x000e620000000c00 */
[----:B------:R-:W-:-:S02]  /*14500*/  SHF.R.U32.HI R50, RZ, 0x8, R6 ;  /* 0x00000008ff327819 */ /* 0x000fc40000011606 */
[----:B------:R-:W-:Y:S02]  /*14510*/  LOP3.LUT R21, R21, 0xff, RZ, 0xc0, !PT ;  /* 0x000000ff15157812 */ /* 0x000fe400078ec0ff */
[----:B------:R-:W-:Y:S02]  /*14520*/  LOP3.LUT R49, R6, 0xff, RZ, 0xc0, !PT ;  /* 0x000000ff06317812 */ /* 0x000fe400078ec0ff */
[----:B------:R-:W-:Y:S02]  /*14530*/  LOP3.LUT R50, R50, 0xff, RZ, 0xc0, !PT ;  /* 0x000000ff32327812 */ /* 0x000fe400078ec0ff */
[----:B------:R-:W-:Y:S02]  /*14540*/  PRMT R20, R21, 0x7604, R20 ;  /* 0x0000760415147816 */ /* 0x000fe40000000014 */
[----:B------:R-:W-:Y:S02]  /*14550*/  SHF.R.U32.HI R55, RZ, 0x10, R5 ;  /* 0x00000010ff377819 */ /* 0x000fe40000011605 */
[----:B------:R-:W-:-:S02]  /*14560*/  SHF.R.U32.HI R21, RZ, 0x10, R25 ;  /* 0x00000010ff157819 */ /* 0x000fc40000011619 */
[----:B------:R-:W-:Y:S01]  /*14570*/  SHF.R.U32.HI R52, RZ, 0x8, R7 ;  /* 0x00000008ff347819 */ /* 0x000fe20000011607 */
[----:B------:R-:W-:Y:S01]  /*14580*/  IMAD.U32 R55, R55, 0x10000, RZ ;  /* 0x0001000037377824 */ /* 0x000fe200078e00ff */
[----:B------:R-:W-:Y:S01]  /*14590*/  PRMT R57, R50, 0x7604, R49 ;  /* 0x0000760432397816 */ /* 0x000fe20000000031 */
[----:B------:R-:W-:Y:S01]  /*145a0*/  IMAD.U32 R21, R21, 0x10000, RZ ;  /* 0x0001000015157824 */ /* 0x000fe200078e00ff */
[----:B------:R-:W-:Y:S02]  /*145b0*/  SHF.R.U32.HI R49, RZ, 0x10, R27 ;  /* 0x00000010ff317819 */ /* 0x000fe4000001161b */
[----:B------:R-:W-:Y:S02]  /*145c0*/  LOP3.LUT R51, R7, 0xff, RZ, 0xc0, !PT ;  /* 0x000000ff07337812 */ /* 0x000fe400078ec0ff */
[----:B------:R-:W-:Y:S02]  /*145d0*/  LOP3.LUT R52, R52, 0xff, RZ, 0xc0, !PT ;  /* 0x000000ff34347812 */ /* 0x000fe400078ec0ff */
[----:B------:R-:W-:-:S02]  /*145e0*/  SHF.L.U32 R49, R49, 0x10, RZ ;  /* 0x0000001031317819 */ /* 0x000fc400000006ff */
        /* <DEDUP_REMOVED lines=197> */
.L_x_2470:
[----:B------:R-:W-:Y:S05]  /*15240*/  BSYNC B1 ;  /* 0x0000000000017941 */ /* 0x000fea0003800000 */
.L_x_2469:
[----:B------:R-:W-:Y:S04]  /*15250*/  BSSY B1, `(.L_x_2471) ;  /* 0x0000100000017945 */ /* 0x000fe80003800000 */
[----:B------:R-:W-:Y:S05]  /*15260*/  @P1 BRA `(.L_x_2472) ;  /* 0x0000000c00f81947 */ /* 0x000fea0003800000 */
[----:B0----5:R-:W-:Y:S02]  /*15270*/  SHF.R.U32.HI R3, RZ, 0x8, R28 ;  /* 0x00000008ff037819 */ /* 0x021fe4000001161c */
[----:B------:R-:W-:Y:S02]  /*15280*/  LOP3.LUT R5, R28, 0xff, RZ, 0xc0, !PT ;  /* 0x000000ff1c057812 */ /* 0x000fe400078ec0ff */
[----:B------:R-:W-:Y:S02]  /*15290*/  LOP3.LUT R4, R3, 0xff, RZ, 0xc0, !PT ;  /* 0x000000ff03047812 */ /* 0x000fe400078ec0ff */
[----:B------:R-:W-:Y:S02]  /*152a0*/  LEA.HI R3, R0, R225, RZ, 0x1c ;  /* 0x000000e100037211 */ /* 0x000fe400078fe0ff */
[----:B------:R-:W-:Y:S02]  /*152b0*/  PRMT R21, R4, 0x7604, R5 ;  /* 0x0000760404157816 */ /* 0x000fe40000000005 */
[----:B------:R-:W-:-:S02]  /*152c0*/  SHF.R.S32.HI R4, RZ, 0x1f, R3 ;  /* 0x0000001fff047819 */ /* 0x000fc40000011403 */
[----:B------:R-:W-:Y:S02]  /*152d0*/  SHF.R.U32.HI R6, RZ, 0x8, R29 ;  /* 0x00000008ff067819 */ /* 0x000fe4000001161d */
[----:B------:R-:W-:Y:S01]  /*152e0*/  LEA.HI R5, R4, R3, RZ, 0x2 ;  /* 0x0000000304057211 */ /* 0x000fe200078f10ff */
[----:B------:R-:W-:Y:S01]  /*152f0*/  IMAD.SHL.U32 R3, R3, 0x10, RZ ;  /* 0x0000001003037824 */ /* 0x000fe200078e00ff */
[----:B------:R-:W-:Y:S02]  /*15300*/  SHF.R.U32.HI R26, RZ, 0x8, R31 ;  /* 0x00000008ff1a7819 */ /* 0x000fe4000001161f */
[----:B------:R-:W-:Y:S02]  /*15310*/  SHF.R.U32.HI R24, RZ, 0x8, R8 ;  /* 0x00000008ff187819 */ /* 0x000fe40000011608 */
[----:B------:R-:W-:Y:S02]  /*15320*/  LOP3.LUT R7, R29, 0xff, RZ, 0xc0, !PT ;  /* 0x000000ff1d077812 */ /* 0x000fe400078ec0ff */
[----:B------:R-:W-:-:S02]  /*15330*/  LOP3.LUT R6, R6, 0xff, RZ, 0xc0, !PT ;  /* 0x000000ff06067812 */ /* 0x000fc400078ec0ff */
[----:B------:R-:W-:Y:S02]  /*15340*/  LOP3.LUT R4, R198, 0x30, R3, 0xf8, !PT ;  /* 0x00000030c6047812 */ /* 0x000fe400078ef803 */
[----:B------:R-:W-:Y:S02]  /*15350*/  SHF.L.U32 R5, R5, 0xb, RZ ;  /* 0x0000000b05057819 */ /* 0x000fe400000006ff */
[----:B----4-:R-:W-:Y:S02]  /*15360*/  LOP3.LUT R20, R31, 0xff, RZ, 0xc0, !PT ;  /* 0x000000ff1f147812 */ /* 0x010fe400078ec0ff */
[----:B------:R-:W-:Y:S02]  /*15370*/  LOP3.LUT R25, R8, 0xff, RZ, 0xc0, !PT ;  /* 0x000000ff08197812 */ /* 0x000fe400078ec0ff */
[----:B------:R-:W-:Y:S02]  /*15380*/  LOP3.LUT R3, R26, 0xff, RZ, 0xc0, !PT ;  /* 0x000000ff1a037812 */ /* 0x000fe400078ec0ff */
[----:B------:R-:W-:-:S02]  /*15390*/  LOP3.LUT R24, R24, 0xff, RZ, 0xc0, !PT ;  /* 0x000000ff18187812 */ /* 0x000fc400078ec0ff */
[----:B-1----:R-:W-:Y:S02]  /*153a0*/  PRMT R37, R6, 0x7604, R7 ;  /* 0x0000760406257816 */ /* 0x002fe40000000007 */
[----:B------:R-:W-:Y:S02]  /*153b0*/  LOP3.LUT R4, R4, R199, RZ, 0x3c, !PT ;  /* 0x000000c704047212 */ /* 0x000fe400078e3cff */
[----:B------:R-:W-:Y:S02]  /*153c0*/  LOP3.LUT R5, R5, 0xffffe000, RZ, 0xc0, !PT ;  /* 0xffffe00005057812 */ /* 0x000fe400078ec0ff */
[----:B------:R-:W-:Y:S02]  /*153d0*/  SHF.R.U32.HI R6, RZ, 0x8, R30 ;  /* 0x00000008ff067819 */ /* 0x000fe4000001161e */
[----:B------:R-:W-:Y:S02]  /*153e0*/  PRMT R41, R3, 0x7604, R20 ;  /* 0x0000760403297816 */ /* 0x000fe40000000014 */
[----:B------:R-:W-:-:S02]  /*153f0*/  PRMT R45, R24, 0x7604, R25 ;  /* 0x00007604182d7816 */ /* 0x000fc40000000019 */
[----:B------:R-:W-:Y:S02]  /*15400*/  IADD3 R3, R4, R200, R5 ;  /* 0x000000c804037210 */ /* 0x000fe40007ffe005 */
[----:B------:R-:W-:Y:S02]  /*15410*/  SHF.R.U32.HI R24, RZ, 0x8, R10 ;  /* 0x00000008ff187819 */ /* 0x000fe4000001160a */
[----:B------:R-:W-:Y:S01]  /*15420*/  SHF.R.U32.HI R26, RZ, 0x8, R11 ;  /* 0x00000008ff1a7819 */ /* 0x000fe2000001160b */
[----:B------:R-:W-:Y:S01]  /*15430*/  IMAD.IADD R3, R16, 0x1, R3 ;  /* 0x0000000110037824 */ /* 0x000fe200078e0203 */
[----:B------:R-:W-:Y:S02]  /*15440*/  LOP3.LUT R7, R30, 0xff, RZ, 0xc0, !PT ;  /* 0x000000ff1e077812 */ /* 0x000fe400078ec0ff */
[----:B------:R-:W-:Y:S02]  /*15450*/  LOP3.LUT R6, R6, 0xff, RZ, 0xc0, !PT ;  /* 0x000000ff06067812 */ /* 0x000fe400078ec0ff */
        /* <DEDUP_REMOVED lines=8> */
[----:B------:R-:W0:Y:S01]  /*154e0*/  LDS.128 R4, [R235+0x14400] ;  /* 0x01440000eb047984 */ /* 0x000e220000000c00 */
[----:B------:R-:W-:Y:S02]  /*154f0*/  PRMT R49, R20, 0x7604, R25 ;  /* 0x0000760414317816 */ /* 0x000fe40000000019 */
        /* <DEDUP_REMOVED lines=8> */
[----:B------:R-:W-:Y:S02]  /*15580*/  SHF.R.U32.HI R40, RZ, 0x10, R31 ;  /* 0x00000010ff287819 */ /* 0x000fe4000001161f */
[----:B------:R-:W-:-:S02]  /*15590*/  LOP3.LUT R38, R38, 0xff, RZ, 0xc0, !PT ;  /* 0x000000ff26267812 */ /* 0x000fc400078ec0ff */
[----:B------:R-:W-:Y:S02]  /*155a0*/  PRMT R21, R20, 0x7054, R21 ;  /* 0x0000705414157816 */ /* 0x000fe40000000015 */
[----:B------:R-:W-:Y:S02]  /*155b0*/  PRMT R37, R36, 0x7054, R37 ;  /* 0x0000705424257816 */ /* 0x000fe40000000025 */
[----:B------:R-:W-:Y:S02]  /*155c0*/  LOP3.LUT R40, R40, 0xff, RZ, 0xc0, !PT ;  /* 0x000000ff28287812 */ /* 0x000fe400078ec0ff */
[----:B------:R-:W-:Y:S02]  /*155d0*/  PRMT R39, R38, 0x7054, R39 ;  /* 0x0000705426277816 */ /* 0x000fe40000000027 */
[----:B------:R-:W-:Y:S02]  /*155e0*/  SHF.R.U32.HI R20, RZ, 0x10, R8 ;  /* 0x00000010ff147819 */ /* 0x000fe40000011608 */
[----:B------:R-:W-:-:S02]  /*155f0*/  SHF.R.U32.HI R36, RZ, 0x10, R9 ;  /* 0x00000010ff247819 */ /* 0x000fc40000011609 */
[----:B------:R-:W-:Y:S02]  /*15600*/  SHF.R.U32.HI R38, RZ, 0x10, R10 ;  /* 0x00000010ff267819 */ /* 0x000fe4000001160a */
[----:B------:R-:W-:Y:S02]  /*15610*/  PRMT R43, R40, 0x7054, R41 ;  /* 0x00007054282b7816 */ /* 0x000fe40000000029 */
        /* <DEDUP_REMOVED lines=12> */
[----:B------:R-:W-:Y:S02]  /*156e0*/  PRMT R53, R40, 0x7054, R53 ;  /* 0x0000705428357816 */ /* 0x000fe40000000035 */
[----:B------:R-:W-:Y:S02]  /*156f0*/  LOP3.LUT R8, R51, 0xff000000, R10, 0xf8, !PT ;  /* 0xff00000033087812 */ /* 0x000fe400078ef80a */
[-C--:B0-----:R-:W-:Y:S02]  /*15700*/  F2FP.F16.E4M3.UNPACK_B R29, R7.reuse ;  /* 0x00000007ff1d723e */ /* 0x081fe400020006ff */
[----:B------:R-:W-:-:S02]  /*15710*/  F2FP.F16.E4M3.UNPACK_B R30, R7.H1 ;  /* 0x00000007ff1e723e */ /* 0x000fc400030006ff */
[----:B------:R-:W-:Y:S02]  /*15720*/  LOP3.LUT R40, R21, 0xff000000, R28, 0xf8, !PT ;  /* 0xff00000015287812 */ /* 0x000fe400078ef81c */
[-C--:B------:R-:W-:Y:S02]  /*15730*/  F2FP.F16.E4M3.UNPACK_B R7, R4.reuse ;  /* 0x00000004ff07723e */ /* 0x080fe400020006ff */
[----:B------:R-:W-:Y:S02]  /*15740*/  F2FP.F16.E4M3.UNPACK_B R10, R4.H1 ;  /* 0x00000004ff0a723e */ /* 0x000fe400030006ff */
[----:B------:R-:W-:Y:S02]  /*15750*/  LOP3.LUT R45, R43, 0xff000000, R31, 0xf8, !PT ;  /* 0xff0000002b2d7812 */ /* 0x000fe400078ef81f */
[-C--:B------:R-:W-:Y:S02]  /*15760*/  F2FP.F16.E4M3.UNPACK_B R4, R6.reuse ;  /* 0x00000006ff04723e */ /* 0x080fe400020006ff */
[----:B------:R-:W-:-:S02]  /*15770*/  F2FP.F16.E4M3.UNPACK_B R28, R6.H1 ;  /* 0x00000006ff1c723e */ /* 0x000fc400030006ff */
[----:B------:R-:W-:Y:S02]  /*15780*/  F2FP.F16.E4M3.UNPACK_B R43, R49 ;  /* 0x00000031ff2b723e */ /* 0x000fe400020006ff */
[----:B-1----:R-:W-:Y:S02]  /*15790*/  F2FP.F16.E4M3.UNPACK_B R6, R25 ;  /* 0x00000019ff06723e */ /* 0x002fe400020006ff */
[----:B------:R-:W-:Y:S01]  /*157a0*/  F2FP.F16.E4M3.UNPACK_B R42, R41 ;  /* 0x00000029ff2a723e */ /* 0x000fe200020006ff */
[----:B------:R-:W-:Y:S01]  /*157b0*/  HADD2.F32 R48, -RZ, R43.H0_H0 ;  /* 0x2000002bff307230 */ /* 0x000fe20000004100 */
[----:B------:R-:W-:Y:S02]  /*157c0*/  LOP3.LUT R53, R53, 0xff000000, R11, 0xf8, !PT ;  /* 0xff00000035357812 */ /* 0x000fe400078ef80b */
[-C--:B------:R-:W-:Y:S01]  /*157d0*/  F2FP.F16.E4M3.UNPACK_B R11, R5.reuse ;  /* 0x00000005ff0b723e */ /* 0x080fe200020006ff */
[----:B------:R-:W-:Y:S01]  /*157e0*/  HADD2.F32 R46, -RZ, R42.H0_H0 ;  /* 0x2000002aff2e7230 */ /* 0x000fe20000004100 */
[----:B------:R-:W-:Y:S01]  /*157f0*/  F2FP.F16.E4M3.UNPACK_B R21, R5.H1 ;  /* 0x00000005ff15723e */ /* 0x000fe200030006ff */
[----:B------:R-:W-:Y:S01]  /*15800*/  HADD2.F32 R5, -RZ, R6.H0_H0 ;  /* 0x20000006ff057230 */ /* 0x000fe20000004100 */
[----:B------:R-:W-:Y:S01]  /*15810*/  F2FP.F16.E4M3.UNPACK_B R31, R25.H1 ;  /* 0x00000019ff1f723e */ /* 0x000fe200030006ff */
[--C-:B------:R-:W-:Y:S01]  /*15820*/  HADD2.F32 R9, -RZ, R11.reuse.H0_H0 ;  /* 0x2000000bff097230 */ /* 0x100fe20000004100 */
[-C--:B------:R-:W-:Y:S01]  /*15830*/  F2FP.F16.E4M3.UNPACK_B R38, R27.reuse ;  /* 0x0000001bff26723e */ /* 0x080fe200020006ff */
[----:B------:R-:W-:Y:S01]  /*15840*/  HADD2.F32 R42, -RZ, R42.H1_H1 ;  /* 0x3000002aff2a7230 */ /* 0x000fe20000004100 */
[----:B------:R-:W-:Y:S01]  /*15850*/  F2FP.F16.E4M3.UNPACK_B R39, R27.H1 ;  /* 0x0000001bff27723e */ /* 0x000fe200030006ff */
[C---:B------:R-:W-:Y:S01]  /*15860*/  FMUL.FTZ R51, R5.reuse, R46 ;  /* 0x0000002e05337220 */ /* 0x040fe20000410000 */
[-C--:B------:R-:W-:Y:S01]  /*15870*/  F2FP.F16.E4M3.UNPACK_B R25, R24.reuse ;  /* 0x00000018ff19723e */ /* 0x080fe200020006ff */
[----:B------:R-:W-:Y:S01]  /*15880*/  HADD2.F32 R6, -RZ, R6.H1_H1 ;  /* 0x30000006ff067230 */ /* 0x000fe20000004100 */
        /* <DEDUP_REMOVED lines=9> */
[----:B------:R-:W-:-:S02]  /*15920*/  HADD2.F32 R46, -RZ, R43.H1_H1 ;  /* 0x3000002bff2e7230 */ /* 0x000fc40000004100 */
[C---:B------:R-:W-:Y:S01]  /*15930*/  FMUL.FTZ R55, R6.reuse, R42 ;  /* 0x0000002a06377220 */ /* 0x040fe20000410000 */
[----:B------:R-:W-:Y:S02]  /*15940*/  HADD2.F32 R51, -RZ, R49.H0_H0 ;  /* 0x20000031ff337230 */ /* 0x000fe40000004100 */
[----:B------:R-:W-:Y:S02]  /*15950*/  HADD2.F32 R26, -RZ, R31.H0_H0 ;  /* 0x2000001fff1a7230 */ /* 0x000fe40000004100 */
[-C--:B------:R-:W-:Y:S01]  /*15960*/  FMUL.FTZ R48, R6, R46.reuse ;  /* 0x0000002e06307220 */ /* 0x080fe20000410000 */
[----:B------:R-:W-:Y:S02]  /*15970*/  HADD2.F32 R43, -RZ, R41.H0_H0 ;  /* 0x20000029ff2b7230 */ /* 0x000fe40000004100 */
[----:B------:R-:W-:Y:S01]  /*15980*/  FFMA.FTZ R50, R11, R46, R55 ;  /* 0x0000002e0b327223 */ /* 0x000fe20000010037 */
[----:B------:R-:W-:Y:S02]  /*15990*/  HADD2.F32 R24, -RZ, R21.H0_H0 ;  /* 0x20000015ff187230 */ /* 0x000fe40000004100 */
[----:B------:R-:W-:Y:S01]  /*159a0*/  FMUL.FTZ R57, R26, R51 ;  /* 0x000000331a397220 */ /* 0x000fe20000410000 */
[----:B------:R-:W-:-:S02]  /*159b0*/  HADD2.F32 R46, -RZ, R49.H1_H1 ;  /* 0x30000031ff2e7230 */ /* 0x000fc40000004100 */
[-C--:B------:R-:W-:Y:S01]  /*159c0*/  FMUL.FTZ R26, R26, R43.reuse ;  /* 0x0000002b1a1a7220 */ /* 0x080fe20000410000 */
[----:B------:R-:W-:Y:S02]  /*159d0*/  HADD2.F32 R31, -RZ, R31.H1_H1 ;  /* 0x3000001fff1f7230 */ /* 0x000fe40000004100 */
[C---:B------:R-:W-:Y:S01]  /*159e0*/  FFMA.FTZ R57, R24.reuse, R43, -R57 ;  /* 0x0000002b18397223 */ /* 0x040fe20000010839 */
[----:B------:R-:W-:Y:S01]  /*159f0*/  F2FP.F16.E4M3.UNPACK_B R43, R53 ;  /* 0x00000035ff2b723e */ /* 0x000fe200020006ff */
[----:B------:R-:W-:Y:S01]  /*15a00*/  FFMA.FTZ R51, R24, R51, R26 ;  /* 0x0000003318337223 */ /* 0x000fe2000001001a */
[----:B------:R-:W-:Y:S01]  /*15a10*/  HADD2.F32 R26, -RZ, R41.H1_H1 ;  /* 0x30000029ff1a7230 */ /* 0x000fe20000004100 */
[----:B------:R-:W-:Y:S01]  /*15a20*/  F2FP.F16.E4M3.UNPACK_B R41, R45 ;  /* 0x0000002dff29723e */ /* 0x000fe200020006ff */
[----:B------:R-:W-:Y:S01]  /*15a30*/  FFMA.FTZ R6, R11, R42, -R48 ;  /* 0x0000002a0b067223 */ /* 0x000fe20000010830 */
[----:B------:R-:W-:Y:S02]  /*15a40*/  HADD2.F32 R48, -RZ, R43.H0_H0 ;  /* 0x2000002bff307230 */ /* 0x000fe40000004100 */
[----:B------:R-:W-:Y:S01]  /*15a50*/  FMUL.FTZ R52, R31, R46 ;  /* 0x0000002e1f347220 */ /* 0x000fe20000410000 */
[----:B------:R-:W-:-:S02]  /*15a60*/  HADD2.F32 R24, -RZ, R38.H0_H0 ;  /* 0x20000026ff187230 */ /* 0x000fc40000004100 */
[----:B------:R-:W-:Y:S01]  /*15a70*/  FMUL.FTZ R31, R31, R26 ;  /* 0x0000001a1f1f7220 */ /* 0x000fe20000410000 */
[----:B------:R-:W-:Y:S01]  /*15a80*/  HADD2.F32 R21, -RZ, R21.H1_H1 ;  /* 0x30000015ff157230 */ /* 0x000fe20000004100 */
[----:B------:R-:W-:Y:S01]  /*15a90*/  F2FP.F16.E4M3.UNPACK_B R53, R53.H1 ;  /* 0x00000035ff35723e */ /* 0x000fe200030006ff */
[----:B------:R-:W-:Y:S02]  /*15aa0*/  HADD2.F32 R42, -RZ, R41.H0_H0 ;  /* 0x20000029ff2a7230 */ /* 0x000fe40000004100 */
[C---:B------:R-:W-:Y:S01]  /*15ab0*/  FMUL.FTZ R54, R24.reuse, R48 ;  /* 0x0000003018367220 */ /* 0x040fe20000410000 */
[----:B------:R-:W-:Y:S02]  /*15ac0*/  HADD2.F32 R11, -RZ, R29.H0_H0 ;  /* 0x2000001dff0b7230 */ /* 0x000fe40000004100 */
[----:B------:R-:W-:Y:S01]  /*15ad0*/  FFMA.FTZ R52, R21, R26, -R52 ;  /* 0x0000001a15347223 */ /* 0x000fe20000010834 */
[----:B------:R-:W-:Y:S02]  /*15ae0*/  HADD2.F32 R43, -RZ, R43.H1_H1 ;  /* 0x3000002bff2b7230 */ /* 0x000fe40000004100 */
[----:B------:R-:W-:Y:S01]  /*15af0*/  FMUL.FTZ R49, R24, R42 ;  /* 0x0000002a18317220 */ /* 0x000fe20000410000 */
[----:B------:R-:W-:-:S02]  /*15b00*/  HADD2.F32 R38, -RZ, R38.H1_H1 ;  /* 0x30000026ff267230 */ /* 0x000fc40000004100 */
[----:B------:R-:W-:Y:S01]  /*15b10*/  FFMA.FTZ R46, R21, R46, R31 ;  /* 0x0000002e152e7223 */ /* 0x000fe2000001001f */
[----:B------:R-:W-:Y:S01]  /*15b20*/  HADD2.F32 R41, -RZ, R41.H1_H1 ;  /* 0x30000029ff297230 */ /* 0x000fe20000004100 */
[----:B------:R-:W-:Y:S01]  /*15b30*/  F2FP.F16.E4M3.UNPACK_B R45, R45.H1 ;  /* 0x0000002dff2d723e */ /* 0x000fe200030006ff */
[----:B------:R-:W-:Y:S02]  /*15b40*/  HADD2.F32 R26, -RZ, R53.H0_H0 ;  /* 0x20000035ff1a7230 */ /* 0x000fe40000004100 */
[C---:B------:R-:W-:Y:S01]  /*15b50*/  FFMA.FTZ R54, R11.reuse, R42, -R54 ;  /* 0x0000002a0b367223 */ /* 0x040fe20000010836 */
[----:B------:R-:W-:Y:S02]  /*15b60*/  HADD2.F32 R21, -RZ, R39.H0_H0 ;  /* 0x20000027ff157230 */ /* 0x000fe40000004100 */
[----:B------:R-:W-:Y:S01]  /*15b70*/  FFMA.FTZ R49, R11, R48, R49 ;  /* 0x000000300b317223 */ /* 0x000fe20000010031 */
[----:B------:R-:W-:Y:S02]  /*15b80*/  HADD2.F32 R29, -RZ, R29.H1_H1 ;  /* 0x3000001dff1d7230 */ /* 0x000fe40000004100 */
[----:B------:R-:W-:Y:S01]  /*15b90*/  FMUL.FTZ R42, R38, R43 ;  /* 0x0000002b262a7220 */ /* 0x000fe20000410000 */
[----:B------:R-:W-:-:S02]  /*15ba0*/  HADD2.F32 R24, -RZ, R45.H0_H0 ;  /* 0x2000002dff187230 */ /* 0x000fc40000004100 */
[-C--:B------:R-:W-:Y:S01]  /*15bb0*/  FMUL.FTZ R38, R38, R41.reuse ;  /* 0x0000002926267220 */ /* 0x080fe20000410000 */
[----:B------:R-:W-:Y:S02]  /*15bc0*/  HADD2.F32 R11, -RZ, R30.H0_H0 ;  /* 0x2000001eff0b7230 */ /* 0x000fe40000004100 */
[----:B------:R-:W-:Y:S01]  /*15bd0*/  FMUL.FTZ R56, R21, R26 ;  /* 0x0000001a15387220 */ /* 0x000fe20000410000 */
[C---:B------:R-:W-:Y:S01]  /*15be0*/  FFMA.FTZ R55, R29.reuse, R41, -R42 ;  /* 0x000000291d377223 */ /* 0x040fe2000001082a */
[----:B------:R-:W-:Y:S01]  /*15bf0*/  FFMA.FTZ R48, R29, R43, R38 ;  /* 0x0000002b1d307223 */ /* 0x000fe20000010026 */
[-C--:B------:R-:W-:Y:S01]  /*15c00*/  FMUL.FTZ R21, R21, R24.reuse ;  /* 0x0000001815157220 */ /* 0x080fe20000410000 */
[C---:B------:R-:W-:Y:S01]  /*15c10*/  FFMA.FTZ R56, R11.reuse, R24, -R56 ;  /* 0x000000180b387223 */ /* 0x040fe20000010838 */
[-C--:B------:R-:W-:Y:S01]  /*15c20*/  F2FP.F16.E4M3.UNPACK_B R29, R47.reuse.H1 ;  /* 0x0000002fff1d723e */ /* 0x080fe200030006ff */
[----:B------:R-:W-:Y:S01]  /*15c30*/  HADD2.F32 R45, -RZ, R45.H1_H1 ;  /* 0x3000002dff2d7230 */ /* 0x000fe20000004100 */
[----:B------:R-:W-:Y:S01]  /*15c40*/  F2FP.F16.E4M3.UNPACK_B R24, R40.H1 ;  /* 0x00000028ff18723e */ /* 0x000fe200030006ff */
[----:B------:R-:W-:Y:S01]  /*15c50*/  FFMA.FTZ R58, R11, R26, R21 ;  /* 0x0000001a0b3a7223 */ /* 0x000fe20000010015 */
[----:B------:R-:W-:Y:S01]  /*15c60*/  HADD2.F32 R21, -RZ, R27.H0_H0 ;  /* 0x2000001bff157230 */ /* 0x000fe20000004100 */
[----:B------:R-:W-:Y:S01]  /*15c70*/  F2FP.F16.E4M3.UNPACK_B R47, R47 ;  /* 0x0000002fff2f723e */ /* 0x000fe200020006ff */
[----:B------:R-:W-:Y:S01]  /*15c80*/  HADD2.F32 R38, -RZ, R29.H0_H0 ;  /* 0x2000001dff267230 */ /* 0x000fe20000004100 */
[----:B------:R-:W-:Y:S01]  /*15c90*/  F2FP.F16.E4M3.UNPACK_B R40, R40 ;  /* 0x00000028ff28723e */ /* 0x000fe200020006ff */
[----:B------:R-:W-:Y:S01]  /*15ca0*/  HADD2.F32 R26, -RZ, R24.H0_H0 ;  /* 0x20000018ff1a7230 */ /* 0x000fe20000004100 */
[----:B------:R-:W-:Y:S01]  /*15cb0*/  F2FP.SATFINITE.E4M3.F32.PACK_AB_MERGE_C R52, R52, R57, RZ ;  /* 0x000000393434723e */ /* 0x000fe200048070ff */
[----:B------:R-:W-:-:S02]  /*15cc0*/  HADD2.F32 R53, -RZ, R53.H1_H1 ;  /* 0x30000035ff357230 */ /* 0x000fc40000004100 */
[C---:B------:R-:W-:Y:S01]  /*15cd0*/  FMUL.FTZ R42, R21.reuse, R38 ;  /* 0x00000026152a7220 */ /* 0x040fe20000410000 */
[----:B------:R-:W-:Y:S02]  /*15ce0*/  HADD2.F32 R39, -RZ, R39.H1_H1 ;  /* 0x30000027ff277230 */ /* 0x000fe40000004100 */
[----:B------:R-:W-:Y:S01]  /*15cf0*/  FMUL.FTZ R21, R21, R26 ;  /* 0x0000001a15157220 */ /* 0x000fe20000410000 */
[----:B------:R-:W-:Y:S01]  /*15d00*/  HADD2.F32 R11, -RZ, R10.H0_H0 ;  /* 0x2000000aff0b7230 */ /* 0x000fe20000004100 */
[----:B------:R-:W-:Y:S01]  /*15d10*/  F2FP.SATFINITE.E4M3.F32.PACK_AB_MERGE_C R46, R46, R51, RZ ;  /* 0x000000332e2e723e */ /* 0x000fe200048070ff */
[----:B------:R-:W-:Y:S02]  /*15d20*/  HADD2.F32 R29, -RZ, R29.H1_H1 ;  /* 0x3000001dff1d7230 */ /* 0x000fe40000004100 */
[C---:B------:R-:W-:Y:S01]  /*15d30*/  FMUL.FTZ R31, R39.reuse, R53 ;  /* 0x00000035271f7220 */ /* 0x040fe20000410000 */
[----:B------:R-:W-:Y:S02]  /*15d40*/  HADD2.F32 R27, -RZ, R27.H1_H1 ;  /* 0x3000001bff1b7230 */ /* 0x000fe40000004100 */
[----:B------:R-:W-:Y:S01]  /*15d50*/  FMUL.FTZ R60, R39, R45 ;  /* 0x0000002d273c7220 */ /* 0x000fe20000410000 */
[----:B------:R-:W-:-:S02]  /*15d60*/  HADD2.F32 R30, -RZ, R30.H1_H1 ;  /* 0x3000001eff1e7230 */ /* 0x000fc40000004100 */
[----:B------:R-:W-:Y:S01]  /*15d70*/  FFMA.FTZ R38, R11, R38, R21 ;  /* 0x000000260b267223 */ /* 0x000fe20000010015 */
[----:B------:R-:W-:Y:S02]  /*15d80*/  HADD2.F32 R24, -RZ, R24.H1_H1 ;  /* 0x30000018ff187230 */ /* 0x000fe40000004100 */
[----:B------:R-:W-:Y:S01]  /*15d90*/  FMUL.FTZ R21, R27, R29 ;  /* 0x0000001d1b157220 */ /* 0x000fe20000410000 */
[----:B------:R-:W-:Y:S02]  /*15da0*/  HADD2.F32 R10, -RZ, R10.H1_H1 ;  /* 0x3000000aff0a7230 */ /* 0x000fe40000004100 */
[C---:B------:R-:W-:Y:S01]  /*15db0*/  FFMA.FTZ R45, R30.reuse, R45, -R31 ;  /* 0x0000002d1e2d7223 */ /* 0x040fe2000001081f */
[----:B------:R-:W-:Y:S01]  /*15dc0*/  FFMA.FTZ R53, R30, R53, R60 ;  /* 0x000000351e357223 */ /* 0x000fe2000001003c */
[----:B------:R-:W-:Y:S01]  /*15dd0*/  FFMA.FTZ R42, R11, R26, -R42 ;  /* 0x0000001a0b2a7223 */ /* 0x000fe2000001082a */
[----:B------:R-:W-:Y:S01]  /*15de0*/  FMUL.FTZ R30, R27, R24 ;  /* 0x000000181b1e7220 */ /* 0x000fe20000410000 */
[----:B------:R-:W-:-:S02]  /*15df0*/  HADD2.F32 R26, -RZ, R47.H0_H0 ;  /* 0x2000002fff1a7230 */ /* 0x000fc40000004100 */
[C---:B------:R-:W-:Y:S01]  /*15e00*/  FFMA.FTZ R39, R10.reuse, R24, -R21 ;  /* 0x000000180a277223 */ /* 0x040fe20000010815 */
[----:B------:R-:W-:Y:S02]  /*15e10*/  HADD2.F32 R11, -RZ, R25.H0_H0 ;  /* 0x20000019ff0b7230 */ /* 0x000fe40000004100 */
[----:B------:R-:W-:Y:S01]  /*15e20*/  FFMA.FTZ R41, R10, R29, R30 ;  /* 0x0000001d0a297223 */ /* 0x000fe2000001001e */
[--C-:B------:R-:W-:Y:S01]  /*15e30*/  HADD2.F32 R21, -RZ, R40.reuse.H0_H0 ;  /* 0x20000028ff157230 */ /* 0x100fe20000004100 */
[----:B------:R-:W-:Y:S01]  /*15e40*/  F2FP.SATFINITE.E4M3.F32.PACK_AB_MERGE_C R5, R6, R5, R52 ;  /* 0x000000050605723e */ /* 0x000fe20004807034 */
[----:B------:R-:W-:Y:S02]  /*15e50*/  HADD2.F32 R10, -RZ, R7.H0_H0 ;  /* 0x20000007ff0a7230 */ /* 0x000fe40000004100 */
[C---:B------:R-:W-:Y:S01]  /*15e60*/  FMUL.FTZ R27, R11.reuse, R26 ;  /* 0x0000001a0b1b7220 */ /* 0x040fe20000410000 */
[----:B------:R-:W-:Y:S02]  /*15e70*/  HADD2.F32 R25, -RZ, R25.H1_H1 ;  /* 0x30000019ff197230 */ /* 0x000fe40000004100 */
[----:B------:R-:W-:Y:S01]  /*15e80*/  FMUL.FTZ R11, R11, R21 ;  /* 0x000000150b0b7220 */ /* 0x000fe20000410000 */
[----:B------:R-:W-:-:S02]  /*15e90*/  HADD2.F32 R40, -RZ, R40.H1_H1 ;  /* 0x30000028ff287230 */ /* 0x000fc40000004100 */
[C---:B------:R-:W-:Y:S01]  /*15ea0*/  FFMA.FTZ R29, R10.reuse, R21, -R27 ;  /* 0x000000150a1d7223 */ /* 0x040fe2000001081b */
[----:B------:R-:W-:Y:S01]  /*15eb0*/  HADD2.F32 R24, -RZ, R47.H1_H1 ;  /* 0x3000002fff187230 */ /* 0x000fe20000004100 */
[----:B------:R-:W-:Y:S01]  /*15ec0*/  F2FP.F16.E4M3.UNPACK_B R27, R8.H1 ;  /* 0x00000008ff1b723e */ /* 0x000fe200030006ff */
[----:B------:R-:W-:Y:S02]  /*15ed0*/  HADD2.F32 R7, -RZ, R7.H1_H1 ;  /* 0x30000007ff077230 */ /* 0x000fe40000004100 */
[----:B------:R-:W-:Y:S01]  /*15ee0*/  FFMA.FTZ R26, R10, R26, R11 ;  /* 0x0000001a0a1a7223 */ /* 0x000fe2000001000b */
[----:B------:R-:W-:Y:S01]  /*15ef0*/  F2FP.F16.E4M3.UNPACK_B R11, R20.H1 ;  /* 0x00000014ff0b723e */ /* 0x000fe200030006ff */
[C---:B------:R-:W-:Y:S01]  /*15f00*/  FMUL.FTZ R21, R25.reuse, R40 ;  /* 0x0000002819157220 */ /* 0x040fe20000410000 */
[----:B------:R-:W-:Y:S01]  /*15f10*/  FMUL.FTZ R30, R25, R24 ;  /* 0x00000018191e7220 */ /* 0x000fe20000410000 */
[----:B------:R-:W-:Y:S01]  /*15f20*/  HADD2.F32 R25, -RZ, R27.H0_H0 ;  /* 0x2000001bff197230 */ /* 0x000fe20000004100 */
[----:B------:R-:W-:Y:S01]  /*15f30*/  F2FP.F16.E4M3.UNPACK_B R20, R20 ;  /* 0x00000014ff14723e */ /* 0x000fe200020006ff */
[----:B------:R-:W-:-:S02]  /*15f40*/  HADD2.F32 R10, -RZ, R37.H0_H0 ;  /* 0x20000025ff0a7230 */ /* 0x000fc40000004100 */
[C---:B------:R-:W-:Y:S01]  /*15f50*/  FFMA.FTZ R31, R7.reuse, R24, R21 ;  /* 0x00000018071f7223 */ /* 0x040fe20000010015 */
[--C-:B------:R-:W-:Y:S02]  /*15f60*/  HADD2.F32 R21, -RZ, R11.reuse.H0_H0 ;  /* 0x2000000bff157230 */ /* 0x100fe40000004100 */
[----:B------:R-:W-:Y:S01]  /*15f70*/  FFMA.FTZ R30, R7, R40, -R30 ;  /* 0x00000028071e7223 */ /* 0x000fe2000001081e */
[----:B------:R-:W-:Y:S02]  /*15f80*/  HADD2.F32 R7, -RZ, R28.H0_H0 ;  /* 0x2000001cff077230 */ /* 0x000fe40000004100 */
[C---:B------:R-:W-:Y:S01]  /*15f90*/  FMUL.FTZ R24, R10.reuse, R25 ;  /* 0x000000190a187220 */ /* 0x040fe20000410000 */
[----:B------:R-:W-:Y:S02]  /*15fa0*/  HADD2.F32 R11, -RZ, R11.H1_H1 ;  /* 0x3000000bff0b7230 */ /* 0x000fe40000004100 */
[----:B------:R-:W-:Y:S01]  /*15fb0*/  FMUL.FTZ R10, R10, R21 ;  /* 0x000000150a0a7220 */ /* 0x000fe20000410000 */
[----:B------:R-:W-:-:S02]  /*15fc0*/  HADD2.F32 R27, -RZ, R27.H1_H1 ;  /* 0x3000001bff1b7230 */ /* 0x000fc40000004100 */
[----:B------:R-:W-:Y:S01]  /*15fd0*/  FFMA.FTZ R40, R7, R21, -R24 ;  /* 0x0000001507287223 */ /* 0x000fe20000010818 */
[----:B------:R-:W-:Y:S01]  /*15fe0*/  HADD2.F32 R37, -RZ, R37.H1_H1 ;  /* 0x30000025ff257230 */ /* 0x000fe20000004100 */
[----:B------:R-:W-:Y:S01]  /*15ff0*/  F2FP.SATFINITE.E4M3.F32.PACK_AB_MERGE_C R9, R50, R9, R46 ;  /* 0x000000093209723e */ /* 0x000fe2000480702e */
[----:B------:R-:W-:-:S03]  /*16000*/  HADD2.F32 R28, -RZ, R28.H1_H1 ;  /* 0x3000001cff1c7230 */ /* 0x000fc60000004100 */
[C---:B------:R-:W-:Y:S01]  /*16010*/  FMUL.FTZ R21, R37.reuse, R27 ;  /* 0x0000001b25157220 */ /* 0x040fe20000410000 */
[----:B------:R-:W-:Y:S01]  /*16020*/  FMUL.FTZ R24, R37, R11 ;  /* 0x0000000b25187220 */ /* 0x000fe20000410000 */
[----:B------:R-:W-:Y:S01]  /*16030*/  FFMA.FTZ R37, R7, R25, R10 ;  /* 0x0000001907257223 */ /* 0x000fe2000001000a */
[----:B------:R-:W-:Y:S01]  /*16040*/  F2FP.F16.E4M3.UNPACK_B R7, R8 ;  /* 0x00000008ff07723e */ /* 0x000fe200020006ff */
[C---:B------:R-:W-:Y:S01]  /*16050*/  FFMA.FTZ R43, R28.reuse, R11, -R21 ;  /* 0x0000000b1c2b7223 */ /* 0x040fe20000010815 */
[--C-:B------:R-:W-:Y:S02]  /*16060*/  HADD2.F32 R10, -RZ, R20.reuse.H0_H0 ;  /* 0x20000014ff0a7230 */ /* 0x100fe40000004100 */
[----:B------:R-:W-:Y:S01]  /*16070*/  FFMA.FTZ R28, R28, R27, R24 ;  /* 0x0000001b1c1c7223 */ /* 0x000fe20000010018 */
[----:B------:R-:W-:Y:S02]  /*16080*/  HADD2.F32 R11, -RZ, R20.H1_H1 ;  /* 0x30000014ff0b7230 */ /* 0x000fe40000004100 */
[----:B------:R-:W-:Y:S01]  /*16090*/  HADD2.F32 R8, -RZ, R36.H0_H0 ;  /* 0x20000024ff087230 */ /* 0x000fe20000004100 */
[----:B------:R-:W-:Y:S01]  /*160a0*/  F2FP.SATFINITE.E4M3.F32.PACK_AB_MERGE_C R40, R43, R40, RZ ;  /* 0x000000282b28723e */ /* 0x000fe200048070ff */
[--C-:B------:R-:W-:Y:S01]  /*160b0*/  HADD2.F32 R20, -RZ, R7.reuse.H0_H0 ;  /* 0x20000007ff147230 */ /* 0x100fe20000004100 */
[----:B------:R-:W-:Y:S01]  /*160c0*/  F2FP.SATFINITE.E4M3.F32.PACK_AB_MERGE_C R28, R28, R37, RZ ;  /* 0x000000251c1c723e */ /* 0x000fe200048070ff */
[----:B------:R-:W-:-:S02]  /*160d0*/  HADD2.F32 R21, -RZ, R7.H1_H1 ;  /* 0x30000007ff157230 */ /* 0x000fc40000004100 */
[C---:B------:R-:W-:Y:S01]  /*160e0*/  FMUL.FTZ R25, R8.reuse, R10 ;  /* 0x0000000a08197220 */ /* 0x040fe20000410000 */
[----:B------:R-:W-:Y:S02]  /*160f0*/  HADD2.F32 R36, -RZ, R36.H1_H1 ;  /* 0x30000024ff247230 */ /* 0x000fe40000004100 */
[----:B------:R-:W-:Y:S01]  /*16100*/  FMUL.FTZ R24, R8, R20 ;  /* 0x0000001408187220 */ /* 0x000fe20000410000 */
[--C-:B------:R-:W-:Y:S01]  /*16110*/  HADD2.F32 R7, -RZ, R4.reuse.H0_H0 ;  /* 0x20000004ff077230 */ /* 0x100fe20000004100 */
[----:B------:R-:W-:Y:S01]  /*16120*/  F2FP.SATFINITE.E4M3.F32.PACK_AB_MERGE_C R8, R41, R38, RZ ;  /* 0x000000262908723e */ /* 0x000fe200048070ff */
[----:B------:R-:W-:Y:S02]  /*16130*/  HADD2.F32 R4, -RZ, R4.H1_H1 ;  /* 0x30000004ff047230 */ /* 0x000fe40000004100 */
[C---:B------:R-:W-:Y:S01]  /*16140*/  FMUL.FTZ R27, R36.reuse, R21 ;  /* 0x00000015241b7220 */ /* 0x040fe20000410000 */
        /* <DEDUP_REMOVED lines=8> */
[----:B------:R-:W-:Y:S02]  /*161d0*/  F2FP.SATFINITE.E4M3.F32.PACK_AB_MERGE_C R7, R55, R54, R7 ;  /* 0x000000363707723e */ /* 0x000fe40004807007 */
[----:B------:R-:W-:Y:S02]  /*161e0*/  F2FP.SATFINITE.E4M3.F32.PACK_AB_MERGE_C R4, R30, R29, R4 ;  /* 0x0000001d1e04723e */ /* 0x000fe40004807004 */
[----:B------:R-:W-:Y:S02]  /*161f0*/  F2FP.SATFINITE.E4M3.F32.PACK_AB_MERGE_C R6, R27, R24, R40 ;  /* 0x000000181b06723e */ /* 0x000fe40004807028 */
[----:B------:R-:W-:-:S02]  /*16200*/  F2FP.SATFINITE.E4M3.F32.PACK_AB_MERGE_C R11, R48, R49, R11 ;  /* 0x00000031300b723e */ /* 0x000fc4000480700b */
[----:B------:R-:W-:Y:S01]  /*16210*/  F2FP.SATFINITE.E4M3.F32.PACK_AB_MERGE_C R8, R31, R26, R8 ;  /* 0x0000001a1f08723e */ /* 0x000fe20004807008 */
[----:B------:R2:W-:Y:S01]  /*16220*/  STS.128 [R235+0x14400], R4 ;  /* 0x01440004eb007388 */ /* 0x0005e20000000c00 */
[----:B------:R-:W-:-:S05]  /*16230*/  F2FP.SATFINITE.E4M3.F32.PACK_AB_MERGE_C R10, R21, R10, R28 ;  /* 0x0000000a150a723e */ /* 0x000fca000480701c */
[----:B------:R2:W-:Y:S02]  /*16240*/  STS.128 [R3+0x14400], R8 ;  /* 0x0144000803007388 */ /* 0x0005e40000000c00 */
.L_x_2472:
[----:B------:R-:W-:Y:S05]  /*16250*/  BSYNC B1 ;  /* 0x0000000000017941 */ /* 0x000fea0003800000 */
.L_x_2471:
[----:B------:R-:W-:Y:S05]  /*16260*/  @P2 BRA `(.L_x_2453) ;  /* 0x0000000c00d82947 */ /* 0x000fea0003800000 */
[----:B0-2--5:R-:W-:Y:S02]  /*16270*/  SHF.R.U32.HI R4, RZ, 0x8, R32 ;  /* 0x00000008ff047819 */ /* 0x025fe40000011620 */
        /* <DEDUP_REMOVED lines=8> */
[----:B------:R-:W-:Y:S02]  /*16300*/  LOP3.LUT R7, R34, 0xff, RZ, 0xc0, !PT ;  /* 0x000000ff22077812 */ /* 0x000fe400078ec0ff */
[----:B------:R-:W-:Y:S01]  /*16310*/  LOP3.LUT R8, R8, 0xff, RZ, 0xc0, !PT ;  /* 0x000000ff08087812 */ /* 0x000fe200078ec0ff */
[----:B------:R-:W-:Y:S01]  /*16320*/  IMAD.SHL.U32 R4, R4, 0x800, RZ ;  /* 0x0000080004047824 */ /* 0x000fe200078e00ff */
[----:B------:R-:W-:Y:S02]  /*16330*/  LOP3.LUT R0, R198, 0x30, R3, 0xf8, !PT ;  /* 0x00000030c6007812 */ /* 0x000fe400078ef803 */
[----:B------:R-:W-:-:S02]  /*16340*/  PRMT R25, R8, 0x7604, R7 ;  /* 0x0000760408197816 */ /* 0x000fc40000000007 */
[----:B------:R-:W-:Y:S02]  /*16350*/  SHF.R.U32.HI R6, RZ, 0x8, R33 ;  /* 0x00000008ff067819 */ /* 0x000fe40000011621 */
[----:B------:R-:W-:Y:S02]  /*16360*/  SHF.R.U32.HI R8, RZ, 0x8, R12 ;  /* 0x00000008ff087819 */ /* 0x000fe4000001160c */
[----:B------:R-:W-:Y:S02]  /*16370*/  LOP3.LUT R0, R0, R199, RZ, 0x3c, !PT ;  /* 0x000000c700007212 */ /* 0x000fe400078e3cff */
[----:B------:R-:W-:Y:S02]  /*16380*/  LOP3.LUT R3, R4, 0xffffe000, RZ, 0xc0, !PT ;  /* 0xffffe00004037812 */ /* 0x000fe400078ec0ff */
[----:B------:R-:W-:Y:S02]  /*16390*/  LOP3.LUT R5, R33, 0xff, RZ, 0xc0, !PT ;  /* 0x000000ff21057812 */ /* 0x000fe400078ec0ff */
[----:B------:R-:W-:-:S02]  /*163a0*/  LOP3.LUT R6, R6, 0xff, RZ, 0xc0, !PT ;  /* 0x000000ff06067812 */ /* 0x000fc400078ec0ff */
[----:B------:R-:W-:Y:S02]  /*163b0*/  LOP3.LUT R7, R12, 0xff, RZ, 0xc0, !PT ;  /* 0x000000ff0c077812 */ /* 0x000fe400078ec0ff */
[----:B------:R-:W-:Y:S02]  /*163c0*/  LOP3.LUT R8, R8, 0xff, RZ, 0xc0, !PT ;  /* 0x000000ff08087812 */ /* 0x000fe400078ec0ff */
[----:B------:R-:W-:Y:S02]  /*163d0*/  IADD3 R3, R0, R200, R3 ;  /* 0x000000c800037210 */ /* 0x000fe40007ffe003 */
[----:B----4-:R-:W-:Y:S02]  /*163e0*/  PRMT R20, R6, 0x7604, R5 ;  /* 0x0000760406147816 */ /* 0x010fe40000000005 */
[----:B------:R-:W-:Y:S02]  /*163f0*/  PRMT R31, R8, 0x7604, R7 ;  /* 0x00007604081f7816 */ /* 0x000fe40000000007 */
[----:B------:R-:W-:-:S02]  /*16400*/  SHF.R.U32.HI R6, RZ, 0x8, R35 ;  /* 0x00000008ff067819 */ /* 0x000fc40000011623 */
[----:B------:R-:W-:Y:S02]  /*16410*/  SHF.R.U32.HI R8, RZ, 0x8, R13 ;  /* 0x00000008ff087819 */ /* 0x000fe4000001160d */
[----:B------:R-:W-:Y:S02]  /*16420*/  IADD3 R0, R16, R3, RZ ;  /* 0x0000000310007210 */ /* 0x000fe40007ffe0ff */
        /* <DEDUP_REMOVED lines=8> */
[----:B------:R-:W-:Y:S02]  /*164b0*/  LOP3.LUT R30, R30, 0xff, RZ, 0xc0, !PT ;  /* 0x000000ff1e1e7812 */ /* 0x000fe400078ec0ff */
[----:B------:R-:W-:Y:S02]  /*164c0*/  LOP3.LUT R26, R13, 0xff, RZ, 0xc0, !PT ;  /* 0x000000ff0d1a7812 */ /* 0x000fe400078ec0ff */
[----:B------:R-:W-:Y:S02]  /*164d0*/  SHF.R.U32.HI R28, RZ, 0x8, R14 ;  /* 0x00000008ff1c7819 */ /* 0x000fe4000001160e */
[----:B------:R-:W-:-:S02]  /*164e0*/  PRMT R30, R30, 0x7604, R29 ;  /* 0x000076041e1e7816 */ /* 0x000fc4000000001d */
[----:B------:R-:W-:Y:S02]  /*164f0*/  PRMT R26, R3, 0x7604, R26 ;  /* 0x00007604031a7816 */ /* 0x000fe4000000001a */
[----:B------:R-:W-:Y:S02]  /*16500*/  SHF.R.U32.HI R29, RZ, 0x10, R13 ;  /* 0x00000010ff1d7819 */ /* 0x000fe4000001160d */
[----:B------:R-:W-:Y:S02]  /*16510*/  LOP3.LUT R27, R14, 0xff, RZ, 0xc0, !PT ;  /* 0x000000ff0e1b7812 */ /* 0x000fe400078ec0ff */
[----:B------:R-:W-:Y:S01]  /*16520*/  LOP3.LUT R28, R28, 0xff, RZ, 0xc0, !PT ;  /* 0x000000ff1c1c7812 */ /* 0x000fe200078ec0ff */
[----:B------:R-:W-:Y:S01]  /*16530*/  IMAD.U32 R29, R29, 0x10000, RZ ;  /* 0x000100001d1d7824 */ /* 0x000fe200078e00ff */
[----:B------:R-:W-:Y:S02]  /*16540*/  SHF.R.U32.HI R3, RZ, 0x10, R33 ;  /* 0x00000010ff037819 */ /* 0x000fe40000011621 */
[----:B-1----:R-:W-:-:S02]  /*16550*/  PRMT R39, R28, 0x7604, R27 ;  /* 0x000076041c277816 */ /* 0x002fc4000000001b */
[----:B------:R-:W-:Y:S01]  /*16560*/  SHF.R.U32.HI R27, RZ, 0x10, R35 ;  /* 0x00000010ff1b7819 */ /* 0x000fe20000011623 */
[----:B------:R-:W-:Y:S01]  /*16570*/  IMAD.U32 R3, R3, 0x10000, RZ ;  /* 0x0001000003037824 */ /* 0x000fe200078e00ff */
[----:B------:R-:W-:Y:S02]  /*16580*/  SHF.R.U32.HI R41, RZ, 0x10, R15 ;  /* 0x00000010ff297819 */ /* 0x000fe4000001160f */
[----:B------:R-:W-:Y:S01]  /*16590*/  LOP3.LUT R21, R21, 0xff0000, R32, 0xf8, !PT ;  /* 0x00ff000015157812 */ /* 0x000fe200078ef820 */
[----:B------:R-:W-:Y:S01]  /*165a0*/  IMAD.U32 R27, R27, 0x10000, RZ ;  /* 0x000100001b1b7824 */ /* 0x000fe200078e00ff */
[----:B------:R-:W-:Y:S02]  /*165b0*/  LOP3.LUT R37, R26, 0xff0000, R29, 0xf8, !PT ;  /* 0x00ff00001a257812 */ /* 0x000fe400078ef81d */
[----:B------:R-:W-:Y:S02]  /*165c0*/  LOP3.LUT R3, R20, 0xff0000, R3, 0xf8, !PT ;  /* 0x00ff000014037812 */ /* 0x000fe400078ef803 */
[----:B------:R-:W-:-:S02]  /*165d0*/  SHF.L.U32 R41, R41, 0x10, RZ ;  /* 0x0000001029297819 */ /* 0x000fc400000006ff */
        /* <DEDUP_REMOVED lines=191> */
.L_x_2453:
[----:B------:R-:W-:Y:S05]  /*171d0*/  BSYNC B0 ;  /* 0x0000000000007941 */ /* 0x000fea0003800000 */
.L_x_2446:
        /* <DEDUP_REMOVED lines=8> */
.L_x_2444:
[----:B0-23--:R-:W-:-:S05]  /*17260*/  IMAD.U32 R0, RZ, RZ, UR53 ;  /* 0x00000035ff007e24 */ /* 0x00dfca000f8e00ff */
[----:B------:R-:W-:-:S13]  /*17270*/  ISETP.NE.AND P1, PT, R0, 0x3, PT ;  /* 0x000000030000780c */ /* 0x000fda0003f25270 */
[----:B------:R-:W-:Y:S05]  /*17280*/  @!P1 BRA `(.L_x_2473) ;  /* 0x0000000000049947 */ /* 0x000fea0003800000 */
[----:B------:R-:W-:Y:S01]  /*17290*/  BPT.TRAP 0x1 ;  /* 0x000000040000795c */ /* 0x000fe20000300000 */
.L_x_2473:
[----:B------:R-:W-:Y:S01]  /*172a0*/  IMAD R0, R189, 0x8, R16 ;  /* 0x00000008bd007824 */ /* 0x000fe200078e0210 */
[----:B-1----:R-:W-:-:S04]  /*172b0*/  SHF.L.U32 R3, R190, 0x1f, RZ ;  /* 0x0000001fbe037819 */ /* 0x002fc800000006ff */
[----:B------:R0:W1:Y:S01]  /*172c0*/  SYNCS.PHASECHK.TRANS64.TRYWAIT P0, [R0+URZ+0x29830], R3 ;  /* 0x02983003000075a7 */ /* 0x000062000800017f */
[----:B------:R-:W-:Y:S05]  /*172d0*/  @!P1 BRA `(.L_x_2474) ;  /* 0x0000000000049947 */ /* 0x000fea0003800000 */
[----:B------:R-:W-:Y:S01]  /*172e0*/  BPT.TRAP 0x1 ;  /* 0x000000040000795c */ /* 0x000fe20000300000 */
.L_x_2474:
[----:B----45:R-:W2:Y:S02]  /*172f0*/  S2R R4, SR_TID.X ;  /* 0x0000000000047919 */ /* 0x030ea40000002100 */
[----:B--2---:R-:W-:-:S04]  /*17300*/  LOP3.LUT R4, R4, 0x7f, RZ, 0xc0, !PT ;  /* 0x0000007f04047812 */ /* 0x004fc800078ec0ff */
[----:B------:R-:W-:Y:S01]  /*17310*/  ISETP.NE.AND P2, PT, R4, RZ, PT ;  /* 0x000000ff0400720c */ /* 0x000fe20003f45270 */
[----:B-1----:R-:W-:-:S12]  /*17320*/  @P0 BRA `(.L_x_2475) ;  /* 0x0000000000080947 */ /* 0x002fd80003800000 */
[----:B------:R-:W1:Y:S02]  /*17330*/  SYNCS.PHASECHK.TRANS64.TRYWAIT P0, [R0+URZ+0x29830], R3 ;  /* 0x02983003000075a7 */ /* 0x000e64000800017f */
[----:B-1----:R-:W-:Y:S05]  /*17340*/  @!P0 BRA `(.L_x_2476) ;  /* 0x0000016800d08947 */ /* 0x002fea0003800000 */
.L_x_2475:
[----:B------:R-:W-:Y:S05]  /*17350*/  WARPSYNC.ALL ;  /* 0x0000000000007948 */ /* 0x000fea0003800000 */
[----:B01----:R-:W-:Y:S01]  /*17360*/  VIADD R3, R16, 0x1a400 ;  /* 0x0001a40010037836 */ /* 0x003fe20000000000 */
[----:B------:R-:W-:Y:S01]  /*17370*/  R2UR UR44, R44 ;  /* 0x000000002c2c72ca */ /* 0x000fe200000e0000 */
[----:B------:R-:W-:Y:S01]  /*17380*/  WARPGROUP.ARRIVE ;  /* 0x00000000000079c5 */ /* 0x000fe20000000000 */
[----:B------:R-:W-:Y:S01]  /*17390*/  MOV R7, 0x80000020 ;  /* 0x8000002000077802 */ /* 0x000fe20000000f00 */
        /* <DEDUP_REMOVED lines=13> */
[----:B------:R-:W-:Y:S01]  /*17470*/  UMOV UR5, 0x80000020 ;  /* 0x8000002000057882 */ /* 0x000fe20000000000 */
[----:B------:R-:W-:Y:S01]  /*17480*/  IMAD R6, R189, 0x780, R4 ;  /* 0x00000780bd067824 */ /* 0x000fe200078e0204 */
[----:B------:R-:W-:Y:S01]  /*17490*/  UIADD3 UR4, UR44, 0x2, URZ ;  /* 0x000000022c047890 */ /* 0x000fe2000fffe03f */
[----:B------:R-:W-:Y:S01]  /*174a0*/  IMAD.MOV.U32 R13, RZ, RZ, -0x7fffffe0 ;  /* 0x80000020ff0d7424 */ /* 0x000fe200078e00ff */
[----:B------:R-:W-:Y:S01]  /*174b0*/  UMOV UR24, UR44 ;  /* 0x0000002c00187c82 */ /* 0x000fe20008000000 */
[C---:B------:R-:W-:Y:S01]  /*174c0*/  VIADD R8, R6.reuse, 0x80 ;  /* 0x0000008006087836 */ /* 0x040fe20000000000 */
[C---:B------:R-:W-:Y:S01]  /*174d0*/  R2UR UR26, R6.reuse ;  /* 0x00000000061a72ca */ /* 0x040fe200000e0000 */
[----:B------:R-:W-:Y:S01]  /*174e0*/  VIADD R10, R6, 0x100 ;  /* 0x00000100060a7836 */ /* 0x000fe20000000000 */
[----:B------:R-:W-:Y:S01]  /*174f0*/  UMOV UR8, UR24 ;  /* 0x0000001800087c82 */ /* 0x000fe20008000000 */
[----:B------:R-:W-:Y:S01]  /*17500*/  UMOV UR12, UR24 ;  /* 0x00000018000c7c82 */ /* 0x000fe20008000000 */
[----:B------:R-:W-:Y:S01]  /*17510*/  R2UR UR19, R11 ;  /* 0x000000000b1372ca */ /* 0x000fe200000e0000 */
[----:B------:R-:W-:Y:S01]  /*17520*/  UMOV UR16, UR24 ;  /* 0x0000001800107c82 */ /* 0x000fe20008000000 */
[----:B------:R-:W-:Y:S01]  /*17530*/  R2UR UR10, R10 ;  /* 0x000000000a0a72ca */ /* 0x000fe200000e0000 */
[C---:B------:R-:W-:Y:S01]  /*17540*/  VIADD R10, R6.reuse, 0x200 ;  /* 0x00000200060a7836 */ /* 0x040fe20000000000 */
[----:B------:R-:W-:Y:S01]  /*17550*/  R2UR UR7, R13 ;  /* 0x000000000d0772ca */ /* 0x000fe200000e0000 */
[----:B------:R-:W-:Y:S01]  /*17560*/  VIADD R12, R6, 0x2 ;  /* 0x00000002060c7836 */ /* 0x000fe20000000000 */
[----:B------:R-:W-:Y:S01]  /*17570*/  UMOV UR20, UR4 ;  /* 0x0000000400147c82 */ /* 0x000fe20008000000 */
[----:B------:R-:W-:Y:S01]  /*17580*/  IMAD.MOV.U32 R11, RZ, RZ, -0x7fffffe0 ;  /* 0x80000020ff0b7424 */ /* 0x000fe200078e00ff */
[----:B------:R-:W-:Y:S01]  /*17590*/  R2UR UR18, R10 ;  /* 0x000000000a1272ca */ /* 0x000fe200000e0000 */
[----:B------:R-:W-:Y:S01]  /*175a0*/  QGMMA.64x32x32.F32.E4M3.E4M3 R88, gdesc[UR24], RZ, !UPT, gsb0 ;  /* 0x00600000185879f3 */ /* 0x000fe2000c0008ff */
[----:B------:R-:W-:Y:S01]  /*175b0*/  R2UR UR26, R8 ;  /* 0x00000000081a72ca */ /* 0x000fe200000e0000 */
[----:B------:R-:W-:Y:S01]  /*175c0*/  UMOV UR21, UR5 ;  /* 0x0000000500157c82 */ /* 0x000fe20008000000 */
[----:B------:R-:W-:Y:S01]  /*175d0*/  R2UR UR27, R9 ;  /* 0x00000000091b72ca */ /* 0x000fe200000e0000 */
[----:B------:R-:W0:Y:S01]  /*175e0*/  LDC R7, c[0x0][0x448] ;  /* 0x00011200ff077b82 */ /* 0x000e220000000800 */
[----:B------:R-:W-:Y:S01]  /*175f0*/  IADD3 R8, R6, 0x180, RZ ;  /* 0x0000018006087810 */ /* 0x000fe20007ffe0ff */
[----:B------:R-:W-:Y:S01]  /*17600*/  @!P2 VIADD R0, R0, 0x29840 ;  /* 0x000298400000a836 */ /* 0x000fe20000000000 */
[----:B------:R-:W-:Y:S01]  /*17610*/  MOV R9, 0x80000020 ;  /* 0x8000002000097802 */ /* 0x000fe20000000f00 */
[----:B------:R-:W-:Y:S01]  /*17620*/  ULDC UR54, c[0x0][0x988] ;  /* 0x0002620000367ab9 */ /* 0x000fe20000000800 */
[----:B------:R-:W-:Y:S01]  /*17630*/  R2UR UR14, R8 ;  /* 0x00000000080e72ca */ /* 0x000fe200000e0000 */
[----:B------:R-:W-:Y:S01]  /*17640*/  VIADD R8, R6, 0x82 ;  /* 0x0000008206087836 */ /* 0x000fe20000000000 */
[----:B------:R-:W-:Y:S01]  /*17650*/  R2UR UR15, R9 ;  /* 0x00000000090f72ca */ /* 0x000fe200000e0000 */
[----:B------:R-:W-:Y:S01]  /*17660*/  IMAD.MOV.U32 R9, RZ, RZ, -0x7fffffe0 ;  /* 0x80000020ff097424 */ /* 0x000fe200078e00ff */
[----:B------:R-:W-:Y:S01]  /*17670*/  R2UR UR6, R12 ;  /* 0x000000000c0672ca */ /* 0x000fe200000e0000 */
[C---:B------:R-:W-:Y:S01]  /*17680*/  VIADD R12, R6.reuse, 0x280 ;  /* 0x00000280060c7836 */ /* 0x040fe20000000000 */
[----:B------:R-:W-:Y:S01]  /*17690*/  IADD3 R10, R6, 0x102, RZ ;  /* 0x00000102060a7810 */ /* 0x000fe20007ffe0ff */
[----:B------:R-:W-:Y:S01]  /*176a0*/  ULDC UR55, c[0x0][0x988] ;  /* 0x0002620000377ab9 */ /* 0x000fe20000000800 */
[----:B------:R-:W-:-:S02]  /*176b0*/  MOV R13, 0x80000020 ;  /* 0x80000020000d7802 */ /* 0x000fc40000000f00 */
[----:B------:R-:W-:Y:S02]  /*176c0*/  @!P2 PRMT R0, RZ, 0x654, R0 ;  /* 0x00000654ff00a816 */ /* 0x000fe40000000000 */
[----:B0-----:R-:W-:-:S13]  /*176d0*/  ISETP.NE.AND P0, PT, R7, 0x1, PT ;  /* 0x000000010700780c */ /* 0x001fda0003f05270 */
[----:B------:R-:W0:Y:S01]  /*176e0*/  @P0 LDC R7, c[0x0][0x44c] ;  /* 0x00011300ff070b82 */ /* 0x000e220000000800 */
[----:B------:R-:W-:Y:S02]  /*176f0*/  WARPGROUP.DEPBAR.LE gsb0, 0x0 ;  /* 0x00008000000079c5 */ /* 0x000fe40000010000 */
        /* <DEDUP_REMOVED lines=164> */
[----:B------:R-:W-:-:S02]  /*18140*/  R2UR UR35, R9 ;  /* 0x00000000092372ca */ /* 0x000fc400000e0000 */
[----:B------:R-:W-:Y:S01]  /*18150*/  MOV R9, 0x80000020 ;  /* 0x8000002000097802 */ /* 0x000fe20000000f00 */
        /* <DEDUP_REMOVED lines=17> */
[----:B------:R-:W-:Y:S01]  /*18270*/  R2UR UR23, R9 ;  /* 0x00000000091772ca */ /* 0x000fe200000e0000 */
[----:B------:R-:W-:Y:S01]  /*18280*/  IMAD.MOV.U32 R9, RZ, RZ, -0x7fffffe0 ;  /* 0x80000020ff097424 */ /* 0x000fe200078e00ff */
[----:B------:R-:W-:Y:S02]  /*18290*/  WARPGROUP.DEPBAR.LE gsb0, 0x0 ;  /* 0x00008000000079c5 */ /* 0x000fe40000010000 */
[----:B------:R-:W-:Y:S01]  /*182a0*/  WARPGROUP.ARRIVE ;  /* 0x00000000000079c5 */ /* 0x000fe20000000000 */
[C---:B------:R-:W-:Y:S01]  /*182b0*/  FMUL.FTZ R11, R2.reuse, R95 ;  /* 0x0000005f020b7220 */ /* 0x040fe20000410000 */
[C---:B------:R-:W-:Y:S01]  /*182c0*/  FMUL.FTZ R12, R2.reuse, R88 ;  /* 0x00000058020c7220 */ /* 0x040fe20000410000 */
[C---:B------:R-:W-:Y:S01]  /*182d0*/  FMUL.FTZ R88, R2.reuse, R89 ;  /* 0x0000005902587220 */ /* 0x040fe20000410000 */
[C---:B------:R-:W-:Y:S01]  /*182e0*/  FMUL.FTZ R89, R2.reuse, R92 ;  /* 0x0000005c02597220 */ /* 0x040fe20000410000 */
[----:B------:R-:W-:-:S04]  /*182f0*/  FMUL.FTZ R92, R2, R93 ;  /* 0x0000005d025c7220 */ /* 0x000fc80000410000 */
[----:B------:R-:W-:Y:S01]  /*18300*/  QGMMA.64x32x32.F32.E4M3.E4M3 R72, gdesc[UR20], R72, gsb0 ;  /* 0x00600000144879f3 */ /* 0x000fe20008000848 */
[----:B------:R-:W-:Y:S01]  /*18310*/  R2UR UR22, R8 ;  /* 0x00000000081672ca */ /* 0x000fe200000e0000 */
[----:B------:R-:W-:Y:S01]  /*18320*/  VIADD R8, R6, 0x682 ;  /* 0x0000068206087836 */ /* 0x000fe20000000000 */
[----:B------:R-:W-:Y:S01]  /*18330*/  R2UR UR23, R9 ;  /* 0x00000000091772ca */ /* 0x000fe200000e0000 */
[----:B------:R-:W1:Y:S01]  /*18340*/  MUFU.TANH R12, R12 ;  /* 0x0000000c000c7308 */ /* 0x000e620000002400 */
[----:B------:R-:W-:Y:S01]  /*18350*/  MOV R9, 0x80000020 ;  /* 0x8000002000097802 */ /* 0x000fe20000000f00 */
[C---:B------:R-:W-:Y:S01]  /*18360*/  FMUL.FTZ R15, R2.reuse, R99 ;  /* 0x00000063020f7220 */ /* 0x040fe20000410000 */
[C---:B------:R-:W-:Y:S01]  /*18370*/  FMUL.FTZ R93, R2.reuse, R96 ;  /* 0x00000060025d7220 */ /* 0x040fe20000410000 */
[C---:B------:R-:W-:Y:S01]  /*18380*/  FMUL.FTZ R96, R2.reuse, R97 ;  /* 0x0000006102607220 */ /* 0x040fe20000410000 */
[----:B------:R-:W-:Y:S01]  /*18390*/  FMUL.FTZ R97, R2, R100 ;  /* 0x0000006402617220 */ /* 0x000fe20000410000 */
[----:B------:R-:W-:Y:S01]  /*183a0*/  IADD3 R6, R6, 0x702, RZ ;  /* 0x0000070206067810 */ /* 0x000fe20007ffe0ff */
[C---:B------:R-:W-:Y:S01]  /*183b0*/  FMUL.FTZ R100, R2.reuse, R101 ;  /* 0x0000006502647220 */ /* 0x040fe20000410000 */
[----:B------:R-:W2:Y:S01]  /*183c0*/  MUFU.TANH R88, R88 ;  /* 0x0000005800587308 */ /* 0x000ea20000002400 */
[C---:B------:R-:W-:Y:S01]  /*183d0*/  FMUL.FTZ R20, R2.reuse, R103 ;  /* 0x0000006702147220 */ /* 0x040fe20000410000 */
[C---:B------:R-:W-:Y:S01]  /*183e0*/  FMUL.FTZ R5, R2.reuse, R91 ;  /* 0x0000005b02057220 */ /* 0x040fe20000410000 */
[C---:B------:R-:W-:Y:S01]  /*183f0*/  FMUL.FTZ R3, R2.reuse, R90 ;  /* 0x0000005a02037220 */ /* 0x040fe20000410000 */
[C---:B------:R-:W-:Y:S01]  /*18400*/  FMUL.FTZ R10, R2.reuse, R94 ;  /* 0x0000005e020a7220 */ /* 0x040fe20000410000 */
[C---:B------:R-:W-:Y:S01]  /*18410*/  FMUL.FTZ R13, R2.reuse, R98 ;  /* 0x00000062020d7220 */ /* 0x040fe20000410000 */
[----:B------:R-:W-:-:S02]  /*18420*/  FMUL.FTZ R14, R2, R102 ;  /* 0x00000066020e7220 */ /* 0x000fc40000410000 */
        /* <DEDUP_REMOVED lines=11> */
[----:B------:R-:W-:Y:S01]  /*184e0*/  FMUL.FTZ R117, R2, R72 ;  /* 0x0000004802757220 */ /* 0x000fe20000410000 */
[----:B------:R-:W-:Y:S01]  /*184f0*/  QGMMA.64x32x32.F32.E4M3.E4M3 R56, gdesc[UR20], R56, gsb0 ;  /* 0x00600000143879f3 */ /* 0x000fe20008000838 */
[----:B------:R-:W-:Y:S01]  /*18500*/  R2UR UR22, R8 ;  /* 0x00000000081672ca */ /* 0x000fe200000e0000 */
[C---:B------:R-:W-:Y:S01]  /*18510*/  FMUL.FTZ R72, R2.reuse, R75 ;  /* 0x0000004b02487220 */ /* 0x040fe20000410000 */
[----:B------:R-:W-:Y:S01]  /*18520*/  R2UR UR23, R9 ;  /* 0x00000000091772ca */ /* 0x000fe200000e0000 */
        /* <DEDUP_REMOVED lines=10> */
[----:B------:R-:W-:-:S02]  /*185d0*/  FMUL.FTZ R76, R2, R86 ;  /* 0x00000056024c7220 */ /* 0x000fc40000410000 */
[----:B------:R-:W5:Y:S08]  /*185e0*/  MUFU.TANH R117, R117 ;  /* 0x0000007500757308 */ /* 0x000f700000002400 */
[----:B------:R-:W5:Y:S08]  /*185f0*/  MUFU.TANH R113, R113 ;  /* 0x0000007100717308 */ /* 0x000f700000002400 */
[----:B------:R-:W5:Y:S08]  /*18600*/  MUFU.TANH R111, R111 ;  /* 0x0000006f006f7308 */ /* 0x000f700000002400 */
[----:B------:R-:W5:Y:S08]  /*18610*/  MUFU.TANH R107, R107 ;  /* 0x0000006b006b7308 */ /* 0x000f700000002400 */
[----:B------:R-:W5:Y:S08]  /*18620*/  MUFU.TANH R105, R105 ;  /* 0x0000006900697308 */ /* 0x000f700000002400 */
[----:B------:R-:W5:Y:S01]  /*18630*/  MUFU.TANH R103, R103 ;  /* 0x0000006700677308 */ /* 0x000f620000002400 */
[----:B------:R-:W-:-:S02]  /*18640*/  WARPGROUP.DEPBAR.LE gsb0, 0x0 ;  /* 0x00008000000079c5 */ /* 0x000fc40000010000 */
[C---:B------:R-:W-:Y:S01]  /*18650*/  FMUL.FTZ R80, R2.reuse, R60 ;  /* 0x0000003c02507220 */ /* 0x040fe20000410000 */
[C---:B------:R-:W-:Y:S01]  /*18660*/  FMUL.FTZ R87, R2.reuse, R64 ;  /* 0x0000004002577220 */ /* 0x040fe20000410000 */
[----:B------:R-:W1:Y:S01]  /*18670*/  @P0 LDC R60, c[0x0][0x450] ;  /* 0x00011400ff3c0b82 */ /* 0x000e620000000800 */
[----:B------:R-:W-:Y:S01]  /*18680*/  IMAD.IADD R64, R211, 0x1, R203 ;  /* 0x00000001d3407824 */ /* 0x000fe200078e02cb */
[----:B------:R-:W-:Y:S01]  /*18690*/  WARPGROUP.ARRIVE ;  /* 0x00000000000079c5 */ /* 0x000fe20000000000 */
[C---:B------:R-:W-:Y:S01]  /*186a0*/  FMUL.FTZ R95, R2.reuse, R57 ;  /* 0x00000039025f7220 */ /* 0x040fe20000410000 */
[----:B------:R-:W-:Y:S01]  /*186b0*/  FMUL.FTZ R57, R2, R63 ;  /* 0x0000003f02397220 */ /* 0x000fe20000410000 */
[----:B0-----:R-:W-:-:S04]  /*186c0*/  @P0 IMAD.HI.U32 R7, R64, R7, RZ ;  /* 0x0000000740070227 */ /* 0x001fc800078e00ff */
[C---:B------:R-:W-:Y:S01]  /*186d0*/  FMUL.FTZ R79, R2.reuse, R61 ;  /* 0x0000003d024f7220 */ /* 0x040fe20000410000 */
[C---:B------:R-:W-:Y:S01]  /*186e0*/  FMUL.FTZ R82, R2.reuse, R56 ;  /* 0x0000003802527220 */ /* 0x040fe20000410000 */
[----:B------:R-:W-:Y:S01]  /*186f0*/  QGMMA.64x32x32.F32.E4M3.E4M3 R40, gdesc[UR20], R40, gsb0 ;  /* 0x00600000142879f3 */ /* 0x000fe20008000828 */
[----:B------:R-:W-:Y:S02]  /*18700*/  IMAD.MOV.U32 R61, RZ, RZ, -0xa0 ;  /* 0xffffff60ff3d7424 */ /* 0x000fe400078e00ff */
[C---:B------:R-:W-:Y:S01]  /*18710*/  FMUL.FTZ R56, R2.reuse, R62 ;  /* 0x0000003e02387220 */ /* 0x040fe20000410000 */
[C---:B------:R-:W-:Y:S01]  /*18720*/  FMUL.FTZ R8, R2.reuse, R58 ;  /* 0x0000003a02087220 */ /* 0x040fe20000410000 */
[----:B------:R-:W-:Y:S01]  /*18730*/  FMUL.FTZ R58, R2, R66 ;  /* 0x00000042023a7220 */ /* 0x000fe20000410000 */
[----:B------:R-:W-:Y:S01]  /*18740*/  IMAD R61, R162, R61, 0xa1 ;  /* 0x000000a1a23d7424 */ /* 0x000fe200078e023d */
[----:B------:R-:W-:Y:S01]  /*18750*/  R2UR UR22, R6 ;  /* 0x00000000061672ca */ /* 0x000fe200000e0000 */
[----:B------:R-:W0:Y:S01]  /*18760*/  MUFU.TANH R101, R101 ;  /* 0x0000006500657308 */ /* 0x000e220000002400 */
[----:B------:R-:W-:Y:S01]  /*18770*/  FMUL.FTZ R83, R2, R65 ;  /* 0x0000004102537220 */ /* 0x000fe20000410000 */
[----:B------:R-:W-:-:S02]  /*18780*/  IMAD R61, R210, -0x2, R61 ;  /* 0xfffffffed23d7824 */ /* 0x000fc400078e023d */
[C---:B------:R-:W-:Y:S01]  /*18790*/  FMUL.FTZ R81, R2.reuse, R68 ;  /* 0x0000004402517220 */ /* 0x040fe20000410000 */
[C---:B------:R-:W-:Y:S01]  /*187a0*/  FMUL.FTZ R65, R2.reuse, R69 ;  /* 0x0000004502417220 */ /* 0x040fe20000410000 */
[C---:B------:R-:W-:Y:S01]  /*187b0*/  FMUL.FTZ R9, R2.reuse, R59 ;  /* 0x0000003b02097220 */ /* 0x040fe20000410000 */
[----:B------:R-:W-:Y:S01]  /*187c0*/  FMUL.FTZ R59, R2, R67 ;  /* 0x00000043023b7220 */ /* 0x000fe20000410000 */
[----:B------:R-:W-:Y:S01]  /*187d0*/  IADD3 R62, -R204, R61, R205 ;  /* 0x0000003dcc3e7210 */ /* 0x000fe20007ffe1cd */
[----:B------:R-:W0:Y:S01]  /*187e0*/  MUFU.TANH R99, R99 ;  /* 0x0000006300637308 */ /* 0x000e220000002400 */
[----:B-1----:R-:W-:Y:S01]  /*187f0*/  @P0 SHF.R.U32.HI R64, RZ, R60, R7 ;  /* 0x0000003cff400219 */ /* 0x002fe20000011607 */
[----:B------:R-:W-:Y:S02]  /*18800*/  IMAD R7, R162, -0xa0, R205 ;  /* 0xffffff60a2077824 */ /* 0x000fe400078e02cd */
[C---:B------:R-:W-:Y:S01]  /*18810*/  FMUL.FTZ R61, R2.reuse, R71 ;  /* 0x00000047023d7220 */ /* 0x040fe20000410000 */
[----:B------:R-:W-:Y:S01]  /*18820*/  FMUL.FTZ R60, R2, R70 ;  /* 0x00000046023c7220 */ /* 0x000fe20000410000 */
[----:B------:R-:W1:Y:S01]  /*18830*/  SHFL.IDX PT, R63, R64, RZ, 0x1c1f ;  /* 0x001c1fff403f7589 */ /* 0x000e6200000e0000 */
[----:B------:R-:W-:Y:S01]  /*18840*/  VIADD R7, R7, 0xa0 ;  /* 0x000000a007077836 */ /* 0x000fe20000000000 */
[----:B------:R-:W0:Y:S02]  /*18850*/  MUFU.TANH R82, R82 ;  /* 0x0000005200527308 */ /* 0x000e240000002400 */
[----:B------:R-:W0:Y:S01]  /*18860*/  SHFL.IDX PT, R64, R64, 0x1, 0x1c1f ;  /* 0x003c1f0040407f89 */ /* 0x000e2200000e0000 */
[----:B------:R-:W-:-:S02]  /*18870*/  IMAD R85, R210, -0x2, R7 ;  /* 0xfffffffed2557824 */ /* 0x000fc400078e0207 */
[----:B------:R-:W-:-:S03]  /*18880*/  IMAD.MOV.U32 R7, RZ, RZ, -0x7fffffe0 ;  /* 0x80000020ff077424 */ /* 0x000fc600078e00ff */
[----:B------:R-:W0:Y:S02]  /*18890*/  MUFU.TANH R95, R95 ;  /* 0x0000005f005f7308 */ /* 0x000e240000002400 */
[----:B------:R-:W-:-:S06]  /*188a0*/  R2UR UR23, R7 ;  /* 0x00000000071772ca */ /* 0x000fcc00000e0000 */
[----:B------:R-:W0:Y:S01]  /*188b0*/  MUFU.TANH R80, R80 ;  /* 0x0000005000507308 */ /* 0x000e220000002400 */
[----:B-1----:R-:W-:-:S07]  /*188c0*/  VIADDMNMX R66, R63, R62, R85, PT ;  /* 0x0000003e3f427246 */ /* 0x002fce0003800155 */
[----:B------:R-:W1:Y:S01]  /*188d0*/  MUFU.TANH R79, R79 ;  /* 0x0000004f004f7308 */ /* 0x000e620000002400 */
[C---:B------:R-:W-:Y:S02]  /*188e0*/  ISETP.GT.AND P4, PT, R66.reuse, RZ, PT ;  /* 0x000000ff4200720c */ /* 0x040fe40003f84270 */
[C---:B------:R-:W-:Y:S02]  /*188f0*/  ISETP.GT.AND P3, PT, R66.reuse, 0x1, PT ;  /* 0x000000014200780c */ /* 0x040fe40003f64270 */
[----:B------:R-:W-:Y:S02]  /*18900*/  ISETP.GT.AND P5, PT, R66, 0x8, PT ;  /* 0x000000084200780c */ /* 0x000fe40003fa4270 */
[----:B------:R-:W-:Y:S01]  /*18910*/  FSEL R109, R12, -INF , P4 ;  /* 0xff8000000c6d7808 */ /* 0x000fe20002000000 */
[----:B------:R-:W1:Y:S01]  /*18920*/  MUFU.TANH R87, R87 ;  /* 0x0000005700577308 */ /* 0x000e620000002400 */
[----:B--2---:R-:W-:Y:S02]  /*18930*/  FSEL R88, R88, -INF , P3 ;  /* 0xff80000058587808 */ /* 0x004fe40001800000 */
[----:B------:R-:W-:Y:S01]  /*18940*/  ISETP.GT.AND P4, PT, R66, 0x9, PT ;  /* 0x000000094200780c */ /* 0x000fe20003f84270 */
[----:B------:R-:W-:-:S02]  /*18950*/  WARPGROUP.DEPBAR.LE gsb0, 0x0 ;  /* 0x00008000000079c5 */ /* 0x000fc40000010000 */
[----:B---3--:R-:W-:Y:S01]  /*18960*/  FSEL R115, R89, -INF , P5 ;  /* 0xff80000059737808 */ /* 0x008fe20002800000 */
[----:B------:R-:W-:Y:S01]  /*18970*/  WARPGROUP.ARRIVE ;  /* 0x00000000000079c5 */ /* 0x000fe20000000000 */
[----:B------:R-:W-:Y:S01]  /*18980*/  FMNMX.FTZ R6, R109, R88, !PT ;  /* 0x000000586d067209 */ /* 0x000fe20007810000 */
[----:B------:R-:W2:Y:S01]  /*18990*/  MUFU.TANH R83, R83 ;  /* 0x0000005300537308 */ /* 0x000ea20000002400 */
[----:B------:R-:W-:Y:S01]  /*189a0*/  ISETP.GT.AND P3, PT, R66, 0x10, PT ;  /* 0x000000104200780c */ /* 0x000fe20003f64270 */
[----:B------:R-:W-:Y:S01]  /*189b0*/  FMUL.FTZ R40, R2, R40 ;  /* 0x0000002802287220 */ /* 0x000fe20000410000 */
[----:B----4-:R-:W-:Y:S01]  /*189c0*/  FSEL R119, R92, -INF , P4 ;  /* 0xff8000005c777808 */ /* 0x010fe20002000000 */
[----:B------:R-:W-:Y:S01]  /*189d0*/  QGMMA.64x32x32.F32.E4M3.E4M3 R24, gdesc[UR20], R24, gsb0 ;  /* 0x00600000141879f3 */ /* 0x000fe20008000818 */
[----:B------:R-:W-:Y:S01]  /*189e0*/  FMNMX.FTZ R6, R115, R6, !PT ;  /* 0x0000000673067209 */ /* 0x000fe20007810000 */
[----:B------:R-:W-:Y:S01]  /*189f0*/  FMUL.FTZ R41, R2, R41 ;  /* 0x0000002902297220 */ /* 0x000fe20000410000 */
[----:B------:R-:W-:Y:S01]  /*18a00*/  ISETP.GT.AND P5, PT, R66, 0x11, PT ;  /* 0x000000114200780c */ /* 0x000fe20003fa4270 */
[----:B------:R-:W3:Y:S01]  /*18a10*/  MUFU.TANH R81, R81 ;  /* 0x0000005100517308 */ /* 0x000ee20000002400 */
[----:B-----5:R-:W-:Y:S01]  /*18a20*/  FSEL R123, R93, -INF , P3 ;  /* 0xff8000005d7b7808 */ /* 0x020fe20001800000 */
[C---:B------:R-:W-:Y:S01]  /*18a30*/  FMUL.FTZ R44, R2.reuse, R44 ;  /* 0x0000002c022c7220 */ /* 0x040fe20000410000 */
[----:B------:R-:W-:Y:S01]  /*18a40*/  FMNMX.FTZ R6, R119, R6, !PT ;  /* 0x0000000677067209 */ /* 0x000fe20007810000 */
[----:B------:R-:W-:Y:S01]  /*18a50*/  FMUL.FTZ R45, R2, R45 ;  /* 0x0000002d022d7220 */ /* 0x000fe20000410000 */
[----:B------:R-:W-:Y:S01]  /*18a60*/  ISETP.GT.AND P4, PT, R66, 0x18, PT ;  /* 0x000000184200780c */ /* 0x000fe20003f84270 */
[----:B------:R-:W-:Y:S01]  /*18a70*/  FMUL.FTZ R48, R2, R48 ;  /* 0x0000003002307220 */ /* 0x000fe20000410000 */
[----:B------:R-:W-:Y:S01]  /*18a80*/  FSEL R127, R96, -INF , P5 ;  /* 0xff800000607f7808 */ /* 0x000fe20002800000 */
[----:B------:R-:W4:Y:S01]  /*18a90*/  MUFU.TANH R65, R65 ;  /* 0x0000004100417308 */ /* 0x000f220000002400 */
[----:B------:R-:W-:Y:S01]  /*18aa0*/  FMNMX.FTZ R6, R123, R6, !PT ;  /* 0x000000067b067209 */ /* 0x000fe20007810000 */
[----:B------:R-:W-:Y:S01]  /*18ab0*/  FMUL.FTZ R49, R2, R49 ;  /* 0x0000003102317220 */ /* 0x000fe20000410000 */
[----:B------:R-:W-:Y:S01]  /*18ac0*/  ISETP.GT.AND P3, PT, R66, 0x19, PT ;  /* 0x000000194200780c */ /* 0x000fe20003f64270 */
[C---:B------:R-:W-:Y:S01]  /*18ad0*/  FMUL.FTZ R52, R2.reuse, R52 ;  /* 0x0000003402347220 */ /* 0x040fe20000410000 */
[----:B------:R-:W-:Y:S01]  /*18ae0*/  FSEL R125, R97, -INF , P4 ;  /* 0xff800000617d7808 */ /* 0x000fe20002000000 */
[----:B------:R-:W-:Y:S01]  /*18af0*/  FMUL.FTZ R53, R2, R53 ;  /* 0x0000003502357220 */ /* 0x000fe20000410000 */
[----:B------:R-:W-:Y:S01]  /*18b00*/  FMNMX.FTZ R6, R127, R6, !PT ;  /* 0x000000067f067209 */ /* 0x000fe20007810000 */
[----:B------:R5:W4:Y:S01]  /*18b10*/  MUFU.TANH R71, R40 ;  /* 0x0000002800477308 */ /* 0x000b220000002400 */
[----:B------:R-:W-:-:S02]  /*18b20*/  ISETP.GT.AND P4, PT, R66, 0x20, PT ;  /* 0x000000204200780c */ /* 0x000fc40003f84270 */
[----:B------:R-:W-:Y:S02]  /*18b30*/  FSEL R121, R100, -INF , P3 ;  /* 0xff80000064797808 */ /* 0x000fe40001800000 */
[----:B------:R-:W-:Y:S02]  /*18b40*/  FMNMX.FTZ R6, R125, R6, !PT ;  /* 0x000000067d067209 */ /* 0x000fe40007810000 */
[----:B------:R-:W-:Y:S01]  /*18b50*/  ISETP.GT.AND P3, PT, R66, 0x21, PT ;  /* 0x000000214200780c */ /* 0x000fe20003f64270 */
[----:B------:R-:W4:Y:S01]  /*18b60*/  MUFU.TANH R7, R41 ;  /* 0x0000002900077308 */ /* 0x000f220000002400 */
[----:B------:R-:W-:Y:S01]  /*18b70*/  FSEL R117, R117, -INF , P4 ;  /* 0xff80000075757808 */ /* 0x000fe20002000000 */
[C---:B-----5:R-:W-:Y:S01]  /*18b80*/  FMUL.FTZ R40, R2.reuse, R42 ;  /* 0x0000002a02287220 */ /* 0x060fe20000410000 */
[----:B------:R-:W-:Y:S01]  /*18b90*/  FMNMX.FTZ R6, R121, R6, !PT ;  /* 0x0000000679067209 */ /* 0x000fe20007810000 */
[----:B------:R-:W-:Y:S01]  /*18ba0*/  FMUL.FTZ R42, R2, R43 ;  /* 0x0000002b022a7220 */ /* 0x000fe20000410000 */
[----:B------:R-:W-:-:S02]  /*18bb0*/  ISETP.GT.AND P4, PT, R66, 0x28, PT ;  /* 0x000000284200780c */ /* 0x000fc40003f84270 */
[----:B------:R-:W-:Y:S01]  /*18bc0*/  FSEL R113, R113, -INF , P3 ;  /* 0xff80000071717808 */ /* 0x000fe20001800000 */
[----:B------:R-:W5:Y:S01]  /*18bd0*/  MUFU.TANH R44, R44 ;  /* 0x0000002c002c7308 */ /* 0x000f620000002400 */
[----:B------:R-:W-:Y:S02]  /*18be0*/  FMNMX.FTZ R6, R117, R6, !PT ;  /* 0x0000000675067209 */ /* 0x000fe40007810000 */
[C---:B------:R-:W-:Y:S02]  /*18bf0*/  ISETP.GT.AND P3, PT, R66.reuse, 0x29, PT ;  /* 0x000000294200780c */ /* 0x040fe40003f64270 */
[----:B------:R-:W-:Y:S02]  /*18c00*/  FSEL R111, R111, -INF , P4 ;  /* 0xff8000006f6f7808 */ /* 0x000fe40002000000 */
[----:B------:R-:W-:Y:S01]  /*18c10*/  FMNMX.FTZ R6, R113, R6, !PT ;  /* 0x0000000671067209 */ /* 0x000fe20007810000 */
[----:B------:R-:W5:Y:S01]  /*18c20*/  MUFU.TANH R45, R45 ;  /* 0x0000002d002d7308 */ /* 0x000f620000002400 */
[----:B------:R-:W-:-:S02]  /*18c30*/  ISETP.GT.AND P4, PT, R66, 0x30, PT ;  /* 0x000000304200780c */ /* 0x000fc40003f84270 */
[----:B------:R-:W-:Y:S02]  /*18c40*/  FSEL R107, R107, -INF , P3 ;  /* 0xff8000006b6b7808 */ /* 0x000fe40001800000 */
[----:B------:R-:W-:Y:S02]  /*18c50*/  FMNMX.FTZ R6, R111, R6, !PT ;  /* 0x000000066f067209 */ /* 0x000fe40007810000 */
[C---:B------:R-:W-:Y:S01]  /*18c60*/  ISETP.GT.AND P3, PT, R66.reuse, 0x31, PT ;  /* 0x000000314200780c */ /* 0x040fe20003f64270 */
[----:B------:R-:W5:Y:S01]  /*18c70*/  MUFU.TANH R41, R48 ;  /* 0x0000003000297308 */ /* 0x000f620000002400 */
[----:B------:R-:W-:Y:S02]  /*18c80*/  FSEL R105, R105, -INF , P4 ;  /* 0xff80000069697808 */ /* 0x000fe40002000000 */
[----:B------:R-:W-:Y:S02]  /*18c90*/  FMNMX.FTZ R6, R107, R6, !PT ;  /* 0x000000066b067209 */ /* 0x000fe40007810000 */
[----:B------:R-:W-:-:S02]  /*18ca0*/  ISETP.GT.AND P4, PT, R66, 0x38, PT ;  /* 0x000000384200780c */ /* 0x000fc40003f84270 */
[----:B------:R-:W-:Y:S01]  /*18cb0*/  FSEL R103, R103, -INF , P3 ;  /* 0xff80000067677808 */ /* 0x000fe20001800000 */
[----:B------:R-:W5:Y:S01]  /*18cc0*/  MUFU.TANH R49, R49 ;  /* 0x0000003100317308 */ /* 0x000f620000002400 */
[----:B------:R-:W-:Y:S01]  /*18cd0*/  FMNMX.FTZ R6, R105, R6, !PT ;  /* 0x0000000669067209 */ /* 0x000fe20007810000 */
[----:B------:R-:W-:Y:S02]  /*18ce0*/  WARPGROUP.DEPBAR.LE gsb0, 0x0 ;  /* 0x00008000000079c5 */ /* 0x000fe40000010000 */
[----:B------:R-:W-:Y:S01]  /*18cf0*/  ISETP.GT.AND P3, PT, R66, 0x39, PT ;  /* 0x000000394200780c */ /* 0x000fe20003f64270 */
[C---:B------:R-:W-:Y:S01]  /*18d00*/  FMUL.FTZ R25, R2.reuse, R25 ;  /* 0x0000001902197220 */ /* 0x040fe20000410000 */
[----:B0-----:R-:W-:Y:S01]  /*18d10*/  FSEL R101, R101, -INF , P4 ;  /* 0xff80000065657808 */ /* 0x001fe20002000000 */
[----:B------:R-:W-:Y:S01]  /*18d20*/  FMUL.FTZ R24, R2, R24 ;  /* 0x0000001802187220 */ /* 0x000fe20000410000 */
[----:B------:R-:W-:Y:S01]  /*18d30*/  FMNMX.FTZ R6, R103, R6, !PT ;  /* 0x0000000667067209 */ /* 0x000fe20007810000 */
[----:B------:R-:W0:Y:S01]  /*18d40*/  MUFU.TANH R52, R52 ;  /* 0x0000003400347308 */ /* 0x000e220000002400 */
[----:B------:R-:W-:Y:S01]  /*18d50*/  ISETP.GT.AND P4, PT, R66, 0x40, PT ;  /* 0x000000404200780c */ /* 0x000fe20003f84270 */
[C---:B------:R-:W-:Y:S01]  /*18d60*/  FMUL.FTZ R28, R2.reuse, R28 ;  /* 0x0000001c021c7220 */ /* 0x040fe20000410000 */
[----:B------:R-:W-:Y:S01]  /*18d70*/  FSEL R99, R99, -INF , P3 ;  /* 0xff80000063637808 */ /* 0x000fe20001800000 */
[C---:B------:R-:W-:Y:S01]  /*18d80*/  FMUL.FTZ R32, R2.reuse, R32 ;  /* 0x0000002002207220 */ /* 0x040fe20000410000 */
[----:B------:R-:W-:Y:S01]  /*18d90*/  FMNMX.FTZ R6, R101, R6, !PT ;  /* 0x0000000665067209 */ /* 0x000fe20007810000 */
[----:B------:R-:W-:Y:S01]  /*18da0*/  FMUL.FTZ R36, R2, R36 ;  /* 0x0000002402247220 */ /* 0x000fe20000410000 */
[----:B------:R-:W-:Y:S01]  /*18db0*/  ISETP.GT.AND P3, PT, R66, 0x41, PT ;  /* 0x000000414200780c */ /* 0x000fe20003f64270 */
[----:B------:R-:W0:Y:S01]  /*18dc0*/  MUFU.TANH R53, R53 ;  /* 0x0000003500357308 */ /* 0x000e220000002400 */
[----:B------:R-:W-:Y:S01]  /*18dd0*/  FSEL R97, R82, -INF , P4 ;  /* 0xff80000052617808 */ /* 0x000fe20002000000 */
[C---:B------:R-:W-:Y:S01]  /*18de0*/  FMUL.FTZ R82, R2.reuse, R39 ;  /* 0x0000002702527220 */ /* 0x040fe20000410000 */
[----:B------:R-:W-:Y:S01]  /*18df0*/  FMNMX.FTZ R6, R99, R6, !PT ;  /* 0x0000000663067209 */ /* 0x000fe20007810000 */
[----:B------:R-:W-:Y:S01]  /*18e00*/  FMUL.FTZ R68, R2, R31 ;  /* 0x0000001f02447220 */ /* 0x000fe20000410000 */
[----:B------:R-:W-:Y:S01]  /*18e10*/  ISETP.GT.AND P4, PT, R66, 0x48, PT ;  /* 0x000000484200780c */ /* 0x000fe20003f84270 */
[C---:B------:R-:W-:Y:S01]  /*18e20*/  FMUL.FTZ R70, R2.reuse, R35 ;  /* 0x0000002302467220 */ /* 0x040fe20000410000 */
[----:B------:R-:W-:Y:S01]  /*18e30*/  FSEL R95, R95, -INF , P3 ;  /* 0xff8000005f5f7808 */ /* 0x000fe20001800000 */
[----:B------:R-:W-:Y:S01]  /*18e40*/  MUFU.TANH R48, R25 ;  /* 0x0000001900307308 */ /* 0x000fe20000002400 */
[----:B------:R-:W-:Y:S01]  /*18e50*/  FMNMX.FTZ R6, R97, R6, !PT ;  /* 0x0000000661067209 */ /* 0x000fe20007810000 */
[----:B------:R-:W-:Y:S01]  /*18e60*/  FMUL.FTZ R34, R2, R34 ;  /* 0x0000002202227220 */ /* 0x000fe20000410000 */
[----:B------:R-:W-:Y:S01]  /*18e70*/  ISETP.GT.AND P3, PT, R66, 0x49, PT ;  /* 0x000000494200780c */ /* 0x000fe20003f64270 */
[----:B------:R0:W-:Y:S01]  /*18e80*/  @!P2 SYNCS.ARRIVE.TRANS64.RED.A1T0 RZ, [R0+URZ], RZ ;  /* 0x000000ff00ffa9a7 */ /* 0x0001e2000810043f */
[----:B------:R-:W-:Y:S01]  /*18e90*/  FSEL R93, R80, -INF , P4 ;  /* 0xff800000505d7808 */ /* 0x000fe20002000000 */
[----:B------:R-:W-:Y:S01]  /*18ea0*/  FMUL.FTZ R80, R2, R38 ;  /* 0x0000002602507220 */ /* 0x000fe20000410000 */
[----:B------:R-:W-:Y:S01]  /*18eb0*/  FMNMX.FTZ R6, R95, R6, !PT ;  /* 0x000000065f067209 */ /* 0x000fe20007810000 */
[----:B------:R-:W0:Y:S01]  /*18ec0*/  MUFU.TANH R24, R24 ;  /* 0x0000001800187308 */ /* 0x000e220000002400 */
[----:B------:R-:W-:-:S02]  /*18ed0*/  ISETP.GT.AND P4, PT, R66, 0x50, PT ;  /* 0x000000504200780c */ /* 0x000fc40003f84270 */
[----:B-1----:R-:W-:Y:S02]  /*18ee0*/  FSEL R89, R79, -INF , P3 ;  /* 0xff8000004f597808 */ /* 0x002fe40001800000 */
[----:B------:R-:W-:Y:S02]  /*18ef0*/  FMNMX.FTZ R6, R93, R6, !PT ;  /* 0x000000065d067209 */ /* 0x000fe40007810000 */
[C---:B------:R-:W-:Y:S01]  /*18f00*/  ISETP.GT.AND P3, PT, R66.reuse, 0x51, PT ;  /* 0x000000514200780c */ /* 0x040fe20003f64270 */
[----:B------:R-:W1:Y:S01]  /*18f10*/  MUFU.TANH R28, R28 ;  /* 0x0000001c001c7308 */ /* 0x000e620000002400 */
[----:B------:R-:W-:Y:S02]  /*18f20*/  FSEL R87, R87, -INF , P4 ;  /* 0xff80000057577808 */ /* 0x000fe40002000000 */
[----:B------:R-:W-:Y:S02]  /*18f30*/  FMNMX.FTZ R6, R89, R6, !PT ;  /* 0x0000000659067209 */ /* 0x000fe40007810000 */
[----:B------:R-:W-:-:S02]  /*18f40*/  ISETP.GT.AND P4, PT, R66, 0x58, PT ;  /* 0x000000584200780c */ /* 0x000fc40003f84270 */
[----:B--2---:R-:W-:Y:S01]  /*18f50*/  FSEL R83, R83, -INF , P3 ;  /* 0xff80000053537808 */ /* 0x004fe20001800000 */
[----:B------:R2:W-:Y:S01]  /*18f60*/  MUFU.TANH R67, R32 ;  /* 0x0000002000437308 */ /* 0x0005e20000002400 */
[----:B------:R-:W-:Y:S02]  /*18f70*/  FMNMX.FTZ R6, R87, R6, !PT ;  /* 0x0000000657067209 */ /* 0x000fe40007810000 */
[C---:B------:R-:W-:Y:S02]  /*18f80*/  ISETP.GT.AND P3, PT, R66.reuse, 0x59, PT ;  /* 0x000000594200780c */ /* 0x040fe40003f64270 */
[----:B---3--:R-:W-:Y:S02]  /*18f90*/  FSEL R81, R81, -INF , P4 ;  /* 0xff80000051517808 */ /* 0x008fe40002000000 */
[----:B------:R-:W-:Y:S01]  /*18fa0*/  FMNMX.FTZ R6, R83, R6, !PT ;  /* 0x0000000653067209 */ /* 0x000fe20007810000 */
[----:B------:R-:W-:Y:S01]  /*18fb0*/  MUFU.TANH R36, R36 ;  /* 0x0000002400247308 */ /* 0x000fe20000002400 */
[----:B------:R-:W-:Y:S01]  /*18fc0*/  ISETP.GT.AND P4, PT, R66, 0x60, PT ;  /* 0x000000604200780c */ /* 0x000fe20003f84270 */
[C---:B--2---:R-:W-:Y:S01]  /*18fd0*/  FMUL.FTZ R32, R2.reuse, R46 ;  /* 0x0000002e02207220 */ /* 0x044fe20000410000 */
[----:B----4-:R-:W-:Y:S01]  /*18fe0*/  FSEL R79, R65, -INF , P3 ;  /* 0xff800000414f7808 */ /* 0x010fe20001800000 */
[C---:B------:R-:W-:Y:S01]  /*18ff0*/  FMUL.FTZ R46, R2.reuse, R54 ;  /* 0x00000036022e7220 */ /* 0x040fe20000410000 */
[----:B------:R-:W-:Y:S01]  /*19000*/  FMNMX.FTZ R6, R81, R6, !PT ;  /* 0x0000000651067209 */ /* 0x000fe20007810000 */
[----:B------:R-:W-:Y:S01]  /*19010*/  FMUL.FTZ R54, R2, R27 ;  /* 0x0000001b02367220 */ /* 0x000fe20000410000 */
[----:B------:R-:W-:Y:S01]  /*19020*/  ISETP.GT.AND P3, PT, R66, 0x61, PT ;  /* 0x000000614200780c */ /* 0x000fe20003f64270 */
[----:B------:R-:W-:Y:S01]  /*19030*/  MUFU.TANH R3, R3 ;  /* 0x0000000300037308 */ /* 0x000fe20000002400 */
[----:B------:R-:W-:-:S02]  /*19040*/  FSEL R71, R71, -INF , P4 ;  /* 0xff80000047477808 */ /* 0x000fc40002000000 */
[----:B------:R-:W-:Y:S02]  /*19050*/  FMNMX.FTZ R6, R79, R6, !PT ;  /* 0x000000064f067209 */ /* 0x000fe40007810000 */
[----:B------:R-:W-:Y:S02]  /*19060*/  ISETP.GT.AND P4, PT, R66, 0x68, PT ;  /* 0x000000684200780c */ /* 0x000fe40003f84270 */
[----:B------:R-:W-:Y:S01]  /*19070*/  FSEL R7, R7, -INF , P3 ;  /* 0xff80000007077808 */ /* 0x000fe20001800000 */
[----:B------:R-:W-:Y:S01]  /*19080*/  MUFU.TANH R5, R5 ;  /* 0x0000000500057308 */ /* 0x000fe20000002400 */
[----:B------:R-:W-:Y:S01]  /*19090*/  FMNMX.FTZ R12, R71, R6, !PT ;  /* 0x00000006470c7209 */ /* 0x000fe20007810000 */
[----:B------:R-:W-:Y:S01]  /*190a0*/  FMUL.FTZ R6, R2, R29 ;  /* 0x0000001d02067220 */ /* 0x000fe20000410000 */
[----:B------:R-:W-:Y:S02]  /*190b0*/  ISETP.GT.AND P3, PT, R66, 0x69, PT ;  /* 0x000000694200780c */ /* 0x000fe40003f64270 */
[----:B-----5:R-:W-:Y:S01]  /*190c0*/  FSEL R29, R44, -INF , P4 ;  /* 0xff8000002c1d7808 */ /* 0x020fe20002000000 */
[----:B------:R-:W-:Y:S01]  /*190d0*/  FMUL.FTZ R44, R2, R47 ;  /* 0x0000002f022c7220 */ /* 0x000fe20000410000 */
[----:B------:R-:W-:Y:S01]  /*190e0*/  FMNMX.FTZ R12, R7, R12, !PT ;  /* 0x0000000c070c7209 */ /* 0x000fe20007810000 */
[----:B------:R2:W3:Y:S01]  /*190f0*/  MUFU.TANH R63, R6 ;  /* 0x00000006003f7308 */ /* 0x0004e20000002400 */
[----:B------:R-:W-:-:S02]  /*19100*/  ISETP.GT.AND P4, PT, R66, 0x70, PT ;  /* 0x000000704200780c */ /* 0x000fc40003f84270 */
[----:B------:R-:W-:Y:S02]  /*19110*/  FSEL R25, R45, -INF , P3 ;  /* 0xff8000002d197808 */ /* 0x000fe40001800000 */
[----:B------:R-:W-:Y:S02]  /*19120*/  FMNMX.FTZ R12, R29, R12, !PT ;  /* 0x0000000c1d0c7209 */ /* 0x000fe40007810000 */
[----:B------:R-:W-:Y:S01]  /*19130*/  ISETP.GT.AND P3, PT, R66, 0x71, PT ;  /* 0x000000714200780c */ /* 0x000fe20003f64270 */
[----:B------:R-:W-:Y:S01]  /*19140*/  MUFU.TANH R10, R10 ;  /* 0x0000000a000a7308 */ /* 0x000fe20000002400 */
[----:B------:R-:W-:Y:S01]  /*19150*/  FSEL R41, R41, -INF , P4 ;  /* 0xff80000029297808 */ /* 0x000fe20002000000 */
[----:B--2---:R-:W-:Y:S01]  /*19160*/  FMUL.FTZ R6, R2, R33 ;  /* 0x0000002102067220 */ /* 0x004fe20000410000 */
[----:B------:R-:W-:Y:S02]  /*19170*/  FMNMX.FTZ R12, R25, R12, !PT ;  /* 0x0000000c190c7209 */ /* 0x000fe40007810000 */
[----:B------:R-:W-:-:S02]  /*19180*/  ISETP.GT.AND P4, PT, R66, 0x78, PT ;  /* 0x000000784200780c */ /* 0x000fc40003f84270 */
[----:B------:R-:W-:Y:S01]  /*19190*/  FSEL R43, R49, -INF , P3 ;  /* 0xff800000312b7808 */ /* 0x000fe20001800000 */
[----:B------:R2:W4:Y:S01]  /*191a0*/  MUFU.TANH R65, R6 ;  /* 0x0000000600417308 */ /* 0x0005220000002400 */
[----:B------:R-:W-:Y:S02]  /*191b0*/  FMNMX.FTZ R12, R41, R12, !PT ;  /* 0x0000000c290c7209 */ /* 0x000fe40007810000 */
[----:B------:R-:W-:Y:S02]  /*191c0*/  ISETP.GT.AND P3, PT, R66, 0x79, PT ;  /* 0x000000794200780c */ /* 0x000fe40003f64270 */
[----:B0-----:R-:W-:Y:S01]  /*191d0*/  FSEL R45, R52, -INF , P4 ;  /* 0xff800000342d7808 */ /* 0x001fe20002000000 */
[----:B------:R-:W-:Y:S01]  /*191e0*/  FMUL.FTZ R52, R2, R55 ;  /* 0x0000003702347220 */ /* 0x000fe20000410000 */
[----:B------:R-:W-:Y:S01]  /*191f0*/  FMNMX.FTZ R12, R43, R12, !PT ;  /* 0x0000000c2b0c7209 */ /* 0x000fe20007810000 */
[----:B------:R-:W-:Y:S01]  /*19200*/  MUFU.TANH R11, R11 ;  /* 0x0000000b000b7308 */ /* 0x000fe20000002400 */
[----:B------:R-:W-:Y:S01]  /*19210*/  ISETP.GT.AND P4, PT, R66, 0x80, PT ;  /* 0x000000804200780c */ /* 0x000fe20003f84270 */
[----:B--2---:R-:W-:Y:S01]  /*19220*/  FMUL.FTZ R6, R2, R37 ;  /* 0x0000002502067220 */ /* 0x004fe20000410000 */
[----:B------:R-:W-:-:S02]  /*19230*/  FSEL R33, R53, -INF , P3 ;  /* 0xff80000035217808 */ /* 0x000fc40001800000 */
[----:B------:R-:W-:Y:S02]  /*19240*/  FMNMX.FTZ R12, R45, R12, !PT ;  /* 0x0000000c2d0c7209 */ /* 0x000fe40007810000 */
[----:B------:R-:W-:Y:S01]  /*19250*/  ISETP.GT.AND P3, PT, R66, 0x81, PT ;  /* 0x000000814200780c */ /* 0x000fe20003f64270 */
[----:B------:R-:W0:Y:S01]  /*19260*/  MUFU.TANH R6, R6 ;  /* 0x0000000600067308 */ /* 0x000e220000002400 */
[----:B------:R-:W-:Y:S02]  /*19270*/  FSEL R53, R24, -INF , P4 ;  /* 0xff80000018357808 */ /* 0x000fe40002000000 */
[----:B------:R-:W-:Y:S02]  /*19280*/  FMNMX.FTZ R12, R33, R12, !PT ;  /* 0x0000000c210c7209 */ /* 0x000fe40007810000 */
[----:B------:R-:W-:Y:S02]  /*19290*/  ISETP.GT.AND P4, PT, R66, 0x88, PT ;  /* 0x000000884200780c */ /* 0x000fe40003f84270 */
[----:B------:R-:W-:Y:S01]  /*192a0*/  FSEL R49, R48, -INF , P3 ;  /* 0xff80000030317808 */ /* 0x000fe20001800000 */
[----:B------:R-:W2:Y:S01]  /*192b0*/  MUFU.TANH R13, R13 ;  /* 0x0000000d000d7308 */ /* 0x000ea20000002400 */
[----:B------:R-:W-:Y:S01]  /*192c0*/  FMNMX.FTZ R12, R53, R12, !PT ;  /* 0x0000000c350c7209 */ /* 0x000fe20007810000 */
[----:B------:R-:W-:Y:S01]  /*192d0*/  FMUL.FTZ R48, R2, R51 ;  /* 0x0000003302307220 */ /* 0x000fe20000410000 */
[----:B------:R-:W-:-:S02]  /*192e0*/  ISETP.GT.AND P3, PT, R66, 0x89, PT ;  /* 0x000000894200780c */ /* 0x000fc40003f64270 */
[----:B-1----:R-:W-:Y:S02]  /*192f0*/  FSEL R37, R28, -INF , P4 ;  /* 0xff8000001c257808 */ /* 0x002fe40002000000 */
[----:B------:R-:W-:Y:S01]  /*19300*/  FMNMX.FTZ R12, R49, R12, !PT ;  /* 0x0000000c310c7209 */ /* 0x000fe20007810000 */
[----:B------:R-:W1:Y:S01]  /*19310*/  MUFU.TANH R15, R15 ;  /* 0x0000000f000f7308 */ /* 0x000e620000002400 */
[C---:B------:R-:W-:Y:S02]  /*19320*/  ISETP.GT.AND P4, PT, R66.reuse, 0x90, PT ;  /* 0x000000904200780c */ /* 0x040fe40003f84270 */
[----:B---3--:R-:W-:Y:S02]  /*19330*/  FSEL R63, R63, -INF , P3 ;  /* 0xff8000003f3f7808 */ /* 0x008fe40001800000 */
[----:B------:R-:W-:Y:S02]  /*19340*/  FMNMX.FTZ R12, R37, R12, !PT ;  /* 0x0000000c250c7209 */ /* 0x000fe40007810000 */
[----:B------:R-:W-:Y:S01]  /*19350*/  ISETP.GT.AND P3, PT, R66, 0x91, PT ;  /* 0x000000914200780c */ /* 0x000fe20003f64270 */
[----:B------:R-:W3:Y:S01]  /*19360*/  MUFU.TANH R14, R14 ;  /* 0x0000000e000e7308 */ /* 0x000ee20000002400 */
[----:B------:R-:W-:-:S02]  /*19370*/  FSEL R67, R67, -INF , P4 ;  /* 0xff80000043437808 */ /* 0x000fc40002000000 */
[----:B------:R-:W-:Y:S02]  /*19380*/  FMNMX.FTZ R12, R63, R12, !PT ;  /* 0x0000000c3f0c7209 */ /* 0x000fe40007810000 */
[C---:B------:R-:W-:Y:S02]  /*19390*/  ISETP.GT.AND P4, PT, R66.reuse, 0x98, PT ;  /* 0x000000984200780c */ /* 0x040fe40003f84270 */
[----:B----4-:R-:W-:Y:S01]  /*193a0*/  FSEL R65, R65, -INF , P3 ;  /* 0xff80000041417808 */ /* 0x010fe20001800000 */
[----:B------:R-:W4:Y:S01]  /*193b0*/  MUFU.TANH R20, R20 ;  /* 0x0000001400147308 */ /* 0x000f220000002400 */
[----:B------:R-:W-:Y:S02]  /*193c0*/  FMNMX.FTZ R12, R67, R12, !PT ;  /* 0x0000000c430c7209 */ /* 0x000fe40007810000 */
[----:B------:R-:W-:Y:S01]  /*193d0*/  ISETP.GT.AND P3, PT, R66, 0x99, PT ;  /* 0x000000994200780c */ /* 0x000fe20003f64270 */
[----:B------:R-:W-:Y:S01]  /*193e0*/  FMUL.FTZ R66, R2, R30 ;  /* 0x0000001e02427220 */ /* 0x000fe20000410000 */
[----:B------:R-:W-:Y:S01]  /*193f0*/  FSEL R47, R36, -INF , P4 ;  /* 0xff800000242f7808 */ /* 0x000fe20002000000 */
[----:B------:R-:W-:Y:S01]  /*19400*/  FMUL.FTZ R36, R2, R50 ;  /* 0x0000003202247220 */ /* 0x000fe20000410000 */
[----:B------:R-:W-:Y:S01]  /*19410*/  FMNMX.FTZ R12, R65, R12, !PT ;  /* 0x0000000c410c7209 */ /* 0x000fe20007810000 */
[----:B------:R-:W5:Y:S01]  /*19420*/  MUFU.TANH R21, R21 ;  /* 0x0000001500157308 */ /* 0x000f620000002400 */
[----:B0-----:R-:W-:Y:S01]  /*19430*/  FSEL R69, R6, -INF , P3 ;  /* 0xff80000006457808 */ /* 0x001fe20001800000 */
[----:B------:R-:W-:Y:S01]  /*19440*/  FMUL.FTZ R50, R2, R26 ;  /* 0x0000001a02327220 */ /* 0x000fe20000410000 */
[----:B------:R-:W-:-:S02]  /*19450*/  FMNMX.FTZ R12, R47, R12, !PT ;  /* 0x0000000c2f0c7209 */ /* 0x000fc40007810000 */
[----:B------:R-:W-:Y:S02]  /*19460*/  VIADDMNMX R62, R64, R62, R85, PT ;  /* 0x0000003e403e7246 */ /* 0x000fe40003800155 */
[----:B------:R-:W-:Y:S01]  /*19470*/  FMNMX.FTZ R12, R69, R12, !PT ;  /* 0x0000000c450c7209 */ /* 0x000fe20007810000 */
[----:B------:R-:W0:Y:S01]  /*19480*/  MUFU.TANH R72, R72 ;  /* 0x0000004800487308 */ /* 0x000e220000002400 */
[C---:B------:R-:W-:Y:S02]  /*19490*/  ISETP.GT.AND P4, PT, R62.reuse, RZ, PT ;  /* 0x000000ff3e00720c */ /* 0x040fe40003f84270 */
[C---:B------:R-:W-:Y:S01]  /*194a0*/  ISETP.GT.AND P5, PT, R62.reuse, 0x1, PT ;  /* 0x000000013e00780c */ /* 0x040fe20003fa4270 */
[----:B------:R-:W2:Y:S01]  /*194b0*/  SHFL.BFLY PT, R91, R12, 0x2, 0x1f ;  /* 0x0c401f000c5b7f89 */ /* 0x000ea200000e0000 */
[----:B------:R-:W-:Y:S02]  /*194c0*/  FSEL R39, R3, -INF , P4 ;  /* 0xff80000003277808 */ /* 0x000fe40002000000 */
[----:B------:R-:W-:Y:S01]  /*194d0*/  FSEL R30, R5, -INF , P5 ;  /* 0xff800000051e7808 */ /* 0x000fe20002800000 */
[----:B------:R-:W0:Y:S01]  /*194e0*/  MUFU.TANH R73, R73 ;  /* 0x0000004900497308 */ /* 0x000e220000002400 */
[----:B------:R-:W-:-:S02]  /*194f0*/  ISETP.GT.AND P4, PT, R62, 0x9, PT ;  /* 0x000000093e00780c */ /* 0x000fc40003f84270 */
[----:B------:R-:W-:Y:S02]  /*19500*/  FMNMX.FTZ R38, R39, R30, !PT ;  /* 0x0000001e27267209 */ /* 0x000fe40007810000 */
[----:B------:R-:W-:Y:S02]  /*19510*/  FSEL R55, R11, -INF , P4 ;  /* 0xff8000000b377808 */ /* 0x000fe40002000000 */
[----:B------:R-:W-:Y:S01]  /*19520*/  ISETP.GT.AND P4, PT, R62, 0x11, PT ;  /* 0x000000113e00780c */ /* 0x000fe20003f84270 */
[----:B------:R-:W0:Y:S08]  /*19530*/  MUFU.TANH R75, R75 ;  /* 0x0000004b004b7308 */ /* 0x000e300000002400 */
[----:B------:R-:W0:Y:S01]  /*19540*/  MUFU.TANH R74, R74 ;  /* 0x0000004a004a7308 */ /* 0x000e220000002400 */
[----:B--2---:R-:W-:Y:S01]  /*19550*/  FMNMX.FTZ R6, R12, R91, !PT ;  /* 0x0000005b0c067209 */ /* 0x004fe20007810000 */
[----:B------:R-:W-:-:S06]  /*19560*/  IMAD.U32 R12, RZ, RZ, UR6 ;  /* 0x00000006ff0c7e24 */ /* 0x000fcc000f8e00ff */
[----:B------:R-:W2:Y:S01]  /*19570*/  MUFU.TANH R77, R77 ;  /* 0x0000004d004d7308 */ /* 0x000ea20000002400 */
[----:B------:R-:W1:Y:S07]  /*19580*/  SHFL.BFLY PT, R91, R6, 0x1, 0x1f ;  /* 0x0c201f00065b7f89 */ /* 0x000e6e00000e0000 */
[----:B------:R-:W2:Y:S08]  /*19590*/  MUFU.TANH R76, R76 ;  /* 0x0000004c004c7308 */ /* 0x000eb00000002400 */
[----:B------:R-:W2:Y:S08]  /*195a0*/  MUFU.TANH R78, R78 ;  /* 0x0000004e004e7308 */ /* 0x000eb00000002400 */
[----:B------:R-:W2:Y:S01]  /*195b0*/  MUFU.TANH R8, R8 ;  /* 0x0000000800087308 */ /* 0x000ea20000002400 */
[----:B-1----:R-:W-:-:S04]  /*195c0*/  FMNMX.FTZ R91, R6, R91, !PT ;  /* 0x0000005b065b7209 */ /* 0x002fc80007810000 */
[C---:B------:R-:W-:Y:S01]  /*195d0*/  FSETP.NEU.FTZ.AND P3, PT, R91.reuse, -INF , PT ;  /* 0xff8000005b00780b */ /* 0x040fe20003f7d000 */
[----:B------:R-:W-:-:S02]  /*195e0*/  FFMA.FTZ R28, R91, R12, -8 ;  /* 0xc10000005b1c7423 */ /* 0x000fc4000001000c */
[----:B------:R-:W1:Y:S03]  /*195f0*/  MUFU.TANH R9, R9 ;  /* 0x0000000900097308 */ /* 0x000e660000002400 */
[----:B------:R-:W-:Y:S02]  /*19600*/  FSEL R28, R28, RZ, P3 ;  /* 0x000000ff1c1c7208 */ /* 0x000fe40001800000 */
[----:B------:R-:W-:-:S03]  /*19610*/  ISETP.GT.AND P3, PT, R62, 0x8, PT ;  /* 0x000000083e00780c */ /* 0x000fc60003f64270 */
[-CC-:B------:R-:W-:Y:S01]  /*19620*/  FFMA.FTZ R6, R109, R12.reuse, -R28.reuse ;  /* 0x0000000c6d067223 */ /* 0x180fe2000001081c */
[----:B------:R-:W-:Y:S01]  /*19630*/  FSEL R51, R10, -INF , P3 ;  /* 0xff8000000a337808 */ /* 0x000fe20001800000 */
[-CC-:B------:R-:W-:Y:S01]  /*19640*/  FFMA.FTZ R24, R115, R12.reuse, -R28.reuse ;  /* 0x0000000c73187223 */ /* 0x180fe2000001081c */
[C---:B------:R-:W-:Y:S01]  /*19650*/  ISETP.GT.AND P3, PT, R62.reuse, 0x10, PT ;  /* 0x000000103e00780c */ /* 0x040fe20003f64270 */
[--C-:B------:R-:W-:Y:S01]  /*19660*/  FFMA.FTZ R11, R111, R12, -R28.reuse ;  /* 0x0000000c6f0b7223 */ /* 0x100fe2000001081c */
[----:B------:R-:W-:Y:S01]  /*19670*/  FMNMX.FTZ R38, R51, R38, !PT ;  /* 0x0000002633267209 */ /* 0x000fe20007810000 */
[----:B------:R-:W1:Y:S01]  /*19680*/  MUFU.TANH R56, R56 ;  /* 0x0000003800387308 */ /* 0x000e620000002400 */
[----:B------:R-:W-:Y:S01]  /*19690*/  FSEL R85, R13, -INF , P3 ;  /* 0xff8000000d557808 */ /* 0x000fe20001800000 */
[--C-:B------:R-:W-:Y:S01]  /*196a0*/  FFMA.FTZ R13, R103, R12, -R28.reuse ;  /* 0x0000000c670d7223 */ /* 0x100fe2000001081c */
[----:B------:R-:W-:Y:S01]  /*196b0*/  FMNMX.FTZ R38, R55, R38, !PT ;  /* 0x0000002637267209 */ /* 0x000fe20007810000 */
[-CC-:B------:R-:W-:Y:S01]  /*196c0*/  FFMA.FTZ R5, R117, R12.reuse, -R28.reuse ;  /* 0x0000000c75057223 */ /* 0x180fe2000001081c */
[C---:B------:R-:W-:Y:S01]  /*196d0*/  ISETP.GT.AND P3, PT, R62.reuse, 0x18, PT ;  /* 0x000000183e00780c */ /* 0x040fe20003f64270 */
[-CC-:B------:R-:W-:Y:S01]  /*196e0*/  FFMA.FTZ R31, R119, R12.reuse, -R28.reuse ;  /* 0x0000000c771f7223 */ /* 0x180fe2000001081c */
[----:B------:R-:W-:Y:S01]  /*196f0*/  FSEL R109, R15, -INF , P4 ;  /* 0xff8000000f6d7808 */ /* 0x000fe20002000000 */
[--C-:B------:R-:W-:Y:S01]  /*19700*/  FFMA.FTZ R15, R105, R12, -R28.reuse ;  /* 0x0000000c690f7223 */ /* 0x100fe2000001081c */
[----:B------:R-:W-:Y:S01]  /*19710*/  FMNMX.FTZ R38, R85, R38, !PT ;  /* 0x0000002655267209 */ /* 0x000fe20007810000 */
[----:B------:R-:W1:Y:S01]  /*19720*/  MUFU.TANH R57, R57 ;  /* 0x0000003900397308 */ /* 0x000e620000002400 */
[----:B------:R-:W-:Y:S01]  /*19730*/  ISETP.GT.AND P4, PT, R62, 0x19, PT ;  /* 0x000000193e00780c */ /* 0x000fe20003f84270 */
[-CC-:B------:R-:W-:Y:S01]  /*19740*/  FFMA.FTZ R10, R121, R12.reuse, -R28.reuse ;  /* 0x0000000c790a7223 */ /* 0x180fe2000001081c */
[----:B---3--:R-:W-:Y:S01]  /*19750*/  FSEL R115, R14, -INF , P3 ;  /* 0xff8000000e737808 */ /* 0x008fe20001800000 */
[--C-:B------:R-:W-:Y:S01]  /*19760*/  FFMA.FTZ R14, R113, R12, -R28.reuse ;  /* 0x0000000c710e7223 */ /* 0x100fe2000001081c */
[----:B------:R-:W-:Y:S01]  /*19770*/  FMNMX.FTZ R38, R109, R38, !PT ;  /* 0x000000266d267209 */ /* 0x000fe20007810000 */
[-CC-:B------:R-:W-:Y:S01]  /*19780*/  FFMA.FTZ R26, R123, R12.reuse, -R28.reuse ;  /* 0x0000000c7b1a7223 */ /* 0x180fe2000001081c */
[----:B------:R-:W-:Y:S01]  /*19790*/  ISETP.GT.AND P3, PT, R62, 0x20, PT ;  /* 0x000000203e00780c */ /* 0x000fe20003f64270 */
[----:B------:R-:W3:Y:S01]  /*197a0*/  MUFU.TANH R58, R58 ;  /* 0x0000003a003a7308 */ /* 0x000ee20000002400 */
[----:B----4-:R-:W-:Y:S01]  /*197b0*/  FSEL R113, R20, -INF , P4 ;  /* 0xff80000014717808 */ /* 0x010fe20002000000 */
[--C-:B------:R-:W-:Y:S01]  /*197c0*/  FFMA.FTZ R20, R107, R12, -R28.reuse ;  /* 0x0000000c6b147223 */ /* 0x100fe2000001081c */
[----:B------:R-:W-:Y:S01]  /*197d0*/  FMNMX.FTZ R38, R115, R38, !PT ;  /* 0x0000002673267209 */ /* 0x000fe20007810000 */
[-CC-:B------:R-:W-:Y:S01]  /*197e0*/  FFMA.FTZ R125, R125, R12.reuse, -R28.reuse ;  /* 0x0000000c7d7d7223 */ /* 0x180fe2000001081c */
[----:B------:R-:W-:Y:S01]  /*197f0*/  ISETP.GT.AND P4, PT, R62, 0x21, PT ;  /* 0x000000213e00780c */ /* 0x000fe20003f84270 */
[--C-:B------:R-:W-:Y:S01]  /*19800*/  FFMA.FTZ R35, R127, R12, -R28.reuse ;  /* 0x0000000c7f237223 */ /* 0x100fe2000001081c */
[----:B-----5:R-:W-:Y:S01]  /*19810*/  FSEL R21, R21, -INF , P3 ;  /* 0xff80000015157808 */ /* 0x020fe20001800000 */
[----:B------:R-:W4:Y:S01]  /*19820*/  MUFU.TANH R59, R59 ;  /* 0x0000003b003b7308 */ /* 0x000f220000002400 */
[----:B------:R-:W-:Y:S01]  /*19830*/  FMNMX.FTZ R38, R113, R38, !PT ;  /* 0x0000002671267209 */ /* 0x000fe20007810000 */
[-CC-:B------:R-:W-:Y:S01]  /*19840*/  FFMA.FTZ R27, R88, R12.reuse, -R28.reuse ;  /* 0x0000000c581b7223 */ /* 0x180fe2000001081c */
[----:B------:R-:W-:Y:S01]  /*19850*/  ISETP.GT.AND P3, PT, R62, 0x28, PT ;  /* 0x000000283e00780c */ /* 0x000fe20003f64270 */
[-CC-:B------:R-:W-:Y:S01]  /*19860*/  FFMA.FTZ R89, R89, R12.reuse, -R28.reuse ;  /* 0x0000000c59597223 */ /* 0x180fe2000001081c */
[----:B0-----:R-:W-:Y:S01]  /*19870*/  FSEL R111, R72, -INF , P4 ;  /* 0xff800000486f7808 */ /* 0x001fe20002000000 */
[--C-:B------:R-:W-:Y:S01]  /*19880*/  FFMA.FTZ R83, R83, R12, -R28.reuse ;  /* 0x0000000c53537223 */ /* 0x100fe2000001081c */
[----:B------:R-:W-:Y:S01]  /*19890*/  FMNMX.FTZ R38, R21, R38, !PT ;  /* 0x0000002615267209 */ /* 0x000fe20007810000 */
[----:B------:R-:W0:Y:S01]  /*198a0*/  MUFU.TANH R60, R60 ;  /* 0x0000003c003c7308 */ /* 0x000e220000002400 */
[C---:B------:R-:W-:Y:S01]  /*198b0*/  ISETP.GT.AND P4, PT, R62.reuse, 0x29, PT ;  /* 0x000000293e00780c */ /* 0x040fe20003f84270 */
[-CC-:B------:R-:W-:Y:S01]  /*198c0*/  FFMA.FTZ R79, R79, R12.reuse, -R28.reuse ;  /* 0x0000000c4f4f7223 */ /* 0x180fe2000001081c */
[----:B------:R-:W-:Y:S01]  /*198d0*/  FSEL R73, R73, -INF , P3 ;  /* 0xff80000049497808 */ /* 0x000fe20001800000 */
[--C-:B------:R-:W-:Y:S01]  /*198e0*/  FFMA.FTZ R7, R7, R12, -R28.reuse ;  /* 0x0000000c07077223 */ /* 0x100fe2000001081c */
[----:B------:R-:W-:Y:S01]  /*198f0*/  FMNMX.FTZ R38, R111, R38, !PT ;  /* 0x000000266f267209 */ /* 0x000fe20007810000 */
[-CC-:B------:R-:W-:Y:S01]  /*19900*/  FFMA.FTZ R29, R29, R12.reuse, -R28.reuse ;  /* 0x0000000c1d1d7223 */ /* 0x180fe2000001081c */
[C---:B------:R-:W-:Y:S01]  /*19910*/  ISETP.GT.AND P3, PT, R62.reuse, 0x30, PT ;  /* 0x000000303e00780c */ /* 0x040fe20003f64270 */
[----:B------:R-:W5:Y:S01]  /*19920*/  MUFU.TANH R61, R61 ;  /* 0x0000003d003d7308 */ /* 0x000f620000002400 */
[----:B------:R-:W-:Y:S01]  /*19930*/  FSEL R75, R75, -INF , P4 ;  /* 0xff8000004b4b7808 */ /* 0x000fe20002000000 */
[--C-:B------:R-:W-:Y:S01]  /*19940*/  FFMA.FTZ R37, R37, R12, -R28.reuse ;  /* 0x0000000c25257223 */ /* 0x100fe2000001081c */
[----:B------:R-:W-:Y:S01]  /*19950*/  FMNMX.FTZ R38, R73, R38, !PT ;  /* 0x0000002649267209 */ /* 0x000fe20007810000 */
[----:B------:R-:W-:Y:S01]  /*19960*/  FFMA.FTZ R65, R65, R12, -R28 ;  /* 0x0000000c41417223 */ /* 0x000fe2000001081c */
[----:B------:R-:W-:-:S02]  /*19970*/  ISETP.GT.AND P4, PT, R62, 0x31, PT ;  /* 0x000000313e00780c */ /* 0x000fc40003f84270 */
[----:B------:R-:W-:Y:S01]  /*19980*/  FSEL R107, R74, -INF , P3 ;  /* 0xff8000004a6b7808 */ /* 0x000fe20001800000 */
[----:B------:R-:W5:Y:S01]  /*19990*/  MUFU.TANH R40, R40 ;  /* 0x0000002800287308 */ /* 0x000f620000002400 */
[----:B------:R-:W-:Y:S02]  /*199a0*/  FMNMX.FTZ R38, R75, R38, !PT ;  /* 0x000000264b267209 */ /* 0x000fe40007810000 */
[C---:B------:R-:W-:Y:S02]  /*199b0*/  ISETP.GT.AND P3, PT, R62.reuse, 0x38, PT ;  /* 0x000000383e00780c */ /* 0x040fe40003f64270 */
[----:B--2---:R-:W-:Y:S02]  /*199c0*/  FSEL R77, R77, -INF , P4 ;  /* 0xff8000004d4d7808 */ /* 0x004fe40002000000 */
[----:B------:R-:W-:Y:S01]  /*199d0*/  FMNMX.FTZ R38, R107, R38, !PT ;  /* 0x000000266b267209 */ /* 0x000fe20007810000 */
[----:B------:R-:W2:Y:S01]  /*199e0*/  MUFU.TANH R42, R42 ;  /* 0x0000002a002a7308 */ /* 0x000ea20000002400 */
[----:B------:R-:W-:-:S02]  /*199f0*/  ISETP.GT.AND P4, PT, R62, 0x39, PT ;  /* 0x000000393e00780c */ /* 0x000fc40003f84270 */
[----:B------:R-:W-:Y:S02]  /*19a00*/  FSEL R105, R76, -INF , P3 ;  /* 0xff8000004c697808 */ /* 0x000fe40001800000 */
[----:B------:R-:W-:Y:S02]  /*19a10*/  FMNMX.FTZ R64, R77, R38, !PT ;  /* 0x000000264d407209 */ /* 0x000fe40007810000 */
[----:B------:R-:W-:Y:S01]  /*19a20*/  ISETP.GT.AND P3, PT, R62, 0x40, PT ;  /* 0x000000403e00780c */ /* 0x000fe20003f64270 */
[----:B------:R1:W-:Y:S01]  /*19a30*/  MUFU.EX2 R38, R13 ;  /* 0x0000000d00267308 */ /* 0x0003e20000000800 */
[----:B------:R-:W-:Y:S02]  /*19a40*/  FSEL R103, R78, -INF , P4 ;  /* 0xff8000004e677808 */ /* 0x000fe40002000000 */
[----:B------:R-:W-:Y:S02]  /*19a50*/  FMNMX.FTZ R64, R105, R64, !PT ;  /* 0x0000004069407209 */ /* 0x000fe40007810000 */
[----:B------:R-:W-:-:S02]  /*19a60*/  ISETP.GT.AND P4, PT, R62, 0x41, PT ;  /* 0x000000413e00780c */ /* 0x000fc40003f84270 */
[----:B------:R-:W-:Y:S01]  /*19a70*/  FSEL R117, R8, -INF , P3 ;  /* 0xff80000008757808 */ /* 0x000fe20001800000 */
[----:B------:R-:W-:-:S01]  /*19a80*/  FFMA.FTZ R8, R101, R12, -R28 ;  /* 0x0000000c65087223 */ /* 0x000fc2000001081c */
[----:B------:R-:W-:Y:S01]  /*19a90*/  FMNMX.FTZ R64, R103, R64, !PT ;  /* 0x0000004067407209 */ /* 0x000fe20007810000 */
[----:B-1----:R-:W-:-:S01]  /*19aa0*/  FFMA.FTZ R13, R99, R12, -R28 ;  /* 0x0000000c630d7223 */ /* 0x002fc2000001081c */
[C---:B------:R-:W-:Y:S01]  /*19ab0*/  ISETP.GT.AND P3, PT, R62.reuse, 0x48, PT ;  /* 0x000000483e00780c */ /* 0x040fe20003f64270 */
[----:B------:R-:W1:Y:S01]  /*19ac0*/  MUFU.TANH R32, R32 ;  /* 0x0000002000207308 */ /* 0x000e620000002400 */
[----:B------:R-:W-:Y:S01]  /*19ad0*/  FSEL R101, R9, -INF , P4 ;  /* 0xff80000009657808 */ /* 0x000fe20002000000 */
[----:B------:R-:W-:Y:S01]  /*19ae0*/  FFMA.FTZ R9, R97, R12, -R28 ;  /* 0x0000000c61097223 */ /* 0x000fe2000001081c */
[----:B------:R-:W-:Y:S02]  /*19af0*/  FMNMX.FTZ R64, R117, R64, !PT ;  /* 0x0000004075407209 */ /* 0x000fe40007810000 */
[----:B------:R-:W-:-:S02]  /*19b00*/  ISETP.GT.AND P4, PT, R62, 0x49, PT ;  /* 0x000000493e00780c */ /* 0x000fc40003f84270 */
[----:B------:R-:W-:Y:S01]  /*19b10*/  FSEL R119, R56, -INF , P3 ;  /* 0xff80000038777808 */ /* 0x000fe20001800000 */
[----:B------:R-:W1:Y:S01]  /*19b20*/  MUFU.TANH R44, R44 ;  /* 0x0000002c002c7308 */ /* 0x000e620000002400 */
[----:B------:R-:W-:Y:S01]  /*19b30*/  FMNMX.FTZ R64, R101, R64, !PT ;  /* 0x0000004065407209 */ /* 0x000fe20007810000 */
[----:B------:R-:W-:Y:S01]  /*19b40*/  FFMA.FTZ R56, R95, R12, -R28 ;  /* 0x0000000c5f387223 */ /* 0x000fe2000001081c */
[C---:B------:R-:W-:Y:S02]  /*19b50*/  ISETP.GT.AND P3, PT, R62.reuse, 0x50, PT ;  /* 0x000000503e00780c */ /* 0x040fe40003f64270 */
[----:B------:R-:W-:Y:S02]  /*19b60*/  FSEL R99, R57, -INF , P4 ;  /* 0xff80000039637808 */ /* 0x000fe40002000000 */
[----:B------:R-:W-:Y:S01]  /*19b70*/  FMNMX.FTZ R64, R119, R64, !PT ;  /* 0x0000004077407209 */ /* 0x000fe20007810000 */
[----:B------:R-:W1:Y:S01]  /*19b80*/  MUFU.TANH R36, R36 ;  /* 0x0000002400247308 */ /* 0x000e620000002400 */
[----:B------:R-:W-:-:S02]  /*19b90*/  ISETP.GT.AND P4, PT, R62, 0x51, PT ;  /* 0x000000513e00780c */ /* 0x000fc40003f84270 */
[----:B---3--:R-:W-:Y:S02]  /*19ba0*/  FSEL R121, R58, -INF , P3 ;  /* 0xff8000003a797808 */ /* 0x008fe40001800000 */
[----:B------:R-:W-:Y:S02]  /*19bb0*/  FMNMX.FTZ R64, R99, R64, !PT ;  /* 0x0000004063407209 */ /* 0x000fe40007810000 */
[C---:B------:R-:W-:Y:S01]  /*19bc0*/  ISETP.GT.AND P3, PT, R62.reuse, 0x58, PT ;  /* 0x000000583e00780c */ /* 0x040fe20003f64270 */
[----:B------:R-:W3:Y:S01]  /*19bd0*/  MUFU.TANH R48, R48 ;  /* 0x0000003000307308 */ /* 0x000ee20000002400 */
[----:B----4-:R-:W-:Y:S02]  /*19be0*/  FSEL R59, R59, -INF , P4 ;  /* 0xff8000003b3b7808 */ /* 0x010fe40002000000 */
[----:B------:R-:W-:Y:S02]  /*19bf0*/  FMNMX.FTZ R64, R121, R64, !PT ;  /* 0x0000004079407209 */ /* 0x000fe40007810000 */
[----:B------:R-:W-:-:S02]  /*19c00*/  ISETP.GT.AND P4, PT, R62, 0x59, PT ;  /* 0x000000593e00780c */ /* 0x000fc40003f84270 */
[----:B0-----:R-:W-:Y:S01]  /*19c10*/  FSEL R97, R60, -INF , P3 ;  /* 0xff8000003c617808 */ /* 0x001fe20001800000 */
[----:B------:R-:W0:Y:S01]  /*19c20*/  MUFU.TANH R46, R46 ;  /* 0x0000002e002e7308 */ /* 0x000e220000002400 */
[----:B------:R-:W-:Y:S02]  /*19c30*/  FMNMX.FTZ R64, R59, R64, !PT ;  /* 0x000000403b407209 */ /* 0x000fe40007810000 */
[C---:B------:R-:W-:Y:S02]  /*19c40*/  ISETP.GT.AND P3, PT, R62.reuse, 0x60, PT ;  /* 0x000000603e00780c */ /* 0x040fe40003f64270 */
[----:B-----5:R-:W-:Y:S02]  /*19c50*/  FSEL R61, R61, -INF , P4 ;  /* 0xff8000003d3d7808 */ /* 0x020fe40002000000 */
[----:B------:R-:W-:Y:S01]  /*19c60*/  FMNMX.FTZ R64, R97, R64, !PT ;  /* 0x0000004061407209 */ /* 0x000fe20007810000 */
[----:B------:R-:W4:Y:S01]  /*19c70*/  MUFU.TANH R52, R52 ;  /* 0x0000003400347308 */ /* 0x000f220000002400 */
[----:B------:R-:W-:-:S02]  /*19c80*/  ISETP.GT.AND P4, PT, R62, 0x61, PT ;  /* 0x000000613e00780c */ /* 0x000fc40003f84270 */
[----:B------:R-:W-:Y:S01]  /*19c90*/  FSEL R95, R40, -INF , P3 ;  /* 0xff800000285f7808 */ /* 0x000fe20001800000 */
[----:B------:R-:W-:-:S01]  /*19ca0*/  FFMA.FTZ R40, R93, R12, -R28 ;  /* 0x0000000c5d287223 */ /* 0x000fc2000001081c */
[----:B------:R-:W-:Y:S02]  /*19cb0*/  FMNMX.FTZ R64, R61, R64, !PT ;  /* 0x000000403d407209 */ /* 0x000fe40007810000 */
[----:B------:R-:W-:Y:S01]  /*19cc0*/  ISETP.GT.AND P3, PT, R62, 0x68, PT ;  /* 0x000000683e00780c */ /* 0x000fe20003f64270 */
[----:B------:R5:W-:Y:S01]  /*19cd0*/  MUFU.EX2 R3, R125 ;  /* 0x0000007d00037308 */ /* 0x000be20000000800 */
[----:B--2---:R-:W-:Y:S01]  /*19ce0*/  FSEL R93, R42, -INF , P4 ;  /* 0xff8000002a5d7808 */ /* 0x004fe20002000000 */
[--C-:B------:R-:W-:Y:S01]  /*19cf0*/  FFMA.FTZ R42, R25, R12, -R28.reuse ;  /* 0x0000000c192a7223 */ /* 0x100fe2000001081c */
[----:B------:R-:W-:Y:S01]  /*19d00*/  FMNMX.FTZ R64, R95, R64, !PT ;  /* 0x000000405f407209 */ /* 0x000fe20007810000 */
[-CC-:B------:R-:W-:Y:S01]  /*19d10*/  FFMA.FTZ R25, R41, R12.reuse, -R28.reuse ;  /* 0x0000000c29197223 */ /* 0x180fe2000001081c */
[----:B------:R-:W-:Y:S01]  /*19d20*/  ISETP.GT.AND P4, PT, R62, 0x69, PT ;  /* 0x000000693e00780c */ /* 0x000fe20003f84270 */
[--C-:B------:R-:W-:Y:S01]  /*19d30*/  FFMA.FTZ R41, R45, R12, -R28.reuse ;  /* 0x0000000c2d297223 */ /* 0x100fe2000001081c */
[----:B-1----:R-:W-:Y:S01]  /*19d40*/  FSEL R123, R32, -INF , P3 ;  /* 0xff800000207b7808 */ /* 0x002fe20001800000 */
[----:B------:R-:W1:Y:S01]  /*19d50*/  MUFU.TANH R50, R50 ;  /* 0x0000003200327308 */ /* 0x000e620000002400 */
[----:B------:R-:W-:Y:S01]  /*19d60*/  FMNMX.FTZ R64, R93, R64, !PT ;  /* 0x000000405d407209 */ /* 0x000fe20007810000 */
[----:B------:R-:W-:Y:S01]  /*19d70*/  FFMA.FTZ R32, R87, R12, -R28 ;  /* 0x0000000c57207223 */ /* 0x000fe2000001081c */
[----:B------:R-:W-:-:S02]  /*19d80*/  ISETP.GT.AND P3, PT, R62, 0x70, PT ;  /* 0x000000703e00780c */ /* 0x000fc40003f64270 */
[----:B-----5:R-:W-:Y:S01]  /*19d90*/  FSEL R125, R44, -INF , P4 ;  /* 0xff8000002c7d7808 */ /* 0x020fe20002000000 */
[----:B------:R-:W-:-:S01]  /*19da0*/  FFMA.FTZ R44, R43, R12, -R28 ;  /* 0x0000000c2b2c7223 */ /* 0x000fc2000001081c */
[----:B------:R-:W-:Y:S01]  /*19db0*/  FMNMX.FTZ R64, R123, R64, !PT ;  /* 0x000000407b407209 */ /* 0x000fe20007810000 */
[----:B------:R-:W2:Y:S01]  /*19dc0*/  MUFU.TANH R54, R54 ;  /* 0x0000003600367308 */ /* 0x000ea20000002400 */
[----:B------:R-:W-:Y:S01]  /*19dd0*/  ISETP.GT.AND P4, PT, R62, 0x71, PT ;  /* 0x000000713e00780c */ /* 0x000fe20003f84270 */
[-CC-:B------:R-:W-:Y:S01]  /*19de0*/  FFMA.FTZ R43, R67, R12.reuse, -R28.reuse ;  /* 0x0000000c432b7223 */ /* 0x180fe2000001081c */
[----:B------:R-:W-:Y:S01]  /*19df0*/  FSEL R127, R36, -INF , P3 ;  /* 0xff800000247f7808 */ /* 0x000fe20001800000 */
[--C-:B------:R-:W-:Y:S01]  /*19e00*/  FFMA.FTZ R36, R81, R12, -R28.reuse ;  /* 0x0000000c51247223 */ /* 0x100fe2000001081c */
[----:B------:R-:W-:Y:S02]  /*19e10*/  FMNMX.FTZ R64, R125, R64, !PT ;  /* 0x000000407d407209 */ /* 0x000fe40007810000 */
[----:B------:R-:W-:Y:S01]  /*19e20*/  ISETP.GT.AND P3, PT, R62, 0x78, PT ;  /* 0x000000783e00780c */ /* 0x000fe20003f64270 */
[----:B------:R-:W5:Y:S01]  /*19e30*/  MUFU.TANH R66, R66 ;  /* 0x0000004200427308 */ /* 0x000f620000002400 */
[----:B---3--:R-:W-:Y:S01]  /*19e40*/  FSEL R87, R48, -INF , P4 ;  /* 0xff80000030577808 */ /* 0x008fe20002000000 */
[----:B------:R-:W-:Y:S01]  /*19e50*/  FFMA.FTZ R48, R49, R12, -R28 ;  /* 0x0000000c31307223 */ /* 0x000fe2000001081c */
[----:B------:R-:W-:-:S02]  /*19e60*/  FMNMX.FTZ R64, R127, R64, !PT ;  /* 0x000000407f407209 */ /* 0x000fc40007810000 */
[----:B------:R-:W-:Y:S02]  /*19e70*/  ISETP.GT.AND P4, PT, R62, 0x79, PT ;  /* 0x000000793e00780c */ /* 0x000fe40003f84270 */
[----:B0-----:R-:W-:Y:S01]  /*19e80*/  FSEL R129, R46, -INF , P3 ;  /* 0xff8000002e817808 */ /* 0x001fe20001800000 */
[----:B------:R-:W0:Y:S01]  /*19e90*/  MUFU.TANH R68, R68 ;  /* 0x0000004400447308 */ /* 0x000e220000002400 */
[----:B------:R-:W-:Y:S01]  /*19ea0*/  FMNMX.FTZ R64, R87, R64, !PT ;  /* 0x0000004057407209 */ /* 0x000fe20007810000 */
[-CC-:B------:R-:W-:Y:S01]  /*19eb0*/  FFMA.FTZ R46, R33, R12.reuse, -R28.reuse ;  /* 0x0000000c212e7223 */ /* 0x180fe2000001081c */
[----:B------:R-:W-:Y:S01]  /*19ec0*/  ISETP.GT.AND P3, PT, R62, 0x80, PT ;  /* 0x000000803e00780c */ /* 0x000fe20003f64270 */
[----:B------:R-:W-:Y:S01]  /*19ed0*/  FFMA.FTZ R33, R53, R12, -R28 ;  /* 0x0000000c35217223 */ /* 0x000fe2000001081c */
[----:B----4-:R-:W-:Y:S02]  /*19ee0*/  FSEL R131, R52, -INF , P4 ;  /* 0xff80000034837808 */ /* 0x010fe40002000000 */
[----:B------:R-:W-:Y:S01]  /*19ef0*/  FMNMX.FTZ R64, R129, R64, !PT ;  /* 0x0000004081407209 */ /* 0x000fe20007810000 */
[----:B------:R-:W3:Y:S01]  /*19f00*/  MUFU.TANH R34, R34 ;  /* 0x0000002200227308 */ /* 0x000ee20000002400 */
[----:B------:R-:W-:-:S02]  /*19f10*/  ISETP.GT.AND P4, PT, R62, 0x81, PT ;  /* 0x000000813e00780c */ /* 0x000fc40003f84270 */
[----:B-1----:R-:W-:Y:S01]  /*19f20*/  FSEL R133, R50, -INF , P3 ;  /* 0xff80000032857808 */ /* 0x002fe20001800000 */
[----:B------:R-:W-:-:S01]  /*19f30*/  FFMA.FTZ R50, R63, R12, -R28 ;  /* 0x0000000c3f327223 */ /* 0x000fc2000001081c */
[----:B------:R-:W-:Y:S02]  /*19f40*/  FMNMX.FTZ R64, R131, R64, !PT ;  /* 0x0000004083407209 */ /* 0x000fe40007810000 */
[----:B------:R-:W-:Y:S01]  /*19f50*/  ISETP.GT.AND P3, PT, R62, 0x88, PT ;  /* 0x000000883e00780c */ /* 0x000fe20003f64270 */
[----:B------:R-:W1:Y:S01]  /*19f60*/  MUFU.TANH R70, R70 ;  /* 0x0000004600467308 */ /* 0x000e620000002400 */
[----:B--2---:R-:W-:Y:S02]  /*19f70*/  FSEL R81, R54, -INF , P4 ;  /* 0xff80000036517808 */ /* 0x004fe40002000000 */
[----:B------:R-:W-:Y:S02]  /*19f80*/  FMNMX.FTZ R64, R133, R64, !PT ;  /* 0x0000004085407209 */ /* 0x000fe40007810000 */
[----:B------:R-:W-:-:S02]  /*19f90*/  ISETP.GT.AND P4, PT, R62, 0x89, PT ;  /* 0x000000893e00780c */ /* 0x000fc40003f84270 */
[----:B-----5:R-:W-:Y:S01]  /*19fa0*/  FSEL R135, R66, -INF , P3 ;  /* 0xff80000042877808 */ /* 0x020fe20001800000 */
[----:B------:R-:W2:Y:S01]  /*19fb0*/  MUFU.TANH R80, R80 ;  /* 0x0000005000507308 */ /* 0x000ea20000002400 */
[----:B------:R-:W-:Y:S02]  /*19fc0*/  FMNMX.FTZ R64, R81, R64, !PT ;  /* 0x0000004051407209 */ /* 0x000fe40007810000 */
[----:B------:R-:W-:Y:S02]  /*19fd0*/  ISETP.GT.AND P3, PT, R62, 0x90, PT ;  /* 0x000000903e00780c */ /* 0x000fe40003f64270 */
[----:B0-----:R-:W-:Y:S02]  /*19fe0*/  FSEL R137, R68, -INF , P4 ;  /* 0xff80000044897808 */ /* 0x001fe40002000000 */
[----:B------:R-:W-:Y:S01]  /*19ff0*/  FMNMX.FTZ R64, R135, R64, !PT ;  /* 0x0000004087407209 */ /* 0x000fe20007810000 */
[----:B------:R-:W0:Y:S01]  /*1a000*/  MUFU.TANH R82, R82 ;  /* 0x0000005200527308 */ /* 0x000e220000002400 */
[----:B------:R-:W-:-:S02]  /*1a010*/  ISETP.GT.AND P4, PT, R62, 0x91, PT ;  /* 0x000000913e00780c */ /* 0x000fc40003f84270 */
[----:B---3--:R-:W-:Y:S01]  /*1a020*/  FSEL R139, R34, -INF , P3 ;  /* 0xff800000228b7808 */ /* 0x008fe20001800000 */
[----:B------:R-:W-:-:S01]  /*1a030*/  FFMA.FTZ R34, R71, R12, -R28 ;  /* 0x0000000c47227223 */ /* 0x000fc2000001081c */
[----:B------:R-:W-:Y:S02]  /*1a040*/  FMNMX.FTZ R64, R137, R64, !PT ;  /* 0x0000004089407209 */ /* 0x000fe40007810000 */
[----:B------:R-:W-:Y:S01]  /*1a050*/  ISETP.GT.AND P3, PT, R62, 0x98, PT ;  /* 0x000000983e00780c */ /* 0x000fe20003f64270 */
[----:B------:R3:W-:Y:S01]  /*1a060*/  MUFU.EX2 R57, R13 ;  /* 0x0000000d00397308 */ /* 0x0007e20000000800 */
[----:B-1----:R-:W-:Y:S02]  /*1a070*/  FSEL R71, R70, -INF , P4 ;  /* 0xff80000046477808 */ /* 0x002fe40002000000 */
[----:B------:R-:W-:Y:S02]  /*1a080*/  FMNMX.FTZ R64, R139, R64, !PT ;  /* 0x000000408b407209 */ /* 0x000fe40007810000 */
[----:B------:R-:W-:-:S02]  /*1a090*/  ISETP.GT.AND P4, PT, R62, 0x99, PT ;  /* 0x000000993e00780c */ /* 0x000fc40003f84270 */
[----:B--2---:R-:W-:Y:S01]  /*1a0a0*/  FSEL R141, R80, -INF , P3 ;  /* 0xff800000508d7808 */ /* 0x004fe20001800000 */
[----:B------:R-:W-:Y:S01]  /*1a0b0*/  MUFU.EX2 R6, R6 ;  /* 0x0000000600067308 */ /* 0x000fe20000000800 */
[----:B------:R-:W-:Y:S02]  /*1a0c0*/  FMNMX.FTZ R64, R71, R64, !PT ;  /* 0x0000004047407209 */ /* 0x000fe40007810000 */
[----:B0-----:R-:W-:Y:S02]  /*1a0d0*/  FSEL R143, R82, -INF , P4 ;  /* 0xff800000528f7808 */ /* 0x001fe40002000000 */
[----:B------:R-:W-:-:S03]  /*1a0e0*/  FMNMX.FTZ R64, R141, R64, !PT ;  /* 0x000000408d407209 */ /* 0x000fc60007810000 */
[----:B------:R-:W0:Y:S01]  /*1a0f0*/  MUFU.EX2 R27, R27 ;  /* 0x0000001b001b7308 */ /* 0x000e220000000800 */
[----:B------:R-:W-:-:S05]  /*1a100*/  FMNMX.FTZ R64, R143, R64, !PT ;  /* 0x000000408f407209 */ /* 0x000fca0007810000 */
[----:B---3--:R-:W1:Y:S02]  /*1a110*/  SHFL.BFLY PT, R13, R64, 0x2, 0x1f ;  /* 0x0c401f00400d7f89 */ /* 0x008e6400000e0000 */
[----:B------:R-:W2:Y:S08]  /*1a120*/  MUFU.EX2 R24, R24 ;  /* 0x0000001800187308 */ /* 0x000eb00000000800 */
[----:B------:R-:W3:Y:S01]  /*1a130*/  MUFU.EX2 R31, R31 ;  /* 0x0000001f001f7308 */ /* 0x000ee20000000800 */
[----:B0-----:R-:W-:-:S07]  /*1a140*/  FADD.FTZ R67, R6, R27 ;  /* 0x0000001b06437221 */ /* 0x001fce0000010000 */
[----:B------:R-:W-:Y:S01]  /*1a150*/  MUFU.EX2 R26, R26 ;  /* 0x0000001a001a7308 */ /* 0x000fe20000000800 */
[----:B--2---:R-:W-:-:S01]  /*1a160*/  FADD.FTZ R82, R24, R67 ;  /* 0x0000004318527221 */ /* 0x004fc20000010000 */
[----:B-1----:R-:W-:-:S06]  /*1a170*/  FMNMX.FTZ R45, R64, R13, !PT ;  /* 0x0000000d402d7209 */ /* 0x002fcc0007810000 */
[----:B------:R-:W-:Y:S01]  /*1a180*/  MUFU.EX2 R35, R35 ;  /* 0x0000002300237308 */ /* 0x000fe20000000800 */
[----:B---3--:R-:W-:Y:S01]  /*1a190*/  F2FP.SATFINITE.E4M3.F32.PACK_AB_MERGE_C R184, R31, R24, RZ ;  /* 0x000000181fb8723e */ /* 0x008fe200048070ff */
[----:B------:R-:W0:Y:S03]  /*1a1a0*/  SHFL.BFLY PT, R52, R45, 0x1, 0x1f ;  /* 0x0c201f002d347f89 */ /* 0x000e2600000e0000 */
[----:B------:R-:W-:-:S03]  /*1a1b0*/  F2FP.SATFINITE.E4M3.F32.PACK_AB_MERGE_C R184, R27, R6, R184 ;  /* 0x000000061bb8723e */ /* 0x000fc600048070b8 */
[----:B------:R-:W1:Y:S08]  /*1a1c0*/  MUFU.EX2 R10, R10 ;  /* 0x0000000a000a7308 */ /* 0x000e700000000800 */
[----:B------:R-:W-:Y:S08]  /*1a1d0*/  MUFU.EX2 R5, R5 ;  /* 0x0000000500057308 */ /* 0x000ff00000000800 */
[----:B------:R-:W-:Y:S01]  /*1a1e0*/  MUFU.EX2 R14, R14 ;  /* 0x0000000e000e7308 */ /* 0x000fe20000000800 */
[----:B-1----:R-:W-:-:S02]  /*1a1f0*/  F2FP.SATFINITE.E4M3.F32.PACK_AB_MERGE_C R186, R10, R3, RZ ;  /* 0x000000030aba723e */ /* 0x002fc400048070ff */
[----:B0-----:R-:W-:Y:S01]  /*1a200*/  FMNMX.FTZ R13, R45, R52, !PT ;  /* 0x000000342d0d7209 */ /* 0x001fe20007810000 */
[----:B------:R-:W-:-:S01]  /*1a210*/  FFMA.FTZ R45, R47, R12, -R28 ;  /* 0x0000000c2f2d7223 */ /* 0x000fc2000001081c */
[----:B------:R-:W-:Y:S01]  /*1a220*/  FFMA.FTZ R28, R69, R12, -R28 ;  /* 0x0000000c451c7223 */ /* 0x000fe2000001081c */
[----:B------:R-:W-:-:S01]  /*1a230*/  FADD.FTZ R69, R31, R82 ;  /* 0x000000521f457221 */ /* 0x000fc20000010000 */
[C---:B------:R-:W-:Y:S01]  /*1a240*/  FSETP.NEU.FTZ.AND P3, PT, R13.reuse, -INF , PT ;  /* 0xff8000000d00780b */ /* 0x040fe20003f7d000 */
[----:B------:R-:W-:-:S01]  /*1a250*/  FFMA.FTZ R54, R13, R12, -8 ;  /* 0xc10000000d367423 */ /* 0x000fc2000001000c */
[----:B------:R-:W-:Y:S01]  /*1a260*/  MUFU.EX2 R11, R11 ;  /* 0x0000000b000b7308 */ /* 0x000fe20000000800 */
[----:B------:R-:W-:-:S01]  /*1a270*/  FADD.FTZ R82, R26, R69 ;  /* 0x000000451a527221 */ /* 0x000fc20000010000 */
[C---:B------:R-:W-:Y:S02]  /*1a280*/  F2FP.SATFINITE.E4M3.F32.PACK_AB_MERGE_C R186, R35.reuse, R26, R186 ;  /* 0x0000001a23ba723e */ /* 0x040fe400048070ba */
[----:B------:R-:W-:Y:S01]  /*1a290*/  FSEL R54, R54, RZ, P3 ;  /* 0x000000ff36367208 */ /* 0x000fe20001800000 */
[----:B------:R-:W-:Y:S01]  /*1a2a0*/  FADD.FTZ R82, R35, R82 ;  /* 0x0000005223527221 */ /* 0x000fe20000010000 */
[----:B------:R-:W0:Y:S02]  /*1a2b0*/  @P0 LDC R26, c[0x0][0x44c] ;  /* 0x00011300ff1a0b82 */ /* 0x000e240000000800 */
        /* <DEDUP_REMOVED lines=22> */
[----:B-1----:R-:W-:Y:S01]  /*1a420*/  F2FP.SATFINITE.E4M3.F32.PACK_AB_MERGE_C R180, R20, R11, RZ ;  /* 0x0000000b14b4723e */ /* 0x002fe200048070ff */
[----:B------:R-:W-:-:S01]  /*1a430*/  FFMA.FTZ R70, R99, R12, -R54 ;  /* 0x0000000c63467223 */ /* 0x000fc20000010836 */
[----:B------:R-:W1:Y:S01]  /*1a440*/  MUFU.EX2 R49, R49 ;  /* 0x0000003100317308 */ /* 0x000e620000000800 */
[----:B------:R-:W-:-:S01]  /*1a450*/  FFMA.FTZ R66, R59, R12, -R54 ;  /* 0x0000000c3b427223 */ /* 0x000fc20000010836 */
[-CC-:B------:R-:W-:Y:S01]  /*1a460*/  FFMA.FTZ R59, R97, R12.reuse, -R54.reuse ;  /* 0x0000000c613b7223 */ /* 0x180fe20000010836 */
[----:B------:R-:W-:-:S01]  /*1a470*/  FFMA.FTZ R68, R61, R12, -R54 ;  /* 0x0000000c3d447223 */ /* 0x000fc20000010836 */
[-C--:B------:R-:W-:Y:S01]  /*1a480*/  FFMA.FTZ R0, R95, R12.reuse, -R54 ;  /* 0x0000000c5f007223 */ /* 0x080fe20000010836 */
[----:B------:R-:W-:Y:S01]  /*1a490*/  F2FP.SATFINITE.E4M3.F32.PACK_AB_MERGE_C R180, R14, R5, R180 ;  /* 0x000000050eb4723e */ /* 0x000fe200048070b4 */
[-CC-:B------:R-:W-:Y:S01]  /*1a4a0*/  FFMA.FTZ R61, R93, R12.reuse, -R54.reuse ;  /* 0x0000000c5d3d7223 */ /* 0x180fe20000010836 */
[----:B------:R-:W-:-:S01]  /*1a4b0*/  FFMA.FTZ R125, R125, R12, -R54 ;  /* 0x0000000c7d7d7223 */ /* 0x000fc20000010836 */
[----:B------:R3:W4:Y:S01]  /*1a4c0*/  MUFU.EX2 R72, R55 ;  /* 0x0000003700487308 */ /* 0x0007220000000800 */
        /* <DEDUP_REMOVED lines=9> */
[-CC-:B---3--:R-:W-:Y:S01]  /*1a560*/  FFMA.FTZ R55, R121, R12.reuse, -R54.reuse ;  /* 0x0000000c79377223 */ /* 0x188fe20000010836 */
[----:B------:R-:W-:-:S01]  /*1a570*/  FFMA.FTZ R135, R135, R12, -R54 ;  /* 0x0000000c87877223 */ /* 0x000fc20000010836 */
[-CC-:B------:R-:W-:Y:S01]  /*1a580*/  FFMA.FTZ R137, R137, R12.reuse, -R54.reuse ;  /* 0x0000000c89897223 */ /* 0x180fe20000010836 */
[----:B------:R-:W-:-:S01]  /*1a590*/  FFMA.FTZ R139, R139, R12, -R54 ;  /* 0x0000000c8b8b7223 */ /* 0x000fc20000010836 */
[-CC-:B------:R-:W-:Y:S01]  /*1a5a0*/  FFMA.FTZ R71, R71, R12.reuse, -R54.reuse ;  /* 0x0000000c47477223 */ /* 0x180fe20000010836 */
[----:B------:R-:W-:-:S01]  /*1a5b0*/  FFMA.FTZ R141, R141, R12, -R54 ;  /* 0x0000000c8d8d7223 */ /* 0x000fc20000010836 */
[----:B------:R-:W1:Y:S01]  /*1a5c0*/  MUFU.EX2 R58, R58 ;  /* 0x0000003a003a7308 */ /* 0x000e620000000800 */
[----:B----4-:R-:W-:-:S01]  /*1a5d0*/  FADD.FTZ R80, R72, R67 ;  /* 0x0000004348507221 */ /* 0x010fc20000010000 */
[----:B------:R-:W-:-:S04]  /*1a5e0*/  F2FP.SATFINITE.E4M3.F32.PACK_AB_MERGE_C R185, R72, R49, RZ ;  /* 0x0000003148b9723e */ /* 0x000fc800048070ff */
[----:B------:R-:W-:Y:S02]  /*1a5f0*/  F2FP.SATFINITE.E4M3.F32.PACK_AB_MERGE_C R185, R30, R39, R185 ;  /* 0x000000271eb9723e */ /* 0x000fe400048070b9 */
[----:B------:R-:W3:Y:S01]  /*1a600*/  MUFU.EX2 R115, R115 ;  /* 0x0000007300737308 */ /* 0x000ee20000000800 */
[----:B--2---:R-:W-:-:S01]  /*1a610*/  FADD.FTZ R67, R47, R80 ;  /* 0x000000502f437221 */ /* 0x004fc20000010000 */
[----:B------:R-:W2:Y:S06]  /*1a620*/  @P0 LDC R30, c[0x0][0x450] ;  /* 0x00011400ff1e0b82 */ /* 0x000eac0000000800 */
[----:B------:R-:W4:Y:S01]  /*1a630*/  MUFU.EX2 R74, R113 ;  /* 0x00000071004a7308 */ /* 0x000f220000000800 */
[----:B-1----:R-:W-:-:S01]  /*1a640*/  FADD.FTZ R80, R58, R67 ;  /* 0x000000433a507221 */ /* 0x002fc20000010000 */
[----:B------:R-:W-:-:S04]  /*1a650*/  FADD.FTZ R67, R3, R82 ;  /* 0x0000005203437221 */ /* 0x000fc80000010000 */
[----:B------:R-:W-:Y:S02]  /*1a660*/  FADD.FTZ R82, R10, R67 ;  /* 0x000000430a527221 */ /* 0x000fe40000010000 */
[----:B------:R-:W1:Y:S01]  /*1a670*/  MUFU.EX2 R21, R21 ;  /* 0x0000001500157308 */ /* 0x000e620000000800 */
[----:B---3--:R-:W-:-:S01]  /*1a680*/  FADD.FTZ R69, R115, R80 ;  /* 0x0000005073457221 */ /* 0x008fc20000010000 */
[----:B------:R-:W-:-:S04]  /*1a690*/  FADD.FTZ R67, R5, R82 ;  /* 0x0000005205437221 */ /* 0x000fc80000010000 */
[----:B------:R-:W-:Y:S02]  /*1a6a0*/  FADD.FTZ R82, R14, R67 ;  /* 0x000000430e527221 */ /* 0x000fe40000010000 */
[----:B------:R-:W3:Y:S01]  /*1a6b0*/  MUFU.EX2 R60, R60 ;  /* 0x0000003c003c7308 */ /* 0x000ee20000000800 */
[----:B----4-:R-:W-:-:S01]  /*1a6c0*/  FADD.FTZ R84, R74, R69 ;  /* 0x000000454a547221 */ /* 0x010fc20000010000 */
[----:B------:R-:W-:Y:S01]  /*1a6d0*/  FADD.FTZ R67, R11, R82 ;  /* 0x000000520b437221 */ /* 0x000fe20000010000 */
[----:B------:R-:W-:-:S03]  /*1a6e0*/  F2FP.SATFINITE.E4M3.F32.PACK_AB_MERGE_C R187, R74, R115, RZ ;  /* 0x000000734abb723e */ /* 0x000fc600048070ff */
[----:B------:R-:W-:Y:S01]  /*1a6f0*/  FADD.FTZ R24, R20, R67 ;  /* 0x0000004314187221 */ /* 0x000fe20000010000 */
[----:B------:R-:W-:Y:S01]  /*1a700*/  F2FP.SATFINITE.E4M3.F32.PACK_AB_MERGE_C R187, R58, R47, R187 ;  /* 0x0000002f3abb723e */ /* 0x000fe200048070bb */
[----:B------:R-:W4:Y:S01]  /*1a710*/  MUFU.EX2 R73, R73 ;  /* 0x0000004900497308 */ /* 0x000f220000000800 */
[----:B-1----:R-:W-:-:S07]  /*1a720*/  FADD.FTZ R69, R21, R84 ;  /* 0x0000005415457221 */ /* 0x002fce0000010000 */
[----:B------:R1:W5:Y:S01]  /*1a730*/  MUFU.EX2 R76, R75 ;  /* 0x0000004b004c7308 */ /* 0x0003620000000800 */
[----:B---3--:R-:W-:-:S07]  /*1a740*/  FADD.FTZ R84, R60, R69 ;  /* 0x000000453c547221 */ /* 0x008fce0000010000 */
[----:B------:R-:W3:Y:S01]  /*1a750*/  MUFU.EX2 R15, R15 ;  /* 0x0000000f000f7308 */ /* 0x000ee20000000800 */
[----:B----4-:R-:W-:-:S01]  /*1a760*/  FADD.FTZ R31, R73, R84 ;  /* 0x00000054491f7221 */ /* 0x010fc20000010000 */
[----:B------:R-:W-:Y:S02]  /*1a770*/  CS2R R84, SRZ ;  /* 0x0000000000547805 */ /* 0x000fe4000001ff00 */
[----:B-1----:R-:W-:-:S04]  /*1a780*/  CS2R R74, SRZ ;  /* 0x00000000004a7805 */ /* 0x002fc8000001ff00 */
[----:B------:R-:W1:Y:S01]  /*1a790*/  MUFU.EX2 R51, R51 ;  /* 0x0000003300337308 */ /* 0x000e620000000800 */
[----:B-----5:R-:W-:-:S01]  /*1a7a0*/  FADD.FTZ R72, R76, R31 ;  /* 0x0000001f4c487221 */ /* 0x020fc20000010000 */
[----:B------:R-:W-:Y:S02]  /*1a7b0*/  F2FP.SATFINITE.E4M3.F32.PACK_AB_MERGE_C R181, R76, R73, RZ ;  /* 0x000000494cb5723e */ /* 0x000fe400048070ff */
[----:B------:R-:W-:Y:S02]  /*1a7c0*/  CS2R R76, SRZ ;  /* 0x00000000004c7805 */ /* 0x000fe4000001ff00 */
[----:B------:R-:W-:Y:S02]  /*1a7d0*/  F2FP.SATFINITE.E4M3.F32.PACK_AB_MERGE_C R181, R60, R21, R181 ;  /* 0x000000153cb5723e */ /* 0x000fe400048070b5 */
[----:B------:R-:W4:Y:S01]  /*1a7e0*/  MUFU.EX2 R62, R62 ;  /* 0x0000003e003e7308 */ /* 0x000f220000000800 */
[----:B---3--:R-:W-:-:S04]  /*1a7f0*/  FADD.FTZ R3, R15, R24 ;  /* 0x000000180f037221 */ /* 0x008fc80000010000 */
[----:B------:R-:W-:-:S03]  /*1a800*/  FADD.FTZ R3, R38, R3 ;  /* 0x0000000326037221 */ /* 0x000fc60000010000 */
[----:B------:R-:W3:Y:S01]  /*1a810*/  MUFU.EX2 R8, R8 ;  /* 0x0000000800087308 */ /* 0x000ee20000000800 */
[----:B-1----:R-:W-:-:S01]  /*1a820*/  FADD.FTZ R31, R51, R72 ;  /* 0x00000048331f7221 */ /* 0x002fc20000010000 */
[----:B------:R-:W-:-:S06]  /*1a830*/  CS2R R72, SRZ ;  /* 0x0000000000487805 */ /* 0x000fcc000001ff00 */
[----:B------:R-:W1:Y:S01]  /*1a840*/  MUFU.EX2 R105, R105 ;  /* 0x0000006900697308 */ /* 0x000e620000000800 */
[----:B----4-:R-:W-:-:S07]  /*1a850*/  FADD.FTZ R20, R62, R31 ;  /* 0x0000001f3e147221 */ /* 0x010fce0000010000 */
[----:B------:R-:W4:Y:S01]  /*1a860*/  MUFU.EX2 R78, R103 ;  /* 0x00000067004e7308 */ /* 0x000f220000000800 */
[----:B---3--:R-:W-:-:S01]  /*1a870*/  FADD.FTZ R24, R8, R3 ;  /* 0x0000000308187221 */ /* 0x008fc20000010000 */
[----:B------:R-:W-:-:S03]  /*1a880*/  F2FP.SATFINITE.E4M3.F32.PACK_AB_MERGE_C R182, R57, R8, RZ ;  /* 0x0000000839b6723e */ /* 0x000fc600048070ff */
[----:B------:R-:W-:Y:S01]  /*1a890*/  FADD.FTZ R24, R57, R24 ;  /* 0x0000001839187221 */ /* 0x000fe20000010000 */
[----:B------:R-:W-:Y:S02]  /*1a8a0*/  F2FP.SATFINITE.E4M3.F32.PACK_AB_MERGE_C R182, R38, R15, R182 ;  /* 0x0000000f26b6723e */ /* 0x000fe400048070b6 */
[----:B------:R-:W-:Y:S01]  /*1a8b0*/  CS2R R38, SRZ ;  /* 0x0000000000267805 */ /* 0x000fe2000001ff00 */
[----:B------:R-:W3:Y:S01]  /*1a8c0*/  MUFU.EX2 R9, R9 ;  /* 0x0000000900097308 */ /* 0x000ee20000000800 */
[----:B-1----:R-:W-:-:S07]  /*1a8d0*/  FADD.FTZ R3, R105, R20 ;  /* 0x0000001469037221 */ /* 0x002fce0000010000 */
[----:B------:R-:W1:Y:S01]  /*1a8e0*/  MUFU.EX2 R53, R53 ;  /* 0x0000003500357308 */ /* 0x000e620000000800 */
[C---:B----4-:R-:W-:Y:S01]  /*1a8f0*/  F2FP.SATFINITE.E4M3.F32.PACK_AB_MERGE_C R183, R78.reuse, R105, RZ ;  /* 0x000000694eb7723e */ /* 0x050fe200048070ff */
[----:B------:R-:W-:-:S03]  /*1a900*/  FADD.FTZ R78, R78, R3 ;  /* 0x000000034e4e7221 */ /* 0x000fc60000010000 */
[----:B------:R-:W-:-:S03]  /*1a910*/  F2FP.SATFINITE.E4M3.F32.PACK_AB_MERGE_C R183, R62, R51, R183 ;  /* 0x000000333eb7723e */ /* 0x000fc600048070b7 */
[----:B------:R-:W4:Y:S01]  /*1a920*/  MUFU.EX2 R56, R56 ;  /* 0x0000003800387308 */ /* 0x000f220000000800 */
[----:B---3--:R-:W-:-:S07]  /*1a930*/  FADD.FTZ R3, R9, R24 ;  /* 0x0000001809037221 */ /* 0x008fce0000010000 */
[----:B------:R-:W3:Y:S01]  /*1a940*/  MUFU.EX2 R64, R64 ;  /* 0x0000004000407308 */ /* 0x000ee20000000800 */
[----:B-1----:R-:W-:-:S07]  /*1a950*/  FADD.FTZ R11, R53, R78 ;  /* 0x0000004e350b7221 */ /* 0x002fce0000010000 */
[----:B------:R-:W1:Y:S01]  /*1a960*/  MUFU.EX2 R40, R40 ;  /* 0x0000002800287308 */ /* 0x000e620000000800 */
[----:B----4-:R-:W-:-:S07]  /*1a970*/  FADD.FTZ R3, R56, R3 ;  /* 0x0000000338037221 */ /* 0x010fce0000010000 */
[----:B------:R-:W4:Y:S01]  /*1a980*/  MUFU.EX2 R89, R89 ;  /* 0x0000005900597308 */ /* 0x000f220000000800 */
[----:B---3--:R-:W-:-:S01]  /*1a990*/  FADD.FTZ R8, R64, R11 ;  /* 0x0000000b40087221 */ /* 0x008fc20000010000 */
[----:B0-----:R-:W-:Y:S01]  /*1a9a0*/  @P0 IMAD.HI.U32 R11, R203, R26, RZ ;  /* 0x0000001acb0b0227 */ /* 0x001fe200078e00ff */
[----:B------:R-:W-:-:S05]  /*1a9b0*/  CS2R R26, SRZ ;  /* 0x00000000001a7805 */ /* 0x000fca000001ff00 */
[----:B------:R-:W0:Y:S01]  /*1a9c0*/  MUFU.EX2 R63, R63 ;  /* 0x0000003f003f7308 */ /* 0x000e220000000800 */
[----:B-1----:R-:W-:-:S07]  /*1a9d0*/  FADD.FTZ R20, R40, R3 ;  /* 0x0000000328147221 */ /* 0x002fce0000010000 */
[----:B------:R-:W1:Y:S01]  /*1a9e0*/  MUFU.EX2 R70, R70 ;  /* 0x0000004600467308 */ /* 0x000e620000000800 */
[C---:B----4-:R-:W-:Y:S01]  /*1a9f0*/  F2FP.SATFINITE.E4M3.F32.PACK_AB_MERGE_C R176, R89.reuse, R40, RZ ;  /* 0x0000002859b0723e */ /* 0x050fe200048070ff */
[----:B------:R-:W-:-:S03]  /*1aa00*/  FADD.FTZ R89, R89, R20 ;  /* 0x0000001459597221 */ /* 0x000fc60000010000 */
[----:B------:R-:W-:Y:S02]  /*1aa10*/  F2FP.SATFINITE.E4M3.F32.PACK_AB_MERGE_C R176, R56, R9, R176 ;  /* 0x0000000938b0723e */ /* 0x000fe400048070b0 */
[----:B------:R-:W-:Y:S02]  /*1aa20*/  CS2R R56, SRZ ;  /* 0x0000000000387805 */ /* 0x000fe4000001ff00 */
[----:B------:R-:W-:Y:S01]  /*1aa30*/  MOV R9, R203 ;  /* 0x000000cb00097202 */ /* 0x000fe20000000f00 */
[----:B------:R-:W3:Y:S01]  /*1aa40*/  MUFU.EX2 R32, R32 ;  /* 0x0000002000207308 */ /* 0x000ee20000000800 */
[----:B0-----:R-:W-:-:S01]  /*1aa50*/  FADD.FTZ R3, R63, R8 ;  /* 0x000000083f037221 */ /* 0x001fc20000010000 */
[----:B--2---:R-:W-:Y:S02]  /*1aa60*/  @P0 SHF.R.U32.HI R9, RZ, R30, R11 ;  /* 0x0000001eff090219 */ /* 0x004fe4000001160b */
[----:B------:R-:W-:-:S04]  /*1aa70*/  CS2R R30, SRZ ;  /* 0x00000000001e7805 */ /* 0x000fc8000001ff00 */
[----:B------:R-:W0:Y:S01]  /*1aa80*/  MUFU.EX2 R55, R55 ;  /* 0x0000003700377308 */ /* 0x000e220000000800 */
[C---:B-1----:R-:W-:Y:S01]  /*1aa90*/  F2FP.SATFINITE.E4M3.F32.PACK_AB_MERGE_C R177, R70.reuse, R63, RZ ;  /* 0x0000003f46b1723e */ /* 0x042fe200048070ff */
[----:B------:R-:W-:Y:S01]  /*1aaa0*/  FADD.FTZ R70, R70, R3 ;  /* 0x0000000346467221 */ /* 0x000fe20000010000 */
[----:B------:R-:W-:Y:S02]  /*1aab0*/  CS2R R62, SRZ ;  /* 0x00000000003e7805 */ /* 0x000fe4000001ff00 */
[----:B------:R-:W-:-:S03]  /*1aac0*/  F2FP.SATFINITE.E4M3.F32.PACK_AB_MERGE_C R177, R64, R53, R177 ;  /* 0x0000003540b1723e */ /* 0x000fc600048070b1 */
        /* <DEDUP_REMOVED lines=11> */
[C---:B-1----:R-:W-:Y:S01]  /*1ab80*/  F2FP.SATFINITE.E4M3.F32.PACK_AB_MERGE_C R178, R79.reuse, R36, RZ ;  /* 0x000000244fb2723e */ /* 0x042fe200048070ff */
[----:B------:R-:W-:-:S03]  /*1ab90*/  FADD.FTZ R79, R79, R20 ;  /* 0x000000144f4f7221 */ /* 0x000fc60000010000 */
[----:B------:R-:W-:Y:S02]  /*1aba0*/  F2FP.SATFINITE.E4M3.F32.PACK_AB_MERGE_C R178, R83, R32, R178 ;  /* 0x0000002053b2723e */ /* 0x000fe400048070b2 */
[----:B------:R-:W-:Y:S01]  /*1abb0*/  CS2R R82, SRZ ;  /* 0x0000000000527805 */ /* 0x000fe2000001ff00 */
[----:B------:R-:W1:Y:S01]  /*1abc0*/  MUFU.EX2 R34, R34 ;  /* 0x0000002200227308 */ /* 0x000e620000000800 */
[----:B--2---:R-:W-:-:S07]  /*1abd0*/  FADD.FTZ R3, R59, R14 ;  /* 0x0000000e3b037221 */ /* 0x004fce0000010000 */
[----:B------:R-:W2:Y:S01]  /*1abe0*/  MUFU.EX2 R0, R0 ;  /* 0x0000000000007308 */ /* 0x000ea20000000800 */
[----:B0-----:R-:W-:-:S01]  /*1abf0*/  FADD.FTZ R3, R68, R3 ;  /* 0x0000000344037221 */ /* 0x001fc20000010000 */
[----:B------:R-:W-:Y:S02]  /*1ac00*/  F2FP.SATFINITE.E4M3.F32.PACK_AB_MERGE_C R179, R68, R59, RZ ;  /* 0x0000003b44b3723e */ /* 0x000fe400048070ff */
[----:B------:R-:W-:Y:S02]  /*1ac10*/  CS2R R68, SRZ ;  /* 0x0000000000447805 */ /* 0x000fe4000001ff00 */
[----:B------:R-:W-:Y:S02]  /*1ac20*/  CS2R R58, SRZ ;  /* 0x00000000003a7805 */ /* 0x000fe4000001ff00 */
[----:B------:R-:W-:Y:S02]  /*1ac30*/  F2FP.SATFINITE.E4M3.F32.PACK_AB_MERGE_C R179, R66, R55, R179 ;  /* 0x0000003742b3723e */ /* 0x000fe400048070b3 */
[----:B------:R-:W-:Y:S01]  /*1ac40*/  CS2R R66, SRZ ;  /* 0x0000000000427805 */ /* 0x000fe2000001ff00 */
[----:B------:R-:W0:Y:S01]  /*1ac50*/  MUFU.EX2 R7, R7 ;  /* 0x0000000700077308 */ /* 0x000e220000000800 */
[----:B-1----:R-:W-:-:S01]  /*1ac60*/  FADD.FTZ R20, R34, R79 ;  /* 0x0000004f22147221 */ /* 0x002fc20000010000 */
[----:B------:R-:W-:-:S06]  /*1ac70*/  CS2R R78, SRZ ;  /* 0x00000000004e7805 */ /* 0x000fcc000001ff00 */
[----:B------:R1:W-:Y:S01]  /*1ac80*/  MUFU.EX2 R52, R65 ;  /* 0x0000004100347308 */ /* 0x0003e20000000800 */
[----:B--2---:R-:W-:-:S07]  /*1ac90*/  FADD.FTZ R24, R0, R3 ;  /* 0x0000000300187221 */ /* 0x004fce0000010000 */
[----:B------:R-:W2:Y:S01]  /*1aca0*/  MUFU.EX2 R61, R61 ;  /* 0x0000003d003d7308 */ /* 0x000ea20000000800 */
[----:B-1----:R-:W-:-:S01]  /*1acb0*/  FFMA.FTZ R65, R123, R12, -R54 ;  /* 0x0000000c7b417223 */ /* 0x002fc20000010836 */
[----:B0-----:R-:W-:Y:S01]  /*1acc0*/  FADD.FTZ R20, R7, R20 ;  /* 0x0000001407147221 */ /* 0x001fe20000010000 */
[----:B------:R-:W-:-:S05]  /*1acd0*/  FFMA.FTZ R54, R143, R12, -R54 ;  /* 0x0000000c8f367223 */ /* 0x000fca0000010836 */
[----:B------:R-:W0:Y:S08]  /*1ace0*/  MUFU.EX2 R29, R29 ;  /* 0x0000001d001d7308 */ /* 0x000e300000000800 */
        /* <DEDUP_REMOVED lines=12> */
[C---:B0-----:R-:W-:Y:S01]  /*1adb0*/  F2FP.SATFINITE.E4M3.F32.PACK_AB_MERGE_C R65, R80.reuse, R65, RZ ;  /* 0x000000415041723e */ /* 0x041fe200048070ff */
[----:B------:R-:W-:-:S03]  /*1adc0*/  FADD.FTZ R80, R80, R5 ;  /* 0x0000000550507221 */ /* 0x000fc60000010000 */
[----:B------:R-:W-:Y:S02]  /*1add0*/  F2FP.SATFINITE.E4M3.F32.PACK_AB_MERGE_C R173, R61, R0, R65 ;  /* 0x000000003dad723e */ /* 0x000fe40004807041 */
[----:B------:R-:W-:Y:S02]  /*1ade0*/  CS2R R64, SRZ ;  /* 0x0000000000407805 */ /* 0x000fe4000001ff00 */
[----:B------:R-:W-:Y:S01]  /*1adf0*/  CS2R R60, SRZ ;  /* 0x00000000003c7805 */ /* 0x000fe2000001ff00 */
[----:B------:R-:W0:Y:S01]  /*1ae00*/  MUFU.EX2 R44, R44 ;  /* 0x0000002c002c7308 */ /* 0x000e220000000800 */
[----:B-1----:R-:W-:-:S07]  /*1ae10*/  FADD.FTZ R3, R25, R42 ;  /* 0x0000002a19037221 */ /* 0x002fce0000010000 */
[----:B------:R-:W-:Y:S01]  /*1ae20*/  MUFU.EX2 R41, R41 ;  /* 0x0000002900297308 */ /* 0x000fe20000000800 */
[----:B--2---:R-:W-:-:S07]  /*1ae30*/  FADD.FTZ R5, R127, R80 ;  /* 0x000000507f057221 */ /* 0x004fce0000010000 */
[----:B------:R-:W1:Y:S01]  /*1ae40*/  MUFU.EX2 R46, R46 ;  /* 0x0000002e002e7308 */ /* 0x000e620000000800 */
[----:B0-----:R-:W-:-:S07]  /*1ae50*/  FADD.FTZ R20, R44, R3 ;  /* 0x000000032c147221 */ /* 0x001fce0000010000 */
[----:B------:R0:W2:Y:S08]  /*1ae60*/  MUFU.EX2 R10, R87 ;  /* 0x00000057000a7308 */ /* 0x0000b00000000800 */
[----:B------:R-:W-:Y:S01]  /*1ae70*/  MUFU.EX2 R129, R129 ;  /* 0x0000008100817308 */ /* 0x000fe20000000800 */
[----:B-1----:R-:W-:Y:S01]  /*1ae80*/  F2FP.SATFINITE.E4M3.F32.PACK_AB_MERGE_C R3, R46, R41, RZ ;  /* 0x000000292e03723e */ /* 0x002fe200048070ff */
[----:B------:R-:W-:Y:S01]  /*1ae90*/  FADD.FTZ R41, R41, R20 ;  /* 0x0000001429297221 */ /* 0x000fe20000010000 */
[----:B0-----:R-:W-:-:S02]  /*1aea0*/  CS2R R86, SRZ ;  /* 0x0000000000567805 */ /* 0x001fc4000001ff00 */
[----:B------:R-:W-:Y:S01]  /*1aeb0*/  F2FP.SATFINITE.E4M3.F32.PACK_AB_MERGE_C R174, R44, R25, R3 ;  /* 0x000000192cae723e */ /* 0x000fe20004807003 */
[----:B------:R-:W-:-:S01]  /*1aec0*/  FADD.FTZ R46, R46, R41 ;  /* 0x000000292e2e7221 */ /* 0x000fc20000010000 */
[----:B------:R-:W-:Y:S01]  /*1aed0*/  CS2R R40, SRZ ;  /* 0x0000000000287805 */ /* 0x000fe2000001ff00 */
[----:B------:R-:W0:Y:S01]  /*1aee0*/  MUFU.EX2 R6, R131 ;  /* 0x0000008300067308 */ /* 0x000e220000000800 */
[----:B--2---:R-:W-:-:S07]  /*1aef0*/  FADD.FTZ R24, R10, R5 ;  /* 0x000000050a187221 */ /* 0x004fce0000010000 */
[----:B------:R-:W1:Y:S08]  /*1af00*/  MUFU.EX2 R33, R33 ;  /* 0x0000002100217308 */ /* 0x000e700000000800 */
[----:B------:R-:W2:Y:S01]  /*1af10*/  MUFU.EX2 R133, R133 ;  /* 0x0000008500857308 */ /* 0x000ea20000000800 */
[----:B0-----:R-:W-:Y:S01]  /*1af20*/  F2FP.SATFINITE.E4M3.F32.PACK_AB_MERGE_C R5, R6, R129, RZ ;  /* 0x000000810605723e */ /* 0x001fe200048070ff */
[----:B------:R-:W-:Y:S01]  /*1af30*/  FADD.FTZ R129, R129, R24 ;  /* 0x0000001881817221 */ /* 0x000fe20000010000 */
[----:B------:R-:W-:-:S02]  /*1af40*/  CS2R R24, SRZ ;  /* 0x0000000000187805 */ /* 0x000fc4000001ff00 */
[----:B------:R-:W-:Y:S01]  /*1af50*/  F2FP.SATFINITE.E4M3.F32.PACK_AB_MERGE_C R175, R10, R127, R5 ;  /* 0x0000007f0aaf723e */ /* 0x000fe20004807005 */
[----:B------:R-:W-:-:S02]  /*1af60*/  FADD.FTZ R6, R6, R129 ;  /* 0x0000008106067221 */ /* 0x000fc40000010000 */
[----:B------:R-:W0:Y:S01]  /*1af70*/  MUFU.EX2 R48, R48 ;  /* 0x0000003000307308 */ /* 0x000e220000000800 */
[----:B-1----:R-:W-:-:S01]  /*1af80*/  FADD.FTZ R3, R33, R46 ;  /* 0x0000002e21037221 */ /* 0x002fc20000010000 */
[----:B------:R-:W-:-:S06]  /*1af90*/  CS2R R46, SRZ ;  /* 0x00000000002e7805 */ /* 0x000fcc000001ff00 */
[----:B------:R-:W-:Y:S01]  /*1afa0*/  MUFU.EX2 R37, R37 ;  /* 0x0000002500257308 */ /* 0x000fe20000000800 */
[----:B--2---:R-:W-:-:S07]  /*1afb0*/  FADD.FTZ R5, R133, R6 ;  /* 0x0000000685057221 */ /* 0x004fce0000010000 */
[----:B------:R-:W1:Y:S01]  /*1afc0*/  MUFU.EX2 R50, R50 ;  /* 0x0000003200327308 */ /* 0x000e620000000800 */
[----:B0-----:R-:W-:-:S07]  /*1afd0*/  FADD.FTZ R6, R48, R3 ;  /* 0x0000000330067221 */ /* 0x001fce0000010000 */
[----:B------:R0:W2:Y:S08]  /*1afe0*/  MUFU.EX2 R8, R81 ;  /* 0x0000005100087308 */ /* 0x0000b00000000800 */
[----:B------:R-:W3:Y:S01]  /*1aff0*/  MUFU.EX2 R135, R135 ;  /* 0x0000008700877308 */ /* 0x000ee20000000800 */
[----:B-1----:R-:W-:Y:S01]  /*1b000*/  F2FP.SATFINITE.E4M3.F32.PACK_AB_MERGE_C R7, R50, R37, RZ ;  /* 0x000000253207723e */ /* 0x002fe200048070ff */
[----:B------:R-:W-:Y:S01]  /*1b010*/  FADD.FTZ R37, R37, R6 ;  /* 0x0000000625257221 */ /* 0x000fe20000010000 */
[----:B------:R-:W-:-:S02]  /*1b020*/  IADD3 R6, R9, R205, -R204 ;  /* 0x000000cd09067210 */ /* 0x000fc40007ffe8cc */
[----:B0-----:R-:W-:Y:S02]  /*1b030*/  CS2R R80, SRZ ;  /* 0x0000000000507805 */ /* 0x001fe4000001ff00 */
[----:B------:R-:W-:Y:S01]  /*1b040*/  F2FP.SATFINITE.E4M3.F32.PACK_AB_MERGE_C R168, R48, R33, R7 ;  /* 0x0000002130a8723e */ /* 0x000fe20004807007 */
[----:B------:R-:W-:Y:S01]  /*1b050*/  FADD.FTZ R50, R50, R37 ;  /* 0x0000002532327221 */ /* 0x000fe20000010000 */
[----:B------:R-:W-:Y:S01]  /*1b060*/  CS2R R48, SRZ ;  /* 0x0000000000307805 */ /* 0x000fe2000001ff00 */
[----:B------:R-:W0:Y:S01]  /*1b070*/  MUFU.EX2 R14, R137 ;  /* 0x00000089000e7308 */ /* 0x000e220000000800 */
[----:B--2---:R-:W-:-:S01]  /*1b080*/  FADD.FTZ R10, R8, R5 ;  /* 0x00000005080a7221 */ /* 0x004fc20000010000 */
[----:B------:R-:W-:Y:S01]  /*1b090*/  IMAD.HI R9, R6, 0x66666667, RZ ;  /* 0x6666666706097827 */ /* 0x000fe200078e02ff */
[----:B------:R-:W-:Y:S02]  /*1b0a0*/  CS2R R36, SRZ ;  /* 0x0000000000247805 */ /* 0x000fe4000001ff00 */
[----:B------:R-:W-:-:S03]  /*1b0b0*/  CS2R R32, SRZ ;  /* 0x0000000000207805 */ /* 0x000fc6000001ff00 */
[----:B------:R-:W1:Y:S01]  /*1b0c0*/  MUFU.EX2 R43, R43 ;  /* 0x0000002b002b7308 */ /* 0x000e620000000800 */
[----:B---3--:R-:W-:-:S07]  /*1b0d0*/  FADD.FTZ R3, R135, R10 ;  /* 0x0000000a87037221 */ /* 0x008fce0000010000 */
[----:B------:R-:W2:Y:S01]  /*1b0e0*/  MUFU.EX2 R139, R139 ;  /* 0x0000008b008b7308 */ /* 0x000ea20000000800 */
[C---:B0-----:R-:W-:Y:S01]  /*1b0f0*/  F2FP.SATFINITE.E4M3.F32.PACK_AB_MERGE_C R135, R14.reuse, R135, RZ ;  /* 0x000000870e87723e */ /* 0x041fe200048070ff */
[----:B------:R-:W-:-:S03]  /*1b100*/  FADD.FTZ R14, R14, R3 ;  /* 0x000000030e0e7221 */ /* 0x000fc60000010000 */
[----:B------:R-:W-:-:S03]  /*1b110*/  F2FP.SATFINITE.E4M3.F32.PACK_AB_MERGE_C R169, R8, R133, R135 ;  /* 0x0000008508a9723e */ /* 0x000fc60004807087 */
[----:B------:R0:W3:Y:S01]  /*1b120*/  MUFU.EX2 R0, R71 ;  /* 0x0000004700007308 */ /* 0x0000e20000000800 */
[----:B-1----:R-:W-:-:S01]  /*1b130*/  FADD.FTZ R3, R43, R50 ;  /* 0x000000322b037221 */ /* 0x002fc20000010000 */
[----:B------:R-:W-:-:S03]  /*1b140*/  CS2R R50, SRZ ;  /* 0x0000000000327805 */ /* 0x000fc6000001ff00 */
[----:B------:R-:W-:-:S03]  /*1b150*/  FADD.FTZ R6, R52, R3 ;  /* 0x0000000334067221 */ /* 0x000fc60000010000 */
[----:B------:R-:W1:Y:S01]  /*1b160*/  MUFU.EX2 R45, R45 ;  /* 0x0000002d002d7308 */ /* 0x000e620000000800 */
[----:B--2---:R-:W-:-:S01]  /*1b170*/  FADD.FTZ R5, R139, R14 ;  /* 0x0000000e8b057221 */ /* 0x004fc20000010000 */
[----:B0-----:R-:W-:-:S06]  /*1b180*/  CS2R R70, SRZ ;  /* 0x0000000000467805 */ /* 0x001fcc000001ff00 */
[----:B------:R-:W-:Y:S01]  /*1b190*/  MUFU.EX2 R141, R141 ;  /* 0x0000008d008d7308 */ /* 0x000fe20000000800 */
[----:B---3--:R-:W-:-:S07]  /*1b1a0*/  FADD.FTZ R8, R0, R5 ;  /* 0x0000000500087221 */ /* 0x008fce0000010000 */
[----:B------:R-:W0:Y:S01]  /*1b1b0*/  MUFU.EX2 R54, R54 ;  /* 0x0000003600367308 */ /* 0x000e220000000800 */
[----:B-1----:R-:W-:-:S01]  /*1b1c0*/  FADD.FTZ R3, R45, R6 ;  /* 0x000000062d037221 */ /* 0x002fc20000010000 */
[----:B------:R-:W-:-:S06]  /*1b1d0*/  SHF.R.U32.HI R6, RZ, 0x1f, R9 ;  /* 0x0000001fff067819 */ /* 0x000fcc0000011609 */
[----:B------:R-:W1:Y:S01]  /*1b1e0*/  MUFU.EX2 R28, R28 ;  /* 0x0000001c001c7308 */ /* 0x000e620000000800 */
[----:B0-----:R-:W-:Y:S01]  /*1b1f0*/  F2FP.SATFINITE.E4M3.F32.PACK_AB_MERGE_C R5, R54, R141, RZ ;  /* 0x0000008d3605723e */ /* 0x001fe200048070ff */
[----:B------:R-:W-:Y:S01]  /*1b200*/  FADD.FTZ R141, R141, R8 ;  /* 0x000000088d8d7221 */ /* 0x000fe20000010000 */
[----:B------:R-:W-:Y:S02]  /*1b210*/  VIADD R8, R162, 0xfffffffe ;  /* 0xfffffffea2087836 */ /* 0x000fe40000000000 */
[----:B------:R-:W-:Y:S01]  /*1b220*/  F2FP.SATFINITE.E4M3.F32.PACK_AB_MERGE_C R171, R0, R139, R5 ;  /* 0x0000008b00ab723e */ /* 0x000fe20004807005 */
[----:B------:R-:W-:-:S01]  /*1b230*/  FADD.FTZ R0, R54, R141 ;  /* 0x0000008d36007221 */ /* 0x000fc20000010000 */
[----:B------:R-:W-:Y:S02]  /*1b240*/  LEA.HI.SX32 R5, R9, R6, 0x1a ;  /* 0x0000000609057211 */ /* 0x000fe400078fd2ff */
[----:B------:R-:W-:Y:S02]  /*1b250*/  CS2R R54, SRZ ;  /* 0x0000000000367805 */ /* 0x000fe4000001ff00 */
[C---:B-1----:R-:W-:Y:S01]  /*1b260*/  F2FP.SATFINITE.E4M3.F32.PACK_AB_MERGE_C R7, R28.reuse, R45, RZ ;  /* 0x0000002d1c07723e */ /* 0x042fe200048070ff */
[----:B------:R-:W-:-:S01]  /*1b270*/  FADD.FTZ R3, R28, R3 ;  /* 0x000000031c037221 */ /* 0x000fc20000010000 */
[----:B------:R-:W-:-:S02]  /*1b280*/  VIMNMX R5, RZ, R5, !PT ;  /* 0x00000005ff057248 */ /* 0x000fc40007fe0100 */
[----:B------:R-:W-:Y:S02]  /*1b290*/  CS2R R44, SRZ ;  /* 0x00000000002c7805 */ /* 0x000fe4000001ff00 */
[----:B------:R-:W-:Y:S02]  /*1b2a0*/  F2FP.SATFINITE.E4M3.F32.PACK_AB_MERGE_C R170, R52, R43, R7 ;  /* 0x0000002b34aa723e */ /* 0x000fe40004807007 */
[----:B------:R-:W-:Y:S02]  /*1b2b0*/  CS2R R52, SRZ ;  /* 0x0000000000347805 */ /* 0x000fe4000001ff00 */
[----:B------:R-:W-:Y:S02]  /*1b2c0*/  ISETP.GE.AND P2, PT, R8, R5, PT ;  /* 0x000000050800720c */ /* 0x000fe40003f46270 */
[----:B------:R-:W-:Y:S02]  /*1b2d0*/  CS2R R42, SRZ ;  /* 0x00000000002a7805 */ /* 0x000fe4000001ff00 */
[----:B------:R-:W-:-:S09]  /*1b2e0*/  CS2R R28, SRZ ;  /* 0x00000000001c7805 */ /* 0x000fd2000001ff00 */
[----:B------:R-:W-:Y:S05]  /*1b2f0*/  @!P2 BRA `(.L_x_2477) ;  /* 0x0000004400f4a947 */ /* 0x000fea0003800000 */
[----:B------:R-:W-:Y:S01]  /*1b300*/  IMAD.MOV.U32 R6, RZ, RZ, R13 ;  /* 0x000000ffff067224 */ /* 0x000fe200078e000d */
[----:B------:R-:W-:Y:S01]  /*1b310*/  MOV R9, R190 ;  /* 0x000000be00097202 */ /* 0x000fe20000000f00 */
[----:B------:R-:W-:Y:S02]  /*1b320*/  IMAD.MOV.U32 R7, RZ, RZ, R91 ;  /* 0x000000ffff077224 */ /* 0x000fe400078e005b */
[----:B------:R-:W-:-:S07]  /*1b330*/  IMAD.MOV.U32 R87, RZ, RZ, RZ ;  /* 0x000000ffff577224 */ /* 0x000fce00078e00ff */
.L_x_2488:
        /* <DEDUP_REMOVED lines=8> */
.L_x_2479:
        /* <DEDUP_REMOVED lines=8> */
.L_x_2480:
[----:B------:R-:W-:Y:S04]  /*1b440*/  BSSY B0, `(.L_x_2478) ;  /* 0x0000004000007945 */ /* 0x000fe80003800000 */
[----:B-1----:R-:W-:Y:S05]  /*1b450*/  @P3 BRA `(.L_x_2481) ;  /* 0x0000000000083947 */ /* 0x002fea0003800000 */
[----:B------:R-:W1:Y:S02]  /*1b460*/  SYNCS.PHASECHK.TRANS64.TRYWAIT P3, [R11+URZ+0x29830], R10 ;  /* 0x0298300a0b0075a7 */ /* 0x000e64000806017f */
[----:B-1----:R-:W-:Y:S05]  /*1b470*/  @!P3 BRA `(.L_x_2482) ;  /* 0x000001280098b947 */ /* 0x002fea0003800000 */
.L_x_2481:
[----:B------:R-:W-:Y:S05]  /*1b480*/  BSYNC B0 ;  /* 0x0000000000007941 */ /* 0x000fea0003800000 */
.L_x_2478:
        /* <DEDUP_REMOVED lines=9> */
[----:B------:R-:W-:Y:S01]  /*1b520*/  MOV R89, 0x80000020 ;  /* 0x8000002000597802 */ /* 0x000fe20000000f00 */
[----:B------:R-:W-:Y:S01]  /*1b530*/  IMAD.MOV.U32 R21, RZ, RZ, -0x7fffffe0 ;  /* 0x80000020ff157424 */ /* 0x000fe200078e00ff */
[----:B------:R-:W-:Y:S01]  /*1b540*/  R2UR UR47, R15 ;  /* 0x000000000f2f72ca */ /* 0x000fe200000e0000 */
[----:B------:R-:W-:Y:S01]  /*1b550*/  UMOV UR28, UR24 ;  /* 0x00000018001c7c82 */ /* 0x000fe20008000000 */
[----:B------:R-:W-:Y:S01]  /*1b560*/  R2UR UR27, R89 ;  /* 0x00000000591b72ca */ /* 0x000fe200000e0000 */
[----:B------:R-:W-:Y:S01]  /*1b570*/  UMOV UR29, UR25 ;  /* 0x00000019001d7c82 */ /* 0x000fe20008000000 */
[----:B------:R-:W-:Y:S01]  /*1b580*/  R2UR UR31, R21 ;  /* 0x00000000151f72ca */ /* 0x000fe200000e0000 */
[----:B------:R-:W-:Y:S01]  /*1b590*/  UMOV UR32, UR24 ;  /* 0x0000001800207c82 */ /* 0x000fe20008000000 */
[----:B------:R-:W-:Y:S01]  /*1b5a0*/  R2UR UR35, R15 ;  /* 0x000000000f2372ca */ /* 0x000fe200000e0000 */
[----:B------:R-:W-:Y:S01]  /*1b5b0*/  UMOV UR33, UR25 ;  /* 0x0000001900217c82 */ /* 0x000fe20008000000 */
[----:B------:R-:W-:Y:S01]  /*1b5c0*/  R2UR UR7, R89 ;  /* 0x00000000590772ca */ /* 0x000fe200000e0000 */
[----:B------:R-:W-:-:S02]  /*1b5d0*/  IMAD.MOV.U32 R21, RZ, RZ, -0x7fffffe0 ;  /* 0x80000020ff157424 */ /* 0x000fc400078e00ff */
[----:B------:R-:W-:Y:S02]  /*1b5e0*/  IMAD.MOV.U32 R15, RZ, RZ, -0x7fffffe0 ;  /* 0x80000020ff0f7424 */ /* 0x000fe400078e00ff */
[----:B------:R-:W-:Y:S01]  /*1b5f0*/  IMAD.MOV.U32 R13, RZ, RZ, -0x7fffffe0 ;  /* 0x80000020ff0d7424 */ /* 0x000fe200078e00ff */
[----:B0-----:R-:W-:Y:S02]  /*1b600*/  SHF.R.U32.HI R11, RZ, 0x7, R10 ;  /* 0x00000007ff0b7819 */ /* 0x001fe4000001160a */
[----:B------:R-:W-:-:S03]  /*1b610*/  IADD3 R10, R189, 0x1, RZ ;  /* 0x00000001bd0a7810 */ /* 0x000fc60007ffe0ff */
[----:B------:R-:W-:-:S05]  /*1b620*/  VIADD R11, R11, 0x8 ;  /* 0x000000080b0b7836 */ /* 0x000fca0000000000 */
[----:B------:R0:W-:Y:S01]  /*1b630*/  BAR.SYNC.DEFER_BLOCKING R11, 0x100 ;  /* 0x0004000b0000751d */ /* 0x0001e20000010000 */
[----:B------:R-:W-:-:S04]  /*1b640*/  ISETP.NE.AND P3, PT, R10, 0x2, PT ;  /* 0x000000020a00780c */ /* 0x000fc80003f65270 */
[----:B------:R-:W-:-:S05]  /*1b650*/  SEL R10, R10, RZ, P3 ;  /* 0x000000ff0a0a7207 */ /* 0x000fca0001800000 */
[----:B------:R-:W-:-:S04]  /*1b660*/  IMAD R12, R10, 0x780, R4 ;  /* 0x000007800a0c7824 */ /* 0x000fc800078e0204 */
[C---:B------:R-:W-:Y:S01]  /*1b670*/  VIADD R14, R12.reuse, 0x80 ;  /* 0x000000800c0e7836 */ /* 0x040fe20000000000 */
[C---:B------:R-:W-:Y:S01]  /*1b680*/  R2UR UR50, R12.reuse ;  /* 0x000000000c3272ca */ /* 0x040fe200000e0000 */
[C---:B------:R-:W-:Y:S01]  /*1b690*/  VIADD R20, R12.reuse, 0x180 ;  /* 0x000001800c147836 */ /* 0x040fe20000000000 */
[----:B------:R-:W-:Y:S02]  /*1b6a0*/  IADD3 R88, R12, 0x100, RZ ;  /* 0x000001000c587810 */ /* 0x000fe40007ffe0ff */
[----:B------:R-:W-:Y:S01]  /*1b6b0*/  R2UR UR46, R14 ;  /* 0x000000000e2e72ca */ /* 0x000fe200000e0000 */
[----:B------:R-:W-:Y:S01]  /*1b6c0*/  VIADD R14, R12, 0x200 ;  /* 0x000002000c0e7836 */ /* 0x000fe20000000000 */
[----:B------:R-:W-:Y:S01]  /*1b6d0*/  R2UR UR26, R88 ;  /* 0x00000000581a72ca */ /* 0x000fe200000e0000 */
[----:B------:R-:W-:Y:S01]  /*1b6e0*/  VIADD R88, R12, 0x2 ;  /* 0x000000020c587836 */ /* 0x000fe20000000000 */
[----:B------:R-:W-:Y:S01]  /*1b6f0*/  R2UR UR30, R20 ;  /* 0x00000000141e72ca */ /* 0x000fe200000e0000 */
[----:B------:R-:W-:Y:S01]  /*1b700*/  WARPGROUP.ARRIVE ;  /* 0x00000000000079c5 */ /* 0x000fe20000000000 */
[----:B------:R-:W-:Y:S01]  /*1b710*/  R2UR UR34, R14 ;  /* 0x000000000e2272ca */ /* 0x000fe200000e0000 */
[----:B------:R-:W-:Y:S01]  /*1b720*/  VIADD R20, R12, 0x82 ;  /* 0x000000820c147836 */ /* 0x000fe20000000000 */
[----:B------:R-:W-:-:S02]  /*1b730*/  R2UR UR6, R88 ;  /* 0x00000000580672ca */ /* 0x000fc400000e0000 */
[----:B------:R-:W-:Y:S01]  /*1b740*/  IADD3 R14, R12, 0x102, RZ ;  /* 0x000001020c0e7810 */ /* 0x000fe20007ffe0ff */
        /* <DEDUP_REMOVED lines=9> */
[----:B------:R-:W-:Y:S01]  /*1b7e0*/  QGMMA.64x32x32.F32.E4M3.E4M3 R136, gdesc[UR44], RZ, !UPT, gsb0 ;  /* 0x006000002c8879f3 */ /* 0x000fe2000c0008ff */
[----:B------:R-:W-:Y:S01]  /*1b7f0*/  R2UR UR46, R20 ;  /* 0x00000000142e72ca */ /* 0x000fe200000e0000 */
[----:B------:R-:W-:Y:S01]  /*1b800*/  UMOV UR44, UR4 ;  /* 0x00000004002c7c82 */ /* 0x000fe20008000000 */
[----:B------:R-:W-:Y:S01]  /*1b810*/  R2UR UR47, R21 ;  /* 0x00000000152f72ca */ /* 0x000fe200000e0000 */
[----:B------:R-:W-:Y:S01]  /*1b820*/  UMOV UR45, UR5 ;  /* 0x00000005002d7c82 */ /* 0x000fe20008000000 */
        /* <DEDUP_REMOVED lines=56> */
[----:B------:R-:W-:Y:S01]  /*1bbb0*/  R2UR UR46, R14 ;  /* 0x000000000e2e72ca */ /* 0x000fe200000e0000 */
[----:B------:R-:W-:Y:S01]  /*1bbc0*/  VIADD R14, R12, 0x480 ;  /* 0x000004800c0e7836 */ /* 0x000fe20000000000 */
[----:B------:R-:W-:Y:S02]  /*1bbd0*/  R2UR UR47, R15 ;  /* 0x000000000f2f72ca */ /* 0x000fe400000e0000 */
[----:B------:R-:W-:Y:S02]  /*1bbe0*/  MOV R15, 0x80000020 ;  /* 0x80000020000f7802 */ /* 0x000fe40000000f00 */
[----:B------:R-:W-:Y:S01]  /*1bbf0*/  R2UR UR50, R14 ;  /* 0x000000000e3272ca */ /* 0x000fe200000e0000 */
[----:B------:R-:W-:Y:S01]  /*1bc00*/  VIADD R14, R12, 0x282 ;  /* 0x000002820c0e7836 */ /* 0x000fe20000000000 */
[----:B------:R-:W-:Y:S01]  /*1bc10*/  R2UR UR51, R15 ;  /* 0x000000000f3372ca */ /* 0x000fe200000e0000 */
[----:B------:R-:W-:-:S03]  /*1bc20*/  IMAD.MOV.U32 R15, RZ, RZ, -0x7fffffe0 ;  /* 0x80000020ff0f7424 */ /* 0x000fc600078e00ff */
        /* <DEDUP_REMOVED lines=109> */
[C---:B------:R-:W-:Y:S01]  /*1c300*/  VIADD R14, R12.reuse, 0x682 ;  /* 0x000006820c0e7836 */ /* 0x040fe20000000000 */
[----:B------:R-:W-:Y:S01]  /*1c310*/  MOV R15, 0x80000020 ;  /* 0x80000020000f7802 */ /* 0x000fe20000000f00 */
        /* <DEDUP_REMOVED lines=34> */
.L_x_2484:
[----:B------:R-:W-:Y:S01]  /*1c540*/  SHF.L.U32 R9, R9, 0x1f, RZ ;  /* 0x0000001f09097819 */ /* 0x000fe200000006ff */
[----:B------:R-:W-:-:S04]  /*1c550*/  IMAD R11, R189, 0x8, R16 ;  /* 0x00000008bd0b7824 */ /* 0x000fc800078e0210 */
[----:B------:R0:W1:Y:S01]  /*1c560*/  SYNCS.PHASECHK.TRANS64.TRYWAIT P2, [R11+URZ+0x29850], R9 ;  /* 0x029850090b0075a7 */ /* 0x000062000804017f */
[----:B------:R-:W-:Y:S05]  /*1c570*/  @!P1 BRA `(.L_x_2485) ;  /* 0x0000000000049947 */ /* 0x000fea0003800000 */
[----:B------:R-:W-:Y:S01]  /*1c580*/  BPT.TRAP 0x1 ;  /* 0x000000040000795c */ /* 0x000fe20000300000 */
.L_x_2485:
[----:B-1----:R-:W-:Y:S05]  /*1c590*/  @P2 BRA `(.L_x_2483) ;  /* 0x0000000000082947 */ /* 0x002fea0003800000 */
[----:B------:R-:W1:Y:S02]  /*1c5a0*/  SYNCS.PHASECHK.TRANS64.TRYWAIT P2, [R11+URZ+0x29850], R9 ;  /* 0x029850090b0075a7 */ /* 0x000e64000804017f */
[----:B-1----:R-:W-:Y:S05]  /*1c5b0*/  @!P2 BRA `(.L_x_2486) ;  /* 0x00000118005ca947 */ /* 0x002fea0003800000 */
.L_x_2483:
[----:B01----:R-:W-:Y:S01]  /*1c5c0*/  IADD3 R9, R16, 0x400, RZ ;  /* 0x0000040010097810 */ /* 0x003fe20007ffe0ff */
[----:B------:R-:W-:Y:S01]  /*1c5d0*/  IMAD.MOV.U32 R13, RZ, RZ, -0x3ffffff0 ;  /* 0xc0000010ff0d7424 */ /* 0x000fe200078e00ff */
[----:B------:R-:W-:Y:S05]  /*1c5e0*/  WARPSYNC.ALL ;  /* 0x0000000000007948 */ /* 0x000fea0003800000 */
[----:B------:R-:W-:Y:S01]  /*1c5f0*/  SHF.R.U32.HI R9, RZ, 0x4, R9 ;  /* 0x00000004ff097819 */ /* 0x000fe20000011609 */
[----:B------:R-:W-:Y:S01]  /*1c600*/  WARPGROUP.ARRIVE ;  /* 0x00000000000079c5 */ /* 0x000fe20000000000 */
[----:B------:R-:W-:Y:S01]  /*1c610*/  R2UR UR7, R13 ;  /* 0x000000000d0772ca */ /* 0x000fe200000e0000 */
[----:B------:R-:W-:Y:S01]  /*1c620*/  IMAD.MOV.U32 R15, RZ, RZ, -0x3ffffff0 ;  /* 0xc0000010ff0f7424 */ /* 0x000fe200078e00ff */
[----:B------:R-:W-:Y:S01]  /*1c630*/  LOP3.LUT R9, R9, 0x3fff, RZ, 0xc0, !PT ;  /* 0x00003fff09097812 */ /* 0x000fe200078ec0ff */
[----:B------:R-:W0:Y:S01]  /*1c640*/  @P0 LDC R20, c[0x0][0x450] ;  /* 0x00011400ff140b82 */ /* 0x000e220000000800 */
[----:B------:R-:W-:-:S02]  /*1c650*/  IMAD.MOV.U32 R13, RZ, RZ, -0x3ffffff0 ;  /* 0xc0000010ff0d7424 */ /* 0x000fc400078e00ff */
[C---:B------:R-:W-:Y:S01]  /*1c660*/  FMUL.FTZ R21, R2.reuse, R158 ;  /* 0x0000009e02157220 */ /* 0x040fe20000410000 */
[----:B------:R-:W-:Y:S01]  /*1c670*/  LOP3.LUT R9, R9, 0x10000, RZ, 0xfc, !PT ;  /* 0x0001000009097812 */ /* 0x000fe200078efcff */
[C---:B------:R-:W-:Y:S01]  /*1c680*/  FMUL.FTZ R158, R2.reuse, R165 ;  /* 0x000000a5029e7220 */ /* 0x040fe20000410000 */
[C---:B------:R-:W-:Y:S01]  /*1c690*/  FMUL.FTZ R136, R2.reuse, R136 ;  /* 0x0000008802887220 */ /* 0x040fe20000410000 */
[C---:B------:R-:W-:Y:S01]  /*1c6a0*/  FMUL.FTZ R141, R2.reuse, R141 ;  /* 0x0000008d028d7220 */ /* 0x040fe20000410000 */
[C---:B------:R-:W-:Y:S01]  /*1c6b0*/  FMUL.FTZ R144, R2.reuse, R144 ;  /* 0x0000009002907220 */ /* 0x040fe20000410000 */
[----:B------:R-:W-:Y:S01]  /*1c6c0*/  IMAD R12, R189, 0x500, R9 ;  /* 0x00000500bd0c7824 */ /* 0x000fe200078e0209 */
[----:B------:R-:W-:Y:S01]  /*1c6d0*/  IADD3 R9, R211, R203, RZ ;  /* 0x000000cbd3097210 */ /* 0x000fe20007ffe0ff */
[----:B------:R-:W-:Y:S01]  /*1c6e0*/  MUFU.TANH R158, R158 ;  /* 0x0000009e009e7308 */ /* 0x000fe20000002400 */
[----:B------:R-:W-:Y:S01]  /*1c6f0*/  FMUL.FTZ R145, R2, R145 ;  /* 0x0000009102917220 */ /* 0x000fe20000410000 */
[C---:B------:R-:W-:Y:S01]  /*1c700*/  VIADD R14, R12.reuse, 0x100 ;  /* 0x000001000c0e7836 */ /* 0x040fe20000000000 */
[----:B------:R-:W-:Y:S01]  /*1c710*/  R2UR UR6, R12 ;  /* 0x000000000c0672ca */ /* 0x000fe200000e0000 */
[C---:B------:R-:W-:Y:S01]  /*1c720*/  FMUL.FTZ R148, R2.reuse, R148 ;  /* 0x0000009402947220 */ /* 0x040fe20000410000 */
        /* <DEDUP_REMOVED lines=13> */
[----:B------:R-:W-:Y:S01]  /*1c800*/  MUFU.TANH R141, R141 ;  /* 0x0000008d008d7308 */ /* 0x000fe20000002400 */
[----:B------:R-:W-:Y:S01]  /*1c810*/  R2UR UR7, R15 ;  /* 0x000000000f0772ca */ /* 0x000fe200000e0000 */
[----:B------:R-:W-:Y:S01]  /*1c820*/  IMAD.MOV.U32 R15, RZ, RZ, -0x3ffffff0 ;  /* 0xc0000010ff0f7424 */ /* 0x000fe200078e00ff */
[----:B------:R-:W-:Y:S01]  /*1c830*/  IADD3 R14, R12, 0x200, RZ ;  /* 0x000002000c0e7810 */ /* 0x000fe20007ffe0ff */
[C---:B------:R-:W-:Y:S01]  /*1c840*/  FMUL.FTZ R95, R2.reuse, R95 ;  /* 0x0000005f025f7220 */ /* 0x040fe20000410000 */
[C---:B------:R-:W-:Y:S01]  /*1c850*/  FMUL.FTZ R98, R2.reuse, R98 ;  /* 0x0000006202627220 */ /* 0x040fe20000410000 */
[C---:B------:R-:W-:Y:S01]  /*1c860*/  FMUL.FTZ R99, R2.reuse, R99 ;  /* 0x0000006302637220 */ /* 0x040fe20000410000 */
[----:B------:R-:W-:Y:S01]  /*1c870*/  FMUL.FTZ R103, R2, R103 ;  /* 0x0000006702677220 */ /* 0x000fe20000410000 */
[----:B------:R-:W-:Y:S08]  /*1c880*/  MUFU.TANH R144, R144 ;  /* 0x0000009000907308 */ /* 0x000ff00000002400 */
        /* <DEDUP_REMOVED lines=15> */
[----:B------:R-:W-:Y:S01]  /*1c980*/  MUFU.TANH R103, R103 ;  /* 0x0000006700677308 */ /* 0x000fe20000002400 */
[----:B------:R-:W-:-:S02]  /*1c990*/  WARPGROUP.DEPBAR.LE gsb0, 0x0 ;  /* 0x00008000000079c5 */ /* 0x000fc40000010000 */
[----:B------:R-:W-:Y:S01]  /*1c9a0*/  WARPGROUP.ARRIVE ;  /* 0x00000000000079c5 */ /* 0x000fe20000000000 */
[C---:B------:R-:W-:Y:S01]  /*1c9b0*/  FMUL.FTZ R185, R2.reuse, R88 ;  /* 0x0000005802b97220 */ /* 0x040fe20000410000 */
[C---:B------:R-:W-:Y:S01]  /*1c9c0*/  FMUL.FTZ R187, R2.reuse, R93 ;  /* 0x0000005d02bb7220 */ /* 0x040fe20000410000 */
[C---:B------:R-:W-:Y:S01]  /*1c9d0*/  FMUL.FTZ R88, R2.reuse, R92 ;  /* 0x0000005c02587220 */ /* 0x040fe20000410000 */
[C---:B------:R-:W-:Y:S01]  /*1c9e0*/  FMUL.FTZ R92, R2.reuse, R110 ;  /* 0x0000006e025c7220 */ /* 0x040fe20000410000 */
[----:B------:R-:W-:Y:S01]  /*1c9f0*/  FMUL.FTZ R110, R2, R119 ;  /* 0x00000077026e7220 */ /* 0x000fe20000410000 */
[----:B------:R-:W-:Y:S01]  /*1ca00*/  QGMMA.64x128x32.F32.E4M3.E4M3 R24, R180, gdesc[UR4], R24, gsb0 ;  /* 0x01e00004b4187df3 */ /* 0x000fe20008000818 */
[----:B------:R-:W-:Y:S01]  /*1ca10*/  R2UR UR6, R14 ;  /* 0x000000000e0672ca */ /* 0x000fe200000e0000 */
[C---:B------:R-:W-:Y:S01]  /*1ca20*/  VIADD R14, R12.reuse, 0x300 ;  /* 0x000003000c0e7836 */ /* 0x040fe20000000000 */
[----:B------:R-:W-:Y:S01]  /*1ca30*/  R2UR UR7, R15 ;  /* 0x000000000f0772ca */ /* 0x000fe200000e0000 */
[----:B------:R-:W-:Y:S01]  /*1ca40*/  IMAD.MOV.U32 R15, RZ, RZ, -0x3ffffff0 ;  /* 0xc0000010ff0f7424 */ /* 0x000fe200078e00ff */
[----:B------:R-:W-:Y:S01]  /*1ca50*/  MUFU.TANH R185, R185 ;  /* 0x000000b900b97308 */ /* 0x000fe20000002400 */
[----:B------:R-:W-:Y:S01]  /*1ca60*/  VIADD R12, R12, 0x400 ;  /* 0x000004000c0c7836 */ /* 0x000fe20000000000 */
[----:B------:R-:W1:Y:S06]  /*1ca70*/  S2R R186, SR_TID.X ;  /* 0x0000000000ba7919 */ /* 0x000e6c0000002100 */
[----:B------:R-:W-:Y:S08]  /*1ca80*/  MUFU.TANH R88, R88 ;  /* 0x0000005800587308 */ /* 0x000ff00000002400 */
[----:B------:R-:W-:Y:S08]  /*1ca90*/  MUFU.TANH R187, R187 ;  /* 0x000000bb00bb7308 */ /* 0x000ff00000002400 */
[----:B------:R-:W-:Y:S08]  /*1caa0*/  MUFU.TANH R92, R92 ;  /* 0x0000005c005c7308 */ /* 0x000ff00000002400 */
[----:B------:R-:W-:Y:S01]  /*1cab0*/  MUFU.TANH R110, R110 ;  /* 0x0000006e006e7308 */ /* 0x000fe20000002400 */
[----:B-1----:R-:W-:-:S02]  /*1cac0*/  LOP3.LUT R184, R186, 0x7f, RZ, 0xc0, !PT ;  /* 0x0000007fbab87812 */ /* 0x002fc400078ec0ff */
[----:B------:R-:W1:Y:S02]  /*1cad0*/  S2R R186, SR_TID.X ;  /* 0x0000000000ba7919 */ /* 0x000e640000002100 */
[----:B-1----:R-:W-:Y:S01]  /*1cae0*/  SHF.R.U32.HI R186, RZ, 0x7, R186 ;  /* 0x00000007ffba7819 */ /* 0x002fe200000116ba */
[----:B------:R-:W-:Y:S02]  /*1caf0*/  WARPGROUP.DEPBAR.LE gsb0, 0x0 ;  /* 0x00008000000079c5 */ /* 0x000fe40000010000 */
[----:B------:R-:W-:Y:S01]  /*1cb00*/  WARPGROUP.ARRIVE ;  /* 0x00000000000079c5 */ /* 0x000fe20000000000 */
[C---:B------:R-:W-:Y:S01]  /*1cb10*/  FMUL.FTZ R181, R2.reuse, R117 ;  /* 0x0000007502b57220 */ /* 0x040fe20000410000 */
[----:B------:R-:W-:-:S04]  /*1cb20*/  FMUL.FTZ R183, R2, R89 ;  /* 0x0000005902b77220 */ /* 0x000fc80000410000 */
[----:B------:R-:W-:Y:S01]  /*1cb30*/  QGMMA.64x128x32.F32.E4M3.E4M3 R24, R176, gdesc[UR4], R24, gsb0 ;  /* 0x01e00004b0187df3 */ /* 0x000fe20008000818 */
[----:B------:R-:W-:Y:S01]  /*1cb40*/  R2UR UR6, R14 ;  /* 0x000000000e0672ca */ /* 0x000fe200000e0000 */
[----:B------:R-:W-:Y:S01]  /*1cb50*/  MUFU.TANH R181, R181 ;  /* 0x000000b500b57308 */ /* 0x000fe20000002400 */
[----:B------:R-:W-:Y:S01]  /*1cb60*/  R2UR UR7, R15 ;  /* 0x000000000f0772ca */ /* 0x000fe200000e0000 */
[----:B------:R-:W1:Y:S01]  /*1cb70*/  @P0 LDC R14, c[0x0][0x44c] ;  /* 0x00011300ff0e0b82 */ /* 0x000e620000000800 */
[C---:B------:R-:W-:Y:S01]  /*1cb80*/  FMUL.FTZ R15, R2.reuse, R156 ;  /* 0x0000009c020f7220 */ /* 0x040fe20000410000 */
[----:B------:R-:W-:-:S04]  /*1cb90*/  FMUL.FTZ R156, R2, R163 ;  /* 0x000000a3029c7220 */ /* 0x000fc80000410000 */
[----:B------:R-:W-:Y:S08]  /*1cba0*/  MUFU.TANH R183, R183 ;  /* 0x000000b700b77308 */ /* 0x000ff00000002400 */
[----:B------:R-:W-:Y:S08]  /*1cbb0*/  MUFU.TANH R15, R15 ;  /* 0x0000000f000f7308 */ /* 0x000ff00000002400 */
[----:B------:R-:W-:Y:S01]  /*1cbc0*/  MUFU.TANH R156, R156 ;  /* 0x0000009c009c7308 */ /* 0x000fe20000002400 */
[----:B-1----:R-:W-:-:S04]  /*1cbd0*/  @P0 IMAD.HI.U32 R11, R9, R14, RZ ;  /* 0x0000000e090b0227 */ /* 0x002fc800078e00ff */
[C---:B------:R-:W-:Y:S01]  /*1cbe0*/  FMUL.FTZ R14, R2.reuse, R155 ;  /* 0x0000009b020e7220 */ /* 0x040fe20000410000 */
[C---:B------:R-:W-:Y:S01]  /*1cbf0*/  FMUL.FTZ R155, R2.reuse, R162 ;  /* 0x000000a2029b7220 */ /* 0x040fe20000410000 */
[C---:B------:R-:W-:Y:S01]  /*1cc00*/  FMUL.FTZ R162, R2.reuse, R121 ;  /* 0x0000007902a27220 */ /* 0x040fe20000410000 */
[C---:B------:R-:W-:Y:S01]  /*1cc10*/  FMUL.FTZ R121, R2.reuse, R123 ;  /* 0x0000007b02797220 */ /* 0x040fe20000410000 */
[----:B0-----:R-:W-:Y:S01]  /*1cc20*/  @P0 SHF.R.U32.HI R9, RZ, R20, R11 ;  /* 0x00000014ff090219 */ /* 0x001fe2000001160b */
[C---:B------:R-:W-:Y:S01]  /*1cc30*/  FMUL.FTZ R20, R2.reuse, R157 ;  /* 0x0000009d02147220 */ /* 0x040fe20000410000 */
[C---:B------:R-:W-:Y:S01]  /*1cc40*/  FMUL.FTZ R157, R2.reuse, R164 ;  /* 0x000000a4029d7220 */ /* 0x040fe20000410000 */
[C---:B------:R-:W-:Y:S01]  /*1cc50*/  FMUL.FTZ R123, R2.reuse, R124 ;  /* 0x0000007c027b7220 */ /* 0x040fe20000410000 */
[C---:B------:R-:W-:Y:S01]  /*1cc60*/  FMUL.FTZ R124, R2.reuse, R127 ;  /* 0x0000007f027c7220 */ /* 0x040fe20000410000 */
[----:B------:R-:W0:Y:S01]  /*1cc70*/  SHFL.IDX PT, R164, R9, RZ, 0x1c1f ;  /* 0x001c1fff09a47589 */ /* 0x000e2200000e0000 */
[C---:B------:R-:W-:Y:S01]  /*1cc80*/  FMUL.FTZ R127, R2.reuse, R128 ;  /* 0x00000080027f7220 */ /* 0x040fe20000410000 */
[C---:B------:R-:W-:Y:S01]  /*1cc90*/  FMUL.FTZ R128, R2.reuse, R129 ;  /* 0x0000008102807220 */ /* 0x040fe20000410000 */
[----:B------:R-:W-:Y:S01]  /*1cca0*/  FMUL.FTZ R129, R2, R131 ;  /* 0x0000008302817220 */ /* 0x000fe20000410000 */
[----:B------:R-:W-:-:S02]  /*1ccb0*/  IMAD.MOV.U32 R131, RZ, RZ, -0xa0 ;  /* 0xffffff60ff837424 */ /* 0x000fc400078e00ff */
[C---:B------:R-:W-:Y:S01]  /*1ccc0*/  FMUL.FTZ R11, R2.reuse, R152 ;  /* 0x00000098020b7220 */ /* 0x040fe20000410000 */
[----:B------:R-:W-:Y:S01]  /*1ccd0*/  MUFU.TANH R20, R20 ;  /* 0x0000001400147308 */ /* 0x000fe20000002400 */
[----:B------:R-:W-:Y:S01]  /*1cce0*/  FMUL.FTZ R152, R2, R159 ;  /* 0x0000009f02987220 */ /* 0x000fe20000410000 */
[----:B------:R-:W-:Y:S02]  /*1ccf0*/  IMAD R131, R8, R131, 0x1 ;  /* 0x0000000108837424 */ /* 0x000fe400078e0283 */
[----:B------:R-:W-:Y:S02]  /*1cd00*/  FMUL.FTZ R159, R2, R166 ;  /* 0x000000a6029f7220 */ /* 0x000fe40000410000 */
[----:B------:R-:W-:Y:S02]  /*1cd10*/  IMAD R131, R210, -0x2, R131 ;  /* 0xfffffffed2837824 */ /* 0x000fe400078e0283 */
[----:B------:R-:W1:Y:S03]  /*1cd20*/  MUFU.TANH R11, R11 ;  /* 0x0000000b000b7308 */ /* 0x000e660000002400 */
[----:B------:R-:W-:-:S05]  /*1cd30*/  IADD3 R131, -R204, R131, R205 ;  /* 0x00000083cc837210 */ /* 0x000fca0007ffe1cd */
        /* <DEDUP_REMOVED lines=15> */
[----:B------:R-:W-:Y:S02]  /*1ce30*/  FMUL.FTZ R112, R2, R116 ;  /* 0x0000007402707220 */ /* 0x000fe40000410000 */
[----:B------:R-:W-:Y:S01]  /*1ce40*/  MUFU.TANH R129, R129 ;  /* 0x0000008100817308 */ /* 0x000fe20000002400 */
        /* <DEDUP_REMOVED lines=24> */
[----:B0-----:R-:W-:Y:S01]  /*1cfd0*/  IADD3 R135, R131, R164, RZ ;  /* 0x000000a483877210 */ /* 0x001fe20007ffe0ff */
[C---:B------:R-:W-:Y:S01]  /*1cfe0*/  FMUL.FTZ R153, R2.reuse, R160 ;  /* 0x000000a002997220 */ /* 0x040fe20000410000 */
[----:B------:R-:W-:Y:S01]  /*1cff0*/  MUFU.TANH R154, R154 ;  /* 0x0000009a009a7308 */ /* 0x000fe20000002400 */
[----:B------:R-:W-:Y:S01]  /*1d000*/  FMUL.FTZ R160, R2, R167 ;  /* 0x000000a702a07220 */ /* 0x000fe20000410000 */
[----:B------:R-:W-:-:S02]  /*1d010*/  ISETP.GT.AND P2, PT, R135, RZ, PT ;  /* 0x000000ff8700720c */ /* 0x000fc40003f44270 */
[----:B------:R-:W-:Y:S02]  /*1d020*/  ISETP.GT.AND P3, PT, R135, 0x1, PT ;  /* 0x000000018700780c */ /* 0x000fe40003f64270 */
[----:B-1----:R-:W-:Y:S02]  /*1d030*/  FSEL R11, R11, -INF , P2 ;  /* 0xff8000000b0b7808 */ /* 0x002fe40001000000 */
[----:B------:R-:W0:Y:S01]  /*1d040*/  MUFU.TANH R153, R153 ;  /* 0x0000009900997308 */ /* 0x000e220000002400 */
[----:B------:R-:W-:Y:S02]  /*1d050*/  ISETP.GT.AND P2, PT, R135, 0x8, PT ;  /* 0x000000088700780c */ /* 0x000fe40003f44270 */
[----:B--2---:R-:W-:Y:S01]  /*1d060*/  FSEL R163, R12, -INF , P3 ;  /* 0xff8000000ca37808 */ /* 0x004fe20001800000 */
[----:B------:R-:W-:Y:S01]  /*1d070*/  FMUL.FTZ R12, R2, R105 ;  /* 0x00000069020c7220 */ /* 0x000fe20000410000 */
[----:B------:R-:W-:Y:S02]  /*1d080*/  FMNMX.FTZ R164, R11, R7, !PT ;  /* 0x000000070ba47209 */ /* 0x000fe40007810000 */
[----:B------:R-:W-:Y:S01]  /*1d090*/  ISETP.GT.AND P3, PT, R135, 0x9, PT ;  /* 0x000000098700780c */ /* 0x000fe20003f64270 */
[----:B------:R-:W1:Y:S01]  /*1d0a0*/  MUFU.TANH R161, R161 ;  /* 0x000000a100a17308 */ /* 0x000e620000002400 */
[----:B------:R-:W-:-:S02]  /*1d0b0*/  FSEL R15, R15, -INF , P2 ;  /* 0xff8000000f0f7808 */ /* 0x000fc40001000000 */
[----:B------:R-:W-:Y:S02]  /*1d0c0*/  FMNMX.FTZ R164, R163, R164, !PT ;  /* 0x000000a4a3a47209 */ /* 0x000fe40007810000 */
[----:B------:R-:W-:Y:S02]  /*1d0d0*/  ISETP.GT.AND P2, PT, R135, 0x10, PT ;  /* 0x000000108700780c */ /* 0x000fe40003f44270 */
[----:B------:R-:W-:Y:S01]  /*1d0e0*/  FSEL R105, R20, -INF , P3 ;  /* 0xff80000014697808 */ /* 0x000fe20001800000 */
[----:B------:R-:W2:Y:S01]  /*1d0f0*/  MUFU.TANH R139, R139 ;  /* 0x0000008b008b7308 */ /* 0x000ea20000002400 */
[----:B------:R-:W-:Y:S01]  /*1d100*/  FMNMX.FTZ R164, R15, R164, !PT ;  /* 0x000000a40fa47209 */ /* 0x000fe20007810000 */
[C---:B------:R-:W-:Y:S01]  /*1d110*/  FMUL.FTZ R20, R2.reuse, R106 ;  /* 0x0000006a02147220 */ /* 0x040fe20000410000 */
[----:B------:R-:W-:Y:S01]  /*1d120*/  ISETP.GT.AND P3, PT, R135, 0x11, PT ;  /* 0x000000118700780c */ /* 0x000fe20003f64270 */
[----:B------:R-:W-:Y:S01]  /*1d130*/  FMUL.FTZ R106, R2, R107 ;  /* 0x0000006b026a7220 */ /* 0x000fe20000410000 */
[----:B0-----:R-:W-:-:S02]  /*1d140*/  FSEL R153, R153, -INF , P2 ;  /* 0xff80000099997808 */ /* 0x001fc40001000000 */
[----:B------:R-:W-:Y:S01]  /*1d150*/  FMNMX.FTZ R164, R105, R164, !PT ;  /* 0x000000a469a47209 */ /* 0x000fe20007810000 */
[----:B------:R-:W0:Y:S01]  /*1d160*/  MUFU.TANH R151, R151 ;  /* 0x0000009700977308 */ /* 0x000e220000002400 */
[----:B------:R-:W-:Y:S02]  /*1d170*/  ISETP.GT.AND P2, PT, R135, 0x18, PT ;  /* 0x000000188700780c */ /* 0x000fe40003f44270 */
[----:B------:R-:W-:Y:S02]  /*1d180*/  FSEL R165, R154, -INF , P3 ;  /* 0xff8000009aa57808 */ /* 0x000fe40001800000 */
[----:B------:R-:W-:Y:S02]  /*1d190*/  FMNMX.FTZ R164, R153, R164, !PT ;  /* 0x000000a499a47209 */ /* 0x000fe40007810000 */
[----:B------:R-:W-:Y:S01]  /*1d1a0*/  ISETP.GT.AND P3, PT, R135, 0x19, PT ;  /* 0x000000198700780c */ /* 0x000fe20003f64270 */
[----:B------:R-:W3:Y:S01]  /*1d1b0*/  MUFU.TANH R130, R130 ;  /* 0x0000008200827308 */ /* 0x000ee20000002400 */
[----:B------:R-:W-:-:S02]  /*1d1c0*/  FSEL R157, R157, -INF , P2 ;  /* 0xff8000009d9d7808 */ /* 0x000fc40001000000 */
[----:B------:R-:W-:Y:S02]  /*1d1d0*/  FMNMX.FTZ R164, R165, R164, !PT ;  /* 0x000000a4a5a47209 */ /* 0x000fe40007810000 */
[----:B------:R-:W-:Y:S02]  /*1d1e0*/  ISETP.GT.AND P2, PT, R135, 0x20, PT ;  /* 0x000000208700780c */ /* 0x000fe40003f44270 */
[----:B------:R-:W-:Y:S01]  /*1d1f0*/  FSEL R107, R158, -INF , P3 ;  /* 0xff8000009e6b7808 */ /* 0x000fe20001800000 */
[----:B------:R-:W4:Y:S01]  /*1d200*/  MUFU.TANH R12, R12 ;  /* 0x0000000c000c7308 */ /* 0x000f220000002400 */
[----:B------:R-:W-:Y:S02]  /*1d210*/  FMNMX.FTZ R164, R157, R164, !PT ;  /* 0x000000a49da47209 */ /* 0x000fe40007810000 */
[----:B------:R-:W-:Y:S02]  /*1d220*/  ISETP.GT.AND P3, PT, R135, 0x21, PT ;  /* 0x000000218700780c */ /* 0x000fe40003f64270 */
[----:B------:R-:W-:Y:S01]  /*1d230*/  FSEL R167, R136, -INF , P2 ;  /* 0xff80000088a77808 */ /* 0x000fe20001000000 */
[----:B------:R-:W-:Y:S01]  /*1d240*/  FMUL.FTZ R136, R2, R109 ;  /* 0x0000006d02887220 */ /* 0x000fe20000410000 */
[----:B------:R-:W-:Y:S01]  /*1d250*/  FMNMX.FTZ R164, R107, R164, !PT ;  /* 0x000000a46ba47209 */ /* 0x000fe20007810000 */
[----:B------:R-:W-:Y:S01]  /*1d260*/  MUFU.TANH R177, R177 ;  /* 0x000000b100b17308 */ /* 0x000fe20000002400 */
[----:B------:R-:W-:-:S02]  /*1d270*/  ISETP.GT.AND P2, PT, R135, 0x28, PT ;  /* 0x000000288700780c */ /* 0x000fc40003f44270 */
[----:B-1----:R-:W-:Y:S02]  /*1d280*/  FSEL R161, R161, -INF , P3 ;  /* 0xff800000a1a17808 */ /* 0x002fe40001800000 */
[----:B------:R-:W-:Y:S02]  /*1d290*/  FMNMX.FTZ R164, R167, R164, !PT ;  /* 0x000000a4a7a47209 */ /* 0x000fe40007810000 */
[----:B------:R-:W-:Y:S01]  /*1d2a0*/  ISETP.GT.AND P3, PT, R135, 0x29, PT ;  /* 0x000000298700780c */ /* 0x000fe20003f64270 */
[----:B------:R-:W1:Y:S01]  /*1d2b0*/  MUFU.TANH R136, R136 ;  /* 0x0000008800887308 */ /* 0x000e620000002400 */
[----:B--2---:R-:W-:Y:S02]  /*1d2c0*/  FSEL R139, R139, -INF , P2 ;  /* 0xff8000008b8b7808 */ /* 0x004fe40001000000 */
[----:B------:R-:W-:Y:S02]  /*1d2d0*/  FMNMX.FTZ R164, R161, R164, !PT ;  /* 0x000000a4a1a47209 */ /* 0x000fe40007810000 */
[----:B------:R-:W-:-:S02]  /*1d2e0*/  ISETP.GT.AND P2, PT, R135, 0x30, PT ;  /* 0x000000308700780c */ /* 0x000fc40003f44270 */
[----:B------:R-:W-:Y:S01]  /*1d2f0*/  FSEL R141, R141, -INF , P3 ;  /* 0xff8000008d8d7808 */ /* 0x000fe20001800000 */
[----:B------:R-:W2:Y:S01]  /*1d300*/  MUFU.TANH R179, R179 ;  /* 0x000000b300b37308 */ /* 0x000ea20000002400 */
[----:B------:R-:W-:Y:S02]  /*1d310*/  FMNMX.FTZ R164, R139, R164, !PT ;  /* 0x000000a48ba47209 */ /* 0x000fe40007810000 */
[----:B------:R-:W-:Y:S02]  /*1d320*/  ISETP.GT.AND P3, PT, R135, 0x31, PT ;  /* 0x000000318700780c */ /* 0x000fe40003f64270 */
[----:B------:R-:W-:Y:S02]  /*1d330*/  FSEL R109, R144, -INF , P2 ;  /* 0xff800000906d7808 */ /* 0x000fe40001000000 */
[----:B------:R-:W-:Y:S01]  /*1d340*/  FMNMX.FTZ R164, R141, R164, !PT ;  /* 0x000000a48da47209 */ /* 0x000fe20007810000 */
[----:B------:R-:W5:Y:S01]  /*1d350*/  MUFU.TANH R112, R112 ;  /* 0x0000007000707308 */ /* 0x000f620000002400 */
[----:B------:R-:W-:-:S02]  /*1d360*/  ISETP.GT.AND P2, PT, R135, 0x38, PT ;  /* 0x000000388700780c */ /* 0x000fc40003f44270 */
[----:B------:R-:W-:Y:S02]  /*1d370*/  FSEL R145, R145, -INF , P3 ;  /* 0xff80000091917808 */ /* 0x000fe40001800000 */
[----:B------:R-:W-:Y:S02]  /*1d380*/  FMNMX.FTZ R164, R109, R164, !PT ;  /* 0x000000a46da47209 */ /* 0x000fe40007810000 */
[----:B------:R-:W-:Y:S01]  /*1d390*/  ISETP.GT.AND P3, PT, R135, 0x39, PT ;  /* 0x000000398700780c */ /* 0x000fe20003f64270 */
[----:B------:R-:W-:Y:S01]  /*1d3a0*/  MUFU.TANH R13, R13 ;  /* 0x0000000d000d7308 */ /* 0x000fe20000002400 */
[----:B------:R-:W-:Y:S02]  /*1d3b0*/  FSEL R113, R148, -INF , P2 ;  /* 0xff80000094717808 */ /* 0x000fe40001000000 */
[----:B------:R-:W-:Y:S02]  /*1d3c0*/  FMNMX.FTZ R164, R145, R164, !PT ;  /* 0x000000a491a47209 */ /* 0x000fe40007810000 */
[----:B------:R-:W-:-:S02]  /*1d3d0*/  ISETP.GT.AND P2, PT, R135, 0x40, PT ;  /* 0x000000408700780c */ /* 0x000fc40003f44270 */
[----:B------:R-:W-:Y:S01]  /*1d3e0*/  FSEL R149, R149, -INF , P3 ;  /* 0xff80000095957808 */ /* 0x000fe20001800000 */
[----:B------:R-:W-:Y:S01]  /*1d3f0*/  MUFU.TANH R160, R160 ;  /* 0x000000a000a07308 */ /* 0x000fe20000002400 */
[----:B------:R-:W-:Y:S02]  /*1d400*/  FMNMX.FTZ R164, R113, R164, !PT ;  /* 0x000000a471a47209 */ /* 0x000fe40007810000 */
[----:B------:R-:W-:Y:S02]  /*1d410*/  ISETP.GT.AND P3, PT, R135, 0x41, PT ;  /* 0x000000418700780c */ /* 0x000fe40003f64270 */
[----:B0-----:R-:W-:Y:S02]  /*1d420*/  FSEL R151, R151, -INF , P2 ;  /* 0xff80000097977808 */ /* 0x001fe40001000000 */
[----:B------:R-:W-:Y:S01]  /*1d430*/  FMNMX.FTZ R164, R149, R164, !PT ;  /* 0x000000a495a47209 */ /* 0x000fe20007810000 */
[----:B------:R-:W-:Y:S01]  /*1d440*/  MUFU.TANH R137, R137 ;  /* 0x0000008900897308 */ /* 0x000fe20000002400 */
[----:B------:R-:W-:-:S02]  /*1d450*/  ISETP.GT.AND P2, PT, R135, 0x48, PT ;  /* 0x000000488700780c */ /* 0x000fc40003f44270 */
[----:B------:R-:W-:Y:S02]  /*1d460*/  FMNMX.FTZ R164, R151, R164, !PT ;  /* 0x000000a497a47209 */ /* 0x000fe40007810000 */
[----:B------:R-:W-:Y:S02]  /*1d470*/  FSEL R123, R123, -INF , P2 ;  /* 0xff8000007b7b7808 */ /* 0x000fe40001000000 */
[----:B------:R-:W-:Y:S01]  /*1d480*/  ISETP.GT.AND P2, PT, R135, 0x50, PT ;  /* 0x000000508700780c */ /* 0x000fe20003f44270 */
[----:B------:R-:W-:Y:S03]  /*1d490*/  MUFU.TANH R138, R138 ;  /* 0x0000008a008a7308 */ /* 0x000fe60000002400 */
[----:B------:R-:W-:Y:S01]  /*1d4a0*/  FSEL R127, R127, -INF , P2 ;  /* 0xff8000007f7f7808 */ /* 0x000fe20001000000 */
[----:B------:R-:W-:Y:S02]  /*1d4b0*/  WARPGROUP.DEPBAR.LE gsb0, 0x0 ;  /* 0x00008000000079c5 */ /* 0x000fe40000010000 */
[----:B------:R-:W-:Y:S01]  /*1d4c0*/  WARPGROUP.ARRIVE ;  /* 0x00000000000079c5 */ /* 0x000fe20000000000 */
[C---:B------:R-:W-:Y:S01]  /*1d4d0*/  ISETP.GT.AND P2, PT, R135.reuse, 0x58, PT ;  /* 0x000000588700780c */ /* 0x040fe20003f44270 */
[----:B------:R-:W-:Y:S03]  /*1d4e0*/  MUFU.TANH R140, R140 ;  /* 0x0000008c008c7308 */ /* 0x000fe60000002400 */
[----:B---3--:R-:W-:Y:S01]  /*1d4f0*/  FSEL R89, R130, -INF , P2 ;  /* 0xff80000082597808 */ /* 0x008fe20001000000 */
[----:B------:R-:W-:Y:S01]  /*1d500*/  QGMMA.64x128x32.F32.E4M3.E4M3 R24, R168, gdesc[UR4], R24, gsb0 ;  /* 0x01e00004a8187df3 */ /* 0x000fe20008000818 */
[----:B------:R-:W-:-:S03]  /*1d510*/  ISETP.GT.AND P2, PT, R135, 0x60, PT ;  /* 0x000000608700780c */ /* 0x000fc60003f44270 */
        /* <DEDUP_REMOVED lines=13> */
[----:B------:R-:W-:Y:S02]  /*1d5f0*/  FSEL R169, R162, -INF , P3 ;  /* 0xff800000a2a97808 */ /* 0x000fe40001800000 */
[----:B------:R-:W-:Y:S02]  /*1d600*/  ISETP.GT.AND P3, PT, R135, 0x49, PT ;  /* 0x000000498700780c */ /* 0x000fe40003f64270 */
[----:B------:R-:W-:Y:S02]  /*1d610*/  FMNMX.FTZ R164, R169, R164, !PT ;  /* 0x000000a4a9a47209 */ /* 0x000fe40007810000 */
[----:B------:R-:W-:Y:S02]  /*1d620*/  FSEL R125, R125, -INF , P3 ;  /* 0xff8000007d7d7808 */ /* 0x000fe40001800000 */
[----:B------:R-:W-:Y:S02]  /*1d630*/  FMNMX.FTZ R164, R123, R164, !PT ;  /* 0x000000a47ba47209 */ /* 0x000fe40007810000 */
[----:B------:R-:W-:-:S02]  /*1d640*/  ISETP.GT.AND P3, PT, R135, 0x51, PT ;  /* 0x000000518700780c */ /* 0x000fc40003f64270 */
[----:B------:R-:W-:Y:S02]  /*1d650*/  FMNMX.FTZ R164, R125, R164, !PT ;  /* 0x000000a47da47209 */ /* 0x000fe40007810000 */
[----:B------:R-:W-:Y:S02]  /*1d660*/  FSEL R117, R128, -INF , P3 ;  /* 0xff80000080757808 */ /* 0x000fe40001800000 */
[----:B------:R-:W-:Y:S01]  /*1d670*/  FMNMX.FTZ R164, R127, R164, !PT ;  /* 0x000000a47fa47209 */ /* 0x000fe20007810000 */
[----:B------:R-:W0:Y:S01]  /*1d680*/  SHFL.IDX PT, R128, R9, 0x1, 0x1c1f ;  /* 0x003c1f0009807f89 */ /* 0x000e2200000e0000 */
[----:B------:R-:W-:Y:S02]  /*1d690*/  ISETP.GT.AND P3, PT, R135, 0x59, PT ;  /* 0x000000598700780c */ /* 0x000fe40003f64270 */
[----:B------:R-:W-:Y:S02]  /*1d6a0*/  FMNMX.FTZ R164, R117, R164, !PT ;  /* 0x000000a475a47209 */ /* 0x000fe40007810000 */
[----:B------:R-:W-:-:S02]  /*1d6b0*/  FSEL R133, R133, -INF , P3 ;  /* 0xff80000085857808 */ /* 0x000fc40001800000 */
[----:B------:R-:W-:Y:S02]  /*1d6c0*/  FMNMX.FTZ R164, R89, R164, !PT ;  /* 0x000000a459a47209 */ /* 0x000fe40007810000 */
[----:B------:R-:W-:Y:S02]  /*1d6d0*/  ISETP.GT.AND P3, PT, R135, 0x61, PT ;  /* 0x000000618700780c */ /* 0x000fe40003f64270 */
[----:B------:R-:W-:Y:S02]  /*1d6e0*/  FSEL R171, R104, -INF , P2 ;  /* 0xff80000068ab7808 */ /* 0x000fe40001000000 */
[----:B------:R-:W-:Y:S01]  /*1d6f0*/  FMNMX.FTZ R164, R133, R164, !PT ;  /* 0x000000a485a47209 */ /* 0x000fe20007810000 */
[----:B------:R3:W-:Y:S01]  /*1d700*/  MUFU.TANH R104, R96 ;  /* 0x0000006000687308 */ /* 0x0007e20000002400 */
[----:B------:R-:W-:Y:S02]  /*1d710*/  ISETP.GT.AND P2, PT, R135, 0x68, PT ;  /* 0x000000688700780c */ /* 0x000fe40003f44270 */
[----:B----4-:R-:W-:Y:S01]  /*1d720*/  FSEL R173, R12, -INF , P3 ;  /* 0xff8000000cad7808 */ /* 0x010fe20001800000 */
[----:B------:R-:W-:Y:S01]  /*1d730*/  FMUL.FTZ R12, R2, R97 ;  /* 0x00000061020c7220 */ /* 0x000fe20000410000 */
[----:B------:R-:W-:-:S02]  /*1d740*/  FMNMX.FTZ R164, R171, R164, !PT ;  /* 0x000000a4aba47209 */ /* 0x000fc40007810000 */
[----:B------:R-:W-:Y:S02]  /*1d750*/  ISETP.GT.AND P3, PT, R135, 0x69, PT ;  /* 0x000000698700780c */ /* 0x000fe40003f64270 */
[----:B------:R-:W-:Y:S01]  /*1d760*/  FSEL R175, R108, -INF , P2 ;  /* 0xff8000006caf7808 */ /* 0x000fe20001000000 */
[----:B------:R-:W4:Y:S01]  /*1d770*/  MUFU.TANH R12, R12 ;  /* 0x0000000c000c7308 */ /* 0x000f220000002400 */
[----:B------:R-:W-:Y:S01]  /*1d780*/  FMNMX.FTZ R164, R173, R164, !PT ;  /* 0x000000a4ada47209 */ /* 0x000fe20007810000 */
[----:B---3--:R-:W-:Y:S01]  /*1d790*/  FMUL.FTZ R96, R2, R111 ;  /* 0x0000006f02607220 */ /* 0x008fe20000410000 */
[----:B------:R-:W-:Y:S01]  /*1d7a0*/  ISETP.GT.AND P2, PT, R135, 0x70, PT ;  /* 0x000000708700780c */ /* 0x000fe20003f44270 */
[----:B0-----:R-:W-:Y:S01]  /*1d7b0*/  IMAD.IADD R131, R131, 0x1, R128 ;  /* 0x0000000183837824 */ /* 0x001fe200078e0280 */
[----:B-1----:R-:W-:Y:S01]  /*1d7c0*/  FSEL R93, R136, -INF , P3 ;  /* 0xff800000885d7808 */ /* 0x002fe20001800000 */
[----:B------:R-:W-:Y:S01]  /*1d7d0*/  FMUL.FTZ R108, R2, R118 ;  /* 0x00000076026c7220 */ /* 0x000fe20000410000 */
[----:B------:R-:W-:Y:S01]  /*1d7e0*/  FMNMX.FTZ R164, R175, R164, !PT ;  /* 0x000000a4afa47209 */ /* 0x000fe20007810000 */
[----:B------:R-:W0:Y:S01]  /*1d7f0*/  MUFU.TANH R96, R96 ;  /* 0x0000006000607308 */ /* 0x000e220000002400 */
[----:B------:R-:W-:-:S02]  /*1d800*/  ISETP.GT.AND P3, PT, R135, 0x71, PT ;  /* 0x000000718700780c */ /* 0x000fc40003f64270 */
[----:B------:R-:W-:Y:S02]  /*1d810*/  FSEL R177, R177, -INF , P2 ;  /* 0xff800000b1b17808 */ /* 0x000fe40001000000 */
[----:B------:R-:W-:Y:S02]  /*1d820*/  FMNMX.FTZ R164, R93, R164, !PT ;  /* 0x000000a45da47209 */ /* 0x000fe40007810000 */
[----:B------:R-:W-:Y:S01]  /*1d830*/  ISETP.GT.AND P2, PT, R135, 0x78, PT ;  /* 0x000000788700780c */ /* 0x000fe20003f44270 */
[----:B------:R-:W-:Y:S01]  /*1d840*/  MUFU.TANH R108, R108 ;  /* 0x0000006c006c7308 */ /* 0x000fe20000002400 */
[----:B--2---:R-:W-:Y:S02]  /*1d850*/  FSEL R179, R179, -INF , P3 ;  /* 0xff800000b3b37808 */ /* 0x004fe40001800000 */
[----:B------:R-:W-:Y:S02]  /*1d860*/  FMNMX.FTZ R164, R177, R164, !PT ;  /* 0x000000a4b1a47209 */ /* 0x000fe40007810000 */
[----:B------:R-:W-:-:S02]  /*1d870*/  ISETP.GT.AND P3, PT, R135, 0x79, PT ;  /* 0x000000798700780c */ /* 0x000fc40003f64270 */
[----:B-----5:R-:W-:Y:S01]  /*1d880*/  FSEL R97, R112, -INF , P2 ;  /* 0xff80000070617808 */ /* 0x020fe20001000000 */
[----:B------:R-:W-:Y:S01]  /*1d890*/  FMUL.FTZ R112, R2, R91 ;  /* 0x0000005b02707220 */ /* 0x000fe20000410000 */
[----:B------:R-:W-:Y:S02]  /*1d8a0*/  FMNMX.FTZ R164, R179, R164, !PT ;  /* 0x000000a4b3a47209 */ /* 0x000fe40007810000 */
[----:B------:R-:W-:Y:S02]  /*1d8b0*/  ISETP.GT.AND P2, PT, R135, 0x80, PT ;  /* 0x000000808700780c */ /* 0x000fe40003f44270 */
[----:B------:R-:W-:Y:S01]  /*1d8c0*/  FSEL R181, R181, -INF , P3 ;  /* 0xff800000b5b57808 */ /* 0x000fe20001800000 */
[----:B------:R-:W-:Y:S01]  /*1d8d0*/  MUFU.TANH R112, R112 ;  /* 0x0000007000707308 */ /* 0x000fe20000002400 */
[----:B------:R-:W-:Y:S02]  /*1d8e0*/  FMNMX.FTZ R164, R97, R164, !PT ;  /* 0x000000a461a47209 */ /* 0x000fe40007810000 */
[----:B------:R-:W-:-:S02]  /*1d8f0*/  ISETP.GT.AND P3, PT, R135, 0x81, PT ;  /* 0x000000818700780c */ /* 0x000fc40003f64270 */
[----:B------:R-:W-:Y:S02]  /*1d900*/  FSEL R185, R185, -INF , P2 ;  /* 0xff800000b9b97808 */ /* 0x000fe40001000000 */
[----:B------:R-:W-:Y:S02]  /*1d910*/  FMNMX.FTZ R164, R181, R164, !PT ;  /* 0x000000a4b5a47209 */ /* 0x000fe40007810000 */
[----:B------:R-:W-:Y:S02]  /*1d920*/  ISETP.GT.AND P2, PT, R135, 0x88, PT ;  /* 0x000000888700780c */ /* 0x000fe40003f44270 */
[----:B------:R-:W-:Y:S02]  /*1d930*/  FSEL R183, R183, -INF , P3 ;  /* 0xff800000b7b77808 */ /* 0x000fe40001800000 */
        /* <DEDUP_REMOVED lines=11> */
[----:B----4-:R-:W-:Y:S02]  /*1d9f0*/  FSEL R88, R12, -INF , P3 ;  /* 0xff8000000c587808 */ /* 0x010fe40001800000 */
[----:B------:R-:W-:Y:S02]  /*1da00*/  FMNMX.FTZ R164, R207, R164, !PT ;  /* 0x000000a4cfa47209 */ /* 0x000fe40007810000 */
[----:B------:R-:W-:-:S02]  /*1da10*/  ISETP.GT.AND P3, PT, R135, 0x99, PT ;  /* 0x000000998700780c */ /* 0x000fc40003f64270 */
[----:B------:R-:W-:Y:S01]  /*1da20*/  FSEL R111, R100, -INF , P2 ;  /* 0xff800000646f7808 */ /* 0x000fe20001000000 */
[----:B------:R-:W-:Y:S01]  /*1da30*/  FMUL.FTZ R100, R2, R114 ;  /* 0x0000007202647220 */ /* 0x000fe20000410000 */
[----:B------:R-:W-:Y:S01]  /*1da40*/  FMNMX.FTZ R164, R88, R164, !PT ;  /* 0x000000a458a47209 */ /* 0x000fe20007810000 */
[----:B------:R-:W-:Y:S01]  /*1da50*/  FMUL.FTZ R114, R2, R102 ;  /* 0x0000006602727220 */ /* 0x000fe20000410000 */
[----:B------:R-:W-:Y:S01]  /*1da60*/  FSEL R135, R104, -INF , P3 ;  /* 0xff80000068877808 */ /* 0x000fe20001800000 */
[----:B------:R-:W-:Y:S01]  /*1da70*/  FMUL.FTZ R104, R2, R115 ;  /* 0x0000007302687220 */ /* 0x000fe20000410000 */
[----:B------:R-:W-:Y:S01]  /*1da80*/  FMNMX.FTZ R164, R111, R164, !PT ;  /* 0x000000a46fa47209 */ /* 0x000fe20007810000 */
[----:B------:R-:W1:Y:S01]  /*1da90*/  MUFU.TANH R100, R100 ;  /* 0x0000006400647308 */ /* 0x000e620000002400 */
[----:B------:R-:W-:Y:S02]  /*1daa0*/  ISETP.GT.AND P3, PT, R131, RZ, PT ;  /* 0x000000ff8300720c */ /* 0x000fe40003f64270 */
[----:B------:R-:W-:-:S02]  /*1dab0*/  FMNMX.FTZ R164, R135, R164, !PT ;  /* 0x000000a487a47209 */ /* 0x000fc40007810000 */
[----:B------:R-:W-:Y:S02]  /*1dac0*/  ISETP.GT.AND P4, PT, R131, 0x1, PT ;  /* 0x000000018300780c */ /* 0x000fe40003f84270 */
[----:B------:R-:W-:Y:S01]  /*1dad0*/  FSEL R9, R13, -INF , P3 ;  /* 0xff8000000d097808 */ /* 0x000fe20001800000 */
[----:B------:R-:W2:Y:S01]  /*1dae0*/  SHFL.BFLY PT, R12, R164, 0x2, 0x1f ;  /* 0x0c401f00a40c7f89 */ /* 0x000ea200000e0000 */
[----:B------:R-:W-:Y:S01]  /*1daf0*/  ISETP.GT.AND P3, PT, R131, 0x8, PT ;  /* 0x000000088300780c */ /* 0x000fe20003f64270 */
[----:B------:R-:W3:Y:S01]  /*1db00*/  MUFU.TANH R104, R104 ;  /* 0x0000006800687308 */ /* 0x000ee20000002400 */
[----:B------:R-:W-:Y:S02]  /*1db10*/  FSEL R115, R14, -INF , P4 ;  /* 0xff8000000e737808 */ /* 0x000fe40002000000 */
[----:B------:R-:W-:Y:S02]  /*1db20*/  FMNMX.FTZ R130, R9, R6, !PT ;  /* 0x0000000609827209 */ /* 0x000fe40007810000 */
[----:B------:R-:W-:-:S02]  /*1db30*/  ISETP.GT.AND P4, PT, R131, 0x9, PT ;  /* 0x000000098300780c */ /* 0x000fc40003f84270 */
[----:B------:R-:W-:Y:S01]  /*1db40*/  FSEL R21, R21, -INF , P3 ;  /* 0xff80000015157808 */ /* 0x000fe20001800000 */
[----:B------:R-:W4:Y:S01]  /*1db50*/  MUFU.TANH R114, R114 ;  /* 0x0000007200727308 */ /* 0x000f220000002400 */
[----:B------:R-:W-:Y:S02]  /*1db60*/  FMNMX.FTZ R130, R115, R130, !PT ;  /* 0x0000008273827209 */ /* 0x000fe40007810000 */
[----:B------:R-:W-:Y:S02]  /*1db70*/  ISETP.GT.AND P3, PT, R131, 0x10, PT ;  /* 0x000000108300780c */ /* 0x000fe40003f64270 */
[----:B------:R-:W-:Y:S02]  /*1db80*/  FSEL R119, R152, -INF , P4 ;  /* 0xff80000098777808 */ /* 0x000fe40002000000 */
[----:B------:R-:W-:Y:S02]  /*1db90*/  FMNMX.FTZ R130, R21, R130, !PT ;  /* 0x0000008215827209 */ /* 0x000fe40007810000 */
[----:B------:R-:W-:-:S02]  /*1dba0*/  ISETP.GT.AND P4, PT, R131, 0x11, PT ;  /* 0x000000118300780c */ /* 0x000fc40003f84270 */
[----:B------:R-:W-:Y:S02]  /*1dbb0*/  FSEL R155, R155, -INF , P3 ;  /* 0xff8000009b9b7808 */ /* 0x000fe40001800000 */
[----:B------:R-:W-:Y:S02]  /*1dbc0*/  FMNMX.FTZ R136, R119, R130, !PT ;  /* 0x0000008277887209 */ /* 0x000fe40007810000 */
[----:B--2---:R-:W-:Y:S02]  /*1dbd0*/  FMNMX.FTZ R12, R164, R12, !PT ;  /* 0x0000000ca40c7209 */ /* 0x004fe40007810000 */
[----:B------:R-:W-:Y:S02]  /*1dbe0*/  ISETP.GT.AND P3, PT, R131, 0x18, PT ;  /* 0x000000188300780c */ /* 0x000fe40003f64270 */
[----:B------:R-:W-:Y:S01]  /*1dbf0*/  FMNMX.FTZ R136, R155, R136, !PT ;  /* 0x000000889b887209 */ /* 0x000fe20007810000 */
[----:B------:R-:W2:Y:S01]  /*1dc00*/  SHFL.BFLY PT, R91, R12, 0x1, 0x1f ;  /* 0x0c201f000c5b7f89 */ /* 0x000ea200000e0000 */
[----:B------:R-:W-:-:S02]  /*1dc10*/  FSEL R159, R159, -INF , P3 ;  /* 0xff8000009f9f7808 */ /* 0x000fc40001800000 */
[----:B------:R-:W-:-:S04]  /*1dc20*/  ISETP.GT.AND P3, PT, R131, 0x20, PT ;  /* 0x000000208300780c */ /* 0x000fc80003f64270 */
[----:B------:R-:W-:Y:S02]  /*1dc30*/  FSEL R137, R137, -INF , P3 ;  /* 0xff80000089897808 */ /* 0x000fe40001800000 */
[----:B------:R-:W-:Y:S02]  /*1dc40*/  ISETP.GT.AND P3, PT, R131, 0x28, PT ;  /* 0x000000288300780c */ /* 0x000fe40003f64270 */
[----:B--2---:R-:W-:Y:S01]  /*1dc50*/  FMNMX.FTZ R91, R12, R91, !PT ;  /* 0x0000005b0c5b7209 */ /* 0x004fe20007810000 */
[----:B------:R-:W-:-:S03]  /*1dc60*/  IMAD.U32 R12, RZ, RZ, UR55 ;  /* 0x00000037ff0c7e24 */ /* 0x000fc6000f8e00ff */
[C---:B------:R-:W-:Y:S01]  /*1dc70*/  FSETP.NEU.FTZ.AND P2, PT, R91.reuse, -INF , PT ;  /* 0xff8000005b00780b */ /* 0x040fe20003f5d000 */
[----:B------:R-:W-:-:S03]  /*1dc80*/  FFMA.FTZ R102, R91, R12, -8 ;  /* 0xc10000005b667423 */ /* 0x000fc6000001000c */
[----:B------:R-:W-:Y:S02]  /*1dc90*/  FSEL R168, R91, RZ, P2 ;  /* 0x000000ff5ba87208 */ /* 0x000fe40001000000 */
[----:B------:R-:W-:Y:S02]  /*1dca0*/  FSEL R102, R102, RZ, P2 ;  /* 0x000000ff66667208 */ /* 0x000fe40001000000 */
[----:B------:R-:W-:-:S03]  /*1dcb0*/  ISETP.NE.AND P2, PT, R184, RZ, PT ;  /* 0x000000ffb800720c */ /* 0x000fc60003f45270 */
[-CC-:B------:R-:W-:Y:S01]  /*1dcc0*/  FFMA.FTZ R118, R105, R12.reuse, -R102.reuse ;  /* 0x0000000c69767223 */ /* 0x180fe20000010866 */
[----:B------:R-:W-:-:S01]  /*1dcd0*/  FFMA.FTZ R105, R153, R12, -R102 ;  /* 0x0000000c99697223 */ /* 0x000fc20000010866 */
[----:B------:R-:W-:Y:S01]  /*1dce0*/  FSEL R153, R156, -INF , P4 ;  /* 0xff8000009c997808 */ /* 0x000fe20002000000 */
[----:B------:R-:W-:-:S01]  /*1dcf0*/  FFMA.FTZ R157, R157, R12, -R102 ;  /* 0x0000000c9d9d7223 */ /* 0x000fc20000010866 */
[----:B------:R-:W-:Y:S01]  /*1dd00*/  ISETP.GT.AND P4, PT, R131, 0x19, PT ;  /* 0x000000198300780c */ /* 0x000fe20003f84270 */
[----:B------:R-:W-:-:S01]  /*1dd10*/  FFMA.FTZ R13, R139, R12, -R102 ;  /* 0x0000000c8b0d7223 */ /* 0x000fc20000010866 */
[----:B------:R-:W-:Y:S01]  /*1dd20*/  FMNMX.FTZ R136, R153, R136, !PT ;  /* 0x0000008899887209 */ /* 0x000fe20007810000 */
[----:B------:R2:W-:Y:S01]  /*1dd30*/  MUFU.EX2 R14, R157 ;  /* 0x0000009d000e7308 */ /* 0x0005e20000000800 */
[----:B------:R-:W-:-:S01]  /*1dd40*/  FFMA.FTZ R116, R11, R12, -R102 ;  /* 0x0000000c0b747223 */ /* 0x000fc20000010866 */
[--C-:B------:R-:W-:Y:S01]  /*1dd50*/  FFMA.FTZ R11, R163, R12, -R102.reuse ;  /* 0x0000000ca30b7223 */ /* 0x100fe20000010866 */
[----:B------:R-:W-:Y:S01]  /*1dd60*/  FMNMX.FTZ R136, R159, R136, !PT ;  /* 0x000000889f887209 */ /* 0x000fe20007810000 */
[-CC-:B------:R-:W-:Y:S01]  /*1dd70*/  FFMA.FTZ R165, R165, R12.reuse, -R102.reuse ;  /* 0x0000000ca5a57223 */ /* 0x180fe20000010866 */
[----:B------:R-:W-:Y:S01]  /*1dd80*/  FSEL R163, R140, -INF , P3 ;  /* 0xff8000008ca37808 */ /* 0x000fe20001800000 */
[-CC-:B------:R-:W-:Y:S01]  /*1dd90*/  FFMA.FTZ R167, R167, R12.reuse, -R102.reuse ;  /* 0x0000000ca7a77223 */ /* 0x180fe20000010866 */
[----:B------:R-:W-:Y:S01]  /*1dda0*/  ISETP.GT.AND P3, PT, R131, 0x30, PT ;  /* 0x000000308300780c */ /* 0x000fe20003f64270 */
[----:B------:R5:W-:Y:S01]  /*1ddb0*/  MUFU.EX2 R128, R165 ;  /* 0x000000a500807308 */ /* 0x000be20000000800 */
[----:B--2---:R-:W-:-:S01]  /*1ddc0*/  FFMA.FTZ R157, R161, R12, -R102 ;  /* 0x0000000ca19d7223 */ /* 0x004fc20000010866 */
[----:B------:R-:W-:Y:S01]  /*1ddd0*/  FSEL R161, R160, -INF , P4 ;  /* 0xff800000a0a17808 */ /* 0x000fe20002000000 */
[----:B------:R-:W-:-:S01]  /*1dde0*/  FFMA.FTZ R15, R15, R12, -R102 ;  /* 0x0000000c0f0f7223 */ /* 0x000fc20000010866 */
[----:B------:R-:W-:Y:S01]  /*1ddf0*/  ISETP.GT.AND P4, PT, R131, 0x21, PT ;  /* 0x000000218300780c */ /* 0x000fe20003f84270 */
[----:B------:R-:W-:-:S01]  /*1de00*/  FFMA.FTZ R107, R107, R12, -R102 ;  /* 0x0000000c6b6b7223 */ /* 0x000fc20000010866 */
[----:B------:R-:W-:Y:S01]  /*1de10*/  FMNMX.FTZ R144, R161, R136, !PT ;  /* 0x00000088a1907209 */ /* 0x000fe20007810000 */
[----:B------:R-:W-:-:S01]  /*1de20*/  FFMA.FTZ R141, R141, R12, -R102 ;  /* 0x0000000c8d8d7223 */ /* 0x000fc20000010866 */
[----:B------:R-:W-:Y:S01]  /*1de30*/  FSEL R139, R138, -INF , P4 ;  /* 0xff8000008a8b7808 */ /* 0x000fe20002000000 */
[----:B------:R2:W-:Y:S01]  /*1de40*/  MUFU.EX2 R130, R167 ;  /* 0x000000a700827308 */ /* 0x0005e20000000800 */
[----:B------:R-:W-:Y:S01]  /*1de50*/  FMNMX.FTZ R144, R137, R144, !PT ;  /* 0x0000009089907209 */ /* 0x000fe20007810000 */
[-CC-:B------:R-:W-:Y:S01]  /*1de60*/  FFMA.FTZ R138, R145, R12.reuse, -R102.reuse ;  /* 0x0000000c918a7223 */ /* 0x180fe20000010866 */
[----:B------:R-:W-:Y:S01]  /*1de70*/  ISETP.GT.AND P4, PT, R131, 0x29, PT ;  /* 0x000000298300780c */ /* 0x000fe20003f84270 */
[--C-:B------:R-:W-:Y:S01]  /*1de80*/  FFMA.FTZ R109, R109, R12, -R102.reuse ;  /* 0x0000000c6d6d7223 */ /* 0x100fe20000010866 */
[----:B------:R-:W-:Y:S01]  /*1de90*/  FMNMX.FTZ R144, R139, R144, !PT ;  /* 0x000000908b907209 */ /* 0x000fe20007810000 */
[--C-:B------:R-:W-:Y:S01]  /*1dea0*/  FFMA.FTZ R113, R113, R12, -R102.reuse ;  /* 0x0000000c71717223 */ /* 0x100fe20000010866 */
[----:B-----5:R-:W-:Y:S01]  /*1deb0*/  FSEL R165, R142, -INF , P4 ;  /* 0xff8000008ea57808 */ /* 0x020fe20002000000 */
[----:B------:R5:W-:Y:S01]  /*1dec0*/  MUFU.EX2 R136, R13 ;  /* 0x0000000d00887308 */ /* 0x000be20000000800 */
[----:B------:R-:W-:Y:S01]  /*1ded0*/  FMNMX.FTZ R144, R163, R144, !PT ;  /* 0x00000090a3907209 */ /* 0x000fe20007810000 */
[-CC-:B------:R-:W-:Y:S01]  /*1dee0*/  FFMA.FTZ R142, R149, R12.reuse, -R102.reuse ;  /* 0x0000000c958e7223 */ /* 0x180fe20000010866 */
[----:B------:R-:W-:Y:S01]  /*1def0*/  ISETP.GT.AND P4, PT, R131, 0x31, PT ;  /* 0x000000318300780c */ /* 0x000fe20003f84270 */
[-CC-:B------:R-:W-:Y:S01]  /*1df00*/  FFMA.FTZ R125, R125, R12.reuse, -R102.reuse ;  /* 0x0000000c7d7d7223 */ /* 0x180fe20000010866 */
[----:B------:R-:W-:Y:S01]  /*1df10*/  FSEL R143, R143, -INF , P3 ;  /* 0xff8000008f8f7808 */ /* 0x000fe20001800000 */
[--C-:B------:R-:W-:Y:S01]  /*1df20*/  FFMA.FTZ R117, R117, R12, -R102.reuse ;  /* 0x0000000c75757223 */ /* 0x100fe20000010866 */
[----:B------:R-:W-:Y:S01]  /*1df30*/  FMNMX.FTZ R144, R165, R144, !PT ;  /* 0x00000090a5907209 */ /* 0x000fe20007810000 */
[-CC-:B------:R-:W-:Y:S01]  /*1df40*/  FFMA.FTZ R89, R89, R12.reuse, -R102.reuse ;  /* 0x0000000c59597223 */ /* 0x180fe20000010866 */
[----:B------:R-:W-:Y:S01]  /*1df50*/  ISETP.GT.AND P3, PT, R131, 0x38, PT ;  /* 0x000000388300780c */ /* 0x000fe20003f64270 */
[-CC-:B------:R-:W-:Y:S01]  /*1df60*/  FFMA.FTZ R173, R173, R12.reuse, -R102.reuse ;  /* 0x0000000cadad7223 */ /* 0x180fe20000010866 */
[----:B--2---:R-:W-:Y:S01]  /*1df70*/  FSEL R167, R146, -INF , P4 ;  /* 0xff80000092a77808 */ /* 0x004fe20002000000 */
        /* <DEDUP_REMOVED lines=10> */
[----:B------:R-:W-:Y:S01]  /*1e020*/  MUFU.EX2 R116, R116 ;  /* 0x0000007400747308 */ /* 0x000fe20000000800 */
[----:B------:R-:W-:Y:S01]  /*1e030*/  FSEL R145, R150, -INF , P4 ;  /* 0xff80000096917808 */ /* 0x000fe20002000000 */
[----:B------:R-:W-:Y:S01]  /*1e040*/  FFMA.FTZ R150, R207, R12, -R102 ;  /* 0x0000000ccf967223 */ /* 0x000fe20000010866 */
[----:B------:R-:W-:-:S02]  /*1e050*/  FMNMX.FTZ R144, R147, R144, !PT ;  /* 0x0000009093907209 */ /* 0x000fc40007810000 */
[----:B------:R-:W-:Y:S02]  /*1e060*/  ISETP.GT.AND P4, PT, R131, 0x41, PT ;  /* 0x000000418300780c */ /* 0x000fe40003f84270 */
[----:B------:R-:W-:Y:S01]  /*1e070*/  FSEL R120, R120, -INF , P3 ;  /* 0xff80000078787808 */ /* 0x000fe20001800000 */
[----:B------:R-:W-:Y:S01]  /*1e080*/  MUFU.EX2 R11, R11 ;  /* 0x0000000b000b7308 */ /* 0x000fe20000000800 */
[----:B-----5:R-:W-:Y:S01]  /*1e090*/  FMNMX.FTZ R13, R145, R144, !PT ;  /* 0x00000090910d7209 */ /* 0x020fe20007810000 */
[----:B------:R-:W-:Y:S01]  /*1e0a0*/  FFMA.FTZ R144, R151, R12, -R102 ;  /* 0x0000000c97907223 */ /* 0x000fe20000010866 */
[----:B------:R-:W-:Y:S02]  /*1e0b0*/  ISETP.GT.AND P3, PT, R131, 0x48, PT ;  /* 0x000000488300780c */ /* 0x000fe40003f64270 */
[----:B------:R-:W-:Y:S02]  /*1e0c0*/  FSEL R121, R121, -INF , P4 ;  /* 0xff80000079797808 */ /* 0x000fe40002000000 */
[----:B------:R-:W-:Y:S01]  /*1e0d0*/  FMNMX.FTZ R140, R120, R13, !PT ;  /* 0x0000000d788c7209 */ /* 0x000fe20007810000 */
[----:B------:R-:W-:Y:S01]  /*1e0e0*/  MUFU.EX2 R15, R15 ;  /* 0x0000000f000f7308 */ /* 0x000fe20000000800 */
[----:B------:R-:W-:-:S02]  /*1e0f0*/  ISETP.GT.AND P4, PT, R131, 0x49, PT ;  /* 0x000000498300780c */ /* 0x000fc40003f84270 */
[----:B------:R-:W-:Y:S02]  /*1e100*/  FSEL R122, R122, -INF , P3 ;  /* 0xff8000007a7a7808 */ /* 0x000fe40001800000 */
[----:B------:R-:W-:Y:S02]  /*1e110*/  FMNMX.FTZ R13, R121, R140, !PT ;  /* 0x0000008c790d7209 */ /* 0x000fe40007810000 */
[C---:B------:R-:W-:Y:S01]  /*1e120*/  ISETP.GT.AND P3, PT, R131.reuse, 0x50, PT ;  /* 0x000000508300780c */ /* 0x040fe20003f64270 */
[----:B------:R-:W-:Y:S01]  /*1e130*/  MUFU.EX2 R118, R118 ;  /* 0x0000007600767308 */ /* 0x000fe20000000800 */
[----:B------:R-:W-:Y:S02]  /*1e140*/  FSEL R149, R124, -INF , P4 ;  /* 0xff8000007c957808 */ /* 0x000fe40002000000 */
[----:B------:R-:W-:Y:S02]  /*1e150*/  FMNMX.FTZ R140, R122, R13, !PT ;  /* 0x0000000d7a8c7209 */ /* 0x000fe40007810000 */
[----:B------:R-:W-:-:S02]  /*1e160*/  ISETP.GT.AND P4, PT, R131, 0x51, PT ;  /* 0x000000518300780c */ /* 0x000fc40003f84270 */
[----:B------:R-:W-:Y:S01]  /*1e170*/  FSEL R126, R126, -INF , P3 ;  /* 0xff8000007e7e7808 */ /* 0x000fe20001800000 */
[----:B------:R2:W-:Y:S01]  /*1e180*/  MUFU.EX2 R124, R142 ;  /* 0x0000008e007c7308 */ /* 0x0005e20000000800 */
[----:B------:R-:W-:Y:S02]  /*1e190*/  FMNMX.FTZ R13, R149, R140, !PT ;  /* 0x0000008c950d7209 */ /* 0x000fe40007810000 */
[----:B------:R-:W-:Y:S02]  /*1e1a0*/  ISETP.GT.AND P3, PT, R131, 0x58, PT ;  /* 0x000000588300780c */ /* 0x000fe40003f64270 */
[----:B------:R-:W-:Y:S02]  /*1e1b0*/  FSEL R151, R129, -INF , P4 ;  /* 0xff80000081977808 */ /* 0x000fe40002000000 */
[----:B------:R-:W-:Y:S01]  /*1e1c0*/  FMNMX.FTZ R140, R126, R13, !PT ;  /* 0x0000000d7e8c7209 */ /* 0x000fe20007810000 */
[----:B------:R5:W-:Y:S01]  /*1e1d0*/  MUFU.EX2 R129, R144 ;  /* 0x0000009000817308 */ /* 0x000be20000000800 */
[----:B------:R-:W-:Y:S01]  /*1e1e0*/  ISETP.GT.AND P4, PT, R131, 0x59, PT ;  /* 0x000000598300780c */ /* 0x000fe20003f84270 */
[----:B--2---:R-:W-:Y:S01]  /*1e1f0*/  FFMA.FTZ R142, R169, R12, -R102 ;  /* 0x0000000ca98e7223 */ /* 0x004fe20000010866 */
[----:B------:R-:W-:-:S02]  /*1e200*/  FSEL R132, R132, -INF , P3 ;  /* 0xff80000084847808 */ /* 0x000fc40001800000 */
[----:B------:R-:W-:Y:S02]  /*1e210*/  FMNMX.FTZ R13, R151, R140, !PT ;  /* 0x0000008c970d7209 */ /* 0x000fe40007810000 */
[----:B------:R-:W-:Y:S01]  /*1e220*/  ISETP.GT.AND P3, PT, R131, 0x60, PT ;  /* 0x000000608300780c */ /* 0x000fe20003f64270 */
[----:B------:R-:W-:Y:S01]  /*1e230*/  MUFU.EX2 R105, R105 ;  /* 0x0000006900697308 */ /* 0x000fe20000000800 */
[----:B------:R-:W-:Y:S01]  /*1e240*/  FSEL R169, R134, -INF , P4 ;  /* 0xff80000086a97808 */ /* 0x000fe20002000000 */
[----:B-----5:R-:W-:Y:S01]  /*1e250*/  FFMA.FTZ R144, R123, R12, -R102 ;  /* 0x0000000c7b907223 */ /* 0x020fe20000010866 */
[----:B------:R-:W-:Y:S02]  /*1e260*/  FMNMX.FTZ R140, R132, R13, !PT ;  /* 0x0000000d848c7209 */ /* 0x000fe40007810000 */
[----:B------:R-:W-:Y:S02]  /*1e270*/  ISETP.GT.AND P4, PT, R131, 0x61, PT ;  /* 0x000000618300780c */ /* 0x000fe40003f84270 */
[----:B------:R-:W-:Y:S01]  /*1e280*/  FSEL R20, R20, -INF , P3 ;  /* 0xff80000014147808 */ /* 0x000fe20001800000 */
[----:B------:R2:W-:Y:S01]  /*1e290*/  MUFU.EX2 R134, R142 ;  /* 0x0000008e00867308 */ /* 0x0005e20000000800 */
[----:B------:R-:W-:-:S02]  /*1e2a0*/  FMNMX.FTZ R13, R169, R140, !PT ;  /* 0x0000008ca90d7209 */ /* 0x000fc40007810000 */
[C---:B------:R-:W-:Y:S02]  /*1e2b0*/  ISETP.GT.AND P3, PT, R131.reuse, 0x68, PT ;  /* 0x000000688300780c */ /* 0x040fe40003f64270 */
[----:B------:R-:W-:Y:S02]  /*1e2c0*/  FSEL R123, R106, -INF , P4 ;  /* 0xff8000006a7b7808 */ /* 0x000fe40002000000 */
[----:B------:R-:W-:Y:S01]  /*1e2d0*/  FMNMX.FTZ R140, R20, R13, !PT ;  /* 0x0000000d148c7209 */ /* 0x000fe20007810000 */
[----:B------:R5:W-:Y:S01]  /*1e2e0*/  MUFU.EX2 R106, R144 ;  /* 0x00000090006a7308 */ /* 0x000be20000000800 */
[----:B------:R-:W-:Y:S01]  /*1e2f0*/  ISETP.GT.AND P4, PT, R131, 0x69, PT ;  /* 0x000000698300780c */ /* 0x000fe20003f84270 */
[----:B--2---:R-:W-:Y:S01]  /*1e300*/  FFMA.FTZ R142, R127, R12, -R102 ;  /* 0x0000000c7f8e7223 */ /* 0x004fe20000010866 */
[----:B------:R-:W-:Y:S02]  /*1e310*/  FSEL R92, R92, -INF , P3 ;  /* 0xff8000005c5c7808 */ /* 0x000fe40001800000 */
[----:B------:R-:W-:-:S02]  /*1e320*/  FMNMX.FTZ R13, R123, R140, !PT ;  /* 0x0000008c7b0d7209 */ /* 0x000fc40007810000 */
[----:B------:R-:W-:Y:S01]  /*1e330*/  ISETP.GT.AND P3, PT, R131, 0x70, PT ;  /* 0x000000708300780c */ /* 0x000fe20003f64270 */
[----:B------:R-:W-:Y:S01]  /*1e340*/  MUFU.EX2 R107, R107 ;  /* 0x0000006b006b7308 */ /* 0x000fe20000000800 */
[----:B0-----:R-:W-:Y:S01]  /*1e350*/  FSEL R96, R96, -INF , P4 ;  /* 0xff80000060607808 */ /* 0x001fe20002000000 */
[----:B-----5:R-:W-:Y:S01]  /*1e360*/  FFMA.FTZ R144, R181, R12, -R102 ;  /* 0x0000000cb5907223 */ /* 0x020fe20000010866 */
[----:B------:R-:W-:Y:S02]  /*1e370*/  FMNMX.FTZ R13, R92, R13, !PT ;  /* 0x0000000d5c0d7209 */ /* 0x000fe40007810000 */
[----:B------:R-:W-:Y:S02]  /*1e380*/  ISETP.GT.AND P4, PT, R131, 0x71, PT ;  /* 0x000000718300780c */ /* 0x000fe40003f84270 */
[----:B-1----:R-:W-:Y:S01]  /*1e390*/  FSEL R100, R100, -INF , P3 ;  /* 0xff80000064647808 */ /* 0x002fe20001800000 */
[----:B------:R-:W-:Y:S01]  /*1e3a0*/  MUFU.EX2 R157, R157 ;  /* 0x0000009d009d7308 */ /* 0x000fe20000000800 */
[----:B------:R-:W-:-:S02]  /*1e3b0*/  FMNMX.FTZ R13, R96, R13, !PT ;  /* 0x0000000d600d7209 */ /* 0x000fc40007810000 */
[C---:B------:R-:W-:Y:S02]  /*1e3c0*/  ISETP.GT.AND P3, PT, R131.reuse, 0x78, PT ;  /* 0x000000788300780c */ /* 0x040fe40003f64270 */
[----:B---3--:R-:W-:Y:S02]  /*1e3d0*/  FSEL R127, R104, -INF , P4 ;  /* 0xff800000687f7808 */ /* 0x008fe40002000000 */
[----:B------:R-:W-:Y:S01]  /*1e3e0*/  FMNMX.FTZ R140, R100, R13, !PT ;  /* 0x0000000d648c7209 */ /* 0x000fe20007810000 */
[----:B------:R0:W-:Y:S01]  /*1e3f0*/  MUFU.EX2 R104, R142 ;  /* 0x0000008e00687308 */ /* 0x0001e20000000800 */
[----:B------:R-:W-:Y:S02]  /*1e400*/  ISETP.GT.AND P4, PT, R131, 0x79, PT ;  /* 0x000000798300780c */ /* 0x000fe40003f84270 */
[----:B------:R-:W-:Y:S02]  /*1e410*/  FSEL R108, R108, -INF , P3 ;  /* 0xff8000006c6c7808 */ /* 0x000fe40001800000 */
[----:B------:R-:W-:Y:S01]  /*1e420*/  FMNMX.FTZ R13, R127, R140, !PT ;  /* 0x0000008c7f0d7209 */ /* 0x000fe20007810000 */
[----:B------:R-:W-:Y:S01]  /*1e430*/  FFMA.FTZ R140, R133, R12, -R102 ;  /* 0x0000000c858c7223 */ /* 0x000fe20000010866 */
[----:B------:R-:W-:Y:S01]  /*1e440*/  ISETP.GT.AND P3, PT, R131, 0x80, PT ;  /* 0x000000808300780c */ /* 0x000fe20003f64270 */
[----:B------:R-:W-:Y:S01]  /*1e450*/  MUFU.EX2 R141, R141 ;  /* 0x0000008d008d7308 */ /* 0x000fe20000000800 */
[----:B------:R-:W-:-:S02]  /*1e460*/  FSEL R110, R110, -INF , P4 ;  /* 0xff8000006e6e7808 */ /* 0x000fc40002000000 */
[----:B------:R-:W-:Y:S02]  /*1e470*/  FMNMX.FTZ R13, R108, R13, !PT ;  /* 0x0000000d6c0d7209 */ /* 0x000fe40007810000 */
[C---:B------:R-:W-:Y:S02]  /*1e480*/  ISETP.GT.AND P4, PT, R131.reuse, 0x81, PT ;  /* 0x000000818300780c */ /* 0x040fe40003f84270 */
[----:B------:R-:W-:Y:S01]  /*1e490*/  FSEL R90, R90, -INF , P3 ;  /* 0xff8000005a5a7808 */ /* 0x000fe20001800000 */
[----:B------:R-:W-:Y:S01]  /*1e4a0*/  MUFU.EX2 R109, R109 ;  /* 0x0000006d006d7308 */ /* 0x000fe20000000800 */
[----:B------:R-:W-:Y:S02]  /*1e4b0*/  FMNMX.FTZ R13, R110, R13, !PT ;  /* 0x0000000d6e0d7209 */ /* 0x000fe40007810000 */
[----:B------:R-:W-:Y:S02]  /*1e4c0*/  ISETP.GT.AND P3, PT, R131, 0x88, PT ;  /* 0x000000888300780c */ /* 0x000fe40003f64270 */
[----:B------:R-:W-:-:S02]  /*1e4d0*/  FSEL R112, R112, -INF , P4 ;  /* 0xff80000070707808 */ /* 0x000fc40002000000 */
[----:B------:R-:W-:Y:S01]  /*1e4e0*/  FMNMX.FTZ R13, R90, R13, !PT ;  /* 0x0000000d5a0d7209 */ /* 0x000fe20007810000 */
[----:B------:R-:W-:Y:S01]  /*1e4f0*/  MUFU.EX2 R138, R138 ;  /* 0x0000008a008a7308 */ /* 0x000fe20000000800 */
[C---:B------:R-:W-:Y:S02]  /*1e500*/  ISETP.GT.AND P4, PT, R131.reuse, 0x89, PT ;  /* 0x000000898300780c */ /* 0x040fe40003f84270 */
[----:B------:R-:W-:Y:S02]  /*1e510*/  FSEL R94, R94, -INF , P3 ;  /* 0xff8000005e5e7808 */ /* 0x000fe40001800000 */
[----:B------:R-:W-:Y:S02]  /*1e520*/  FMNMX.FTZ R13, R112, R13, !PT ;  /* 0x0000000d700d7209 */ /* 0x000fe40007810000 */
[----:B------:R-:W-:Y:S01]  /*1e530*/  ISETP.GT.AND P3, PT, R131, 0x90, PT ;  /* 0x000000908300780c */ /* 0x000fe20003f64270 */
[----:B------:R-:W-:Y:S01]  /*1e540*/  MUFU.EX2 R113, R113 ;  /* 0x0000007100717308 */ /* 0x000fe20000000800 */
[----:B------:R-:W-:-:S02]  /*1e550*/  FSEL R95, R95, -INF , P4 ;  /* 0xff8000005f5f7808 */ /* 0x000fc40002000000 */
[----:B0-----:R-:W-:Y:S02]  /*1e560*/  FMNMX.FTZ R142, R94, R13, !PT ;  /* 0x0000000d5e8e7209 */ /* 0x001fe40007810000 */
[----:B------:R-:W-:Y:S02]  /*1e570*/  ISETP.GT.AND P4, PT, R131, 0x91, PT ;  /* 0x000000918300780c */ /* 0x000fe40003f84270 */
[----:B------:R-:W-:Y:S01]  /*1e580*/  FSEL R133, R98, -INF , P3 ;  /* 0xff80000062857808 */ /* 0x000fe20001800000 */
[----:B------:R-:W-:-:S01]  /*1e590*/  FFMA.FTZ R98, R171, R12, -R102 ;  /* 0x0000000cab627223 */ /* 0x000fc20000010866 */
[----:B------:R-:W-:Y:S01]  /*1e5a0*/  FMNMX.FTZ R142, R95, R142, !PT ;  /* 0x0000008e5f8e7209 */ /* 0x000fe20007810000 */
[----:B------:R-:W-:Y:S01]  /*1e5b0*/  MUFU.EX2 R125, R125 ;  /* 0x0000007d007d7308 */ /* 0x000fe20000000800 */
[----:B------:R-:W-:Y:S02]  /*1e5c0*/  ISETP.GT.AND P3, PT, R131, 0x98, PT ;  /* 0x000000988300780c */ /* 0x000fe40003f64270 */
[----:B------:R-:W-:-:S02]  /*1e5d0*/  FSEL R99, R99, -INF , P4 ;  /* 0xff80000063637808 */ /* 0x000fc40002000000 */
[----:B------:R-:W-:Y:S02]  /*1e5e0*/  FMNMX.FTZ R142, R133, R142, !PT ;  /* 0x0000008e858e7209 */ /* 0x000fe40007810000 */
[----:B------:R-:W-:Y:S01]  /*1e5f0*/  ISETP.GT.AND P4, PT, R131, 0x99, PT ;  /* 0x000000998300780c */ /* 0x000fe20003f84270 */
[----:B------:R-:W-:Y:S01]  /*1e600*/  MUFU.EX2 R117, R117 ;  /* 0x0000007500757308 */ /* 0x000fe20000000800 */
[----:B----4-:R-:W-:Y:S01]  /*1e610*/  FSEL R131, R114, -INF , P3 ;  /* 0xff80000072837808 */ /* 0x010fe20001800000 */
[--C-:B------:R-:W-:Y:S01]  /*1e620*/  FFMA.FTZ R114, R175, R12, -R102.reuse ;  /* 0x0000000caf727223 */ /* 0x100fe20000010866 */
[----:B------:R-:W-:Y:S01]  /*1e630*/  FMNMX.FTZ R142, R99, R142, !PT ;  /* 0x0000008e638e7209 */ /* 0x000fe20007810000 */
[--C-:B------:R-:W-:Y:S01]  /*1e640*/  FFMA.FTZ R175, R183, R12, -R102.reuse ;  /* 0x0000000cb7af7223 */ /* 0x100fe20000010866 */
[----:B------:R-:W-:Y:S02]  /*1e650*/  FSEL R171, R103, -INF , P4 ;  /* 0xff80000067ab7808 */ /* 0x000fe40002000000 */
[----:B------:R-:W-:Y:S01]  /*1e660*/  FMNMX.FTZ R142, R131, R142, !PT ;  /* 0x0000008e838e7209 */ /* 0x000fe20007810000 */
[----:B------:R-:W-:Y:S03]  /*1e670*/  MUFU.EX2 R89, R89 ;  /* 0x0000005900597308 */ /* 0x000fe60000000800 */
[----:B------:R-:W-:Y:S01]  /*1e680*/  FMNMX.FTZ R13, R171, R142, !PT ;  /* 0x0000008eab0d7209 */ /* 0x000fe20007810000 */
[-CC-:B------:R-:W-:Y:S01]  /*1e690*/  FFMA.FTZ R142, R177, R12.reuse, -R102.reuse ;  /* 0x0000000cb18e7223 */ /* 0x180fe20000010866 */
[----:B------:R-:W-:-:S01]  /*1e6a0*/  FFMA.FTZ R177, R88, R12, -R102 ;  /* 0x0000000c58b17223 */ /* 0x000fc20000010866 */
[-CC-:B------:R-:W-:Y:S01]  /*1e6b0*/  FFMA.FTZ R88, R111, R12.reuse, -R102.reuse ;  /* 0x0000000c6f587223 */ /* 0x180fe20000010866 */
[----:B------:R-:W-:-:S01]  /*1e6c0*/  FFMA.FTZ R111, R135, R12, -R102 ;  /* 0x0000000c876f7223 */ /* 0x000fc20000010866 */
[----:B------:R-:W0:Y:S01]  /*1e6d0*/  SHFL.BFLY PT, R146, R13, 0x2, 0x1f ;  /* 0x0c401f000d927f89 */ /* 0x000e2200000e0000 */
[----:B------:R-:W-:Y:S08]  /*1e6e0*/  MUFU.EX2 R140, R140 ;  /* 0x0000008c008c7308 */ /* 0x000ff00000000800 */
        /* <DEDUP_REMOVED lines=13> */
[----:B------:R-:W-:-:S05]  /*1e7c0*/  FSEL R102, R152, RZ, P3 ;  /* 0x000000ff98667208 */ /* 0x000fca0001800000 */
[----:B------:R-:W-:Y:S01]  /*1e7d0*/  MUFU.EX2 R144, R144 ;  /* 0x0000009000907308 */ /* 0x000fe20000000800 */
[----:B------:R-:W-:-:S01]  /*1e7e0*/  FFMA.FTZ R160, R139, R12, -R102 ;  /* 0x0000000c8ba07223 */ /* 0x000fc20000010866 */
[-CC-:B------:R-:W-:Y:S01]  /*1e7f0*/  FFMA.FTZ R139, R143, R12.reuse, -R102.reuse ;  /* 0x0000000c8f8b7223 */ /* 0x180fe20000010866 */
[----:B------:R-:W-:-:S01]  /*1e800*/  FFMA.FTZ R143, R147, R12, -R102 ;  /* 0x0000000c938f7223 */ /* 0x000fc20000010866 */
        /* <DEDUP_REMOVED lines=38> */
[----:B------:R-:W-:Y:S01]  /*1ea70*/  FFMA.FTZ R133, R133, R12, -R102 ;  /* 0x0000000c85857223 */ /* 0x000fe20000010866 */
[----:B------:R-:W-:-:S01]  /*1ea80*/  FADD.FTZ R168, R11, R168 ;  /* 0x000000a80ba87221 */ /* 0x000fc20000010000 */
[----:B------:R-:W-:-:S02]  /*1ea90*/  @!P2 IMAD R161, R10, 0x8, R16 ;  /* 0x000000080aa1a824 */ /* 0x000fc400078e0210 */
[----:B------:R-:W0:Y:S01]  /*1eaa0*/  MUFU.EX2 R21, R21 ;  /* 0x0000001500157308 */ /* 0x000e220000000800 */
[----:B-1----:R-:W-:-:S07]  /*1eab0*/  FFMA.FTZ R3, R6, R0, R9 ;  /* 0x0000000006037223 */ /* 0x002fce0000010009 */
        /* <DEDUP_REMOVED lines=19> */
[----:B------:R-:W-:-:S04]  /*1ebf0*/  FADD.FTZ R151, R157, R168 ;  /* 0x000000a89d977221 */ /* 0x000fc80000010000 */
[----:B------:R-:W-:Y:S01]  /*1ec00*/  FADD.FTZ R168, R136, R151 ;  /* 0x0000009788a87221 */ /* 0x000fe20000010000 */
[----:B------:R-:W-:-:S01]  /*1ec10*/  FFMA.FTZ R151, R96, R12, -R102 ;  /* 0x0000000c60977223 */ /* 0x000fc20000010866 */
[----:B------:R-:W1:Y:S01]  /*1ec20*/  MUFU.EX2 R160, R160 ;  /* 0x000000a000a07308 */ /* 0x000e620000000800 */
[----:B--2---:R-:W-:-:S01]  /*1ec30*/  FADD.FTZ R0, R158, R3 ;  /* 0x000000039e007221 */ /* 0x004fc20000010000 */
[----:B------:R-:W-:Y:S01]  /*1ec40*/  FADD.FTZ R168, R141, R168 ;  /* 0x000000a88da87221 */ /* 0x000fe20000010000 */
        /* <DEDUP_REMOVED lines=27> */
[----:B--2---:R-:W-:-:S01]  /*1ee00*/  FADD.FTZ R0, R120, R153 ;  /* 0x0000009978007221 */ /* 0x004fc20000010000 */
[----:B------:R-:W-:-:S06]  /*1ee10*/  FFMA.FTZ R153, R110, R12, -R102 ;  /* 0x0000000c6e997223 */ /* 0x000fcc0000010866 */
[----:B------:R-:W2:Y:S01]  /*1ee20*/  MUFU.EX2 R122, R122 ;  /* 0x0000007a007a7308 */ /* 0x000ea20000000800 */
[----:B0-----:R-:W-:-:S07]  /*1ee30*/  FADD.FTZ R0, R121, R0 ;  /* 0x0000000079007221 */ /* 0x001fce0000010000 */
[----:B------:R-:W0:Y:S01]  /*1ee40*/  MUFU.EX2 R126, R126 ;  /* 0x0000007e007e7308 */ /* 0x000e220000000800 */
[----:B-1----:R-:W-:-:S01]  /*1ee50*/  FADD.FTZ R3, R7, R0 ;  /* 0x0000000007037221 */ /* 0x002fc20000010000 */
[----:B------:R-:W-:Y:S01]  /*1ee60*/  FADD.FTZ R0, R104, R155 ;  /* 0x0000009b68007221 */ /* 0x000fe20000010000 */
[----:B------:R-:W-:-:S03]  /*1ee70*/  FFMA.FTZ R155, R112, R12, -R102 ;  /* 0x0000000c709b7223 */ /* 0x000fc60000010866 */
        /* <DEDUP_REMOVED lines=20> */
[----:B------:R-:W-:Y:S01]  /*1efc0*/  FADD.FTZ R3, R93, R0 ;  /* 0x000000005d037221 */ /* 0x000fe20000010000 */
[----:B------:R-:W-:-:S05]  /*1efd0*/  IADD3 R0, -R186, 0xb, RZ ;  /* 0x0000000bba007810 */ /* 0x000fca0007ffe1ff */
[----:B------:R-:W2:Y:S01]  /*1efe0*/  MUFU.EX2 R96, R96 ;  /* 0x0000006000607308 */ /* 0x000ea20000000800 */
[----:B0-----:R-:W-:-:S07]  /*1eff0*/  FADD.FTZ R108, R92, R159 ;  /* 0x0000009f5c6c7221 */ /* 0x001fce0000010000 */
[----:B------:R-:W0:Y:S01]  /*1f000*/  MUFU.EX2 R127, R127 ;  /* 0x0000007f007f7308 */ /* 0x000e220000000800 */
[----:B-1----:R-:W-:-:S01]  /*1f010*/  FADD.FTZ R159, R151, R108 ;  /* 0x0000006c979f7221 */ /* 0x002fc20000010000 */
[----:B------:R-:W-:-:S04]  /*1f020*/  FADD.FTZ R108, R142, R3 ;  /* 0x000000038e6c7221 */ /* 0x000fc80000010000 */
[----:B------:R-:W-:Y:S01]  /*1f030*/  FADD.FTZ R112, R173, R108 ;  /* 0x0000006cad707221 */ /* 0x000fe20000010000 */
[----:B------:R-:W-:-:S01]  /*1f040*/  FFMA.FTZ R108, R99, R12, -R102 ;  /* 0x0000000c636c7223 */ /* 0x000fc20000010866 */
        /* <DEDUP_REMOVED lines=14> */
[----:B------:R-:W-:Y:S01]  /*1f130*/  MUFU.EX2 R155, R155 ;  /* 0x0000009b009b7308 */ /* 0x000fe20000000800 */
[----:B-1----:R-:W-:-:S01]  /*1f140*/  FADD.FTZ R168, R90, R3 ;  /* 0x000000035aa87221 */ /* 0x002fc20000010000 */
[----:B------:R-:W-:-:S04]  /*1f150*/  @!P2 IADD3 R3, R161, 0x29840, RZ ;  /* 0x00029840a103a810 */ /* 0x000fc80007ffe0ff */
[----:B------:R-:W-:Y:S01]  /*1f160*/  @!P2 PRMT R3, RZ, 0x654, R3 ;  /* 0x00000654ff03a816 */ /* 0x000fe20000000003 */
[----:B------:R0:W-:Y:S06]  /*1f170*/  BAR.ARV R0, 0x100 ;  /* 0x000400000000751d */ /* 0x0001ec0000002000 */
[----:B------:R-:W1:Y:S01]  /*1f180*/  MUFU.EX2 R101, R101 ;  /* 0x0000006500657308 */ /* 0x000e620000000800 */
[----:B--2---:R-:W-:-:S01]  /*1f190*/  FADD.FTZ R112, R175, R112 ;  /* 0x00000070af707221 */ /* 0x004fc20000010000 */
[----:B------:R2:W-:Y:S06]  /*1f1a0*/  @!P2 SYNCS.ARRIVE.TRANS64.RED.A1T0 RZ, [R3+URZ], RZ ;  /* 0x000000ff03ffa9a7 */ /* 0x0005ec000810043f */
[----:B------:R-:W-:Y:S08]  /*1f1b0*/  MUFU.EX2 R94, R94 ;  /* 0x0000005e005e7308 */ /* 0x000ff00000000800 */
[----:B------:R-:W3:Y:S01]  /*1f1c0*/  MUFU.EX2 R148, R148 ;  /* 0x0000009400947308 */ /* 0x000ee20000000800 */
[----:B-1----:R-:W-:-:S07]  /*1f1d0*/  FADD.FTZ R159, R101, R112 ;  /* 0x00000070659f7221 */ /* 0x002fce0000010000 */
[----:B------:R-:W-:Y:S08]  /*1f1e0*/  MUFU.EX2 R95, R95 ;  /* 0x0000005f005f7308 */ /* 0x000ff00000000800 */
[----:B------:R-:W1:Y:S01]  /*1f1f0*/  MUFU.EX2 R150, R150 ;  /* 0x0000009600967308 */ /* 0x000e620000000800 */
[----:B---3--:R-:W-:-:S07]  /*1f200*/  FADD.FTZ R159, R148, R159 ;  /* 0x0000009f949f7221 */ /* 0x008fce0000010000 */
[----:B------:R3:W2:Y:S08]  /*1f210*/  MUFU.EX2 R99, R133 ;  /* 0x0000008500637308 */ /* 0x0006b00000000800 */
[----:B------:R-:W4:Y:S01]  /*1f220*/  MUFU.EX2 R177, R177 ;  /* 0x000000b100b17308 */ /* 0x000f220000000800 */
[----:B---3--:R-:W-:-:S01]  /*1f230*/  FADD.FTZ R133, R155, R168 ;  /* 0x000000a89b857221 */ /* 0x008fc20000010000 */
[----:B-1----:R-:W-:-:S03]  /*1f240*/  FADD.FTZ R102, R150, R159 ;  /* 0x0000009f96667221 */ /* 0x002fc60000010000 */
[----:B0-----:R-:W-:-:S03]  /*1f250*/  FADD.FTZ R0, R94, R133 ;  /* 0x000000855e007221 */ /* 0x001fc60000010000 */
[----:B------:R-:W0:Y:S01]  /*1f260*/  MUFU.EX2 R108, R108 ;  /* 0x0000006c006c7308 */ /* 0x000e220000000800 */
[----:B------:R-:W-:-:S04]  /*1f270*/  FADD.FTZ R0, R95, R0 ;  /* 0x000000005f007221 */ /* 0x000fc80000010000 */
[----:B--2---:R-:W-:-:S03]  /*1f280*/  FADD.FTZ R3, R99, R0 ;  /* 0x0000000063037221 */ /* 0x004fc60000010000 */
[----:B------:R-:W1:Y:S01]  /*1f290*/  MUFU.EX2 R88, R88 ;  /* 0x0000005800587308 */ /* 0x000e620000000800 */
[----:B----4-:R-:W-:-:S07]  /*1f2a0*/  FADD.FTZ R133, R177, R102 ;  /* 0x00000066b1857221 */ /* 0x010fce0000010000 */
        /* <DEDUP_REMOVED lines=10> */
.L_x_2487:
[----:B------:R-:W-:Y:S01]  /*1f350*/  F2FP.SATFINITE.E4M3.F32.PACK_AB_MERGE_C R7, R122, R7, RZ ;  /* 0x000000077a07723e */ /* 0x000fe200048070ff */
[----:B------:R-:W-:Y:S01]  /*1f360*/  FMUL.FTZ R26, R26, R6 ;  /* 0x000000061a1a7220 */ /* 0x000fe20000410000 */
[----:B------:R-:W-:Y:S01]  /*1f370*/  F2FP.SATFINITE.E4M3.F32.PACK_AB_MERGE_C R14, R107, R14, RZ ;  /* 0x0000000e6b0e723e */ /* 0x000fe200048070ff */
[----:B------:R-:W-:Y:S01]  /*1f380*/  FMUL.FTZ R27, R27, R6 ;  /* 0x000000061b1b7220 */ /* 0x000fe20000410000 */
[----:B------:R-:W-:Y:S01]  /*1f390*/  F2FP.SATFINITE.E4M3.F32.PACK_AB_MERGE_C R120, R121, R120, R7 ;  /* 0x000000787978723e */ /* 0x000fe20004807007 */
[----:B------:R-:W-:Y:S01]  /*1f3a0*/  IMAD R7, R189, 0x8, R16 ;  /* 0x00000008bd077824 */ /* 0x000fe200078e0210 */
[----:B------:R-:W-:Y:S01]  /*1f3b0*/  ISETP.GT.AND P2, PT, R8, R5, PT ;  /* 0x000000050800720c */ /* 0x000fe20003f44270 */
[----:B------:R-:W-:Y:S01]  /*1f3c0*/  FMUL.FTZ R30, R30, R6 ;  /* 0x000000061e1e7220 */ /* 0x000fe20000410000 */
[----:B------:R-:W-:Y:S01]  /*1f3d0*/  F2FP.SATFINITE.E4M3.F32.PACK_AB_MERGE_C R186, R128, R105, R14 ;  /* 0x0000006980ba723e */ /* 0x000fe2000480700e */
[----:B------:R-:W-:Y:S01]  /*1f3e0*/  IMAD.U32 R14, RZ, RZ, UR37 ;  /* 0x00000025ff0e7e24 */ /* 0x000fe2000f8e00ff */
        /* <DEDUP_REMOVED lines=14> */
[----:B------:R-:W-:Y:S01]  /*1f4d0*/  F2FP.SATFINITE.E4M3.F32.PACK_AB_MERGE_C R92, R123, R20, R92 ;  /* 0x000000147b5c723e */ /* 0x000fe2000480705c */
[----:B------:R-:W-:Y:S01]  /*1f4e0*/  FMUL.FTZ R42, R42, R6 ;  /* 0x000000062a2a7220 */ /* 0x000fe20000410000 */
[----:B------:R-:W-:Y:S01]  /*1f4f0*/  F2FP.SATFINITE.E4M3.F32.PACK_AB_MERGE_C R100, R127, R96, R100 ;  /* 0x000000607f64723e */ /* 0x000fe20004807064 */
        /* <DEDUP_REMOVED lines=84> */
[----:B------:R-:W-:Y:S01]  /*1fa40*/  IMAD.MOV.U32 R6, RZ, RZ, R13 ;  /* 0x000000ffff067224 */ /* 0x000fe200078e000d */
[----:B------:R-:W-:Y:S01]  /*1fa50*/  MOV R189, R10 ;  /* 0x0000000a00bd7202 */ /* 0x000fe20000000f00 */
[----:B0-----:R-:W-:-:S02]  /*1fa60*/  IMAD.MOV.U32 R7, RZ, RZ, R91 ;  /* 0x000000ffff077224 */ /* 0x001fc400078e005b */
[----:B------:R-:W-:Y:S02]  /*1fa70*/  IMAD.MOV.U32 R9, RZ, RZ, R190 ;  /* 0x000000ffff097224 */ /* 0x000fe400078e00be */
[----:B------:R-:W-:Y:S02]  /*1fa80*/  IMAD.MOV.U32 R177, RZ, RZ, R120 ;  /* 0x000000ffffb17224 */ /* 0x000fe400078e0078 */
[----:B------:R-:W-:Y:S02]  /*1fa90*/  IMAD.MOV.U32 R173, RZ, RZ, R92 ;  /* 0x000000ffffad7224 */ /* 0x000fe400078e005c */
[----:B------:R-:W-:Y:S01]  /*1faa0*/  IMAD.MOV.U32 R175, RZ, RZ, R100 ;  /* 0x000000ffffaf7224 */ /* 0x000fe200078e0064 */
[----:B------:R-:W-:Y:S06]  /*1fab0*/  @P2 BRA `(.L_x_2488) ;  /* 0xffffffb800202947 */ /* 0x000fec000383ffff */
[----:B------:R-:W-:-:S07]  /*1fac0*/  MOV R189, R10 ;  /* 0x0000000a00bd7202 */ /* 0x000fce0000000f00 */
.L_x_2477:
[----:B------:R-:W-:-:S13]  /*1fad0*/  ISETP.GE.AND P0, PT, R8, RZ, PT ;  /* 0x000000ff0800720c */ /* 0x000fda0003f06270 */
[----:B------:R-:W-:Y:S05]  /*1fae0*/  @!P0 BRA `(.L_x_2489) ;  /* 0x0000003c00148947 */ /* 0x000fea0003800000 */
[----:B------:R-:W-:Y:S01]  /*1faf0*/  IMAD.MOV.U32 R5, RZ, RZ, R13 ;  /* 0x000000ffff057224 */ /* 0x000fe200078e000d */
[----:B------:R-:W-:Y:S01]  /*1fb00*/  MOV R9, R189 ;  /* 0x000000bd00097202 */ /* 0x000fe20000000f00 */
[----:B------:R-:W-:Y:S02]  /*1fb10*/  IMAD.MOV.U32 R6, RZ, RZ, R91 ;  /* 0x000000ffff067224 */ /* 0x000fe400078e005b */
[----:B------:R-:W-:-:S07]  /*1fb20*/  IMAD.MOV.U32 R7, RZ, RZ, R190 ;  /* 0x000000ffff077224 */ /* 0x000fce00078e00be */
.L_x_2500:
[----:B------:R-:W-:Y:S01]  /*1fb30*/  ISETP.NE.AND P2, PT, R197, RZ, PT ;  /* 0x000000ffc500720c */ /* 0x000fe20003f45270 */
[----:B------:R-:W-:Y:S01]  /*1fb40*/  VIADD R189, R9, 0x1 ;  /* 0x0000000109bd7836 */ /* 0x000fe20000000000 */
[----:B------:R-:W-:Y:S05]  /*1fb50*/  YIELD ;  /* 0x0000000000007946 */ /* 0x000fea0003800000 */
[----:B------:R-:W-:-:S04]  /*1fb60*/  ISETP.NE.AND P0, PT, R189, 0x2, PT ;  /* 0x00000002bd00780c */ /* 0x000fc80003f05270 */
[----:B------:R-:W-:Y:S02]  /*1fb70*/  SEL R190, RZ, 0x1, P0 ;  /* 0x00000001ffbe7807 */ /* 0x000fe40000000000 */
[----:B------:R-:W-:Y:S02]  /*1fb80*/  SEL R189, R189, RZ, P0 ;  /* 0x000000ffbdbd7207 */ /* 0x000fe40000000000 */
[----:B------:R-:W-:Y:S01]  /*1fb90*/  LOP3.LUT R190, R7, R190, RZ, 0x3c, !PT ;  /* 0x000000be07be7212 */ /* 0x000fe200078e3cff */
[----:B------:R-:W-:Y:S06]  /*1fba0*/  @P2 BRA `(.L_x_2490) ;  /* 0x0000000000302947 */ /* 0x000fec0003800000 */
[----:B------:R-:W-:Y:S05]  /*1fbb0*/  @!P1 BRA `(.L_x_2491) ;  /* 0x0000000000049947 */ /* 0x000fea0003800000 */
[----:B------:R-:W-:Y:S01]  /*1fbc0*/  BPT.TRAP 0x1 ;  /* 0x000000040000795c */ /* 0x000fe20000300000 */
.L_x_2491:
[----:B------:R-:W-:Y:S01]  /*1fbd0*/  IMAD R10, R189, 0x8, R16 ;  /* 0x00000008bd0a7824 */ /* 0x000fe200078e0210 */
[----:B------:R-:W-:-:S04]  /*1fbe0*/  SHF.L.U32 R11, R190, 0x1f, RZ ;  /* 0x0000001fbe0b7819 */ /* 0x000fc800000006ff */
[----:B------:R0:W1:Y:S01]  /*1fbf0*/  SYNCS.PHASECHK.TRANS64.TRYWAIT P0, [R10+URZ+0x29830], R11 ;  /* 0x0298300b0a0075a7 */ /* 0x000062000800017f */
[----:B------:R-:W-:Y:S05]  /*1fc00*/  @!P1 BRA `(.L_x_2492) ;  /* 0x0000000000049947 */ /* 0x000fea0003800000 */
[----:B------:R-:W-:Y:S01]  /*1fc10*/  BPT.TRAP 0x1 ;  /* 0x000000040000795c */ /* 0x000fe20000300000 */
.L_x_2492:
[----:B------:R-:W-:Y:S04]  /*1fc20*/  BSSY B0, `(.L_x_2490) ;  /* 0x0000004000007945 */ /* 0x000fe80003800000 */
[----:B-1----:R-:W-:Y:S05]  /*1fc30*/  @P0 BRA `(.L_x_2493) ;  /* 0x0000000000080947 */ /* 0x002fea0003800000 */
[----:B------:R-:W1:Y:S02]  /*1fc40*/  SYNCS.PHASECHK.TRANS64.TRYWAIT P0, [R10+URZ+0x29830], R11 ;  /* 0x0298300b0a0075a7 */ /* 0x000e64000800017f */
[----:B-1----:R-:W-:Y:S05]  /*1fc50*/  @!P0 BRA `(.L_x_2494) ;  /* 0x000000e000c88947 */ /* 0x002fea0003800000 */
.L_x_2493:
[----:B------:R-:W-:Y:S05]  /*1fc60*/  BSYNC B0 ;  /* 0x0000000000007941 */ /* 0x000fea0003800000 */
.L_x_2490:
        /* <DEDUP_REMOVED lines=23> */
[----:B0-----:R-:W-:-:S05]  /*1fde0*/  SHF.R.U32.HI R10, RZ, 0x7, R10 ;  /* 0x00000007ff0a7819 */ /* 0x001fca000001160a */
[----:B------:R-:W-:Y:S02]  /*1fdf0*/  VIADD R88, R10, 0x8 ;  /* 0x000000080a587836 */ /* 0x000fe40000000000 */
[----:B------:R-:W-:-:S03]  /*1fe00*/  IMAD R10, R189, 0x780, R4 ;  /* 0x00000780bd0a7824 */ /* 0x000fc600078e0204 */
[----:B------:R0:W-:Y:S01]  /*1fe10*/  BAR.SYNC.DEFER_BLOCKING R88, 0x100 ;  /* 0x000400580000751d */ /* 0x0001e20000010000 */
[C---:B------:R-:W-:Y:S01]  /*1fe20*/  VIADD R14, R10.reuse, 0x100 ;  /* 0x000001000a0e7836 */ /* 0x040fe20000000000 */
[C---:B------:R-:W-:Y:S01]  /*1fe30*/  R2UR UR50, R10.reuse ;  /* 0x000000000a3272ca */ /* 0x040fe200000e0000 */
[C---:B------:R-:W-:Y:S01]  /*1fe40*/  VIADD R20, R10.reuse, 0x200 ;  /* 0x000002000a147836 */ /* 0x040fe20000000000 */
[----:B------:R-:W-:Y:S02]  /*1fe50*/  IADD3 R12, R10, 0x80, RZ ;  /* 0x000000800a0c7810 */ /* 0x000fe40007ffe0ff */
[----:B------:R-:W-:Y:S01]  /*1fe60*/  R2UR UR26, R14 ;  /* 0x000000000e1a72ca */ /* 0x000fe200000e0000 */
[----:B------:R-:W-:Y:S01]  /*1fe70*/  VIADD R14, R10, 0x2 ;  /* 0x000000020a0e7836 */ /* 0x000fe20000000000 */
[----:B------:R-:W-:Y:S02]  /*1fe80*/  R2UR UR46, R12 ;  /* 0x000000000c2e72ca */ /* 0x000fe400000e0000 */
[----:B------:R-:W-:-:S02]  /*1fe90*/  IADD3 R12, R10, 0x180, RZ ;  /* 0x000001800a0c7810 */ /* 0x000fc40007ffe0ff */
[----:B------:R-:W-:Y:S02]  /*1fea0*/  R2UR UR34, R20 ;  /* 0x00000000142272ca */ /* 0x000fe400000e0000 */
[----:B------:R-:W-:Y:S01]  /*1feb0*/  R2UR UR30, R12 ;  /* 0x000000000c1e72ca */ /* 0x000fe200000e0000 */
[----:B------:R-:W-:Y:S01]  /*1fec0*/  VIADD R12, R10, 0x102 ;  /* 0x000001020a0c7836 */ /* 0x000fe20000000000 */
[----:B------:R-:W-:Y:S01]  /*1fed0*/  R2UR UR6, R14 ;  /* 0x000000000e0672ca */ /* 0x000fe200000e0000 */
[----:B------:R-:W-:Y:S01]  /*1fee0*/  VIADD R14, R10, 0x82 ;  /* 0x000000820a0e7836 */ /* 0x000fe20000000000 */
        /* <DEDUP_REMOVED lines=28> */
[----:B0-----:R-:W-:-:S06]  /*200b0*/  WARPGROUP.ARRIVE ;  /* 0x00000000000079c5 */ /* 0x001fcc0000000000 */
[----:B------:R-:W-:Y:S01]  /*200c0*/  QGMMA.64x32x32.F32.E4M3.E4M3 R88, gdesc[UR32], RZ, !UPT, gsb0 ;  /* 0x00600000205879f3 */ /* 0x000fe2000c0008ff */
        /* <DEDUP_REMOVED lines=158> */
[C---:B------:R-:W-:Y:S02]  /*20ab0*/  VIADD R12, R10.reuse, 0x682 ;  /* 0x000006820a0c7836 */ /* 0x040fe40000000000 */
[----:B------:R-:W-:Y:S02]  /*20ac0*/  IMAD.MOV.U32 R13, RZ, RZ, -0x7fffffe0 ;  /* 0x80000020ff0d7424 */ /* 0x000fe400078e00ff */
[----:B------:R-:W-:Y:S01]  /*20ad0*/  VIADD R10, R10, 0x702 ;  /* 0x000007020a0a7836 */ /* 0x000fe20000000000 */
[----:B------:R-:W-:-:S02]  /*20ae0*/  WARPGROUP.DEPBAR.LE gsb0, 0x0 ;  /* 0x00008000000079c5 */ /* 0x000fc40000010000 */
        /* <DEDUP_REMOVED lines=29> */
[----:B------:R-:W-:Y:S05]  /*20cc0*/  @P2 BRA `(.L_x_2495) ;  /* 0x0000000000282947 */ /* 0x000fea0003800000 */
[----:B------:R-:W-:Y:S05]  /*20cd0*/  @!P1 BRA `(.L_x_2496) ;  /* 0x0000000000049947 */ /* 0x000fea0003800000 */
[----:B------:R-:W-:Y:S01]  /*20ce0*/  BPT.TRAP 0x1 ;  /* 0x000000040000795c */ /* 0x000fe20000300000 */
.L_x_2496:
[----:B------:R-:W-:Y:S01]  /*20cf0*/  SHF.L.U32 R7, R7, 0x1f, RZ ;  /* 0x0000001f07077819 */ /* 0x000fe200000006ff */
[----:B------:R-:W-:-:S04]  /*20d00*/  IMAD R10, R9, 0x8, R16 ;  /* 0x00000008090a7824 */ /* 0x000fc800078e0210 */
[----:B------:R0:W1:Y:S01]  /*20d10*/  SYNCS.PHASECHK.TRANS64.TRYWAIT P0, [R10+URZ+0x29850], R7 ;  /* 0x029850070a0075a7 */ /* 0x000062000800017f */
[----:B------:R-:W-:Y:S05]  /*20d20*/  @!P1 BRA `(.L_x_2497) ;  /* 0x0000000000049947 */ /* 0x000fea0003800000 */
[----:B------:R-:W-:Y:S01]  /*20d30*/  BPT.TRAP 0x1 ;  /* 0x000000040000795c */ /* 0x000fe20000300000 */
.L_x_2497:
[----:B-1----:R-:W-:Y:S05]  /*20d40*/  @P0 BRA `(.L_x_2495) ;  /* 0x0000000000080947 */ /* 0x002fea0003800000 */
[----:B------:R-:W1:Y:S02]  /*20d50*/  SYNCS.PHASECHK.TRANS64.TRYWAIT P0, [R10+URZ+0x29850], R7 ;  /* 0x029850070a0075a7 */ /* 0x000e64000800017f */
[----:B-1----:R-:W-:Y:S05]  /*20d60*/  @!P0 BRA `(.L_x_2498) ;  /* 0x000000d000988947 */ /* 0x002fea0003800000 */
.L_x_2495:
[----:B01----:R-:W-:Y:S01]  /*20d70*/  VIADD R7, R16, 0x400 ;  /* 0x0000040010077836 */ /* 0x003fe20000000000 */
[----:B------:R-:W-:Y:S05]  /*20d80*/  WARPSYNC.ALL ;  /* 0x0000000000007948 */ /* 0x000fea0003800000 */
[----:B------:R-:W-:Y:S01]  /*20d90*/  SHF.R.U32.HI R7, RZ, 0x4, R7 ;  /* 0x00000004ff077819 */ /* 0x000fe20000011607 */
[----:B------:R-:W-:Y:S01]  /*20da0*/  IMAD.MOV.U32 R11, RZ, RZ, -0x3ffffff0 ;  /* 0xc0000010ff0b7424 */ /* 0x000fe200078e00ff */
[----:B------:R-:W-:Y:S01]  /*20db0*/  WARPGROUP.ARRIVE ;  /* 0x00000000000079c5 */ /* 0x000fe20000000000 */
[----:B------:R-:W-:Y:S01]  /*20dc0*/  IMAD.MOV.U32 R13, RZ, RZ, -0x3ffffff0 ;  /* 0xc0000010ff0d7424 */ /* 0x000fe200078e00ff */
[----:B------:R-:W-:Y:S01]  /*20dd0*/  LOP3.LUT R7, R7, 0x3fff, RZ, 0xc0, !PT ;  /* 0x00003fff07077812 */ /* 0x000fe200078ec0ff */
[C---:B------:R-:W-:Y:S01]  /*20de0*/  FMUL.FTZ R14, R2.reuse, R154 ;  /* 0x0000009a020e7220 */ /* 0x040fe20000410000 */
[----:B------:R-:W-:Y:S01]  /*20df0*/  R2UR UR7, R11 ;  /* 0x000000000b0772ca */ /* 0x000fe200000e0000 */
[C---:B------:R-:W-:Y:S01]  /*20e00*/  FMUL.FTZ R11, R2.reuse, R153 ;  /* 0x00000099020b7220 */ /* 0x040fe20000410000 */
[----:B------:R-:W-:Y:S01]  /*20e10*/  LOP3.LUT R10, R7, 0x10000, RZ, 0xfc, !PT ;  /* 0x00010000070a7812 */ /* 0x000fe200078efcff */
[C---:B------:R-:W-:Y:S01]  /*20e20*/  FMUL.FTZ R7, R2.reuse, R152 ;  /* 0x0000009802077220 */ /* 0x040fe20000410000 */
[C---:B------:R-:W-:Y:S01]  /*20e30*/  FMUL.FTZ R15, R2.reuse, R155 ;  /* 0x0000009b020f7220 */ /* 0x040fe20000410000 */
[----:B------:R-:W-:Y:S01]  /*20e40*/  FMUL.FTZ R20, R2, R156 ;  /* 0x0000009c02147220 */ /* 0x000fe20000410000 */
[----:B------:R-:W-:Y:S01]  /*20e50*/  MUFU.TANH R14, R14 ;  /* 0x0000000e000e7308 */ /* 0x000fe20000002400 */
[----:B------:R-:W-:-:S02]  /*20e60*/  IMAD R10, R9, 0x500, R10 ;  /* 0x00000500090a7824 */ /* 0x000fc400078e020a */
[C---:B------:R-:W-:Y:S01]  /*20e70*/  FMUL.FTZ R152, R2.reuse, R158 ;  /* 0x0000009e02987220 */ /* 0x040fe20000410000 */
[C---:B------:R-:W-:Y:S01]  /*20e80*/  FMUL.FTZ R21, R2.reuse, R157 ;  /* 0x0000009d02157220 */ /* 0x040fe20000410000 */
[C---:B------:R-:W-:Y:S01]  /*20e90*/  FMUL.FTZ R153, R2.reuse, R159 ;  /* 0x0000009f02997220 */ /* 0x040fe20000410000 */
[----:B------:R-:W-:Y:S01]  /*20ea0*/  FMUL.FTZ R154, R2, R160 ;  /* 0x000000a0029a7220 */ /* 0x000fe20000410000 */
[----:B------:R-:W-:Y:S01]  /*20eb0*/  R2UR UR6, R10 ;  /* 0x000000000a0672ca */ /* 0x000fe200000e0000 */
[----:B------:R-:W-:Y:S01]  /*20ec0*/  FMUL.FTZ R155, R2, R162 ;  /* 0x000000a2029b7220 */ /* 0x000fe20000410000 */
[----:B------:R-:W-:Y:S01]  /*20ed0*/  IADD3 R12, R10, 0x100, RZ ;  /* 0x000001000a0c7810 */ /* 0x000fe20007ffe0ff */
        /* <DEDUP_REMOVED lines=9> */
[----:B------:R-:W-:Y:S01]  /*20f70*/  FMUL.FTZ R159, R2, R164 ;  /* 0x000000a4029f7220 */ /* 0x000fe20000410000 */
[----:B------:R-:W-:Y:S01]  /*20f80*/  QGMMA.64x128x32.F32.E4M3.E4M3 R24, R184, gdesc[UR4], R24, gsb0 ;  /* 0x01e00004b8187df3 */ /* 0x000fe20008000818 */
[----:B------:R-:W-:Y:S01]  /*20f90*/  R2UR UR6, R12 ;  /* 0x000000000c0672ca */ /* 0x000fe200000e0000 */
[----:B------:R-:W-:Y:S01]  /*20fa0*/  VIADD R12, R10, 0x200 ;  /* 0x000002000a0c7836 */ /* 0x000fe20000000000 */
[----:B------:R-:W-:Y:S01]  /*20fb0*/  R2UR UR7, R13 ;  /* 0x000000000d0772ca */ /* 0x000fe200000e0000 */
[----:B------:R-:W-:-:S02]  /*20fc0*/  IMAD.MOV.U32 R13, RZ, RZ, -0x3ffffff0 ;  /* 0xc0000010ff0d7424 */ /* 0x000fc400078e00ff */
        /* <DEDUP_REMOVED lines=48> */
[----:B------:R-:W-:Y:S01]  /*212d0*/  FMUL.FTZ R103, R2, R103 ;  /* 0x0000006702677220 */ /* 0x000fe20000410000 */
[----:B------:R-:W-:Y:S01]  /*212e0*/  MUFU.TANH R155, R155 ;  /* 0x0000009b009b7308 */ /* 0x000fe20000002400 */
[----:B------:R-:W5:Y:S07]  /*212f0*/  S2R R204, SR_TID.X ;  /* 0x0000000000cc7919 */ /* 0x000f6e0000002100 */
[----:B------:R-:W4:Y:S08]  /*21300*/  MUFU.TANH R157, R157 ;  /* 0x0000009d009d7308 */ /* 0x000f300000002400 */
[----:B------:R-:W-:Y:S08]  /*21310*/  MUFU.TANH R156, R156 ;  /* 0x0000009c009c7308 */ /* 0x000ff00000002400 */
[----:B------:R-:W4:Y:S08]  /*21320*/  MUFU.TANH R159, R159 ;  /* 0x0000009f009f7308 */ /* 0x000f300000002400 */
[----:B------:R-:W-:Y:S08]  /*21330*/  MUFU.TANH R158, R158 ;  /* 0x0000009e009e7308 */ /* 0x000ff00000002400 */
[----:B------:R-:W4:Y:S08]  /*21340*/  MUFU.TANH R161, R161 ;  /* 0x000000a100a17308 */ /* 0x000f300000002400 */
[----:B------:R-:W-:Y:S08]  /*21350*/  MUFU.TANH R160, R160 ;  /* 0x000000a000a07308 */ /* 0x000ff00000002400 */
[----:B------:R-:W4:Y:S08]  /*21360*/  MUFU.TANH R162, R162 ;  /* 0x000000a200a27308 */ /* 0x000f300000002400 */
[----:B------:R-:W-:Y:S08]  /*21370*/  MUFU.TANH R136, R136 ;  /* 0x0000008800887308 */ /* 0x000ff00000002400 */
[----:B------:R-:W4:Y:S08]  /*21380*/  MUFU.TANH R137, R137 ;  /* 0x0000008900897308 */ /* 0x000f300000002400 */
[----:B------:R-:W-:Y:S01]  /*21390*/  MUFU.TANH R138, R138 ;  /* 0x0000008a008a7308 */ /* 0x000fe20000002400 */
[----:B------:R-:W-:-:S02]  /*213a0*/  WARPGROUP.DEPBAR.LE gsb0, 0x0 ;  /* 0x00008000000079c5 */ /* 0x000fc40000010000 */
[----:B------:R-:W-:-:S05]  /*213b0*/  WARPGROUP.ARRIVE ;  /* 0x00000000000079c5 */ /* 0x000fca0000000000 */
[----:B------:R-:W4:Y:S01]  /*213c0*/  MUFU.TANH R140, R140 ;  /* 0x0000008c008c7308 */ /* 0x000f220000002400 */
[C---:B------:R-:W-:Y:S01]  /*213d0*/  FMUL.FTZ R185, R2.reuse, R129 ;  /* 0x0000008102b97220 */ /* 0x040fe20000410000 */
[C---:B------:R-:W-:Y:S01]  /*213e0*/  FMUL.FTZ R129, R2.reuse, R130 ;  /* 0x0000008202817220 */ /* 0x040fe20000410000 */
[----:B------:R-:W-:Y:S01]  /*213f0*/  FMUL.FTZ R187, R2, R132 ;  /* 0x0000008402bb7220 */ /* 0x000fe20000410000 */
[----:B-----5:R-:W-:Y:S01]  /*21400*/  LOP3.LUT R186, R204, 0x7f, RZ, 0xc0, !PT ;  /* 0x0000007fccba7812 */ /* 0x020fe200078ec0ff */
[----:B------:R-:W-:Y:S01]  /*21410*/  QGMMA.64x128x32.F32.E4M3.E4M3 R24, R180, gdesc[UR4], R24, gsb0 ;  /* 0x01e00004b4187df3 */ /* 0x000fe20008000818 */
[----:B------:R-:W-:Y:S02]  /*21420*/  R2UR UR6, R12 ;  /* 0x000000000c0672ca */ /* 0x000fe400000e0000 */
[----:B------:R-:W5:Y:S01]  /*21430*/  S2R R204, SR_TID.X ;  /* 0x0000000000cc7919 */ /* 0x000f620000002100 */
[----:B------:R-:W-:Y:S01]  /*21440*/  R2UR UR7, R13 ;  /* 0x000000000d0772ca */ /* 0x000fe200000e0000 */
[----:B------:R-:W-:Y:S01]  /*21450*/  MUFU.TANH R139, R139 ;  /* 0x0000008b008b7308 */ /* 0x000fe20000002400 */
[----:B0-----:R-:W-:-:S02]  /*21460*/  FMNMX.FTZ R12, R7, R6, !PT ;  /* 0x00000006070c7209 */ /* 0x001fc40007810000 */
[----:B------:R-:W-:Y:S02]  /*21470*/  ISETP.NE.AND P0, PT, R186, RZ, PT ;  /* 0x000000ffba00720c */ /* 0x000fe40003f05270 */
[----:B-1----:R-:W-:Y:S02]  /*21480*/  FMNMX.FTZ R13, R11, R12, !PT ;  /* 0x0000000c0b0d7209 */ /* 0x002fe40007810000 */
[----:B------:R-:W-:Y:S01]  /*21490*/  FMNMX.FTZ R12, R14, R5, !PT ;  /* 0x000000050e0c7209 */ /* 0x000fe20007810000 */
[----:B------:R-:W0:Y:S01]  /*214a0*/  MUFU.TANH R163, R163 ;  /* 0x000000a300a37308 */ /* 0x000e220000002400 */
[----:B--2---:R-:W-:Y:S02]  /*214b0*/  FMNMX.FTZ R118, R20, R13, !PT ;  /* 0x0000000d14767209 */ /* 0x004fe40007810000 */
[----:B------:R-:W-:Y:S02]  /*214c0*/  FMNMX.FTZ R12, R15, R12, !PT ;  /* 0x0000000c0f0c7209 */ /* 0x000fe40007810000 */
[----:B---3--:R-:W-:-:S02]  /*214d0*/  FMNMX.FTZ R13, R21, R118, !PT ;  /* 0x00000076150d7209 */ /* 0x008fc40007810000 */
[----:B------:R-:W-:Y:S01]  /*214e0*/  FMNMX.FTZ R12, R152, R12, !PT ;  /* 0x0000000c980c7209 */ /* 0x000fe20007810000 */
[----:B------:R-:W-:Y:S01]  /*214f0*/  MUFU.TANH R141, R141 ;  /* 0x0000008d008d7308 */ /* 0x000fe20000002400 */
[----:B----4-:R-:W-:Y:S02]  /*21500*/  FMNMX.FTZ R118, R154, R13, !PT ;  /* 0x0000000d9a767209 */ /* 0x010fe40007810000 */
[----:B------:R-:W-:Y:S02]  /*21510*/  FMNMX.FTZ R12, R153, R12, !PT ;  /* 0x0000000c990c7209 */ /* 0x000fe40007810000 */
[----:B------:R-:W-:Y:S02]  /*21520*/  FMNMX.FTZ R118, R157, R118, !PT ;  /* 0x000000769d767209 */ /* 0x000fe40007810000 */
[----:B------:R-:W-:Y:S01]  /*21530*/  FMNMX.FTZ R13, R155, R12, !PT ;  /* 0x0000000c9b0d7209 */ /* 0x000fe20007810000 */
[----:B------:R-:W1:Y:S01]  /*21540*/  MUFU.TANH R143, R143 ;  /* 0x0000008f008f7308 */ /* 0x000e620000002400 */
[----:B------:R-:W-:Y:S01]  /*21550*/  FMNMX.FTZ R12, R159, R118, !PT ;  /* 0x000000769f0c7209 */ /* 0x000fe20007810000 */
[----:B------:R-:W-:Y:S01]  /*21560*/  FMUL.FTZ R118, R2, R89 ;  /* 0x0000005902767220 */ /* 0x000fe20000410000 */
[----:B------:R-:W-:-:S02]  /*21570*/  FMNMX.FTZ R13, R156, R13, !PT ;  /* 0x0000000d9c0d7209 */ /* 0x000fc40007810000 */
[----:B------:R-:W-:Y:S02]  /*21580*/  FMNMX.FTZ R89, R161, R12, !PT ;  /* 0x0000000ca1597209 */ /* 0x000fe40007810000 */
[----:B------:R-:W-:Y:S01]  /*21590*/  FMNMX.FTZ R13, R158, R13, !PT ;  /* 0x0000000d9e0d7209 */ /* 0x000fe20007810000 */
[----:B------:R-:W2:Y:S01]  /*215a0*/  MUFU.TANH R142, R142 ;  /* 0x0000008e008e7308 */ /* 0x000ea20000002400 */
[----:B------:R-:W-:Y:S01]  /*215b0*/  FMNMX.FTZ R12, R162, R89, !PT ;  /* 0x00000059a20c7209 */ /* 0x000fe20007810000 */
[----:B------:R-:W-:Y:S01]  /*215c0*/  FMUL.FTZ R89, R2, R90 ;  /* 0x0000005a02597220 */ /* 0x000fe20000410000 */
[----:B------:R-:W-:Y:S01]  /*215d0*/  FMNMX.FTZ R13, R160, R13, !PT ;  /* 0x0000000da00d7209 */ /* 0x000fe20007810000 */
[----:B------:R-:W-:Y:S01]  /*215e0*/  FMUL.FTZ R90, R2, R91 ;  /* 0x0000005b025a7220 */ /* 0x000fe20000410000 */
[----:B------:R-:W-:Y:S02]  /*215f0*/  FMNMX.FTZ R12, R137, R12, !PT ;  /* 0x0000000c890c7209 */ /* 0x000fe40007810000 */
[----:B------:R-:W-:Y:S01]  /*21600*/  FMNMX.FTZ R13, R136, R13, !PT ;  /* 0x0000000d880d7209 */ /* 0x000fe20007810000 */
[----:B------:R-:W3:Y:S01]  /*21610*/  MUFU.TANH R145, R145 ;  /* 0x0000009100917308 */ /* 0x000ee20000002400 */
[----:B------:R-:W-:-:S02]  /*21620*/  FMNMX.FTZ R12, R140, R12, !PT ;  /* 0x0000000c8c0c7209 */ /* 0x000fc40007810000 */
[----:B------:R-:W-:Y:S02]  /*21630*/  FMNMX.FTZ R120, R138, R13, !PT ;  /* 0x0000000d8a787209 */ /* 0x000fe40007810000 */
[----:B0-----:R-:W-:Y:S02]  /*21640*/  FMNMX.FTZ R12, R163, R12, !PT ;  /* 0x0000000ca30c7209 */ /* 0x001fe40007810000 */
[----:B------:R-:W-:Y:S01]  /*21650*/  FMNMX.FTZ R120, R139, R120, !PT ;  /* 0x000000788b787209 */ /* 0x000fe20007810000 */
[----:B------:R-:W-:Y:S01]  /*21660*/  MUFU.TANH R144, R144 ;  /* 0x0000009000907308 */ /* 0x000fe20000002400 */
[----:B-1----:R-:W-:Y:S02]  /*21670*/  FMNMX.FTZ R12, R143, R12, !PT ;  /* 0x0000000c8f0c7209 */ /* 0x002fe40007810000 */
[----:B------:R-:W-:Y:S01]  /*21680*/  FMNMX.FTZ R13, R141, R120, !PT ;  /* 0x000000788d0d7209 */ /* 0x000fe20007810000 */
[C---:B------:R-:W-:Y:S01]  /*21690*/  FMUL.FTZ R120, R2.reuse, R93 ;  /* 0x0000005d02787220 */ /* 0x040fe20000410000 */
[C---:B------:R-:W-:Y:S01]  /*216a0*/  FMUL.FTZ R93, R2.reuse, R94 ;  /* 0x0000005e025d7220 */ /* 0x040fe20000410000 */
[----:B------:R-:W-:Y:S01]  /*216b0*/  FMUL.FTZ R94, R2, R96 ;  /* 0x00000060025e7220 */ /* 0x000fe20000410000 */
[----:B--2---:R-:W-:Y:S01]  /*216c0*/  FMNMX.FTZ R13, R142, R13, !PT ;  /* 0x0000000d8e0d7209 */ /* 0x004fe20007810000 */
[----:B------:R-:W0:Y:S01]  /*216d0*/  MUFU.TANH R165, R165 ;  /* 0x000000a500a57308 */ /* 0x000e220000002400 */
[----:B---3--:R-:W-:Y:S01]  /*216e0*/  FMNMX.FTZ R12, R145, R12, !PT ;  /* 0x0000000c910c7209 */ /* 0x008fe20007810000 */
[C---:B------:R-:W-:Y:S01]  /*216f0*/  FMUL.FTZ R96, R2.reuse, R97 ;  /* 0x0000006102607220 */ /* 0x040fe20000410000 */
[C---:B------:R-:W-:Y:S01]  /*21700*/  FMUL.FTZ R97, R2.reuse, R98 ;  /* 0x0000006202617220 */ /* 0x040fe20000410000 */
[C---:B------:R-:W-:Y:S01]  /*21710*/  FMUL.FTZ R98, R2.reuse, R100 ;  /* 0x0000006402627220 */ /* 0x040fe20000410000 */
[----:B------:R-:W-:Y:S01]  /*21720*/  FMUL.FTZ R100, R2, R102 ;  /* 0x0000006602647220 */ /* 0x000fe20000410000 */
[----:B-----5:R-:W-:-:S02]  /*21730*/  SHF.R.U32.HI R204, RZ, 0x7, R204 ;  /* 0x00000007ffcc7819 */ /* 0x020fc400000116cc */
[----:B------:R-:W-:Y:S08]  /*21740*/  MUFU.TANH R147, R147 ;  /* 0x0000009300937308 */ /* 0x000ff00000002400 */
[----:B------:R-:W1:Y:S01]  /*21750*/  MUFU.TANH R167, R167 ;  /* 0x000000a700a77308 */ /* 0x000e620000002400 */
[----:B0-----:R-:W-:-:S07]  /*21760*/  FMNMX.FTZ R12, R165, R12, !PT ;  /* 0x0000000ca50c7209 */ /* 0x001fce0007810000 */
[----:B------:R-:W-:Y:S08]  /*21770*/  MUFU.TANH R149, R149 ;  /* 0x0000009500957308 */ /* 0x000ff00000002400 */
[----:B------:R-:W0:Y:S01]  /*21780*/  MUFU.TANH R151, R151 ;  /* 0x0000009700977308 */ /* 0x000e220000002400 */
[----:B-1----:R-:W-:-:S07]  /*21790*/  FMNMX.FTZ R12, R167, R12, !PT ;  /* 0x0000000ca70c7209 */ /* 0x002fce0007810000 */
[----:B------:R-:W-:Y:S08]  /*217a0*/  MUFU.TANH R123, R123 ;  /* 0x0000007b007b7308 */ /* 0x000ff00000002400 */
[----:B------:R-:W-:Y:S01]  /*217b0*/  MUFU.TANH R127, R127 ;  /* 0x0000007f007f7308 */ /* 0x000fe20000002400 */
[----:B0-----:R-:W-:-:S07]  /*217c0*/  FMNMX.FTZ R12, R151, R12, !PT ;  /* 0x0000000c970c7209 */ /* 0x001fce0007810000 */
        /* <DEDUP_REMOVED lines=10> */
[----:B------:R-:W-:Y:S07]  /*21870*/  QGMMA.64x128x32.F32.E4M3.E4M3 R24, R176, gdesc[UR4], R24, gsb0 ;  /* 0x01e00004b0187df3 */ /* 0x000fee0008000818 */
        /* <DEDUP_REMOVED lines=18> */
[C---:B------:R-:W-:Y:S01]  /*219a0*/  FMUL.FTZ R177, R2.reuse, R121 ;  /* 0x0000007902b17220 */ /* 0x040fe20000410000 */
[C---:B------:R-:W-:Y:S01]  /*219b0*/  FMUL.FTZ R121, R2.reuse, R122 ;  /* 0x0000007a02797220 */ /* 0x040fe20000410000 */
[----:B------:R-:W-:Y:S01]  /*219c0*/  FMUL.FTZ R179, R2, R124 ;  /* 0x0000007c02b37220 */ /* 0x000fe20000410000 */
[----:B------:R-:W-:Y:S02]  /*219d0*/  FMNMX.FTZ R122, R144, R13, !PT ;  /* 0x0000000d907a7209 */ /* 0x000fe40007810000 */
[----:B------:R-:W-:Y:S01]  /*219e0*/  MUFU.TANH R114, R114 ;  /* 0x0000007200727308 */ /* 0x000fe20000002400 */
[----:B------:R-:W-:Y:S01]  /*219f0*/  WARPGROUP.ARRIVE ;  /* 0x00000000000079c5 */ /* 0x000fe20000000000 */
[----:B------:R-:W-:-:S04]  /*21a00*/  FMNMX.FTZ R122, R147, R122, !PT ;  /* 0x0000007a937a7209 */ /* 0x000fc80007810000 */
[----:B------:R-:W-:Y:S02]  /*21a10*/  FMNMX.FTZ R122, R149, R122, !PT ;  /* 0x0000007a957a7209 */ /* 0x000fe40007810000 */
[----:B------:R-:W0:Y:S08]  /*21a20*/  MUFU.TANH R121, R121 ;  /* 0x0000007900797308 */ /* 0x000e300000002400 */
[----:B------:R-:W1:Y:S08]  /*21a30*/  MUFU.TANH R177, R177 ;  /* 0x000000b100b17308 */ /* 0x000e700000002400 */
[----:B------:R-:W2:Y:S01]  /*21a40*/  MUFU.TANH R179, R179 ;  /* 0x000000b300b37308 */ /* 0x000ea20000002400 */
[----:B0-----:R-:W-:-:S04]  /*21a50*/  FMNMX.FTZ R122, R121, R122, !PT ;  /* 0x0000007a797a7209 */ /* 0x001fc80007810000 */
[----:B------:R-:W-:-:S03]  /*21a60*/  FMNMX.FTZ R122, R123, R122, !PT ;  /* 0x0000007a7b7a7209 */ /* 0x000fc60007810000 */
[----:B------:R-:W0:Y:S01]  /*21a70*/  MUFU.TANH R117, R117 ;  /* 0x0000007500757308 */ /* 0x000e220000002400 */
[----:B-1----:R-:W-:Y:S02]  /*21a80*/  FMNMX.FTZ R12, R177, R12, !PT ;  /* 0x0000000cb10c7209 */ /* 0x002fe40007810000 */
[----:B------:R-:W-:-:S04]  /*21a90*/  FMNMX.FTZ R122, R125, R122, !PT ;  /* 0x0000007a7d7a7209 */ /* 0x000fc80007810000 */
[----:B------:R-:W-:Y:S01]  /*21aa0*/  FMNMX.FTZ R122, R127, R122, !PT ;  /* 0x0000007a7f7a7209 */ /* 0x000fe20007810000 */
[----:B------:R-:W-:Y:S01]  /*21ab0*/  MUFU.TANH R116, R116 ;  /* 0x0000007400747308 */ /* 0x000fe20000002400 */
[----:B--2---:R-:W-:Y:S02]  /*21ac0*/  FMNMX.FTZ R12, R179, R12, !PT ;  /* 0x0000000cb30c7209 */ /* 0x004fe40007810000 */
[----:B------:R-:W-:Y:S02]  /*21ad0*/  FMNMX.FTZ R122, R129, R122, !PT ;  /* 0x0000007a817a7209 */ /* 0x000fe40007810000 */
[----:B------:R-:W-:Y:S02]  /*21ae0*/  FMNMX.FTZ R12, R181, R12, !PT ;  /* 0x0000000cb50c7209 */ /* 0x000fe40007810000 */
[----:B------:R-:W-:Y:S01]  /*21af0*/  FMNMX.FTZ R122, R131, R122, !PT ;  /* 0x0000007a837a7209 */ /* 0x000fe20007810000 */
[----:B------:R-:W1:Y:S01]  /*21b00*/  MUFU.TANH R119, R119 ;  /* 0x0000007700777308 */ /* 0x000e620000002400 */
[----:B------:R-:W-:-:S02]  /*21b10*/  FMNMX.FTZ R12, R183, R12, !PT ;  /* 0x0000000cb70c7209 */ /* 0x000fc40007810000 */
[----:B------:R-:W-:Y:S02]  /*21b20*/  FMNMX.FTZ R122, R133, R122, !PT ;  /* 0x0000007a857a7209 */ /* 0x000fe40007810000 */
[----:B------:R-:W-:Y:S02]  /*21b30*/  FMNMX.FTZ R12, R185, R12, !PT ;  /* 0x0000000cb90c7209 */ /* 0x000fe40007810000 */
[----:B------:R-:W-:Y:S01]  /*21b40*/  FMNMX.FTZ R122, R135, R122, !PT ;  /* 0x0000007a877a7209 */ /* 0x000fe20007810000 */
[----:B------:R-:W-:Y:S01]  /*21b50*/  MUFU.TANH R88, R88 ;  /* 0x0000005800587308 */ /* 0x000fe20000002400 */
[----:B------:R-:W-:Y:S02]  /*21b60*/  FMNMX.FTZ R12, R187, R12, !PT ;  /* 0x0000000cbb0c7209 */ /* 0x000fe40007810000 */
[----:B------:R-:W-:Y:S02]  /*21b70*/  FMNMX.FTZ R122, R105, R122, !PT ;  /* 0x0000007a697a7209 */ /* 0x000fe40007810000 */
[----:B------:R-:W-:-:S02]  /*21b80*/  FMNMX.FTZ R12, R205, R12, !PT ;  /* 0x0000000ccd0c7209 */ /* 0x000fc40007810000 */
[----:B------:R-:W-:Y:S01]  /*21b90*/  FMNMX.FTZ R122, R107, R122, !PT ;  /* 0x0000007a6b7a7209 */ /* 0x000fe20007810000 */
[----:B------:R-:W2:Y:S01]  /*21ba0*/  MUFU.TANH R89, R89 ;  /* 0x0000005900597308 */ /* 0x000ea20000002400 */
[----:B------:R-:W-:Y:S02]  /*21bb0*/  FMNMX.FTZ R13, R207, R12, !PT ;  /* 0x0000000ccf0d7209 */ /* 0x000fe40007810000 */
[----:B------:R-:W-:Y:S02]  /*21bc0*/  FMNMX.FTZ R122, R109, R122, !PT ;  /* 0x0000007a6d7a7209 */ /* 0x000fe40007810000 */
[----:B------:R-:W-:Y:S02]  /*21bd0*/  FMNMX.FTZ R13, R104, R13, !PT ;  /* 0x0000000d680d7209 */ /* 0x000fe40007810000 */
[----:B------:R-:W-:Y:S01]  /*21be0*/  FMNMX.FTZ R122, R111, R122, !PT ;  /* 0x0000007a6f7a7209 */ /* 0x000fe20007810000 */
[----:B------:R-:W-:Y:S01]  /*21bf0*/  MUFU.TANH R118, R118 ;  /* 0x0000007600767308 */ /* 0x000fe20000002400 */
[----:B------:R-:W-:-:S02]  /*21c00*/  FMNMX.FTZ R13, R106, R13, !PT ;  /* 0x0000000d6a0d7209 */ /* 0x000fc40007810000 */
[----:B------:R-:W-:Y:S02]  /*21c10*/  FMNMX.FTZ R122, R113, R122, !PT ;  /* 0x0000007a717a7209 */ /* 0x000fe40007810000 */
[----:B------:R-:W-:Y:S02]  /*21c20*/  FMNMX.FTZ R13, R108, R13, !PT ;  /* 0x0000000d6c0d7209 */ /* 0x000fe40007810000 */
[----:B------:R-:W-:Y:S01]  /*21c30*/  FMNMX.FTZ R122, R115, R122, !PT ;  /* 0x0000007a737a7209 */ /* 0x000fe20007810000 */
[----:B------:R-:W3:Y:S01]  /*21c40*/  MUFU.TANH R90, R90 ;  /* 0x0000005a005a7308 */ /* 0x000ee20000002400 */
[----:B------:R-:W-:Y:S02]  /*21c50*/  FMNMX.FTZ R13, R110, R13, !PT ;  /* 0x0000000d6e0d7209 */ /* 0x000fe40007810000 */
[----:B0-----:R-:W-:Y:S02]  /*21c60*/  FMNMX.FTZ R122, R117, R122, !PT ;  /* 0x0000007a757a7209 */ /* 0x001fe40007810000 */
[----:B------:R-:W-:-:S02]  /*21c70*/  FMNMX.FTZ R13, R112, R13, !PT ;  /* 0x0000000d700d7209 */ /* 0x000fc40007810000 */
[----:B-1----:R-:W-:Y:S01]  /*21c80*/  FMNMX.FTZ R122, R119, R122, !PT ;  /* 0x0000007a777a7209 */ /* 0x002fe20007810000 */
[----:B------:R-:W0:Y:S01]  /*21c90*/  MUFU.TANH R92, R92 ;  /* 0x0000005c005c7308 */ /* 0x000e220000002400 */
[----:B------:R-:W-:Y:S02]  /*21ca0*/  FMNMX.FTZ R13, R114, R13, !PT ;  /* 0x0000000d720d7209 */ /* 0x000fe40007810000 */
[----:B--2---:R-:W-:Y:S02]  /*21cb0*/  FMNMX.FTZ R91, R89, R122, !PT ;  /* 0x0000007a595b7209 */ /* 0x004fe40007810000 */
[----:B------:R-:W-:-:S03]  /*21cc0*/  FMNMX.FTZ R13, R116, R13, !PT ;  /* 0x0000000d740d7209 */ /* 0x000fc60007810000 */
[----:B------:R-:W1:Y:S01]  /*21cd0*/  MUFU.TANH R93, R93 ;  /* 0x0000005d005d7308 */ /* 0x000e620000002400 */
[----:B------:R-:W-:Y:S02]  /*21ce0*/  FMNMX.FTZ R13, R88, R13, !PT ;  /* 0x0000000d580d7209 */ /* 0x000fe40007810000 */
[----:B---3--:R-:W-:Y:S02]  /*21cf0*/  FMNMX.FTZ R12, R90, R91, !PT ;  /* 0x0000005b5a0c7209 */ /* 0x008fe40007810000 */
[----:B------:R-:W-:-:S03]  /*21d00*/  FMNMX.FTZ R13, R118, R13, !PT ;  /* 0x0000000d760d7209 */ /* 0x000fc60007810000 */
        /* <DEDUP_REMOVED lines=19> */
[----:B0-----:R-:W-:Y:S02]  /*21e40*/  FMNMX.FTZ R122, R101, R12, !PT ;  /* 0x0000000c657a7209 */ /* 0x001fe40007810000 */
[C---:B------:R-:W-:Y:S01]  /*21e50*/  IADD3 R12, R10.reuse, 0x300, RZ ;  /* 0x000003000a0c7810 */ /* 0x040fe20007ffe0ff */
[----:B------:R-:W-:Y:S02]  /*21e60*/  VIADD R10, R10, 0x400 ;  /* 0x000004000a0a7836 */ /* 0x000fe40000000000 */
[----:B------:R-:W0:Y:S01]  /*21e70*/  SHFL.BFLY PT, R13, R122, 0x2, 0x1f ;  /* 0x0c401f007a0d7f89 */ /* 0x000e2200000e0000 */
[----:B------:R-:W-:Y:S01]  /*21e80*/  R2UR UR6, R12 ;  /* 0x000000000c0672ca */ /* 0x000fe200000e0000 */
[----:B------:R-:W-:Y:S01]  /*21e90*/  IMAD.U32 R12, RZ, RZ, UR54 ;  /* 0x00000036ff0c7e24 */ /* 0x000fe2000f8e00ff */
[----:B-1----:R-:W-:-:S04]  /*21ea0*/  FMNMX.FTZ R102, R100, R91, !PT ;  /* 0x0000005b64667209 */ /* 0x002fc80007810000 */
[----:B--2---:R-:W-:-:S05]  /*21eb0*/  FMNMX.FTZ R102, R103, R102, !PT ;  /* 0x0000006667667209 */ /* 0x004fca0007810000 */
[----:B------:R-:W1:Y:S01]  /*21ec0*/  SHFL.BFLY PT, R91, R102, 0x2, 0x1f ;  /* 0x0c401f00665b7f89 */ /* 0x000e6200000e0000 */
[----:B0-----:R-:W-:Y:S01]  /*21ed0*/  FMNMX.FTZ R124, R122, R13, !PT ;  /* 0x0000000d7a7c7209 */ /* 0x001fe20007810000 */
[----:B------:R-:W-:-:S05]  /*21ee0*/  IMAD.MOV.U32 R13, RZ, RZ, -0x3ffffff0 ;  /* 0xc0000010ff0d7424 */ /* 0x000fca00078e00ff */
[----:B------:R-:W-:Y:S02]  /*21ef0*/  R2UR UR7, R13 ;  /* 0x000000000d0772ca */ /* 0x000fe400000e0000 */
[----:B-1----:R-:W-:Y:S02]  /*21f00*/  FMNMX.FTZ R126, R102, R91, !PT ;  /* 0x0000005b667e7209 */ /* 0x002fe40007810000 */
[----:B------:R-:W0:Y:S09]  /*21f10*/  SHFL.BFLY PT, R91, R124, 0x1, 0x1f ;  /* 0x0c201f007c5b7f89 */ /* 0x000e3200000e0000 */
[----:B------:R-:W-:Y:S01]  /*21f20*/  QGMMA.64x128x32.F32.E4M3.E4M3 R24, R172, gdesc[UR4], R24, gsb0 ;  /* 0x01e00004ac187df3 */ /* 0x000fe20008000818 */
[----:B------:R-:W-:Y:S01]  /*21f30*/  R2UR UR6, R10 ;  /* 0x000000000a0672ca */ /* 0x000fe200000e0000 */
[----:B------:R-:W1:Y:S01]  /*21f40*/  SHFL.BFLY PT, R128, R126, 0x1, 0x1f ;  /* 0x0c201f007e807f89 */ /* 0x000e6200000e0000 */
[----:B0-----:R-:W-:-:S02]  /*21f50*/  FMNMX.FTZ R91, R124, R91, !PT ;  /* 0x0000005b7c5b7209 */ /* 0x001fc40007810000 */
[----:B-1----:R-:W-:-:S05]  /*21f60*/  FMNMX.FTZ R13, R126, R128, !PT ;  /* 0x000000807e0d7209 */ /* 0x002fca0007810000 */
[C---:B------:R-:W-:Y:S01]  /*21f70*/  FADD.FTZ R5, -R13.reuse, R5 ;  /* 0x000000050d057221 */ /* 0x040fe20000010100 */
[----:B------:R-:W-:-:S03]  /*21f80*/  FFMA.FTZ R10, R13, R12, -8 ;  /* 0xc10000000d0a7423 */ /* 0x000fc6000001000c */
[-C--:B------:R-:W-:Y:S01]  /*21f90*/  FMUL.FTZ R5, R5, R12.reuse ;  /* 0x0000000c05057220 */ /* 0x080fe20000410000 */
[----:B------:R-:W-:-:S01]  /*21fa0*/  FFMA.FTZ R14, R14, R12, -R10 ;  /* 0x0000000c0e0e7223 */ /* 0x000fc2000001080a */
[-CC-:B------:R-:W-:Y:S01]  /*21fb0*/  FFMA.FTZ R15, R15, R12.reuse, -R10.reuse ;  /* 0x0000000c0f0f7223 */ /* 0x180fe2000001080a */
[----:B------:R-:W-:-:S01]  /*21fc0*/  FFMA.FTZ R121, R121, R12, -R10 ;  /* 0x0000000c79797223 */ /* 0x000fc2000001080a */
[-CC-:B------:R-:W-:Y:S01]  /*21fd0*/  FFMA.FTZ R105, R105, R12.reuse, -R10.reuse ;  /* 0x0000000c69697223 */ /* 0x180fe2000001080a */
[----:B------:R-:W-:-:S01]  /*21fe0*/  FFMA.FTZ R89, R89, R12, -R10 ;  /* 0x0000000c59597223 */ /* 0x000fc2000001080a */
[----:B------:R-:W-:Y:S01]  /*21ff0*/  MUFU.EX2 R5, R5 ;  /* 0x0000000500057308 */ /* 0x000fe20000000800 */
[----:B------:R-:W-:-:S01]  /*22000*/  FFMA.FTZ R90, R90, R12, -R10 ;  /* 0x0000000c5a5a7223 */ /* 0x000fc2000001080a */
[----:B------:R-:W-:-:S06]  /*22010*/  FFMA.FTZ R93, R93, R12, -R10 ;  /* 0x0000000c5d5d7223 */ /* 0x000fcc000001080a */
[----:B------:R-:W0:Y:S08]  /*22020*/  MUFU.EX2 R14, R14 ;  /* 0x0000000e000e7308 */ /* 0x000e300000000800 */
[----:B------:R-:W-:Y:S08]  /*22030*/  MUFU.EX2 R15, R15 ;  /* 0x0000000f000f7308 */ /* 0x000ff00000000800 */
[----:B------:R-:W-:Y:S01]  /*22040*/  MUFU.EX2 R121, R121 ;  /* 0x0000007900797308 */ /* 0x000fe20000000800 */
[----:B0-----:R-:W-:-:S07]  /*22050*/  FFMA.FTZ R0, R5, R0, R14 ;  /* 0x0000000005007223 */ /* 0x001fce000001000e */
[----:B------:R-:W-:Y:S08]  /*22060*/  MUFU.EX2 R105, R105 ;  /* 0x0000006900697308 */ /* 0x000ff00000000800 */
[----:B------:R-:W-:Y:S08]  /*22070*/  MUFU.EX2 R89, R89 ;  /* 0x0000005900597308 */ /* 0x000ff00000000800 */
[----:B------:R-:W-:Y:S08]  /*22080*/  MUFU.EX2 R90, R90 ;  /* 0x0000005a005a7308 */ /* 0x000ff00000000800 */
[----:B------:R-:W-:Y:S01]  /*22090*/  MUFU.EX2 R93, R93 ;  /* 0x0000005d005d7308 */ /* 0x000fe20000000800 */
[----:B------:R-:W-:-:S02]  /*220a0*/  WARPGROUP.DEPBAR.LE gsb0, 0x0 ;  /* 0x00008000000079c5 */ /* 0x000fc40000010000 */
[----:B------:R-:W-:Y:S01]  /*220b0*/  FADD.FTZ R173, -R91, R6 ;  /* 0x000000065bad7221 */ /* 0x000fe20000010100 */
[----:B------:R-:W-:-:S03]  /*220c0*/  WARPGROUP.ARRIVE ;  /* 0x00000000000079c5 */ /* 0x000fc60000000000 */
[-C--:B------:R-:W-:Y:S01]  /*220d0*/  FMUL.FTZ R6, R173, R12.reuse ;  /* 0x0000000cad067220 */ /* 0x080fe20000410000 */
[----:B------:R-:W-:-:S04]  /*220e0*/  FFMA.FTZ R173, R91, R12, -8 ;  /* 0xc10000005bad7423 */ /* 0x000fc8000001000c */
        /* <DEDUP_REMOVED lines=45> */
[----:B------:R-:W2:Y:S01]  /*223c0*/  MUFU.EX2 R20, R20 ;  /* 0x0000001400147308 */ /* 0x000ea20000000800 */
[----:B------:R-:W-:-:S01]  /*223d0*/  FFMA.FTZ R110, R155, R12, -R10 ;  /* 0x0000000c9b6e7223 */ /* 0x000fc2000001080a */
[----:B------:R-:W-:Y:S01]  /*223e0*/  FFMA.FTZ R153, R156, R12, -R10 ;  /* 0x0000000c9c997223 */ /* 0x000fe2000001080a */
[----:B0-----:R-:W-:-:S01]  /*223f0*/  FFMA.FTZ R3, R6, R3, R7 ;  /* 0x0000000306037223 */ /* 0x001fc20000010007 */
[-CC-:B------:R-:W-:Y:S01]  /*22400*/  FFMA.FTZ R114, R136, R12.reuse, -R10.reuse ;  /* 0x0000000c88727223 */ /* 0x180fe2000001080a */
[----:B------:R-:W-:-:S01]  /*22410*/  FFMA.FTZ R112, R158, R12, -R10 ;  /* 0x0000000c9e707223 */ /* 0x000fc2000001080a */
[-CC-:B------:R-:W-:Y:S01]  /*22420*/  FFMA.FTZ R136, R123, R12.reuse, -R10.reuse ;  /* 0x0000000c7b887223 */ /* 0x180fe2000001080a */
[----:B------:R-:W-:-:S01]  /*22430*/  FFMA.FTZ R123, R125, R12, -R10 ;  /* 0x0000000c7d7b7223 */ /* 0x000fc2000001080a */
[----:B------:R-:W0:Y:S01]  /*22440*/  MUFU.EX2 R98, R98 ;  /* 0x0000006200627308 */ /* 0x000e220000000800 */
[----:B------:R-:W-:-:S01]  /*22450*/  FFMA.FTZ R125, R129, R12, -R10 ;  /* 0x0000000c817d7223 */ /* 0x000fc2000001080a */
[----:B-1----:R-:W-:Y:S01]  /*22460*/  FADD.FTZ R3, R102, R3 ;  /* 0x0000000366037221 */ /* 0x002fe20000010000 */
[----:B------:R-:W-:-:S01]  /*22470*/  FADD.FTZ R129, R15, R0 ;  /* 0x000000000f817221 */ /* 0x000fc20000010000 */
[-CC-:B------:R-:W-:Y:S01]  /*22480*/  FFMA.FTZ R155, R160, R12.reuse, -R10.reuse ;  /* 0x0000000ca09b7223 */ /* 0x180fe2000001080a */
[----:B------:R-:W-:Y:S01]  /*22490*/  MOV R11, 0xc0000010 ;  /* 0xc0000010000b7802 */ /* 0x000fe20000000f00 */
[-CC-:B------:R-:W-:Y:S01]  /*224a0*/  FFMA.FTZ R116, R139, R12.reuse, -R10.reuse ;  /* 0x0000000c8b747223 */ /* 0x180fe2000001080a */
[----:B------:R-:W-:-:S01]  /*224b0*/  FFMA.FTZ R139, R141, R12, -R10 ;  /* 0x0000000c8d8b7223 */ /* 0x000fc2000001080a */
[----:B------:R-:W1:Y:S01]  /*224c0*/  MUFU.EX2 R21, R21 ;  /* 0x0000001500157308 */ /* 0x000e620000000800 */
[----:B--2---:R-:W-:-:S01]  /*224d0*/  FADD.FTZ R0, R20, R3 ;  /* 0x0000000314007221 */ /* 0x004fc20000010000 */
[----:B------:R-:W-:Y:S01]  /*224e0*/  R2UR UR7, R11 ;  /* 0x000000000b0772ca */ /* 0x000fe200000e0000 */
[----:B------:R-:W-:-:S01]  /*224f0*/  FFMA.FTZ R118, R142, R12, -R10 ;  /* 0x0000000c8e767223 */ /* 0x000fc2000001080a */
[-CC-:B------:R-:W-:Y:S01]  /*22500*/  FFMA.FTZ R141, R144, R12.reuse, -R10.reuse ;  /* 0x0000000c908d7223 */ /* 0x180fe2000001080a */
[----:B------:R-:W-:-:S01]  /*22510*/  FFMA.FTZ R120, R147, R12, -R10 ;  /* 0x0000000c93787223 */ /* 0x000fc2000001080a */
[-CC-:B------:R-:W-:Y:S01]  /*22520*/  FFMA.FTZ R147, R149, R12.reuse, -R10.reuse ;  /* 0x0000000c95937223 */ /* 0x180fe2000001080a */
[----:B------:R-:W-:-:S01]  /*22530*/  FFMA.FTZ R142, R131, R12, -R10 ;  /* 0x0000000c838e7223 */ /* 0x000fc2000001080a */
[----:B------:R-:W2:Y:S01]  /*22540*/  MUFU.EX2 R101, R101 ;  /* 0x0000006500657308 */ /* 0x000ea20000000800 */
[----:B0-----:R-:W-:-:S01]  /*22550*/  FADD.FTZ R152, R98, R129 ;  /* 0x0000008162987221 */ /* 0x001fc20000010000 */
[----:B------:R-:W-:-:S05]  /*22560*/  FFMA.FTZ R144, R135, R12, -R10 ;  /* 0x0000000c87907223 */ /* 0x000fca000001080a */
[----:B------:R-:W-:Y:S01]  /*22570*/  QGMMA.64x128x32.F32.E4M3.E4M3 R24, R168, gdesc[UR4], R24, gsb0 ;  /* 0x01e00004a8187df3 */ /* 0x000fe20008000818 */
        /* <DEDUP_REMOVED lines=17> */
[----:B------:R2:W-:Y:S01]  /*22690*/  MUFU.EX2 R11, R173 ;  /* 0x000000ad000b7308 */ /* 0x0005e20000000800 */
[----:B0-----:R-:W-:-:S07]  /*226a0*/  FADD.FTZ R3, R159, R0 ;  /* 0x000000009f037221 */ /* 0x001fce0000010000 */
[----:B------:R-:W0:Y:S01]  /*226b0*/  MUFU.EX2 R126, R126 ;  /* 0x0000007e007e7308 */ /* 0x000e220000000800 */
[----:B--2---:R-:W-:-:S01]  /*226c0*/  FFMA.FTZ R173, R138, R12, -R10 ;  /* 0x0000000c8aad7223 */ /* 0x004fc2000001080a */
[----:B-1----:R-:W-:Y:S01]  /*226d0*/  FADD.FTZ R107, R155, R154 ;  /* 0x0000009a9b6b7221 */ /* 0x002fe20000010000 */
[----:B------:R-:W-:-:S01]  /*226e0*/  FFMA.FTZ R138, R127, R12, -R10 ;  /* 0x0000000c7f8a7223 */ /* 0x000fc2000001080a */
[----:B------:R-:W-:-:S04]  /*226f0*/  FFMA.FTZ R127, R133, R12, -R10 ;  /* 0x0000000c857f7223 */ /* 0x000fc8000001080a */
[----:B------:R-:W1:Y:S08]  /*22700*/  MUFU.EX2 R114, R114 ;  /* 0x0000007200727308 */ /* 0x000e700000000800 */
        /* <DEDUP_REMOVED lines=15> */
[----:B0-----:R-:W-:-:S01]  /*22800*/  FADD.FTZ R3, R161, R0 ;  /* 0x00000000a1037221 */ /* 0x001fc20000010000 */
[----:B------:R-:W-:-:S06]  /*22810*/  WARPGROUP.DEPBAR.LE gsb0, 0x0 ;  /* 0x00008000000079c5 */ /* 0x000fcc0000010000 */
        /* <DEDUP_REMOVED lines=10> */
[----:B--2---:R-:W-:-:S01]  /*228c0*/  FADD.FTZ R111, R141, R156 ;  /* 0x0000009c8d6f7221 */ /* 0x004fc20000010000 */
[----:B------:R-:W-:Y:S01]  /*228d0*/  FFMA.FTZ R156, R115, R12, -R10 ;  /* 0x0000000c739c7223 */ /* 0x000fe2000001080a */
[----:B------:R-:W-:-:S05]  /*228e0*/  @!P0 IMAD R115, R189, 0x8, R16 ;  /* 0x00000008bd738824 */ /* 0x000fca00078e0210 */
        /* <DEDUP_REMOVED lines=10> */
[----:B-1----:R-:W-:-:S01]  /*22990*/  FADD.FTZ R0, R134, R3 ;  /* 0x0000000386007221 */ /* 0x002fc20000010000 */
[----:B------:R-:W-:Y:S01]  /*229a0*/  FADD.FTZ R3, R121, R158 ;  /* 0x0000009e79037221 */ /* 0x000fe20000010000 */
[----:B------:R-:W-:-:S05]  /*229b0*/  FFMA.FTZ R158, R119, R12, -R10 ;  /* 0x0000000c779e7223 */ /* 0x000fca000001080a */
        /* <DEDUP_REMOVED lines=64> */
[----:B0-----:R-:W-:-:S04]  /*22dc0*/  FADD.FTZ R0, R158, R3 ;  /* 0x000000039e007221 */ /* 0x001fc80000010000 */
[----:B------:R-:W-:Y:S01]  /*22dd0*/  FADD.FTZ R3, R89, R0 ;  /* 0x0000000059037221 */ /* 0x000fe20000010000 */
[----:B------:R-:W-:Y:S02]  /*22de0*/  @!P0 VIADD R0, R115, 0x29840 ;  /* 0x0002984073008836 */ /* 0x000fe40000000000 */
[----:B------:R-:W0:Y:S01]  /*22df0*/  MUFU.EX2 R92, R92 ;  /* 0x0000005c005c7308 */ /* 0x000e220000000800 */
[----:B-1----:R-:W-:-:S02]  /*22e00*/  FADD.FTZ R100, R88, R99 ;  /* 0x0000006358647221 */ /* 0x002fc40000010000 */
[----:B------:R-:W-:Y:S01]  /*22e10*/  @!P0 PRMT R0, RZ, 0x654, R0 ;  /* 0x00000654ff008816 */ /* 0x000fe20000000000 */
[----:B------:R1:W-:Y:S06]  /*22e20*/  BAR.ARV R113, 0x100 ;  /* 0x000400710000751d */ /* 0x0003ec0000002000 */
[----:B------:R-:W3:Y:S01]  /*22e30*/  MUFU.EX2 R185, R185 ;  /* 0x000000b900b97308 */ /* 0x000ee20000000800 */
[----:B--2---:R-:W-:-:S01]  /*22e40*/  FADD.FTZ R99, R183, R100 ;  /* 0x00000064b7637221 */ /* 0x004fc20000010000 */
[----:B------:R-:W-:Y:S01]  /*22e50*/  FADD.FTZ R100, R90, R3 ;  /* 0x000000035a647221 */ /* 0x000fe20000010000 */
[----:B------:R2:W-:Y:S03]  /*22e60*/  @!P0 SYNCS.ARRIVE.TRANS64.RED.A1T0 RZ, [R0+URZ], RZ ;  /* 0x000000ff00ff89a7 */ /* 0x0005e6000810043f */
[----:B------:R-:W-:-:S01]  /*22e70*/  FADD.FTZ R3, R93, R100 ;  /* 0x000000645d037221 */ /* 0x000fc20000010000 */
[----:B0-----:R-:W-:Y:S01]  /*22e80*/  FADD.FTZ R164, R92, R99 ;  /* 0x000000635ca47221 */ /* 0x001fe20000010000 */
[----:B------:R-:W2:Y:S08]  /*22e90*/  MUFU.EX2 R160, R160 ;  /* 0x000000a000a07308 */ /* 0x000eb00000000800 */
[----:B------:R-:W0:Y:S01]  /*22ea0*/  MUFU.EX2 R94, R94 ;  /* 0x0000005e005e7308 */ /* 0x000e220000000800 */
[----:B---3--:R-:W-:-:S07]  /*22eb0*/  FADD.FTZ R99, R185, R164 ;  /* 0x000000a4b9637221 */ /* 0x008fce0000010000 */
[----:B------:R-:W3:Y:S01]  /*22ec0*/  MUFU.EX2 R95, R95 ;  /* 0x0000005f005f7308 */ /* 0x000ee20000000800 */
[----:B--2---:R-:W-:-:S07]  /*22ed0*/  FADD.FTZ R0, R160, R3 ;  /* 0x00000003a0007221 */ /* 0x004fce0000010000 */
[----:B------:R-:W2:Y:S01]  /*22ee0*/  MUFU.EX2 R187, R187 ;  /* 0x000000bb00bb7308 */ /* 0x000ea20000000800 */
[----:B0-----:R-:W-:-:S07]  /*22ef0*/  FADD.FTZ R100, R94, R99 ;  /* 0x000000635e647221 */ /* 0x001fce0000010000 */
[----:B------:R-:W0:Y:S01]  /*22f00*/  MUFU.EX2 R162, R162 ;  /* 0x000000a200a27308 */ /* 0x000e220000000800 */
[----:B---3--:R-:W-:-:S07]  /*22f10*/  FADD.FTZ R3, R95, R0 ;  /* 0x000000005f037221 */ /* 0x008fce0000010000 */
[----:B------:R-:W3:Y:S01]  /*22f20*/  MUFU.EX2 R96, R96 ;  /* 0x0000006000607308 */ /* 0x000ee20000000800 */
[----:B--2---:R-:W-:-:S07]  /*22f30*/  FADD.FTZ R99, R187, R100 ;  /* 0x00000064bb637221 */ /* 0x004fce0000010000 */
[----:B------:R-:W2:Y:S01]  /*22f40*/  MUFU.EX2 R97, R97 ;  /* 0x0000006100617308 */ /* 0x000ea20000000800 */
[----:B0-----:R-:W-:-:S07]  /*22f50*/  FADD.FTZ R0, R162, R3 ;  /* 0x00000003a2007221 */ /* 0x001fce0000010000 */
[----:B------:R-:W0:Y:S01]  /*22f60*/  MUFU.EX2 R10, R10 ;  /* 0x0000000a000a7308 */ /* 0x000e220000000800 */
[----:B---3--:R-:W-:-:S04]  /*22f70*/  FADD.FTZ R100, R96, R99 ;  /* 0x0000006360647221 */ /* 0x008fc80000010000 */
[----:B------:R-:W-:Y:S01]  /*22f80*/  FADD.FTZ R3, R11, R100 ;  /* 0x000000640b037221 */ /* 0x000fe20000010000 */
[----:B--2---:R-:W-:-:S04]  /*22f90*/  FADD.FTZ R99, R97, R0 ;  /* 0x0000000061637221 */ /* 0x004fc80000010000 */
[----:B0-----:R-:W-:Y:S01]  /*22fa0*/  FADD.FTZ R0, R10, R99 ;  /* 0x000000630a007221 */ /* 0x001fe20000010000 */
[----:B-1----:R-:W-:Y:S06]  /*22fb0*/  @!P1 BRA `(.L_x_2499) ;  /* 0x0000000000049947 */ /* 0x002fec0003800000 */
[----:B------:R-:W-:Y:S01]  /*22fc0*/  BPT.TRAP 0x1 ;  /* 0x000000040000795c */ /* 0x000fe20000300000 */
.L_x_2499:
[----:B------:R-:W-:Y:S01]  /*22fd0*/  F2FP.SATFINITE.E4M3.F32.PACK_AB_MERGE_C R20, R21, R20, RZ ;  /* 0x000000141514723e */ /* 0x000fe200048070ff */
[----:B------:R-:W-:Y:S01]  /*22fe0*/  FMUL.FTZ R24, R24, R6 ;  /* 0x0000000618187220 */ /* 0x000fe20000410000 */
[----:B------:R-:W-:Y:S01]  /*22ff0*/  F2FP.SATFINITE.E4M3.F32.PACK_AB_MERGE_C R98, R101, R98, RZ ;  /* 0x000000626562723e */ /* 0x000fe200048070ff */
[-C--:B------:R-:W-:Y:S01]  /*23000*/  FMUL.FTZ R25, R25, R6.reuse ;  /* 0x0000000619197220 */ /* 0x080fe20000410000 */
[----:B------:R-:W-:Y:S01]  /*23010*/  F2FP.SATFINITE.E4M3.F32.PACK_AB_MERGE_C R184, R102, R7, R20 ;  /* 0x0000000766b8723e */ /* 0x000fe20004807014 */
[----:B------:R-:W-:Y:S01]  /*23020*/  IMAD R7, R9, 0x8, R16 ;  /* 0x0000000809077824 */ /* 0x000fe200078e0210 */
[----:B------:R-:W-:Y:S01]  /*23030*/  ISETP.GT.AND P0, PT, R8, RZ, PT ;  /* 0x000000ff0800720c */ /* 0x000fe20003f04270 */
[----:B------:R-:W-:Y:S01]  /*23040*/  FMUL.FTZ R28, R28, R6 ;  /* 0x000000061c1c7220 */ /* 0x000fe20000410000 */
[----:B------:R-:W-:Y:S01]  /*23050*/  F2FP.SATFINITE.E4M3.F32.PACK_AB_MERGE_C R92, R185, R92, RZ ;  /* 0x0000005cb95c723e */ /* 0x000fe200048070ff */
[----:B------:R-:W-:Y:S01]  /*23060*/  VIADD R7, R7, 0x29860 ;  /* 0x0002986007077836 */ /* 0x000fe20000000000 */
[----:B------:R-:W-:Y:S01]  /*23070*/  F2FP.SATFINITE.E4M3.F32.PACK_AB_MERGE_C R185, R15, R14, R98 ;  /* 0x0000000e0fb9723e */ /* 0x000fe20004807062 */
[-C--:B------:R-:W-:Y:S01]  /*23080*/  FMUL.FTZ R29, R29, R6.reuse ;  /* 0x000000061d1d7220 */ /* 0x080fe20000410000 */
[----:B------:R-:W-:Y:S01]  /*23090*/  MOV R14, UR37 ;  /* 0x00000025000e7c02 */ /* 0x000fe20008000f00 */
[----:B------:R-:W-:Y:S01]  /*230a0*/  FMUL.FTZ R32, R32, R6 ;  /* 0x0000000620207220 */ /* 0x000fe20000410000 */
[----:B------:R-:W-:Y:S01]  /*230b0*/  F2FP.SATFINITE.E4M3.F32.PACK_AB_MERGE_C R112, R155, R112, RZ ;  /* 0x000000709b70723e */ /* 0x000fe200048070ff */
[-C--:B------:R-:W-:Y:S01]  /*230c0*/  FMUL.FTZ R33, R33, R6.reuse ;  /* 0x0000000621217220 */ /* 0x080fe20000410000 */
        /* <DEDUP_REMOVED lines=85> */
[----:B------:R-:W-:Y:S01]  /*23620*/  VIADD R8, R8, 0xffffffff ;  /* 0xffffffff08087836 */ /* 0x000fe20000000000 */
[----:B------:R-:W-:Y:S01]  /*23630*/  F2FP.SATFINITE.E4M3.F32.PACK_AB_MERGE_C R180, R137, R126, R128 ;  /* 0x0000007e89b4723e */ /* 0x000fe20004807080 */
[----:B------:R-:W-:Y:S01]  /*23640*/  IMAD.MOV.U32 R5, RZ, RZ, R13 ;  /* 0x000000ffff057224 */ /* 0x000fe200078e000d */
[----:B------:R-:W-:Y:S01]  /*23650*/  F2FP.SATFINITE.E4M3.F32.PACK_AB_MERGE_C R182, R143, R130, R132 ;  /* 0x000000828fb6723e */ /* 0x000fe20004807084 */
[----:B0-----:R-:W-:Y:S01]  /*23660*/  IMAD.MOV.U32 R7, RZ, RZ, R190 ;  /* 0x000000ffff077224 */ /* 0x001fe200078e00be */
        /* <DEDUP_REMOVED lines=10> */
[----:B------:R-:W-:Y:S02]  /*23710*/  MOV R6, R91 ;  /* 0x0000005b00067202 */ /* 0x000fe40000000f00 */
[----:B------:R-:W-:Y:S01]  /*23720*/  MOV R183, R120 ;  /* 0x0000007800b77202 */ /* 0x000fe20000000f00 */
[----:B------:R-:W-:Y:S06]  /*23730*/  @P0 BRA `(.L_x_2500) ;  /* 0xffffffc000fc0947 */ /* 0x000fec000383ffff */
.L_x_2489:
[----:B------:R-:W-:Y:S05]  /*23740*/  WARPSYNC.ALL ;  /* 0x0000000000007948 */ /* 0x000fea0003800000 */
[----:B------:R-:W-:Y:S06]  /*23750*/  BAR.ARV 0x8, 0x180 ;  /* 0x0206000000007b1d */ /* 0x000fec0000002000 */
[----:B------:R-:W-:Y:S05]  /*23760*/  @!P1 BRA `(.L_x_2501) ;  /* 0x0000000000049947 */ /* 0x000fea0003800000 */
[----:B------:R-:W-:Y:S01]  /*23770*/  BPT.TRAP 0x1 ;  /* 0x000000040000795c */ /* 0x000fe20000300000 */
.L_x_2501:
[----:B------:R-:W-:Y:S01]  /*23780*/  IMAD R11, R189, 0x8, R16 ;  /* 0x00000008bd0b7824 */ /* 0x000fe200078e0210 */
[----:B------:R-:W-:-:S04]  /*23790*/  SHF.L.U32 R2, R190, 0x1f, RZ ;  /* 0x0000001fbe027819 */ /* 0x000fc800000006ff */
[----:B------:R0:W1:Y:S01]  /*237a0*/  SYNCS.PHASECHK.TRANS64.TRYWAIT P0, [R11+URZ+0x29850], R2 ;  /* 0x029850020b0075a7 */ /* 0x000062000800017f */
[----:B------:R-:W-:Y:S05]  /*237b0*/  @!P1 BRA `(.L_x_2502) ;  /* 0x0000000000049947 */ /* 0x000fea0003800000 */
[----:B------:R-:W-:Y:S01]  /*237c0*/  BPT.TRAP 0x1 ;  /* 0x000000040000795c */ /* 0x000fe20000300000 */
.L_x_2502:
[----:B------:R-:W-:-:S05]  /*237d0*/  VIADD R16, R16, 0x400 ;  /* 0x0000040010107836 */ /* 0x000fca0000000000 */
[----:B------:R-:W-:-:S04]  /*237e0*/  SHF.R.U32.HI R16, RZ, 0x4, R16 ;  /* 0x00000004ff107819 */ /* 0x000fc80000011610 */
[----:B------:R-:W-:-:S04]  /*237f0*/  LOP3.LUT R16, R16, 0x3fff, RZ, 0xc0, !PT ;  /* 0x00003fff10107812 */ /* 0x000fc800078ec0ff */
[----:B------:R-:W-:Y:S01]  /*23800*/  LOP3.LUT R16, R16, 0x10000, RZ, 0xfc, !PT ;  /* 0x0001000010107812 */ /* 0x000fe200078efcff */
[----:B-1----:R-:W-:Y:S06]  /*23810*/  @P0 BRA `(.L_x_2503) ;  /* 0x0000000000080947 */ /* 0x002fec0003800000 */
[----:B------:R-:W1:Y:S02]  /*23820*/  SYNCS.PHASECHK.TRANS64.TRYWAIT P0, [R11+URZ+0x29850], R2 ;  /* 0x029850020b0075a7 */ /* 0x000e64000800017f */
[----:B-1----:R-:W-:Y:S05]  /*23830*/  @!P0 BRA `(.L_x_2504) ;  /* 0x000000a400f88947 */ /* 0x002fea0003800000 */
.L_x_2503:
        /* <DEDUP_REMOVED lines=10> */
[----:B------:R-:W-:-:S03]  /*238e0*/  VIADD R14, R4, 0x200 ;  /* 0x00000200040e7836 */ /* 0x000fc60000000000 */
        /* <DEDUP_REMOVED lines=10> */
[-C--:B--2---:R-:W-:Y:S02]  /*23990*/  @P0 IMAD R2, R15, R8.reuse, RZ ;  /* 0x000000080f020224 */ /* 0x084fe400078e02ff */
[----:B------:R-:W-:Y:S02]  /*239a0*/  IMAD.MOV.U32 R15, RZ, RZ, -0x3ffffff0 ;  /* 0xc0000010ff0f7424 */ /* 0x000fe400078e00ff */
[----:B------:R-:W-:Y:S02]  /*239b0*/  @P0 IMAD.IADD R7, R7, 0x1, R5 ;  /* 0x0000000107070824 */ /* 0x000fe400078e0205 */
[C---:B------:R-:W-:Y:S02]  /*239c0*/  @P0 IMAD R5, R206.reuse, R9, R2 ;  /* 0x00000009ce050224 */ /* 0x040fe400078e0202 */
[----:B------:R-:W-:-:S04]  /*239d0*/  @P0 IMAD.WIDE.U32 R6, R206, R8, R6 ;  /* 0x00000008ce060225 */ /* 0x000fc800078e0006 */
[----:B------:R-:W-:Y:S01]  /*239e0*/  IMAD.MOV.U32 R2, RZ, RZ, 0x3f800000 ;  /* 0x3f800000ff027424 */ /* 0x000fe200078e00ff */
[----:B------:R-:W-:Y:S02]  /*239f0*/  @P0 IADD3 R5, R7, R5, RZ ;  /* 0x0000000507050210 */ /* 0x000fe40007ffe0ff */
        /* <DEDUP_REMOVED lines=8> */
[----:B------:R-:W-:Y:S01]  /*23a80*/  IMAD.MOV.U32 R7, RZ, RZ, -0x3ffffff0 ;  /* 0xc0000010ff077424 */ /* 0x000fe200078e00ff */
[----:B------:R-:W-:Y:S01]  /*23a90*/  IADD3 R6, R4, 0x300, RZ ;  /* 0x0000030004067810 */ /* 0x000fe20007ffe0ff */
[----:B------:R-:W-:Y:S02]  /*23aa0*/  WARPGROUP.DEPBAR.LE gsb0, 0x0 ;  /* 0x00008000000079c5 */ /* 0x000fe40000010000 */
[----:B------:R-:W-:-:S08]  /*23ab0*/  WARPGROUP.ARRIVE ;  /* 0x00000000000079c5 */ /* 0x000fd00000000000 */
[----:B------:R-:W-:Y:S01]  /*23ac0*/  QGMMA.64x128x32.F32.E4M3.E4M3 R24, R176, gdesc[UR4], R24, gsb0 ;  /* 0x01e00004b0187df3 */ /* 0x000fe20008000818 */
[----:B------:R-:W-:Y:S02]  /*23ad0*/  R2UR UR6, R6 ;  /* 0x00000000060672ca */ /* 0x000fe400000e0000 */
[----:B------:R-:W-:Y:S01]  /*23ae0*/  R2UR UR7, R7 ;  /* 0x00000000070772ca */ /* 0x000fe200000e0000 */
[----:B------:R-:W-:Y:S02]  /*23af0*/  VIADD R4, R4, 0x400 ;  /* 0x0000040004047836 */ /* 0x000fe40000000000 */
[----:B------:R-:W-:Y:S01]  /*23b00*/  IMAD.MOV.U32 R5, RZ, RZ, -0x3ffffff0 ;  /* 0xc0000010ff057424 */ /* 0x000fe200078e00ff */
        /* <DEDUP_REMOVED lines=41> */
.L_x_2505:
[----:B------:R-:W-:Y:S01]  /*23da0*/  IMAD.U32 R5, RZ, RZ, UR37 ;  /* 0x00000025ff057e24 */ /* 0x000fe2000f8e00ff */
[----:B------:R-:W-:Y:S01]  /*23db0*/  IADD3 R0, R11, 0x29860, RZ ;  /* 0x000298600b007810 */ /* 0x000fe20007ffe0ff */
        /* <DEDUP_REMOVED lines=73> */
.L_x_2437:
        /* <DEDUP_REMOVED lines=13> */
[----:B--2---:R-:W-:-:S04]  /*24320*/  SHF.L.U32 R0, R51, 0x2, RZ ;  /* 0x0000000233007819 */ /* 0x004fc800000006ff */
[----:B------:R-:W-:-:S04]  /*24330*/  LOP3.LUT R0, R0, 0xc, RZ, 0xc0, !PT ;  /* 0x0000000c00007812 */ /* 0x000fc800078ec0ff */
[----:B------:R-:W-:-:S05]  /*24340*/  IADD3 R2, P0, R0, UR4, RZ ;  /* 0x0000000400027c10 */ /* 0x000fca000ff1e0ff */
[----:B------:R-:W-:-:S05]  /*24350*/  IMAD.X R3, RZ, RZ, UR5, P0 ;  /* 0x00000005ff037e24 */ /* 0x000fca00080e06ff */
        /* <DEDUP_REMOVED lines=24> */
[----:B------:R-:W-:Y:S02]  /*244e0*/  F2FP.BF16.F32.PACK_AB R30, R61, R24 ;  /* 0x000000183d1e723e */ /* 0x000fe400000010ff */
[----:B------:R-:W-:Y:S02]  /*244f0*/  F2FP.BF16.F32.PACK_AB R67, R63, R20 ;  /* 0x000000143f43723e */ /* 0x000fe400000010ff */
[----:B------:R-:W-:-:S02]  /*24500*/  F2FP.BF16.F32.PACK_AB R65, R55, R26 ;  /* 0x0000001a3741723e */ /* 0x000fc400000010ff */
[----:B--2---:R-:W-:Y:S02]  /*24510*/  LOP3.LUT P0, R2, R51, 0x3, RZ, 0xc0, !PT ;  /* 0x0000000333027812 */ /* 0x004fe4000780c0ff */
[----:B------:R-:W-:Y:S02]  /*24520*/  F2FP.BF16.F32.PACK_AB R94, R94, R95 ;  /* 0x0000005f5e5e723e */ /* 0x000fe400000010ff */
[----:B------:R-:W-:Y:S02]  /*24530*/  F2FP.BF16.F32.PACK_AB R93, R92, R93 ;  /* 0x0000005d5c5d723e */ /* 0x000fe400000010ff */
[----:B------:R-:W-:Y:S02]  /*24540*/  ISETP.EQ.OR P0, PT, R2, 0x3, !P0 ;  /* 0x000000030200780c */ /* 0x000fe40004702670 */
        /* <DEDUP_REMOVED lines=8> */
[----:B------:R-:W-:Y:S01]  /*245d0*/  SEL R3, R93, R94, P0 ;  /* 0x0000005e5d037207 */ /* 0x000fe20000000000 */
[----:B---3--:R-:W-:Y:S01]  /*245e0*/  IMAD.WIDE R4, R50, 0x2, R46 ;  /* 0x0000000232047825 */ /* 0x008fe200078e022e */
[----:B------:R-:W-:Y:S02]  /*245f0*/  F2FP.BF16.F32.PACK_AB R50, R85, R8 ;  /* 0x000000085532723e */ /* 0x000fe400000010ff */
[C---:B------:R-:W-:Y:S02]  /*24600*/  IADD3 R15, P5, R4.reuse, 0x4060, RZ ;  /* 0x00004060040f7810 */ /* 0x040fe40007fbe0ff */
[----:B------:R-:W-:Y:S02]  /*24610*/  IADD3 R11, P1, R4, 0x4040, RZ ;  /* 0x00004040040b7810 */ /* 0x000fe40007f3e0ff */
[----:B------:R-:W-:Y:S02]  /*24620*/  LOP3.LUT R14, R15, 0x380, RZ, 0xc0, !PT ;  /* 0x000003800f0e7812 */ /* 0x000fe400078ec0ff */
[----:B------:R-:W-:-:S02]  /*24630*/  LOP3.LUT R10, R11, 0x380, RZ, 0xc0, !PT ;  /* 0x000003800b0a7812 */ /* 0x000fc400078ec0ff */
[----:B------:R-:W-:Y:S02]  /*24640*/  IADD3 R7, P3, R4, 0x4000, RZ ;  /* 0x0000400004077810 */ /* 0x000fe40007f7e0ff */
        /* <DEDUP_REMOVED lines=8> */
[C---:B------:R-:W-:Y:S02]  /*246d0*/  IADD3 R21, P4, R4.reuse, 0x60, RZ ;  /* 0x0000006004157810 */ /* 0x040fe40007f9e0ff */
[C---:B------:R-:W-:Y:S02]  /*246e0*/  IADD3 R25, P5, R4.reuse, 0x40, RZ ;  /* 0x0000004004197810 */ /* 0x040fe40007fbe0ff */
[C---:B------:R-:W-:Y:S02]  /*246f0*/  IADD3 R9, P2, R4.reuse, 0x4020, RZ ;  /* 0x0000402004097810 */ /* 0x040fe40007f5e0ff */
[----:B------:R-:W-:Y:S02]  /*24700*/  IADD3 R27, P1, R4, 0x20, RZ ;  /* 0x00000020041b7810 */ /* 0x000fe40007f3e0ff */
[----:B------:R-:W-:Y:S02]  /*24710*/  LOP3.LUT R6, R6, R7, RZ, 0x3c, !PT ;  /* 0x0000000706067212 */ /* 0x000fe400078e3cff */
[----:B------:R-:W-:-:S02]  /*24720*/  LOP3.LUT R20, R21, 0x380, RZ, 0xc0, !PT ;  /* 0x0000038015147812 */ /* 0x000fc400078ec0ff */
[----:B------:R-:W-:Y:S02]  /*24730*/  LOP3.LUT R24, R25, 0x380, RZ, 0xc0, !PT ;  /* 0x0000038019187812 */ /* 0x000fe400078ec0ff */
[----:B------:R-:W-:Y:S02]  /*24740*/  LOP3.LUT R7, R4, 0x380, RZ, 0xc0, !PT ;  /* 0x0000038004077812 */ /* 0x000fe400078ec0ff */
[----:B------:R-:W-:Y:S02]  /*24750*/  LOP3.LUT R8, R9, 0x380, RZ, 0xc0, !PT ;  /* 0x0000038009087812 */ /* 0x000fe400078ec0ff */
[----:B------:R-:W-:Y:S02]  /*24760*/  LOP3.LUT R26, R27, 0x380, RZ, 0xc0, !PT ;  /* 0x000003801b1a7812 */ /* 0x000fe400078ec0ff */
[----:B------:R-:W-:Y:S02]  /*24770*/  SHF.R.U64 R20, R20, 0x3, RZ ;  /* 0x0000000314147819 */ /* 0x000fe400000012ff */
[----:B------:R-:W-:-:S02]  /*24780*/  SHF.R.U64 R24, R24, 0x3, RZ ;  /* 0x0000000318187819 */ /* 0x000fc400000012ff */
[----:B------:R-:W-:Y:S02]  /*24790*/  SHF.R.U64 R7, R7, 0x3, RZ ;  /* 0x0000000307077819 */ /* 0x000fe400000012ff */
        /* <DEDUP_REMOVED lines=35> */
[----:B------:R-:W2:Y:S01]  /*249d0*/  SHFL.IDX PT, R27, R27, R2, 0x1c1f ;  /* 0x001c1f021b1b7589 */ /* 0x000ea200000e0000 */
        /* <DEDUP_REMOVED lines=11> */
[----:B------:R-:W3:Y:S01]  /*24a90*/  SHFL.IDX PT, R31, R31, R2, 0x1c1f ;  /* 0x001c1f021f1f7589 */ /* 0x000ee200000e0000 */
[----:B------:R-:W-:-:S02]  /*24aa0*/  SEL R59, R54, R65, P0 ;  /* 0x00000041363b7207 */ /* 0x000fc40000000000 */
[----:B------:R-:W-:Y:S01]  /*24ab0*/  SEL R61, R65, R54, P0 ;  /* 0x00000036413d7207 */ /* 0x000fe20000000000 */
[----:B------:R-:W-:Y:S01]  /*24ac0*/  SHFL.IDX PT, R34, R33, R0, 0x1c1f ;  /* 0x001c1f0021227589 */ /* 0x000fe200000e0000 */
[----:B------:R-:W-:Y:S02]  /*24ad0*/  SEL R43, R50, R43, P0 ;  /* 0x0000002b322b7207 */ /* 0x000fe40000000000 */
[----:B------:R-:W-:Y:S01]  /*24ae0*/  SEL R63, R62, R67, P0 ;  /* 0x000000433e3f7207 */ /* 0x000fe20000000000 */
[----:B------:R-:W4:Y:S01]  /*24af0*/  SHFL.IDX PT, R35, R35, R2, 0x1c1f ;  /* 0x001c1f0223237589 */ /* 0x000f2200000e0000 */
        /* <DEDUP_REMOVED lines=13> */
[----:B0-----:R-:W-:Y:S01]  /*24bd0*/  SEL R8, R10, R7, P0 ;  /* 0x000000070a087207 */ /* 0x001fe20000000000 */
[----:B------:R-:W0:Y:S01]  /*24be0*/  SHFL.IDX PT, R43, R43, R2, 0x1c1f ;  /* 0x001c1f022b2b7589 */ /* 0x000e2200000e0000 */
[----:B--2---:R-:W-:Y:S02]  /*24bf0*/  SEL R24, R26, R27, P0 ;  /* 0x0000001b1a187207 */ /* 0x004fe40000000000 */
[----:B---3--:R-:W-:Y:S01]  /*24c00*/  SEL R28, R30, R31, P0 ;  /* 0x0000001f1e1c7207 */ /* 0x008fe20000000000 */
[----:B------:R-:W-:Y:S01]  /*24c10*/  SHFL.IDX PT, R45, R45, R0, 0x1c1f ;  /* 0x001c1f002d2d7589 */ /* 0x000fe200000e0000 */
[----:B----4-:R-:W-:Y:S02]  /*24c20*/  SEL R32, R34, R35, P0 ;  /* 0x0000002322207207 */ /* 0x010fe40000000000 */
[----:B------:R-:W-:Y:S01]  /*24c30*/  SEL R4, R6, R3, P0 ;  /* 0x0000000306047207 */ /* 0x000fe20000000000 */
        /* <DEDUP_REMOVED lines=41> */
.L_x_2718:
[----:B------:R-:W-:Y:S05]  /*24ed0*/  WARPSYNC.ALL ;  /* 0x0000000000007948 */ /* 0x000fea0003800000 */
[----:B------:R-:W-:Y:S01]  /*24ee0*/  BAR.SYNC.DEFER_BLOCKING 0x1, 0x100 ;  /* 0x0044000000007b1d */ /* 0x000fe20000010000 */
[----:B-1----:R-:W-:Y:S02]  /*24ef0*/  SEL R41, R75, R60, P0 ;  /* 0x0000003c4b297207 */ /* 0x002fe40000000000 */
[----:B------:R-:W-:-:S03]  /*24f00*/  SEL R43, R60, R75, P0 ;  /* 0x0000004b3c2b7207 */ /* 0x000fc60000000000 */
[----:B------:R-:W-:Y:S02]  /*24f10*/  ULDC.64 UR4, c[0x0][0xc00] ;  /* 0x0003000000047ab9 */ /* 0x000fe40000000a00 */
[----:B------:R-:W0:Y:S01]  /*24f20*/  LDC R51, c[0x0][0xbe8] ;  /* 0x0002fa00ff337b82 */ /* 0x000e220000000800 */
[----:B------:R-:W-:Y:S02]  /*24f30*/  ISETP.NE.U32.AND P1, PT, RZ, UR4, PT ;  /* 0x00000004ff007c0c */ /* 0x000fe4000bf25070 */
[----:B------:R-:W-:Y:S02]  /*24f40*/  IADD3 R2, P2, R218, UR4, RZ ;  /* 0x00000004da027c10 */ /* 0x000fe4000ff5e0ff */
[----:B------:R-:W-:Y:S02]  /*24f50*/  ISETP.NE.AND.EX P1, PT, RZ, UR5, PT, P1 ;  /* 0x00000005ff007c0c */ /* 0x000fe4000bf25310 */
[----:B------:R-:W-:Y:S01]  /*24f60*/  IADD3.X R3, R219, UR5, RZ, P2, !PT ;  /* 0x00000005db037c10 */ /* 0x000fe200097fe4ff */
[----:B------:R-:W-:-:S02]  /*24f70*/  ULDC.64 UR4, c[0x0][0xc08] ;  /* 0x0003020000047ab9 */ /* 0x000fc40000000a00 */
[----:B------:R-:W-:Y:S01]  /*24f80*/  ISETP.NE.U32.AND P0, PT, RZ, UR4, PT ;  /* 0x00000004ff007c0c */ /* 0x000fe2000bf05070 */
[----:B------:R-:W-:Y:S04]  /*24f90*/  STSM.16.M88.4 [R79], R4 ;  /* 0x000000044f007844 */ /* 0x000fe80000000200 */
        /* <DEDUP_REMOVED lines=11> */
[----:B------:R-:W-:Y:S01]  /*25050*/  IMAD.U32 R0, RZ, RZ, UR4 ;  /* 0x00000004ff007e24 */ /* 0x000fe2000f8e00ff */
[----:B------:R-:W-:Y:S01]  /*25060*/  @P0 IADD3.X R219, R219, UR5, RZ, P3, !PT ;  /* 0x00000005dbdb0c10 */ /* 0x000fe20009ffe4ff */
[----:B------:R2:W5:Y:S01]  /*25070*/  @P1 LDG.E R49, desc[UR56][R2.64] ;  /* 0x0000003802311981 */ /* 0x000562000c1e1900 */
[----:B0-----:R-:W-:Y:S01]  /*25080*/  ISETP.NE.AND P2, PT, R51, 0x1, PT ;  /* 0x000000013300780c */ /* 0x001fe20003f45270 */
[----:B-1----:R-:W-:Y:S02]  /*25090*/  IMAD.IADD R13, R211, 0x1, R203 ;  /* 0x00000001d30d7824 */ /* 0x002fe400078e02cb */
[----:B------:R2:W5:Y:S10]  /*250a0*/  @P0 LDG.E R0, desc[UR56][R218.64] ;  /* 0x00000038da000981 */ /* 0x000574000c1e1900 */
[----:B------:R-:W0:Y:S08]  /*250b0*/  @P2 LDC R4, c[0x0][0xbec] ;  /* 0x0002fb00ff042b82 */ /* 0x000e300000000800 */
[----:B------:R-:W1:Y:S01]  /*250c0*/  @P2 LDC R5, c[0x0][0xbf0] ;  /* 0x0002fc00ff052b82 */ /* 0x000e620000000800 */
[----:B--2---:R-:W-:Y:S05]  /*250d0*/  @P0 BRA `(.L_x_2509) ;  /* 0x0000000000100947 */ /* 0x004fea0003800000 */
[----:B------:R-:W-:Y:S05]  /*250e0*/  @!P1 BRA `(.L_x_2509) ;  /* 0x00000000000c9947 */ /* 0x000fea0003800000 */
[----:B------:R-:W2:Y:S04]  /*250f0*/  LDG.E R7, desc[UR56][R2.64] ;  /* 0x0000003802077981 */ /* 0x000ea8000c1e1900 */
[----:B-----5:R-:W2:Y:S02]  /*25100*/  LDG.E R0, desc[UR56][R2.64+0x4] ;  /* 0x0000043802007981 */ /* 0x020ea4000c1e1900 */
[----:B--2---:R-:W-:-:S07]  /*25110*/  IADD3 R0, -R7, R0, RZ ;  /* 0x0000000007007210 */ /* 0x004fce0007ffe1ff */
.L_x_2509:
[----:B------:R-:W2:Y:S01]  /*25120*/  LDL R10, [R1+0x4] ;  /* 0x00000400010a7983 */ /* 0x000ea20000100800 */
[----:B0-----:R-:W-:Y:S01]  /*25130*/  @P2 IMAD.HI.U32 R2, R13, R4, RZ ;  /* 0x000000040d022227 */ /* 0x001fe200078e00ff */
[----:B------:R-:W-:Y:S01]  /*25140*/  SHF.R.S32.HI R48, RZ, 0x1f, R217 ;  /* 0x0000001fff307819 */ /* 0x000fe200000114d9 */
[----:B------:R-:W-:Y:S01]  /*25150*/  ULDC.64 UR4, c[0x0][0xb90] ;  /* 0x0002e40000047ab9 */ /* 0x000fe20000000a00 */
[----:B-----5:R-:W-:Y:S01]  /*25160*/  SHF.R.S32.HI R3, RZ, 0x1f, R49 ;  /* 0x0000001fff037819 */ /* 0x020fe20000011431 */
[----:B------:R-:W-:Y:S01]  /*25170*/  IMAD.MOV.U32 R7, RZ, RZ, R13 ;  /* 0x000000ffff077224 */ /* 0x000fe200078e000d */
[----:B-1----:R-:W-:Y:S01]  /*25180*/  @P2 SHF.R.U32.HI R7, RZ, R5, R2 ;  /* 0x00000005ff072219 */ /* 0x002fe20000011602 */
[----:B------:R-:W-:Y:S01]  /*25190*/  IMAD R6, R48, UR4, RZ ;  /* 0x0000000430067c24 */ /* 0x000fe2000f8e02ff */
[----:B------:R-:W-:Y:S01]  /*251a0*/  SEL R220, R220, RZ, !P1 ;  /* 0x000000ffdcdc7207 */ /* 0x000fe20004800000 */
[----:B------:R-:W-:Y:S01]  /*251b0*/  IMAD.MOV.U32 R2, RZ, RZ, R49 ;  /* 0x000000ffff027224 */ /* 0x000fe200078e0031 */
[----:B------:R-:W-:Y:S01]  /*251c0*/  SEL R53, R214, RZ, !P1 ;  /* 0x000000ffd6357207 */ /* 0x000fe20004800000 */
[C---:B------:R-:W-:Y:S01]  /*251d0*/  IMAD R9, R217.reuse, UR5, R6 ;  /* 0x00000005d9097c24 */ /* 0x040fe2000f8e0206 */
[----:B------:R-:W0:Y:S01]  /*251e0*/  @P2 LDC R57, c[0x0][0xbec] ;  /* 0x0002fb00ff392b82 */ /* 0x000e220000000800 */
[----:B------:R-:W-:Y:S01]  /*251f0*/  IMAD.WIDE.U32 R4, R217, UR4, R2 ;  /* 0x00000004d9047c25 */ /* 0x000fe2000f8e0002 */
[----:B------:R-:W-:Y:S01]  /*25200*/  IADD3 R2, -R7, RZ, RZ ;  /* 0x000000ff07027210 */ /* 0x000fe20007ffe1ff */
[----:B------:R-:W-:-:S02]  /*25210*/  ULDC.64 UR4, c[0x0][0xb98] ;  /* 0x0002e60000047ab9 */ /* 0x000fc40000000a00 */
        /* <DEDUP_REMOVED lines=15> */
[----:B------:R-:W-:-:S02]  /*25310*/  IADD3 R29, P3, R46, 0x4000, RZ ;  /* 0x000040002e1d7810 */ /* 0x000fc40007f7e0ff */
[----:B------:R-:W-:Y:S01]  /*25320*/  IADD3 R13, P4, R46, 0x2000, RZ ;  /* 0x000020002e0d7810 */ /* 0x000fe20007f9e0ff */
[----:B------:R-:W-:Y:S01]  /*25330*/  IMAD R11, R9, UR5, R2 ;  /* 0x00000005090b7c24 */ /* 0x000fe2000f8e0202 */
[----:B------:R-:W-:Y:S01]  /*25340*/  LOP3.LUT R28, R29, 0x380, RZ, 0xc0, !PT ;  /* 0x000003801d1c7812 */ /* 0x000fe200078ec0ff */
[----:B------:R-:W-:Y:S01]  /*25350*/  IMAD.WIDE.U32 R4, R9, UR4, R4 ;  /* 0x0000000409047c25 */ /* 0x000fe2000f8e0004 */
[----:B------:R-:W-:Y:S01]  /*25360*/  ULDC.64 UR4, c[0x0][0xb50] ;  /* 0x0002d40000047ab9 */ /* 0x000fe20000000a00 */
[----:B------:R-:W-:Y:S02]  /*25370*/  LOP3.LUT R12, R13, 0x380, RZ, 0xc0, !PT ;  /* 0x000003800d0c7812 */ /* 0x000fe400078ec0ff */
[----:B------:R-:W-:Y:S01]  /*25380*/  IMAD.IADD R5, R5, 0x1, R11 ;  /* 0x0000000105057824 */ /* 0x000fe200078e020b */
[----:B------:R-:W-:Y:S01]  /*25390*/  LEA R2, P1, R4, UR4, 0x2 ;  /* 0x0000000404027c11 */ /* 0x000fe2000f8210ff */
[----:B------:R-:W-:Y:S01]  /*253a0*/  IMAD.X R9, RZ, RZ, R47, P0 ;  /* 0x000000ffff097224 */ /* 0x000fe200000e062f */
[----:B------:R-:W-:-:S02]  /*253b0*/  LOP3.LUT P0, RZ, R228, 0x3, RZ, 0xc0, !PT ;  /* 0x00000003e4ff7812 */ /* 0x000fc4000780c0ff */
[----:B------:R-:W-:Y:S01]  /*253c0*/  LEA.HI.X R4, R4, UR5, R5, 0x2, P1 ;  /* 0x0000000504047c11 */ /* 0x000fe200088f1405 */
[----:B------:R-:W-:Y:S01]  /*253d0*/  SHFL.IDX PT, R20, R2, RZ, 0x1c1f ;  /* 0x001c1fff02147589 */ /* 0x000fe200000e0000 */
[----:B------:R-:W-:Y:S01]  /*253e0*/  IADD3 R25, P1, R46, 0x3000, RZ ;  /* 0x000030002e197810 */ /* 0x000fe20007f3e0ff */
[----:B------:R-:W-:Y:S01]  /*253f0*/  ULDC.64 UR4, c[0x0][0xaa0] ;  /* 0x0002a80000047ab9 */ /* 0x000fe20000000a00 */
[----:B------:R-:W-:Y:S01]  /*25400*/  SHF.R.U64 R28, R28, 0x3, RZ ;  /* 0x000000031c1c7819 */ /* 0x000fe200000012ff */
[----:B------:R-:W1:Y:S01]  /*25410*/  SHFL.IDX PT, R21, R4, RZ, 0x1c1f ;  /* 0x001c1fff04157589 */ /* 0x000e6200000e0000 */
[----:B------:R-:W-:Y:S02]  /*25420*/  LOP3.LUT R24, R25, 0x380, RZ, 0xc0, !PT ;  /* 0x0000038019187812 */ /* 0x000fe400078ec0ff */
[----:B------:R-:W-:Y:S01]  /*25430*/  LOP3.LUT R28, R28, R29, RZ, 0x3c, !PT ;  /* 0x0000001d1c1c7212 */ /* 0x000fe200078e3cff */
[----:B------:R-:W-:Y:S01]  /*25440*/  SHFL.IDX PT, R44, R2, 0x1, 0x1c1f ;  /* 0x003c1f00022c7f89 */ /* 0x000fe200000e0000 */
[----:B------:R-:W-:-:S02]  /*25450*/  SHF.R.U64 R24, R24, 0x3, RZ ;  /* 0x0000000318187819 */ /* 0x000fc400000012ff */
[----:B------:R-:W-:Y:S01]  /*25460*/  IADD3.X R29, RZ, R47, RZ, P3, !PT ;  /* 0x0000002fff1d7210 */ /* 0x000fe20001ffe4ff */
[----:B------:R-:W3:Y:S01]  /*25470*/  SHFL.IDX PT, R45, R4, 0x1, 0x1c1f ;  /* 0x003c1f00042d7f89 */ /* 0x000ee200000e0000 */
[----:B------:R-:W-:Y:S01]  /*25480*/  LOP3.LUT R24, R24, R25, RZ, 0x3c, !PT ;  /* 0x0000001918187212 */ /* 0x000fe200078e3cff */
[--C-:B------:R-:W-:Y:S01]  /*25490*/  IMAD.X R25, RZ, RZ, R47.reuse, P1 ;  /* 0x000000ffff197224 */ /* 0x100fe200008e062f */
[----:B------:R-:W-:Y:S02]  /*254a0*/  IADD3 R5, P3, R46, 0x7000, RZ ;  /* 0x000070002e057810 */ /* 0x000fe40007f7e0ff */
[----:B------:R-:W-:Y:S02]  /*254b0*/  SHF.R.U64 R12, R12, 0x3, RZ ;  /* 0x000000030c0c7819 */ /* 0x000fe400000012ff */
[----:B------:R-:W-:Y:S01]  /*254c0*/  LOP3.LUT R8, R7, 0x380, RZ, 0xc0, !PT ;  /* 0x0000038007087812 */ /* 0x000fe200078ec0ff */
[--C-:B------:R-:W-:Y:S01]  /*254d0*/  IMAD.X R41, RZ, RZ, R47.reuse, P3 ;  /* 0x000000ffff297224 */ /* 0x100fe200018e062f */
[----:B------:R-:W-:Y:S01]  /*254e0*/  LOP3.LUT R12, R12, R13, RZ, 0x3c, !PT ;  /* 0x0000000d0c0c7212 */ /* 0x000fe200078e3cff */
[----:B------:R-:W-:Y:S01]  /*254f0*/  IMAD.X R13, RZ, RZ, R47, P4 ;  /* 0x000000ffff0d7224 */ /* 0x000fe200020e062f */
[----:B------:R-:W-:-:S02]  /*25500*/  IADD3 R33, P5, R46, 0x5000, RZ ;  /* 0x000050002e217810 */ /* 0x000fc40007fbe0ff */
[----:B------:R-:W-:Y:S02]  /*25510*/  IADD3 R37, P4, R46, 0x6000, RZ ;  /* 0x000060002e257810 */ /* 0x000fe40007f9e0ff */
[----:B------:R-:W-:Y:S02]  /*25520*/  SHF.R.U64 R8, R8, 0x3, RZ ;  /* 0x0000000308087819 */ /* 0x000fe400000012ff */
[----:B------:R-:W-:Y:S02]  /*25530*/  LOP3.LUT R32, R33, 0x380, RZ, 0xc0, !PT ;  /* 0x0000038021207812 */ /* 0x000fe400078ec0ff */
[----:B------:R-:W-:Y:S02]  /*25540*/  LOP3.LUT R36, R37, 0x380, RZ, 0xc0, !PT ;  /* 0x0000038025247812 */ /* 0x000fe400078ec0ff */
[----:B------:R-:W-:Y:S02]  /*25550*/  LOP3.LUT R8, R8, R7, RZ, 0x3c, !PT ;  /* 0x0000000708087212 */ /* 0x000fe400078e3cff */
[----:B------:R-:W-:-:S02]  /*25560*/  LOP3.LUT R7, R46, 0x380, RZ, 0xc0, !PT ;  /* 0x000003802e077812 */ /* 0x000fc400078ec0ff */
[----:B------:R-:W-:Y:S02]  /*25570*/  SHF.R.U64 R32, R32, 0x3, RZ ;  /* 0x0000000320207819 */ /* 0x000fe400000012ff */
[----:B------:R-:W-:Y:S02]  /*25580*/  SHF.R.U64 R36, R36, 0x3, RZ ;  /* 0x0000000324247819 */ /* 0x000fe400000012ff */
[----:B------:R-:W-:Y:S02]  /*25590*/  SHF.R.U64 R7, R7, 0x3, RZ ;  /* 0x0000000307077819 */ /* 0x000fe400000012ff */
[----:B------:R-:W-:Y:S01]  /*255a0*/  LOP3.LUT R32, R32, R33, RZ, 0x3c, !PT ;  /* 0x0000002120207212 */ /* 0x000fe200078e3cff */
[--C-:B------:R-:W-:Y:S01]  /*255b0*/  IMAD.X R33, RZ, RZ, R47.reuse, P5 ;  /* 0x000000ffff217224 */ /* 0x100fe200028e062f */
[----:B------:R-:W-:Y:S01]  /*255c0*/  LOP3.LUT R36, R36, R37, RZ, 0x3c, !PT ;  /* 0x0000002524247212 */ /* 0x000fe200078e3cff */
[----:B------:R-:W-:Y:S01]  /*255d0*/  IMAD.X R37, RZ, RZ, R47, P4 ;  /* 0x000000ffff257224 */ /* 0x000fe200020e062f */
[----:B------:R-:W-:Y:S01]  /*255e0*/  LOP3.LUT R46, R7, R46, RZ, 0x3c, !PT ;  /* 0x0000002e072e7212 */ /* 0x000fe200078e3cff */
[----:B------:R-:W-:Y:S01]  /*255f0*/  BSSY B1, `(.L_x_2510) ;  /* 0x0000054000017945 */ /* 0x000fe20003800000 */
[----:B------:R-:W-:-:S02]  /*25600*/  SHF.R.S32.HI R50, RZ, 0x1f, R215 ;  /* 0x0000001fff327819 */ /* 0x000fc400000114d7 */
[----:B------:R-:W-:Y:S02]  /*25610*/  SHF.R.S32.HI R52, RZ, 0x1f, R208 ;  /* 0x0000001fff347819 */ /* 0x000fe400000114d0 */
[----:B--2---:R-:W-:-:S04]  /*25620*/  IADD3 R6, R10, R203, RZ ;  /* 0x000000cb0a067210 */ /* 0x004fc80007ffe0ff */
[C---:B------:R-:W-:Y:S01]  /*25630*/  ISETP.GE.OR P1, PT, R6.reuse, R55, P0 ;  /* 0x000000370600720c */ /* 0x040fe20000726670 */
[----:B------:R-:W-:-:S05]  /*25640*/  VIADD R0, R6, 0x8 ;  /* 0x0000000806007836 */ /* 0x000fca0000000000 */
[----:B------:R-:W-:Y:S02]  /*25650*/  ISETP.GE.OR P0, PT, R0, R55, P0 ;  /* 0x000000370000720c */ /* 0x000fe40000706670 */
[----:B------:R-:W-:-:S04]  /*25660*/  LOP3.LUT R0, R5, 0x380, RZ, 0xc0, !PT ;  /* 0x0000038005007812 */ /* 0x000fc800078ec0ff */
[----:B------:R-:W-:Y:S01]  /*25670*/  SHF.R.U64 R0, R0, 0x3, RZ ;  /* 0x0000000300007819 */ /* 0x000fe200000012ff */
[----:B-1----:R-:W-:Y:S03]  /*25680*/  @!P1 ST.E desc[UR56][R20.64], R89 ;  /* 0x0000005914009985 */ /* 0x002fe6000c101938 */
[----:B------:R-:W-:-:S03]  /*25690*/  LOP3.LUT R40, R0, R5, RZ, 0x3c, !PT ;  /* 0x0000000500287212 */ /* 0x000fc600078e3cff */
[----:B---3--:R1:W-:Y:S01]  /*256a0*/  @!P0 ST.E desc[UR56][R44.64], R88 ;  /* 0x000000582c008985 */ /* 0x0083e2000c101938 */
[----:B------:R-:W-:Y:S02]  /*256b0*/  IMAD R0, R3, UR4, RZ ;  /* 0x0000000403007c24 */ /* 0x000fe4000f8e02ff */
[C---:B------:R-:W-:Y:S01]  /*256c0*/  IMAD.WIDE.U32 R2, R49.reuse, UR4, RZ ;  /* 0x0000000431027c25 */ /* 0x040fe2000f8e00ff */
[----:B------:R2:W5:Y:S01]  /*256d0*/  LD.E.128 R4, desc[UR56][R46.64] ;  /* 0x000000382e047980 */ /* 0x000562000c101d00 */
[----:B-1----:R-:W1:Y:S02]  /*256e0*/  @P2 LDC R45, c[0x0][0xbf0] ;  /* 0x0002fc00ff2d2b82 */ /* 0x002e640000000800 */
[----:B------:R-:W-:Y:S01]  /*256f0*/  IMAD R21, R49, UR5, R0 ;  /* 0x0000000531157c24 */ /* 0x000fe2000f8e0200 */
[----:B------:R-:W-:Y:S01]  /*25700*/  ULDC.64 UR4, c[0x0][0xae8] ;  /* 0x0002ba0000047ab9 */ /* 0x000fe20000000a00 */
[----:B------:R-:W-:Y:S01]  /*25710*/  IMAD R0, R216, 0x20, R224 ;  /* 0x00000020d8007824 */ /* 0x000fe200078e02e0 */
[----:B------:R-:W5:Y:S01]  /*25720*/  LD.E.128 R8, desc[UR56][R8.64] ;  /* 0x0000003808087980 */ /* 0x000f62000c101d00 */
[----:B------:R-:W-:Y:S01]  /*25730*/  IMAD R20, R48, UR4, RZ ;  /* 0x0000000430147c24 */ /* 0x000fe2000f8e02ff */
[----:B------:R-:W-:Y:S01]  /*25740*/  IADD3 R3, R3, R21, RZ ;  /* 0x0000001503037210 */ /* 0x000fe20007ffe0ff */
        /* <DEDUP_REMOVED lines=8> */
[----:B------:R-:W-:Y:S01]  /*257d0*/  IMAD.IADD R3, R3, 0x1, R21 ;  /* 0x0000000103037824 */ /* 0x000fe200078e0215 */
[----:B------:R-:W-:Y:S01]  /*257e0*/  MOV R21, R44 ;  /* 0x0000002c00157202 */ /* 0x000fe20000000f00 */
[----:B------:R-:W-:Y:S01]  /*257f0*/  IMAD R20, R220, UR4, RZ ;  /* 0x00000004dc147c24 */ /* 0x000fe2000f8e02ff */
[----:B------:R-:W5:Y:S01]  /*25800*/  LD.E.128 R32, desc[UR56][R32.64] ;  /* 0x0000003820207980 */ /* 0x000f62000c101d00 */
[----:B-1----:R-:W-:-:S02]  /*25810*/  @P2 SHF.R.U32.HI R21, RZ, R45, R0 ;  /* 0x0000002dff152219 */ /* 0x002fc40000011600 */
[C---:B------:R-:W-:Y:S01]  /*25820*/  IMAD R45, R53.reuse, UR5, R20 ;  /* 0x00000005352d7c24 */ /* 0x040fe2000f8e0214 */
[----:B------:R-:W5:Y:S01]  /*25830*/  LD.E.128 R36, desc[UR56][R36.64] ;  /* 0x0000003824247980 */ /* 0x000f62000c101d00 */
[----:B------:R-:W-:Y:S01]  /*25840*/  IMAD.WIDE.U32 R2, R53, UR4, R2 ;  /* 0x0000000435027c25 */ /* 0x000fe2000f8e0002 */
[--C-:B------:R-:W-:Y:S01]  /*25850*/  SHF.R.S32.HI R0, RZ, 0x1f, R21.reuse ;  /* 0x0000001fff007819 */ /* 0x100fe20000011415 */
[----:B------:R-:W-:Y:S01]  /*25860*/  ULDC.64 UR4, c[0x0][0xae0] ;  /* 0x0002b80000047ab9 */ /* 0x000fe20000000a00 */
[----:B------:R-:W5:Y:S01]  /*25870*/  LD.E.128 R40, desc[UR56][R40.64] ;  /* 0x0000003828287980 */ /* 0x000f62000c101d00 */
[----:B------:R-:W-:Y:S02]  /*25880*/  IMAD.MOV R20, RZ, RZ, -R21 ;  /* 0x000000ffff147224 */ /* 0x000fe400078e0a15 */
[----:B------:R-:W-:Y:S01]  /*25890*/  IMAD.IADD R3, R3, 0x1, R45 ;  /* 0x0000000103037824 */ /* 0x000fe200078e022d */
[----:B------:R-:W-:Y:S01]  /*258a0*/  @!PT LDS RZ, [RZ] ;  /* 0x00000000fffff984 */ /* 0x000fe20000000800 */
[----:B------:R-:W-:Y:S01]  /*258b0*/  @!PT LDS RZ, [RZ] ;  /* 0x00000000fffff984 */ /* 0x000fe20000000800 */
[----:B------:R-:W-:Y:S01]  /*258c0*/  @!PT LDS RZ, [RZ] ;  /* 0x00000000fffff984 */ /* 0x000fe20000000800 */
[----:B------:R-:W-:Y:S01]  /*258d0*/  @!PT LDS RZ, [RZ] ;  /* 0x00000000fffff984 */ /* 0x000fe20000000800 */
[----:B------:R0:W-:Y:S06]  /*258e0*/  MEMBAR.ALL.CTA ;  /* 0x0000000000007992 */ /* 0x0001ec0000008000 */
[----:B0-----:R-:W0:Y:S01]  /*258f0*/  FENCE.VIEW.ASYNC.S ;  /* 0x00000000000073c6 */ /* 0x001e220000000000 */
[----:B------:R-:W-:-:S02]  /*25900*/  IMAD R0, R0, UR4, RZ ;  /* 0x0000000400007c24 */ /* 0x000fc4000f8e02ff */
[----:B------:R-:W-:Y:S02]  /*25910*/  IMAD R45, R51, R20, R44 ;  /* 0x00000014332d7224 */ /* 0x000fe400078e022c */
[C---:B--2---:R-:W-:Y:S02]  /*25920*/  IMAD R47, R21.reuse, UR5, R0 ;  /* 0x00000005152f7c24 */ /* 0x044fe4000f8e0200 */
[----:B------:R-:W-:Y:S01]  /*25930*/  IMAD.WIDE.U32 R2, R21, UR4, R2 ;  /* 0x0000000415027c25 */ /* 0x000fe2000f8e0002 */
[----:B------:R-:W-:Y:S01]  /*25940*/  SHF.R.S32.HI R0, RZ, 0x1f, R45 ;  /* 0x0000001fff007819 */ /* 0x000fe2000001142d */
[----:B------:R-:W-:Y:S02]  /*25950*/  ULDC.64 UR4, c[0x0][0xad8] ;  /* 0x0002b60000047ab9 */ /* 0x000fe40000000a00 */
[----:B------:R-:W-:Y:S01]  /*25960*/  IMAD.IADD R46, R224, 0x1, R203 ;  /* 0x00000001e02e7824 */ /* 0x000fe200078e02cb */
[----:B------:R-:W-:Y:S01]  /*25970*/  IADD3 R3, R3, R47, RZ ;  /* 0x0000002f03037210 */ /* 0x000fe20007ffe0ff */
[----:B------:R-:W-:-:S02]  /*25980*/  IMAD R20, R0, UR4, RZ ;  /* 0x0000000400147c24 */ /* 0x000fc4000f8e02ff */
[C---:B------:R-:W-:Y:S01]  /*25990*/  VIADD R0, R46.reuse, 0x20 ;  /* 0x000000202e007836 */ /* 0x040fe20000000000 */
[-C--:B------:R-:W-:Y:S01]  /*259a0*/  ISETP.GE.AND P2, PT, R46, R55.reuse, PT ;  /* 0x000000372e00720c */ /* 0x080fe20003f46270 */
[C---:B------:R-:W-:Y:S02]  /*259b0*/  IMAD R21, R45.reuse, UR5, R20 ;  /* 0x000000052d157c24 */ /* 0x040fe4000f8e0214 */
[----:B------:R-:W-:Y:S01]  /*259c0*/  IMAD.WIDE.U32 R2, R45, UR4, R2 ;  /* 0x000000042d027c25 */ /* 0x000fe2000f8e0002 */
[----:B------:R-:W-:Y:S01]  /*259d0*/  ISETP.GE.AND P0, PT, R0, R55, PT ;  /* 0x000000370000720c */ /* 0x000fe20003f06270 */
[----:B------:R-:W-:Y:S02]  /*259e0*/  ULDC.64 UR4, c[0x0][0xa80] ;  /* 0x0002a00000047ab9 */ /* 0x000fe40000000a00 */
[----:B------:R-:W-:Y:S01]  /*259f0*/  VIADD R0, R16, 0x29820 ;  /* 0x0002982010007836 */ /* 0x000fe20000000000 */
[----:B------:R-:W-:Y:S01]  /*25a00*/  IADD3 R3, R3, R21, RZ ;  /* 0x0000001503037210 */ /* 0x000fe20007ffe0ff */
[----:B------:R-:W-:Y:S01]  /*25a10*/  VIADD R20, R46, 0x40 ;  /* 0x000000402e147836 */ /* 0x000fe20000000000 */
[----:B------:R-:W-:-:S02]  /*25a20*/  LEA R44, P3, R2, UR4, 0x1 ;  /* 0x00000004022c7c11 */ /* 0x000fc4000f8608ff */
[----:B------:R-:W-:Y:S02]  /*25a30*/  PRMT R0, RZ, 0x654, R0 ;  /* 0x00000654ff007816 */ /* 0x000fe40000000000 */
[----:B------:R-:W-:Y:S02]  /*25a40*/  LEA.HI.X R45, R2, UR5, R3, 0x1, P3 ;  /* 0x00000005022d7c11 */ /* 0x000fe400098f0c03 */
[----:B------:R-:W-:Y:S01]  /*25a50*/  ISETP.GE.AND P1, PT, R20, R55, PT ;  /* 0x000000371400720c */ /* 0x000fe20003f26270 */
[----:B0-----:R0:W-:Y:S01]  /*25a60*/  SYNCS.ARRIVE.TRANS64.RED.A1T0 RZ, [R0+URZ], RZ ;  /* 0x000000ff00ff79a7 */ /* 0x0011e2000810043f */
[----:B------:R1:W2:Y:S04]  /*25a70*/  SHFL.IDX PT, R20, R44, RZ, 0x181f ;  /* 0x00181fff2c147589 */ /* 0x0002a800000e0000 */
        /* <DEDUP_REMOVED lines=11> */
.L_x_2511:
[----:B------:R-:W-:Y:S05]  /*25b30*/  BSYNC B1 ;  /* 0x0000000000017941 */ /* 0x000fea0003800000 */
.L_x_2510:
        /* <DEDUP_REMOVED lines=13> */
.L_x_2513:
[----:B------:R-:W-:Y:S05]  /*25c10*/  BSYNC B1 ;  /* 0x0000000000017941 */ /* 0x000fea0003800000 */
.L_x_2512:
        /* <DEDUP_REMOVED lines=13> */
.L_x_2515:
[----:B------:R-:W-:Y:S05]  /*25cf0*/  BSYNC B1 ;  /* 0x0000000000017941 */ /* 0x000fea0003800000 */
.L_x_2514:
        /* <DEDUP_REMOVED lines=16> */
.L_x_2507:
        /* <DEDUP_REMOVED lines=14> */
[----:B------:R-:W-:Y:S01]  /*25ee0*/  IMAD.U32 R6, RZ, RZ, UR4 ;  /* 0x00000004ff067e24 */ /* 0x000fe2000f8e00ff */
[----:B------:R-:W-:-:S05]  /*25ef0*/  @P1 IADD3.X R219, R219, UR5, RZ, P2, !PT ;  /* 0x00000005dbdb1c10 */ /* 0x000fca00097fe4ff */
[----:B------:R3:W5:Y:S01]  /*25f00*/  @P1 LDG.E R6, desc[UR56][R218.64] ;  /* 0x00000038da061981 */ /* 0x000762000c1e1900 */
[----:B--2---:R-:W-:-:S13]  /*25f10*/  ISETP.NE.AND P2, PT, R21, 0x1, PT ;  /* 0x000000011500780c */ /* 0x004fda0003f45270 */
[----:B------:R-:W2:Y:S01]  /*25f20*/  @P2 LDC R14, c[0x0][0xbec] ;  /* 0x0002fb00ff0e2b82 */ /* 0x000ea20000000800 */
[----:B----4-:R-:W-:-:S07]  /*25f30*/  IADD3 R4, R4, -0x80, RZ ;  /* 0xffffff8004047810 */ /* 0x010fce0007ffe0ff */
[----:B------:R-:W4:Y:S01]  /*25f40*/  @P2 LDC R25, c[0x0][0xbf0] ;  /* 0x0002fc00ff192b82 */ /* 0x000f220000000800 */
[----:B------:R-:W-:Y:S01]  /*25f50*/  ISETP.GE.AND P3, PT, R4, 0x80, PT ;  /* 0x000000800400780c */ /* 0x000fe20003f66270 */
[----:B---3--:R-:W-:-:S12]  /*25f60*/  @P1 BRA `(.L_x_2517) ;  /* 0x0000000000101947 */ /* 0x008fd80003800000 */
[----:B------:R-:W-:Y:S05]  /*25f70*/  @!P0 BRA `(.L_x_2517) ;  /* 0x00000000000c8947 */ /* 0x000fea0003800000 */
[----:B------:R-:W3:Y:S04]  /*25f80*/  LDG.E R5, desc[UR56][R2.64] ;  /* 0x0000003802057981 */ /* 0x000ee8000c1e1900 */
[----:B-----5:R-:W3:Y:S02]  /*25f90*/  LDG.E R6, desc[UR56][R2.64+0x4] ;  /* 0x0000043802067981 */ /* 0x020ee4000c1e1900 */
[----:B---3--:R-:W-:-:S07]  /*25fa0*/  IMAD.IADD R6, R6, 0x1, -R5 ;  /* 0x0000000106067824 */ /* 0x008fce00078e0a05 */
.L_x_2517:
        /* <DEDUP_REMOVED lines=9> */
[----:B---3--:R-:W-:-:S04]  /*26040*/  IADD3 R9, R203, -0x80, R3 ;  /* 0xffffff80cb097810 */ /* 0x008fc80007ffe003 */
        /* <DEDUP_REMOVED lines=9> */
[----:B------:R-:W3:Y:S01]  /*260e0*/  @P0 LDC R4, c[0x0][0xbec] ;  /* 0x0002fb00ff040b82 */ /* 0x000ee20000000800 */
[----:B------:R-:W-:Y:S01]  /*260f0*/  IMAD R7, R217, UR5, R8 ;  /* 0x00000005d9077c24 */ /* 0x000fe2000f8e0208 */
[----:B------:R-:W-:-:S03]  /*26100*/  ULDC.64 UR4, c[0x0][0xb98] ;  /* 0x0002e60000047ab9 */ /* 0x000fc60000000a00 */
[----:B------:R-:W-:-:S03]  /*26110*/  IMAD.IADD R3, R3, 0x1, R7 ;  /* 0x0000000103037824 */ /* 0x000fc600078e0207 */
[----:B------:R-:W5:Y:S01]  /*26120*/  @P0 LDC R15, c[0x0][0xbf0] ;  /* 0x0002fc00ff0f0b82 */ /* 0x000f620000000800 */
[----:B------:R-:W-:-:S04]  /*26130*/  IMAD.WIDE.U32 R2, R13, UR4, R2 ;  /* 0x000000040d027c25 */ /* 0x000fc8000f8e0002 */
[----:B---3--:R-:W-:-:S05]  /*26140*/  @P0 IMAD.HI.U32 R4, R9, R4, RZ ;  /* 0x0000000409040227 */ /* 0x008fca00078e00ff */
[----:B-----5:R-:W-:Y:S01]  /*26150*/  @P0 SHF.R.U32.HI R5, RZ, R15, R4 ;  /* 0x0000000fff050219 */ /* 0x020fe20000011604 */
        /* <DEDUP_REMOVED lines=15> */
[----:B------:R-:W-:Y:S02]  /*26250*/  LEA.HI.X R5, R2, UR5, R3, 0x2, P0 ;  /* 0x0000000502057c11 */ /* 0x000fe400080f1403 */
[----:B------:R-:W-:-:S05]  /*26260*/  MOV R3, 0xff800000 ;  /* 0xff80000000037802 */ /* 0x000fca0000000f00 */
[----:B------:R3:W-:Y:S02]  /*26270*/  STG.E desc[UR56][R4.64], R3 ;  /* 0x0000000304007986 */ /* 0x0007e4000c101938 */
.L_x_2519:
[----:B------:R-:W-:Y:S05]  /*26280*/  BSYNC B1 ;  /* 0x0000000000017941 */ /* 0x000fea0003800000 */
.L_x_2518:
[----:B------:R-:W-:Y:S02]  /*26290*/  ULDC.64 UR4, c[0x0][0xaa0] ;  /* 0x0002a80000047ab9 */ /* 0x000fe40000000a00 */
[----:B---3--:R-:W-:-:S04]  /*262a0*/  IMAD R3, R11, UR4, RZ ;  /* 0x000000040b037c24 */ /* 0x008fc8000f8e02ff */
[C---:B------:R-:W-:Y:S02]  /*262b0*/  IMAD R5, R0.reuse, UR5, R3 ;  /* 0x0000000500057c24 */ /* 0x040fe4000f8e0203 */
[----:B------:R-:W-:Y:S01]  /*262c0*/  IMAD.WIDE.U32 R2, R0, UR4, RZ ;  /* 0x0000000400027c25 */ /* 0x000fe2000f8e00ff */
[----:B------:R-:W-:-:S03]  /*262d0*/  ULDC.64 UR4, c[0x0][0xae8] ;  /* 0x0002ba0000047ab9 */ /* 0x000fc60000000a00 */
[----:B------:R-:W-:Y:S02]  /*262e0*/  IMAD R0, R216, 0x20, R224 ;  /* 0x00000020d8007824 */ /* 0x000fe400078e02e0 */
[----:B------:R-:W-:Y:S02]  /*262f0*/  IMAD.IADD R3, R3, 0x1, R5 ;  /* 0x0000000103037824 */ /* 0x000fe400078e0205 */
[----:B------:R-:W-:Y:S02]  /*26300*/  IMAD.IADD R9, R203, 0x1, R0 ;  /* 0x00000001cb097824 */ /* 0x000fe400078e0200 */
[----:B------:R-:W-:Y:S02]  /*26310*/  IMAD R4, R10, UR4, RZ ;  /* 0x000000040a047c24 */ /* 0x000fe4000f8e02ff */
        /* <DEDUP_REMOVED lines=12> */
[----:B------:R-:W-:Y:S02]  /*263e0*/  IMAD.MOV R4, RZ, RZ, -R5 ;  /* 0x000000ffff047224 */ /* 0x000fe400078e0a05 */
[----:B------:R-:W-:Y:S02]  /*263f0*/  IMAD R0, R0, UR4, RZ ;  /* 0x0000000400007c24 */ /* 0x000fe4000f8e02ff */
[----:B------:R-:W-:Y:S02]  /*26400*/  IMAD.IADD R3, R3, 0x1, R7 ;  /* 0x0000000103037824 */ /* 0x000fe400078e0207 */
[----:B------:R-:W-:Y:S02]  /*26410*/  IMAD R7, R21, R4, R9 ;  /* 0x0000000415077224 */ /* 0x000fe400078e0209 */
[C---:B------:R-:W-:Y:S02]  /*26420*/  IMAD R9, R5.reuse, UR5, R0 ;  /* 0x0000000505097c24 */ /* 0x040fe4000f8e0200 */
[----:B------:R-:W-:Y:S01]  /*26430*/  IMAD.WIDE.U32 R2, R5, UR4, R2 ;  /* 0x0000000405027c25 */ /* 0x000fe2000f8e0002 */
[----:B------:R-:W-:Y:S01]  /*26440*/  SHF.R.S32.HI R0, RZ, 0x1f, R7 ;  /* 0x0000001fff007819 */ /* 0x000fe20000011407 */
[----:B------:R-:W-:-:S03]  /*26450*/  ULDC.64 UR4, c[0x0][0xad8] ;  /* 0x0002b60000047ab9 */ /* 0x000fc60000000a00 */
[----:B------:R-:W-:Y:S01]  /*26460*/  IADD3 R3, R3, R9, RZ ;  /* 0x0000000903037210 */ /* 0x000fe20007ffe0ff */
        /* <DEDUP_REMOVED lines=11> */
.L_x_2721:
[----:B------:R-:W-:Y:S01]  /*26520*/  IMAD R21, R6, R21, RZ ;  /* 0x0000001506157224 */ /* 0x000fe200078e02ff */
[----:B------:R-:W-:Y:S01]  /*26530*/  BSSY B1, `(.L_x_2521) ;  /* 0x000000f000017945 */ /* 0x000fe20003800000 */
[----:B------:R-:W-:-:S05]  /*26540*/  IMAD.IADD R6, R224, 0x1, R203 ;  /* 0x00000001e0067824 */ /* 0x000fca00078e02cb */
        /* <DEDUP_REMOVED lines=13> */
.L_x_2522:
[----:B------:R-:W-:Y:S05]  /*26620*/  BSYNC B1 ;  /* 0x0000000000017941 */ /* 0x000fea0003800000 */
.L_x_2521:
[----:B------:R-:W-:-:S03]  /*26630*/  UMOV UR4, 0xffffffff ;  /* 0xffffffff00047882 */ /* 0x000fc60000000000 */
[----:B------:R-:W-:Y:S05]  /*26640*/  BRA.DIV UR4, `(.L_x_2523) ;  /* 0x0000008a04b87947 */ /* 0x000fea000b800000 */
[----:B---3--:R3:W0:Y:S04]  /*26650*/  SHFL.IDX PT, R0, R3, 0x1, 0x181f ;  /* 0x00381f0003007f89 */ /* 0x00862800000e0000 */
[----:B----4-:R3:W4:Y:S02]  /*26660*/  SHFL.IDX PT, R14, R2, 0x1, 0x181f ;  /* 0x00381f00020e7f89 */ /* 0x01072400000e0000 */
.L_x_2725:
        /* <DEDUP_REMOVED lines=15> */
.L_x_2525:
[----:B------:R-:W-:Y:S05]  /*26760*/  BSYNC B1 ;  /* 0x0000000000017941 */ /* 0x000fea0003800000 */
.L_x_2524:
[----:B------:R-:W-:-:S03]  /*26770*/  UMOV UR4, 0xffffffff ;  /* 0xffffffff00047882 */ /* 0x000fc60000000000 */
[----:B------:R-:W-:Y:S05]  /*26780*/  BRA.DIV UR4, `(.L_x_2526) ;  /* 0x0000008a04b07947 */ /* 0x000fea000b800000 */
[----:B0-----:R0:W0:Y:S04]  /*26790*/  SHFL.IDX PT, R0, R3, 0x2, 0x181f ;  /* 0x00581f0003007f89 */ /* 0x00102800000e0000 */
[----:B----4-:R4:W0:Y:S02]  /*267a0*/  SHFL.IDX PT, R14, R2, 0x2, 0x181f ;  /* 0x00581f00020e7f89 */ /* 0x01082400000e0000 */
.L_x_2729:
[----:B------:R-:W-:Y:S01]  /*267b0*/  IADD3 R4, R6, 0x40, RZ ;  /* 0x0000004006047810 */ /* 0x000fe20007ffe0ff */
        /* <DEDUP_REMOVED lines=14> */
.L_x_2528:
[----:B------:R-:W-:Y:S05]  /*268a0*/  BSYNC B1 ;  /* 0x0000000000017941 */ /* 0x000fea0003800000 */
.L_x_2527:
[----:B------:R-:W-:-:S03]  /*268b0*/  UMOV UR4, 0xffffffff ;  /* 0xffffffff00047882 */ /* 0x000fc60000000000 */
[----:B------:R-:W-:Y:S05]  /*268c0*/  BRA.DIV UR4, `(.L_x_2529) ;  /* 0x0000008a04a87947 */ /* 0x000fea000b800000 */
[----:B0-----:R0:W0:Y:S04]  /*268d0*/  SHFL.IDX PT, R0, R3, 0x3, 0x181f ;  /* 0x00781f0003007f89 */ /* 0x00102800000e0000 */
[----:B------:R0:W0:Y:S02]  /*268e0*/  SHFL.IDX PT, R14, R2, 0x3, 0x181f ;  /* 0x00781f00020e7f89 */ /* 0x00002400000e0000 */
.L_x_2733:
[----:B0-234-:R-:W-:-:S05]  /*268f0*/  VIADD R2, R6, 0x60 ;  /* 0x0000006006027836 */ /* 0x01dfca0000000000 */
        /* <DEDUP_REMOVED lines=13> */
.L_x_2516:
[----:B------:R-:W-:Y:S05]  /*269d0*/  BSYNC B0 ;  /* 0x0000000000007941 */ /* 0x000fea0003800000 */
.L_x_2506:
[----:B------:R-:W-:Y:S02]  /*269e0*/  ULDC UR4, c[0x0][0xc3c] ;  /* 0x00030f0000047ab9 */ /* 0x000fe40000000800 */
[----:B-1----:R-:W-:-:S13]  /*269f0*/  ISETP.GE.AND P0, PT, R207, UR4, PT ;  /* 0x00000004cf007c0c */ /* 0x002fda000bf06270 */
[----:B------:R-:W-:Y:S05]  /*26a00*/  @!P0 BRA `(.L_x_2530) ;  /* 0xfffffda800948947 */ /* 0x000fea000383ffff */
[----:B------:R-:W-:Y:S05]  /*26a10*/  BRA `(.L_x_2327) ;  /* 0x0000006c00947947 */ /* 0x000fea0003800000 */
.L_x_2325:
        /* <DEDUP_REMOVED lines=15> */
[----:B------:R-:W2:Y:S01]  /*26b10*/  LDS.128 R16, [UR4+0x298d0] ;  /* 0x0298d004ff107984 */ /* 0x000ea20008000c00 */
[----:B------:R-:W-:Y:S06]  /*26b20*/  BAR.ARV 0x4, 0x180 ;  /* 0x0106000000007b1d */ /* 0x000fec0000002000 */
[----:B------:R-:W-:Y:S05]  /*26b30*/  BRA `(.L_x_2532) ;  /* 0x0000000800847947 */ /* 0x000fea0003800000 */
.L_x_2531:
        /* <DEDUP_REMOVED lines=12> */
[C---:B------:R-:W-:Y:S02]  /*26c00*/  ISETP.GE.U32.AND P2, PT, R0.reuse, 0x2, PT ;  /* 0x000000020000780c */ /* 0x040fe40003f46070 */
[C---:B------:R-:W-:Y:S02]  /*26c10*/  ISETP.GE.U32.AND P3, PT, R0.reuse, 0x4, PT ;  /* 0x000000040000780c */ /* 0x040fe40003f66070 */
[C---:B------:R-:W-:Y:S02]  /*26c20*/  ISETP.GE.U32.AND P4, PT, R0.reuse, 0x8, PT ;  /* 0x000000080000780c */ /* 0x040fe40003f86070 */
[----:B------:R-:W-:Y:S02]  /*26c30*/  ISETP.GE.U32.AND P5, PT, R0, 0x10, PT ;  /* 0x000000100000780c */ /* 0x000fe40003fa6070 */
[----:B------:R-:W-:Y:S01]  /*26c40*/  MOV R16, RZ ;  /* 0x000000ff00107202 */ /* 0x000fe20000000f00 */
[----:B---3--:R-:W0:Y:S02]  /*26c50*/  SHFL.UP PT, R5, R4, 0x1, RZ ;  /* 0x0420000004057989 */ /* 0x008e2400000e00ff */
        /* <DEDUP_REMOVED lines=24> */
.L_x_2537:
[----:B------:R-:W-:Y:S01]  /*26de0*/  UIADD3 UR4, UR4, 0x1f, URZ ;  /* 0x0000001f04047890 */ /* 0x000fe2000fffe03f */
[----:B------:R-:W-:-:S05]  /*26df0*/  IMAD.U32 R19, RZ, RZ, UR7 ;  /* 0x00000007ff137e24 */ /* 0x000fca000f8e00ff */
[----:B0-----:R-:W-:-:S13]  /*26e00*/  ISETP.LE.AND P6, PT, R5, UR4, PT ;  /* 0x0000000405007c0c */ /* 0x001fda000bfc3270 */
[----:B------:R-:W-:Y:S05]  /*26e10*/  @P6 BRA `(.L_x_2534) ;  /* 0x0000000400a86947 */ /* 0x000fea0003800000 */
[----:B------:R-:W-:Y:S01]  /*26e20*/  IADD3 R7, R0, UR4, RZ ;  /* 0x0000000400077c10 */ /* 0x000fe2000fffe0ff */
[----:B------:R-:W-:Y:S01]  /*26e30*/  BSSY B0, `(.L_x_2535) ;  /* 0x0000007000007945 */ /* 0x000fe20003800000 */
[----:B------:R-:W-:Y:S02]  /*26e40*/  IMAD.MOV.U32 R4, RZ, RZ, RZ ;  /* 0x000000ffff047224 */ /* 0x000fe400078e00ff */
[----:B------:R-:W-:-:S13]  /*26e50*/  ISETP.GE.OR P6, PT, R7, R5, !P0 ;  /* 0x000000050700720c */ /* 0x000fda00047c6670 */
[----:B------:R-:W-:Y:S05]  /*26e60*/  @P6 BRA `(.L_x_2536) ;  /* 0x00000000000c6947 */ /* 0x000fea0003800000 */
[----:B------:R-:W0:Y:S02]  /*26e70*/  LDC.64 R2, c[0x0][0xc80] ;  /* 0x00032000ff027b82 */ /* 0x000e240000000a00 */
[----:B0-----:R-:W-:-:S05]  /*26e80*/  IMAD.WIDE R2, R7, 0x4, R2 ;  /* 0x0000000407027825 */ /* 0x001fca00078e0202 */
[----:B------:R0:W5:Y:S02]  /*26e90*/  LDG.E R4, desc[UR56][R2.64] ;  /* 0x0000003802047981 */ /* 0x000164000c1e1900 */
.L_x_2536:
[----:B------:R-:W-:Y:S05]  /*26ea0*/  BSYNC B0 ;  /* 0x0000000000007941 */ /* 0x000fea0003800000 */
.L_x_2535:
        /* <DEDUP_REMOVED lines=20> */
[----:B------:R-:W-:-:S07]  /*26ff0*/  MOV R5, R9 ;  /* 0x0000000900057202 */ /* 0x000fce0000000f00 */
.L_x_2533:
[----:B------:R-:W-:-:S04]  /*27000*/  IMAD.IADD R6, R6, 0x1, -R3 ;  /* 0x0000000106067824 */ /* 0x000fc800078e0a03 */
[----:B------:R-:W-:-:S05]  /*27010*/  IMAD R2, R5, UR5, R6 ;  /* 0x0000000505027c24 */ /* 0x000fca000f8e0206 */
[----:B------:R-:W-:Y:S02]  /*27020*/  ISETP.GT.AND P0, PT, R2, UR6, PT ;  /* 0x0000000602007c0c */ /* 0x000fe4000bf04270 */
[----:B------:R-:W0:Y:S11]  /*27030*/  LDC.64 R2, c[0x0][0xc90] ;  /* 0x00032400ff027b82 */ /* 0x000e360000000a00 */
[----:B------:R-:W-:-:S04]  /*27040*/  VOTE.ANY R11, PT, !P0 ;  /* 0x00000000000b7806 */ /* 0x000fc800040e0100 */
[----:B------:R-:W1:Y:S02]  /*27050*/  POPC R7, R11 ;  /* 0x0000000b00077309 */ /* 0x000e640000000000 */
[----:B-1----:R-:W-:-:S04]  /*27060*/  VIADD R19, R7, UR4 ;  /* 0x0000000407137c36 */ /* 0x002fc80008000000 */
        /* <DEDUP_REMOVED lines=11> */
[----:B------:R-:W-:-:S06]  /*27120*/  IADD3 R16, R7, -0x1, RZ ;  /* 0xffffffff07107810 */ /* 0x000fcc0007ffe0ff */
[----:B------:R2:W3:Y:S02]  /*27130*/  SHFL.IDX PT, R16, R5, R16, 0x1f ;  /* 0x00001f1005107589 */ /* 0x0004e400000e0000 */
.L_x_2538:
        /* <DEDUP_REMOVED lines=22> */
[----:B------:R-:W-:-:S03]  /*272a0*/  IMAD.MOV R2, RZ, RZ, -R2 ;  /* 0x000000ffff027224 */ /* 0x000fc600078e0a02 */
[----:B------:R-:W-:Y:S01]  /*272b0*/  IADD3 R10, -R6, RZ, RZ ;  /* 0x000000ff060a7210 */ /* 0x000fe20007ffe1ff */
        /* <DEDUP_REMOVED lines=10> */
[----:B------:R-:W-:Y:S01]  /*27360*/  IMAD R11, R2, R7, RZ ;  /* 0x00000007020b7224 */ /* 0x000fe200078e02ff */
[----:B------:R-:W-:-:S05]  /*27370*/  MOV R2, RZ ;  /* 0x000000ff00027202 */ /* 0x000fca0000000f00 */
        /* <DEDUP_REMOVED lines=12> */
[----:B------:R-:W-:-:S05]  /*27440*/  @P0 IADD3 R2, R2, 0x1, RZ ;  /* 0x0000000102020810 */ /* 0x000fca0007ffe0ff */
[----:B------:R-:W-:Y:S01]  /*27450*/  @!P2 IMAD.MOV R2, RZ, RZ, -R2 ;  /* 0x000000ffff02a224 */ /* 0x000fe200078e0a02 */
[----:B------:R-:W-:Y:S01]  /*27460*/  @!P1 LOP3.LUT R2, RZ, R9, RZ, 0x33, !PT ;  /* 0x00000009ff029212 */ /* 0x000fe200078e33ff */
[----:B------:R-:W-:-:S03]  /*27470*/  IMAD.MOV R9, RZ, RZ, -R9 ;  /* 0x000000ffff097224 */ /* 0x000fc600078e0a09 */
[----:B------:R-:W-:Y:S01]  /*27480*/  LOP3.LUT R17, RZ, R2, RZ, 0x33, !PT ;  /* 0x00000002ff117212 */ /* 0x000fe200078e33ff */
[----:B------:R-:W-:-:S03]  /*27490*/  IMAD R18, R2, R9, R5 ;  /* 0x0000000902127224 */ /* 0x000fc600078e0205 */
[----:B------:R-:W-:Y:S01]  /*274a0*/  IADD3 R17, R4, R17, RZ ;  /* 0x0000001104117210 */ /* 0x000fe20007ffe0ff */
[----:B------:R-:W-:Y:S06]  /*274b0*/  BRA `(.L_x_2539) ;  /* 0x00000000000c7947 */ /* 0x000fec0003800000 */
.L_x_2534:
[----:B------:R-:W-:Y:S02]  /*274c0*/  IMAD.MOV.U32 R17, RZ, RZ, RZ ;  /* 0x000000ffff117224 */ /* 0x000fe400078e00ff */
[----:B------:R-:W-:Y:S02]  /*274d0*/  IMAD.U32 R16, RZ, RZ, UR6 ;  /* 0x00000006ff107e24 */ /* 0x000fe4000f8e00ff */
[----:B------:R-:W-:-:S07]  /*274e0*/  IMAD.MOV.U32 R18, RZ, RZ, RZ ;  /* 0x000000ffff127224 */ /* 0x000fce00078e00ff */
.L_x_2539:
[----:B------:R-:W-:-:S13]  /*274f0*/  ISETP.NE.AND P0, PT, R0, RZ, PT ;  /* 0x000000ff0000720c */ /* 0x000fda0003f05270 */
[----:B------:R-:W1:Y:S01]  /*27500*/  @!P0 S2R R3, SR_CgaCtaId ;  /* 0x0000000000038919 */ /* 0x000e620000008800 */
[----:B------:R-:W-:-:S04]  /*27510*/  @!P0 MOV R0, 0x400 ;  /* 0x0000040000008802 */ /* 0x000fc80000000f00 */
[----:B-1----:R-:W-:-:S05]  /*27520*/  @!P0 LEA R0, R3, R0, 0x18 ;  /* 0x0000000003008211 */ /* 0x002fca00078ec0ff */
[----:B------:R1:W-:Y:S01]  /*27530*/  @!P0 STS.128 [R0+0x298d0], R16 ;  /* 0x0298d01000008388 */ /* 0x0003e20000000c00 */
[----:B------:R-:W-:Y:S06]  /*27540*/  BAR.ARV 0x5, 0x180 ;  /* 0x0146000000007b1d */ /* 0x000fec0000002000 */
.L_x_2532:
[----:B-1----:R-:W-:Y:S01]  /*27550*/  MOV R0, 0x1 ;  /* 0x0000000100007802 */ /* 0x002fe20000000f00 */
[----:B------:R1:W-:Y:S01]  /*27560*/  STL [R1+0x8], RZ ;  /* 0x000008ff01007387 */ /* 0x0003e20000100800 */
[----:B------:R-:W-:Y:S02]  /*27570*/  ULDC UR4, c[0x0][0xc3c] ;  /* 0x00030f0000047ab9 */ /* 0x000fe40000000800 */
[----:B--2---:R-:W-:Y:S01]  /*27580*/  ISETP.GE.AND P0, PT, R19, UR4, PT ;  /* 0x0000000413007c0c */ /* 0x004fe2000bf06270 */
[----:B------:R1:W-:Y:S04]  /*27590*/  STL [R1+0x14], R0 ;  /* 0x0000140001007387 */ /* 0x0003e80000100800 */
[----:B------:R1:W-:Y:S08]  /*275a0*/  STL [R1+0x54], RZ ;  /* 0x000054ff01007387 */ /* 0x0003f00000100800 */
[----:B-1----:R-:W-:Y:S05]  /*275b0*/  @P0 BRA `(.L_x_2540) ;  /* 0x0000005c00a80947 */ /* 0x002fea0003800000 */
        /* <DEDUP_REMOVED lines=10> */
[C---:B------:R-:W-:Y:S01]  /*27660*/  LOP3.LUT R10, R11.reuse, 0x7f, RZ, 0xc0, !PT ;  /* 0x0000007f0b0a7812 */ /* 0x040fe200078ec0ff */
[C---:B0-----:R-:W-:Y:S01]  /*27670*/  IMAD.SHL.U32 R2, R11.reuse, 0x20, RZ ;  /* 0x000000200b027824 */ /* 0x041fe200078e00ff */
[----:B------:R-:W-:Y:S01]  /*27680*/  SHF.R.U32.HI R3, RZ, 0x1, R11 ;  /* 0x00000001ff037819 */ /* 0x000fe2000001160b */
[C---:B------:R-:W-:Y:S01]  /*27690*/  IMAD.SHL.U32 R8, R11.reuse, 0x4, RZ ;  /* 0x000000040b087824 */ /* 0x040fe200078e00ff */
[----:B------:R-:W-:Y:S01]  /*276a0*/  LOP3.LUT R6, R4, 0x380, RZ, 0xc0, !PT ;  /* 0x0000038004067812 */ /* 0x000fe200078ec0ff */
[----:B------:R-:W-:Y:S01]  /*276b0*/  IMAD.SHL.U32 R0, R10, 0x10, RZ ;  /* 0x000000100a007824 */ /* 0x000fe200078e00ff */
[----:B------:R-:W-:-:S02]  /*276c0*/  SHF.L.U32 R5, R11, 0x1, RZ ;  /* 0x000000010b057819 */ /* 0x000fc400000006ff */
[----:B------:R-:W-:Y:S01]  /*276d0*/  LOP3.LUT R6, R6, 0x30, R3, 0xf8, !PT ;  /* 0x0000003006067812 */ /* 0x000fe200078ef803 */
[C---:B------:R-:W-:Y:S01]  /*276e0*/  IMAD.SHL.U32 R3, R11.reuse, 0x10, RZ ;  /* 0x000000100b037824 */ /* 0x040fe200078e00ff */
[----:B------:R-:W-:Y:S02]  /*276f0*/  LOP3.LUT R7, R0, 0x600, RZ, 0xc0, !PT ;  /* 0x0000060000077812 */ /* 0x000fe400078ec0ff */
[----:B------:R-:W-:Y:S02]  /*27700*/  LOP3.LUT P0, RZ, R11, 0x4, RZ, 0xc0, !PT ;  /* 0x000000040bff7812 */ /* 0x000fe4000780c0ff */
[----:B------:R-:W-:Y:S02]  /*27710*/  LOP3.LUT R0, R3, 0x1b0, RZ, 0xc0, !PT ;  /* 0x000001b003007812 */ /* 0x000fe400078ec0ff */
[----:B------:R-:W-:Y:S02]  /*27720*/  LOP3.LUT R9, R7, 0x60, R2, 0xf8, !PT ;  /* 0x0000006007097812 */ /* 0x000fe400078ef802 */
[----:B------:R-:W-:-:S02]  /*27730*/  LOP3.LUT R0, R0, 0x30, R5, 0x78, !PT ;  /* 0x0000003000007812 */ /* 0x000fc400078e7805 */
        /* <DEDUP_REMOVED lines=18> */
[----:B------:R-:W-:Y:S02]  /*27860*/  IMAD.IADD R2, R5, 0x1, R0 ;  /* 0x0000000105027824 */ /* 0x000fe400078e0200 */
[----:B------:R-:W-:-:S02]  /*27870*/  IMAD.MOV.U32 R0, RZ, RZ, 0x1 ;  /* 0x00000001ff007424 */ /* 0x000fc400078e00ff */
[----:B------:R-:W-:Y:S01]  /*27880*/  IMAD.MOV.U32 R3, RZ, RZ, 0x1 ;  /* 0x00000001ff037424 */ /* 0x000fe200078e00ff */
        /* <DEDUP_REMOVED lines=8> */
.L_x_2650:
[----:B0-2---:R-:W0:Y:S02]  /*27910*/  LDC.64 R2, c[0x0][0xc88] ;  /* 0x00032200ff027b82 */ /* 0x005e240000000a00 */
[----:B0-----:R-:W-:-:S05]  /*27920*/  IMAD.WIDE R2, R19, 0x4, R2 ;  /* 0x0000000413027825 */ /* 0x001fca00078e0202 */
[----:B------:R-:W2:Y:S01]  /*27930*/  LDG.E R13, desc[UR56][R2.64] ;  /* 0x00000038020d7981 */ /* 0x000ea2000c1e1900 */
[----:B------:R-:W-:Y:S05]  /*27940*/  YIELD ;  /* 0x0000000000007946 */ /* 0x000fea0003800000 */
[----:B------:R-:W-:Y:S01]  /*27950*/  ULDC.64 UR4, c[0x0][0xa28] ;  /* 0x00028a0000047ab9 */ /* 0x000fe20000000a00 */
[----:B---3--:R-:W-:Y:S01]  /*27960*/  MOV R0, RZ ;  /* 0x000000ff00007202 */ /* 0x008fe20000000f00 */
[----:B------:R-:W-:Y:S01]  /*27970*/  ULDC.64 UR10, c[0x0][0xa18] ;  /* 0x00028600000a7ab9 */ /* 0x000fe20000000a00 */
[----:B------:R-:W-:Y:S01]  /*27980*/  ISETP.NE.U32.AND P0, PT, RZ, UR4, PT ;  /* 0x00000004ff007c0c */ /* 0x000fe2000bf05070 */
[----:B------:R-:W-:Y:S01]  /*27990*/  ULDC.64 UR8, c[0x0][0xa10] ;  /* 0x0002840000087ab9 */ /* 0x000fe20000000a00 */
[----:B------:R-:W-:-:S02]  /*279a0*/  ULDC.64 UR6, c[0x0][0xa08] ;  /* 0x0002820000067ab9 */ /* 0x000fc40000000a00 */
[----:B------:R-:W-:Y:S02]  /*279b0*/  ISETP.NE.AND.EX P0, PT, RZ, UR5, PT, P0 ;  /* 0x00000005ff007c0c */ /* 0x000fe4000bf05300 */
        /* <DEDUP_REMOVED lines=9> */
[----:B-1----:R1:W5:Y:S01]  /*27a50*/  @P0 LDG.E R0, desc[UR56][R2.64] ;  /* 0x0000003802000981 */ /* 0x002362000c1e1900 */
[----:B------:R-:W-:Y:S01]  /*27a60*/  ISETP.NE.AND.EX P2, PT, RZ, UR5, PT, P2 ;  /* 0x00000005ff007c0c */ /* 0x000fe2000bf45320 */
[----:B------:R-:W-:Y:S01]  /*27a70*/  IMAD.MOV.U32 R12, RZ, RZ, RZ ;  /* 0x000000ffff0c7224 */ /* 0x000fe200078e00ff */
[----:B------:R-:W-:Y:S01]  /*27a80*/  ISETP.NE.U32.AND P3, PT, RZ, UR10, PT ;  /* 0x0000000aff007c0c */ /* 0x000fe2000bf65070 */
[----:B------:R2:W-:Y:S01]  /*27a90*/  STL [R1], R10 ;  /* 0x0000000a01007387 */ /* 0x0005e20000100800 */
[----:B------:R-:W-:-:S02]  /*27aa0*/  IADD3 R8, P5, R10, UR6, RZ ;  /* 0x000000060a087c10 */ /* 0x000fc4000ffbe0ff */
[C---:B0-----:R-:W-:Y:S01]  /*27ab0*/  IADD3 R4, P4, R10.reuse, UR4, RZ ;  /* 0x000000040a047c10 */ /* 0x041fe2000ff9e0ff */
[----:B------:R-:W-:Y:S01]  /*27ac0*/  STL [R1+0x20], R15 ;  /* 0x0000200f01007387 */ /* 0x000fe20000100800 */
[----:B------:R-:W-:Y:S02]  /*27ad0*/  ISETP.NE.AND.EX P3, PT, RZ, UR11, PT, P3 ;  /* 0x0000000bff007c0c */ /* 0x000fe4000bf65330 */
[----:B-1----:R-:W-:Y:S02]  /*27ae0*/  CS2R R2, SRZ ;  /* 0x0000000000027805 */ /* 0x002fe4000001ff00 */
[C---:B------:R-:W-:Y:S02]  /*27af0*/  IADD3.X R5, R15.reuse, UR5, RZ, P4, !PT ;  /* 0x000000050f057c10 */ /* 0x040fe4000a7fe4ff */
[----:B------:R-:W-:Y:S02]  /*27b00*/  IADD3 R6, P4, R10, UR8, RZ ;  /* 0x000000080a067c10 */ /* 0x000fe4000ff9e0ff */
[----:B------:R-:W-:Y:S01]  /*27b10*/  ISETP.NE.U32.AND P0, PT, RZ, UR6, PT ;  /* 0x00000006ff007c0c */ /* 0x000fe2000bf05070 */
[----:B------:R-:W3:Y:S01]  /*27b20*/  @P2 LDG.E R2, desc[UR56][R4.64] ;  /* 0x0000003804022981 */ /* 0x000ee2000c1e1900 */
[----:B------:R-:W-:Y:S01]  /*27b30*/  IADD3.X R7, R15, UR9, RZ, P4, !PT ;  /* 0x000000090f077c10 */ /* 0x000fe2000a7fe4ff */
[----:B------:R-:W-:Y:S01]  /*27b40*/  ULDC UR4, c[0x0][0x288] ;  /* 0x0000a20000047ab9 */ /* 0x000fe20000000800 */
[----:B------:R-:W-:-:S02]  /*27b50*/  ISETP.NE.U32.AND P1, PT, RZ, UR8, PT ;  /* 0x00000008ff007c0c */ /* 0x000fc4000bf25070 */
[----:B------:R-:W-:Y:S02]  /*27b60*/  ISETP.NE.AND.EX P0, PT, RZ, UR7, PT, P0 ;  /* 0x00000007ff007c0c */ /* 0x000fe4000bf05300 */
[----:B--2---:R-:W-:Y:S02]  /*27b70*/  @P3 IADD3 R10, P4, R10, UR10, RZ ;  /* 0x0000000a0a0a3c10 */ /* 0x004fe4000ff9e0ff */
[----:B------:R-:W-:Y:S02]  /*27b80*/  ISETP.NE.AND.EX P1, PT, RZ, UR9, PT, P1 ;  /* 0x00000009ff007c0c */ /* 0x000fe4000bf25310 */
[C---:B------:R-:W-:Y:S02]  /*27b90*/  @P3 IADD3.X R11, R15.reuse, UR11, RZ, P4, !PT ;  /* 0x0000000b0f0b3c10 */ /* 0x040fe4000a7fe4ff */
[----:B------:R-:W-:-:S05]  /*27ba0*/  IADD3.X R9, R15, UR7, RZ, P5, !PT ;  /* 0x000000070f097c10 */ /* 0x000fca000affe4ff */
[----:B------:R0:W5:Y:S04]  /*27bb0*/  @P0 LDG.E R12, desc[UR56][R8.64] ;  /* 0x00000038080c0981 */ /* 0x000168000c1e1900 */
[----:B------:R0:W5:Y:S04]  /*27bc0*/  @P1 LDG.E R3, desc[UR56][R6.64] ;  /* 0x0000003806031981 */ /* 0x000168000c1e1900 */
[----:B---3--:R1:W-:Y:S02]  /*27bd0*/  STL [R1+0x3c], R2 ;  /* 0x00003c0201007387 */ /* 0x0083e40000100800 */
[----:B-1----:R-:W-:Y:S01]  /*27be0*/  IMAD.U32 R2, RZ, RZ, UR4 ;  /* 0x00000004ff027e24 */ /* 0x002fe2000f8e00ff */
[----:B------:R-:W-:-:S05]  /*27bf0*/  ULDC.64 UR4, c[0x0][0x418] ;  /* 0x0001060000047ab9 */ /* 0x000fca0000000a00 */
[----:B------:R-:W2:Y:S01]  /*27c00*/  @P3 LDG.E R2, desc[UR56][R10.64] ;  /* 0x000000380a023981 */ /* 0x000ea2000c1e1900 */
[----:B------:R-:W-:-:S03]  /*27c10*/  UISETP.NE.U32.AND UP0, UPT, UR4, URZ, UPT ;  /* 0x0000003f0400728c */ /* 0x000fc6000bf05070 */
[----:B------:R-:W-:Y:S01]  /*27c20*/  ULDC UR4, c[0x0][0x424] ;  /* 0x0001090000047ab9 */ /* 0x000fe20000000800 */
[----:B------:R-:W-:-:S03]  /*27c30*/  UISETP.NE.AND.EX UP0, UPT, UR5, URZ, UPT, UP0 ;  /* 0x0000003f0500728c */ /* 0x000fc6000bf05300 */
[----:B------:R-:W-:Y:S01]  /*27c40*/  ULDC UR5, c[0x0][0x2f0] ;  /* 0x0000bc0000057ab9 */ /* 0x000fe20000000800 */
[----:B------:R-:W-:Y:S01]  /*27c50*/  USEL UR4, UR4, 0x1, UP0 ;  /* 0x0000000104047887 */ /* 0x000fe20008000000 */
[----:B--2---:R1:W-:Y:S04]  /*27c60*/  STL [R1+0x40], R2 ;  /* 0x0000400201007387 */ /* 0x0043e80000100800 */
[----:B------:R0:W5:Y:S01]  /*27c70*/  LDL R14, [R1+0x40] ;  /* 0x00004000010e7983 */ /* 0x0001620000100800 */
[----:B------:R-:W-:-:S03]  /*27c80*/  UIMAD UR4, UR4, UR5, URZ ;  /* 0x00000005040472a4 */ /* 0x000fc6000f8e023f */
[----:B------:R-:W-:Y:S02]  /*27c90*/  ULDC UR5, c[0x0][0x348] ;  /* 0x0000d20000057ab9 */ /* 0x000fe40000000800 */
[----:B-1----:R-:W-:Y:S01]  /*27ca0*/  MOV R2, UR5 ;  /* 0x0000000500027c02 */ /* 0x002fe20008000f00 */
[----:B------:R-:W-:Y:S01]  /*27cb0*/  IMAD.U32 R10, RZ, RZ, UR4 ;  /* 0x00000004ff0a7e24 */ /* 0x000fe2000f8e00ff */
[----:B0-----:R-:W-:Y:S06]  /*27cc0*/  @P3 BRA `(.L_x_2541) ;  /* 0x0000000000143947 */ /* 0x001fec0003800000 */
[----:B------:R-:W-:Y:S05]  /*27cd0*/  @!P2 BRA `(.L_x_2541) ;  /* 0x000000000010a947 */ /* 0x000fea0003800000 */
[----:B------:R-:W2:Y:S04]  /*27ce0*/  LDG.E R11, desc[UR56][R4.64] ;  /* 0x00000038040b7981 */ /* 0x000ea8000c1e1900 */
[----:B------:R-:W2:Y:S02]  /*27cf0*/  LDG.E R4, desc[UR56][R4.64+0x4] ;  /* 0x0000043804047981 */ /* 0x000ea4000c1e1900 */
[----:B--2--5:R-:W-:-:S05]  /*27d00*/  IMAD.IADD R14, R4, 0x1, -R11 ;  /* 0x00000001040e7824 */ /* 0x024fca00078e0a0b */
[----:B------:R0:W-:Y:S02]  /*27d10*/  STL [R1+0x40], R14 ;  /* 0x0000400e01007387 */ /* 0x0001e40000100800 */
.L_x_2541:
[----:B-----5:R-:W-:Y:S01]  /*27d20*/  IMAD.IADD R4, R12, 0x1, R0 ;  /* 0x000000010c047824 */ /* 0x020fe200078e0200 */
[----:B------:R-:W-:Y:S01]  /*27d30*/  ULDC.64 UR4, c[0x0][0xa20] ;  /* 0x0002880000047ab9 */ /* 0x000fe20000000a00 */
[----:B------:R1:W-:Y:S01]  /*27d40*/  STL [R1+0x1c], R13 ;  /* 0x00001c0d01007387 */ /* 0x0003e20000100800 */
[----:B------:R-:W-:-:S03]  /*27d50*/  ISETP.NE.U32.AND P2, PT, RZ, UR4, PT ;  /* 0x00000004ff007c0c */ /* 0x000fc6000bf45070 */
[----:B------:R1:W-:Y:S01]  /*27d60*/  STL [R1+0x24], R4 ;  /* 0x0000240401007387 */ /* 0x0003e20000100800 */
[----:B------:R-:W-:-:S13]  /*27d70*/  ISETP.NE.AND.EX P2, PT, RZ, UR5, PT, P2 ;  /* 0x00000005ff007c0c */ /* 0x000fda000bf45320 */
[----:B-1----:R-:W-:Y:S05]  /*27d80*/  @!P2 BRA `(.L_x_2542) ;  /* 0x000000000014a947 */ /* 0x002fea0003800000 */
[----:B------:R-:W2:Y:S02]  /*27d90*/  LDL R4, [R1] ;  /* 0x0000000001047983 */ /* 0x000ea40000100800 */
[----:B--2---:R-:W-:-:S04]  /*27da0*/  IADD3 R10, P0, R4, UR4, RZ ;  /* 0x00000004040a7c10 */ /* 0x004fc8000ff1e0ff */
[----:B------:R-:W-:-:S05]  /*27db0*/  IADD3.X R11, R15, UR5, RZ, P0, !PT ;  /* 0x000000050f0b7c10 */ /* 0x000fca00087fe4ff */
[----:B------:R1:W5:Y:S01]  /*27dc0*/  LDG.E R10, desc[UR56][R10.64] ;  /* 0x000000380a0a7981 */ /* 0x000362000c1e1900 */
[----:B------:R-:W-:Y:S05]  /*27dd0*/  BRA `(.L_x_2543) ;  /* 0x0000000000107947 */ /* 0x000fea0003800000 */
.L_x_2542:
[----:B------:R-:W-:Y:S05]  /*27de0*/  @!P0 BRA `(.L_x_2543) ;  /* 0x00000000000c8947 */ /* 0x000fea0003800000 */
[----:B------:R-:W2:Y:S04]  /*27df0*/  LDG.E R10, desc[UR56][R8.64] ;  /* 0x00000038080a7981 */ /* 0x000ea8000c1e1900 */
[----:B------:R-:W2:Y:S02]  /*27e00*/  LDG.E R8, desc[UR56][R8.64+0x4] ;  /* 0x0000043808087981 */ /* 0x000ea4000c1e1900 */
[----:B--2---:R-:W-:-:S07]  /*27e10*/  IADD3 R10, -R10, R8, RZ ;  /* 0x000000080a0a7210 */ /* 0x004fce0007ffe1ff */
.L_x_2543:
[----:B------:R-:W2:Y:S01]  /*27e20*/  @P1 LDG.E R4, desc[UR56][R6.64] ;  /* 0x0000003806041981 */ /* 0x000ea2000c1e1900 */
[----:B------:R-:W3:Y:S01]  /*27e30*/  LDC R5, c[0x0][0x448] ;  /* 0x00011200ff057b82 */ /* 0x000ee20000000800 */
[----:B-----5:R-:W-:Y:S02]  /*27e40*/  IMAD.IADD R0, R10, 0x1, -R0 ;  /* 0x000000010a007824 */ /* 0x020fe400078e0a00 */
[----:B------:R4:W2:Y:S01]  /*27e50*/  @P1 LDG.E R6, desc[UR56][R6.64+0x4] ;  /* 0x0000043806061981 */ /* 0x0008a2000c1e1900 */
[----:B---3--:R-:W-:-:S13]  /*27e60*/  ISETP.NE.AND P0, PT, R5, 0x1, PT ;  /* 0x000000010500780c */ /* 0x008fda0003f05270 */
[----:B----4-:R-:W3:Y:S01]  /*27e70*/  @P0 LDC R7, c[0x0][0x450] ;  /* 0x00011400ff070b82 */ /* 0x010ee20000000800 */
[----:B------:R-:W-:Y:S01]  /*27e80*/  BSSY B0, `(.L_x_2544) ;  /* 0x000013c000007945 */ /* 0x000fe20003800000 */
[----:B--2---:R-:W-:-:S06]  /*27e90*/  @P1 IMAD.IADD R2, R6, 0x1, -R4 ;  /* 0x0000000106021824 */ /* 0x004fcc00078e0a04 */
[----:B------:R-:W2:Y:S01]  /*27ea0*/  @P0 LDC R6, c[0x0][0x44c] ;  /* 0x00011300ff060b82 */ /* 0x000ea20000000800 */
[----:B------:R-:W-:-:S05]  /*27eb0*/  IMAD.SHL.U32 R4, R17, 0x80, RZ ;  /* 0x0000008011047824 */ /* 0x000fca00078e00ff */
[----:B------:R-:W-:-:S05]  /*27ec0*/  IADD3 R4, R4, 0x7f, RZ ;  /* 0x0000007f04047810 */ /* 0x000fca0007ffe0ff */
[----:B------:R-:W-:Y:S02]  /*27ed0*/  IMAD.MOV.U32 R5, RZ, RZ, R4 ;  /* 0x000000ffff057224 */ /* 0x000fe400078e0004 */
[----:B--2---:R-:W-:-:S04]  /*27ee0*/  @P0 IMAD.HI.U32 R6, R4, R6, RZ ;  /* 0x0000000604060227 */ /* 0x004fc800078e00ff */
[----:B------:R-:W-:Y:S01]  /*27ef0*/  IMAD.IADD R4, R0, 0x1, R2 ;  /* 0x0000000100047824 */ /* 0x000fe200078e0202 */
[----:B---3--:R-:W-:-:S03]  /*27f00*/  @P0 SHF.R.U32.HI R5, RZ, R7, R6 ;  /* 0x00000007ff050219 */ /* 0x008fc60000011606 */
[C---:B------:R-:W-:Y:S01]  /*27f10*/  VIADD R6, R4.reuse, 0x9f ;  /* 0x0000009f04067836 */ /* 0x040fe20000000000 */
[----:B------:R-:W-:-:S03]  /*27f20*/  IADD3 R21, R4, 0xa0, -R14 ;  /* 0x000000a004157810 */ /* 0x000fc60007ffe80e */
[----:B------:R-:W-:Y:S01]  /*27f30*/  IMAD.HI R4, R6, 0x66666667, RZ ;  /* 0x6666666706047827 */ /* 0x000fe200078e02ff */
[----:B------:R-:W-:-:S04]  /*27f40*/  IADD3 R5, R21, R5, RZ ;  /* 0x0000000515057210 */ /* 0x000fc80007ffe0ff */
[----:B------:R-:W-:Y:S01]  /*27f50*/  SHF.R.U32.HI R20, RZ, 0x1f, R4 ;  /* 0x0000001fff147819 */ /* 0x000fe20000011604 */
[----:B------:R-:W-:-:S03]  /*27f60*/  IMAD.HI R5, R5, 0x66666667, RZ ;  /* 0x6666666705057827 */ /* 0x000fc600078e02ff */
[----:B------:R-:W-:Y:S02]  /*27f70*/  LEA.HI.SX32 R20, R4, R20, 0x1a ;  /* 0x0000001404147211 */ /* 0x000fe400078fd2ff */
[----:B------:R-:W-:-:S04]  /*27f80*/  SHF.R.U32.HI R4, RZ, 0x1f, R5 ;  /* 0x0000001fff047819 */ /* 0x000fc80000011605 */
[----:B------:R-:W-:-:S04]  /*27f90*/  LEA.HI.SX32 R4, R5, R4, 0x1a ;  /* 0x0000000405047211 */ /* 0x000fc800078fd2ff */
[----:B------:R-:W-:-:S05]  /*27fa0*/  VIMNMX R4, R20, R4, PT ;  /* 0x0000000414047248 */ /* 0x000fca0003fe0100 */
[--C-:B------:R-:W-:Y:S02]  /*27fb0*/  IMAD R4, R4, 0xa0, -R0.reuse ;  /* 0x000000a004047824 */ /* 0x100fe400078e0a00 */
[----:B------:R-:W-:-:S03]  /*27fc0*/  IMAD.MOV R0, RZ, RZ, -R0 ;  /* 0x000000ffff007224 */ /* 0x000fc600078e0a00 */
[----:B------:R-:W-:Y:S02]  /*27fd0*/  VIMNMX R2, R4, R2, PT ;  /* 0x0000000204027248 */ /* 0x000fe40003fe0100 */
[----:B------:R-:W-:-:S04]  /*27fe0*/  VIMNMX R0, RZ, R0, !PT ;  /* 0x00000000ff007248 */ /* 0x000fc80007fe0100 */
[----:B------:R-:W-:Y:S01]  /*27ff0*/  ISETP.GT.AND P0, PT, R2, R0, PT ;  /* 0x000000000200720c */ /* 0x000fe20003f04270 */
[----:B------:R-:W-:-:S12]  /*28000*/  IMAD.WIDE.U32 R6, R0, -0x33333333, RZ ;  /* 0xcccccccd00067825 */ /* 0x000fd800078e00ff */
[----:B------:R-:W-:Y:S01]  /*28010*/  @P0 VIADD R4, R2, 0x9f ;  /* 0x0000009f02040836 */ /* 0x000fe20000000000 */
[----:B------:R-:W-:-:S03]  /*28020*/  SHF.R.U32.HI R2, RZ, 0x7, R7 ;  /* 0x00000007ff027819 */ /* 0x000fc60000011607 */
[----:B------:R-:W-:-:S05]  /*28030*/  @P0 IMAD.HI R0, R4, 0x66666667, RZ ;  /* 0x6666666704000827 */ /* 0x000fca00078e02ff */
[----:B------:R-:W-:Y:S01]  /*28040*/  @P0 SHF.R.U32.HI R4, RZ, 0x1f, R0 ;  /* 0x0000001fff040819 */ /* 0x000fe20000011600 */
[----:B------:R-:W-:-:S03]  /*28050*/  IMAD.MOV.U32 R8, RZ, RZ, R2 ;  /* 0x000000ffff087224 */ /* 0x000fc600078e0002 */
[----:B------:R-:W-:-:S04]  /*28060*/  @P0 LEA.HI.SX32 R8, R0, R4, 0x1a ;  /* 0x0000000400080211 */ /* 0x000fc800078fd2ff */
[----:B------:R-:W-:Y:S02]  /*28070*/  ISETP.GT.AND P2, PT, R8, R2, PT ;  /* 0x000000020800720c */ /* 0x000fe40003f44270 */
[----:B------:R-:W-:-:S11]  /*28080*/  PLOP3.LUT P0, PT, PT, PT, PT, 0x80, 0x0 ;  /* 0x000000000000781c */ /* 0x000fd60003f0f070 */
[----:B------:R-:W-:Y:S05]  /*28090*/  @!P2 BRA `(.L_x_2545) ;  /* 0x000000100068a947 */ /* 0x000fea0003800000 */
[----:B------:R-:W-:Y:S01]  /*280a0*/  UMOV UR4, 0xffffffff ;  /* 0xffffffff00047882 */ /* 0x000fe20000000000 */
[----:B------:R-:W-:Y:S02]  /*280b0*/  SEL R0, R13, RZ, !P1 ;  /* 0x000000ff0d007207 */ /* 0x000fe40004800000 */
[----:B------:R-:W-:Y:S05]  /*280c0*/  BRA.DIV UR4, `(.L_x_2546) ;  /* 0x0000007204f07947 */ /* 0x000fea000b800000 */
[----:B------:R-:W2:Y:S02]  /*280d0*/  S2R R4, SR_TID.X ;  /* 0x0000000000047919 */ /* 0x000ea40000002100 */
[----:B--2---:R-:W-:-:S04]  /*280e0*/  SHF.R.U32.HI R4, RZ, 0x5, R4 ;  /* 0x00000005ff047819 */ /* 0x004fc80000011604 */
[----:B------:R-:W-:-:S05]  /*280f0*/  LOP3.LUT R4, R4, 0x3, RZ, 0xc0, !PT ;  /* 0x0000000304047812 */ /* 0x000fca00078ec0ff */
[----:B0-----:R0:W2:Y:S02]  /*28100*/  SHFL.IDX PT, R14, R4, RZ, 0x1f ;  /* 0x00001fff040e7589 */ /* 0x0010a400000e0000 */
.L_x_2736:
[----:B--2---:R-:W-:Y:S02]  /*28110*/  ISETP.NE.AND P0, PT, R14, RZ, PT ;  /* 0x000000ff0e00720c */ /* 0x004fe40003f05270 */
[----:B------:R-:W-:-:S11]  /*28120*/  PLOP3.LUT P6, PT, PT, PT, PT, 0x8, 0x0 ;  /* 0x000000000000781c */ /* 0x000fd60003fce170 */
[----:B------:R-:W-:Y:S05]  /*28130*/  @P0 BRA `(.L_x_2547) ;  /* 0x00000000000c0947 */ /* 0x000fea0003800000 */
[----:B------:R-:W-:-:S03]  /*28140*/  UMOV UR4, 0xffffffff ;  /* 0xffffffff00047882 */ /* 0x000fc60000000000 */
[----:B------:R-:W-:Y:S05]  /*28150*/  BRA.DIV UR4, `(.L_x_2548) ;  /* 0x0000007604007947 */ /* 0x000fea000b800000 */
[----:B------:R-:W-:-:S13]  /*28160*/  ELECT P6, URZ, PT ;  /* 0x00000000003f782f */ /* 0x000fda00038c0000 */
.L_x_2547:
        /* <DEDUP_REMOVED lines=10> */
.L_x_2739:
[----:B------:R-:W-:Y:S05]  /*28210*/  BSYNC B1 ;  /* 0x0000000000017941 */ /* 0x000fea0003800000 */
.L_x_2549:
[----:B------:R-:W-:Y:S04]  /*28220*/  BSSY B1, `(.L_x_2551) ;  /* 0x0000074000017945 */ /* 0x000fe80003800000 */
[----:B------:R-:W-:Y:S05]  /*28230*/  @!P6 BRA `(.L_x_2552) ;  /* 0x0000000400c8e947 */ /* 0x000fea0003800000 */
[----:B------:R-:W2:Y:S04]  /*28240*/  LDL R6, [R1+0x4] ;  /* 0x0000040001067983 */ /* 0x000ea80000100800 */
[----:B------:R-:W3:Y:S01]  /*28250*/  LDL R7, [R1+0xc] ;  /* 0x00000c0001077983 */ /* 0x000ee20000100800 */
[----:B0-----:R-:W0:Y:S01]  /*28260*/  S2R R5, SR_TID.X ;  /* 0x0000000000057919 */ /* 0x001e220000002100 */
[----:B--2---:R-:W-:Y:S02]  /*28270*/  IMAD.MOV.U32 R9, RZ, RZ, R6 ;  /* 0x000000ffff097224 */ /* 0x004fe400078e0006 */
[----:B------:R-:W2:Y:S02]  /*28280*/  LDL R6, [R1+0x18] ;  /* 0x0000180001067983 */ /* 0x000ea40000100800 */
[----:B---3--:R-:W-:Y:S01]  /*28290*/  IMAD R7, R7, 0x8, R9 ;  /* 0x0000000807077824 */ /* 0x008fe200078e0209 */
[----:B0-----:R-:W-:Y:S01]  /*282a0*/  LOP3.LUT R5, R5, 0x7f, RZ, 0xc0, !PT ;  /* 0x0000007f05057812 */ /* 0x001fe200078ec0ff */
[----:B------:R-:W-:Y:S03]  /*282b0*/  BSSY B2, `(.L_x_2553) ;  /* 0x0000005000027945 */ /* 0x000fe60003800000 */
[----:B------:R-:W-:-:S02]  /*282c0*/  ISETP.NE.AND P1, PT, R5, RZ, PT ;  /* 0x000000ff0500720c */ /* 0x000fc40003f25270 */
[----:B--2---:R-:W-:-:S04]  /*282d0*/  SHF.L.U32 R10, R6, 0x1f, RZ ;  /* 0x0000001f060a7819 */ /* 0x004fc800000006ff */
[----:B------:R-:W0:Y:S02]  /*282e0*/  SYNCS.PHASECHK.TRANS64.TRYWAIT P0, [R7+URZ+0x298a0], R10 ;  /* 0x0298a00a070075a7 */ /* 0x000e24000800017f */
[----:B0-----:R-:W-:Y:S05]  /*282f0*/  @!P0 BRA `(.L_x_2554) ;  /* 0x0000007000d08947 */ /* 0x001fea0003800000 */
.L_x_2740:
[----:B------:R-:W-:Y:S05]  /*28300*/  BSYNC B2 ;  /* 0x0000000000027941 */ /* 0x000fea0003800000 */
.L_x_2553:
[----:B------:R-:W-:Y:S04]  /*28310*/  BSSY B2, `(.L_x_2555) ;  /* 0x0000009000027945 */ /* 0x000fe80003800000 */
[----:B------:R-:W-:Y:S05]  /*28320*/  @P1 BRA `(.L_x_2556) ;  /* 0x00000000001c1947 */ /* 0x000fea0003800000 */
[----:B------:R-:W2:Y:S02]  /*28330*/  S2R R4, SR_TID.X ;  /* 0x0000000000047919 */ /* 0x000ea40000002100 */
[----:B--2---:R-:W-:Y:S02]  /*28340*/  LOP3.LUT R5, R4, 0x1f, RZ, 0xc0, !PT ;  /* 0x0000001f04057812 */ /* 0x004fe400078ec0ff */
[----:B------:R-:W-:Y:S02]  /*28350*/  MOV R4, 0x7800 ;  /* 0x0000780000047802 */ /* 0x000fe40000000f00 */
[----:B------:R-:W-:Y:S02]  /*28360*/  ISETP.NE.AND P0, PT, R5, RZ, PT ;  /* 0x000000ff0500720c */ /* 0x000fe40003f05270 */
[----:B------:R2:W-:Y:S11]  /*28370*/  SYNCS.ARRIVE.TRANS64 RZ, [R7+URZ+0x29890], R4 ;  /* 0x0298900407ff79a7 */ /* 0x0005f6000800003f */
[----:B--2---:R-:W-:Y:S05]  /*28380*/  @!P0 BRA `(.L_x_2556) ;  /* 0x0000000000048947 */ /* 0x004fea0003800000 */
[----:B------:R-:W-:Y:S01]  /*28390*/  BPT.TRAP 0x1 ;  /* 0x000000040000795c */ /* 0x000fe20000300000 */
.L_x_2556:
[----:B------:R-:W-:Y:S05]  /*283a0*/  BSYNC B2 ;  /* 0x0000000000027941 */ /* 0x000fea0003800000 */
.L_x_2555:
[----:B------:R-:W2:Y:S04]  /*283b0*/  LDL R6, [R1+0x4] ;  /* 0x0000040001067983 */ /* 0x000ea80000100800 */
[----:B------:R-:W2:Y:S01]  /*283c0*/  LDL R4, [R1+0xc] ;  /* 0x00000c0001047983 */ /* 0x000ea20000100800 */
[----:B-1----:R-:W-:Y:S01]  /*283d0*/  IMAD.MOV.U32 R11, RZ, RZ, RZ ;  /* 0x000000ffff0b7224 */ /* 0x002fe200078e00ff */
        /* <DEDUP_REMOVED lines=8> */
[----:B--2---:R-:W-:-:S02]  /*28460*/  IMAD R9, R4, 0x7800, R6 ;  /* 0x0000780004097824 */ /* 0x004fc400078e0206 */
[----:B------:R-:W-:-:S03]  /*28470*/  VIADD R4, R7, 0x29890 ;  /* 0x0002989007047836 */ /* 0x000fc60000000000 */
[----:B------:R-:W-:-:S07]  /*28480*/  IADD3 R6, R9, 0x1a400, RZ ;  /* 0x0001a40009067810 */ /* 0x000fce0007ffe0ff */
.L_x_2557:
        /* <DEDUP_REMOVED lines=15> */
.L_x_2558:
        /* <DEDUP_REMOVED lines=15> */
.L_x_2559:
        /* <DEDUP_REMOVED lines=13> */
.L_x_2741:
[----:B------:R-:W-:Y:S05]  /*28740*/  BSYNC B2 ;  /* 0x0000000000027941 */ /* 0x000fea0003800000 */
.L_x_2560:
        /* <DEDUP_REMOVED lines=11> */
.L_x_2563:
[----:B------:R-:W-:Y:S05]  /*28800*/  BSYNC B2 ;  /* 0x0000000000027941 */ /* 0x000fea0003800000 */
.L_x_2562:
        /* <DEDUP_REMOVED lines=11> */
.L_x_2564:
        /* <DEDUP_REMOVED lines=10> */
.L_x_2552:
[----:B------:R-:W-:Y:S05]  /*28960*/  BSYNC B1 ;  /* 0x0000000000017941 */ /* 0x000fea0003800000 */
.L_x_2551:
[----:B------:R-:W0:Y:S04]  /*28970*/  LDL.LU R9, [R1+0xc] ;  /* 0x00000c0001097983 */ /* 0x000e280000300800 */
[----:B------:R-:W2:Y:S01]  /*28980*/  LDL.LU R6, [R1+0x18] ;  /* 0x0000180001067983 */ /* 0x000ea20000300800 */
[----:B------:R-:W-:Y:S02]  /*28990*/  PLOP3.LUT P0, PT, PT, PT, PT, 0x8, 0x0 ;  /* 0x000000000000781c */ /* 0x000fe40003f0e170 */
[----:B0-----:R-:W-:Y:S01]  /*289a0*/  IADD3 R4, R9, 0x1, RZ ;  /* 0x0000000109047810 */ /* 0x001fe20007ffe0ff */
        /* <DEDUP_REMOVED lines=9> */
.L_x_2579:
[----:B------:R-:W-:Y:S05]  /*28a40*/  YIELD ;  /* 0x0000000000007946 */ /* 0x000fea0003800000 */
[----:B------:R-:W-:Y:S04]  /*28a50*/  BSSY B1, `(.L_x_2565) ;  /* 0x0000072000017945 */ /* 0x000fe80003800000 */
[----:B---3--:R-:W-:Y:S05]  /*28a60*/  @!P6 BRA `(.L_x_2566) ;  /* 0x0000000400c0e947 */ /* 0x008fea0003800000 */
[----:B------:R-:W3:Y:S04]  /*28a70*/  LDL R7, [R1+0x4] ;  /* 0x0000040001077983 */ /* 0x000ee80000100800 */
[----:B--2---:R-:W3:Y:S04]  /*28a80*/  LDL R6, [R1+0xc] ;  /* 0x00000c0001067983 */ /* 0x004ee80000100800 */
[----:B------:R-:W2:Y:S01]  /*28a90*/  LDL R5, [R1+0x18] ;  /* 0x0000180001057983 */ /* 0x000ea20000100800 */
[----:B------:R-:W0:Y:S01]  /*28aa0*/  S2R R4, SR_TID.X ;  /* 0x0000000000047919 */ /* 0x000e220000002100 */
[----:B------:R-:W-:Y:S01]  /*28ab0*/  BSSY B2, `(.L_x_2567) ;  /* 0x0000007000027945 */ /* 0x000fe20003800000 */
[----:B0-----:R-:W-:-:S04]  /*28ac0*/  LOP3.LUT R4, R4, 0x7f, RZ, 0xc0, !PT ;  /* 0x0000007f04047812 */ /* 0x001fc800078ec0ff */
[----:B------:R-:W-:Y:S01]  /*28ad0*/  ISETP.NE.AND P2, PT, R4, RZ, PT ;  /* 0x000000ff0400720c */ /* 0x000fe20003f45270 */
[----:B---3--:R-:W-:Y:S01]  /*28ae0*/  IMAD R8, R6, 0x8, R7 ;  /* 0x0000000806087824 */ /* 0x008fe200078e0207 */
[----:B--2---:R-:W-:-:S04]  /*28af0*/  SHF.L.U32 R7, R5, 0x1f, RZ ;  /* 0x0000001f05077819 */ /* 0x004fc800000006ff */
[----:B------:R-:W0:Y:S02]  /*28b00*/  SYNCS.PHASECHK.TRANS64.TRYWAIT P1, [R8+URZ+0x298a0], R7 ;  /* 0x0298a007080075a7 */ /* 0x000e24000802017f */
[----:B0-----:R-:W-:Y:S05]  /*28b10*/  @!P1 BRA `(.L_x_2568) ;  /* 0x0000006800f09947 */ /* 0x001fea0003800000 */
.L_x_2742:
[----:B------:R-:W-:Y:S05]  /*28b20*/  BSYNC B2 ;  /* 0x0000000000027941 */ /* 0x000fea0003800000 */
.L_x_2567:
        /* <DEDUP_REMOVED lines=9> */
.L_x_2570:
[----:B------:R-:W-:Y:S05]  /*28bc0*/  BSYNC B2 ;  /* 0x0000000000027941 */ /* 0x000fea0003800000 */
.L_x_2569:
[----:B------:R-:W2:Y:S04]  /*28bd0*/  LDL R5, [R1+0x4] ;  /* 0x0000040001057983 */ /* 0x000ea80000100800 */
[----:B------:R-:W2:Y:S01]  /*28be0*/  LDL R4, [R1+0xc] ;  /* 0x00000c0001047983 */ /* 0x000ea20000100800 */
[----:B-1----:R-:W-:Y:S01]  /*28bf0*/  MOV R11, RZ ;  /* 0x000000ff000b7202 */ /* 0x002fe20000000f00 */
[----:B------:R-:W-:Y:S01]  /*28c00*/  UIADD3 UR4, UP0, UR40, 0x570, URZ ;  /* 0x0000057028047890 */ /* 0x000fe2000ff1e03f */
[----:B------:R-:W-:Y:S01]  /*28c10*/  PLOP3.LUT P1, PT, PT, PT, PT, 0x80, 0x0 ;  /* 0x000000000000781c */ /* 0x000fe20003f2f070 */
[----:B------:R-:W-:Y:S01]  /*28c20*/  UMOV UR6, 0x0 ;  /* 0x0000000000067882 */ /* 0x000fe20000000000 */
[----:B------:R-:W-:Y:S01]  /*28c30*/  R2UR UR10, R11 ;  /* 0x000000000b0a72ca */ /* 0x000fe200000e0000 */
[----:B------:R-:W-:Y:S01]  /*28c40*/  UIADD3.X UR5, URZ, UR41, URZ, UP0, !UPT ;  /* 0x000000293f057290 */ /* 0x000fe200087fe43f */
[----:B------:R-:W-:Y:S01]  /*28c50*/  UMOV UR7, 0x12f00000 ;  /* 0x12f0000000077882 */ /* 0x000fe20000000000 */
[----:B--2---:R-:W-:-:S02]  /*28c60*/  IMAD R6, R4, 0x7800, R5 ;  /* 0x0000780004067824 */ /* 0x004fc400078e0205 */
[----:B------:R-:W-:Y:S02]  /*28c70*/  IMAD R5, R9, 0xa0, R3 ;  /* 0x000000a009057824 */ /* 0x000fe400078e0203 */
[----:B------:R-:W-:Y:S02]  /*28c80*/  VIADD R4, R8, 0x29890 ;  /* 0x0002989008047836 */ /* 0x000fe40000000000 */
[----:B------:R-:W-:-:S07]  /*28c90*/  VIADD R10, R6, 0x1a400 ;  /* 0x0001a400060a7836 */ /* 0x000fce0000000000 */
.L_x_2571:
        /* <DEDUP_REMOVED lines=15> */
.L_x_2572:
        /* <DEDUP_REMOVED lines=15> */
.L_x_2573:
        /* <DEDUP_REMOVED lines=13> */
.L_x_2743:
[----:B------:R-:W-:Y:S05]  /*28f50*/  BSYNC B2 ;  /* 0x0000000000027941 */ /* 0x000fea0003800000 */
.L_x_2574:
        /* <DEDUP_REMOVED lines=11> */
.L_x_2577:
[----:B------:R-:W-:Y:S05]  /*29010*/  BSYNC B2 ;  /* 0x0000000000027941 */ /* 0x000fea0003800000 */
.L_x_2576:
[----:B------:R-:W2:Y:S04]  /*29020*/  LDL R10, [R1+0x4] ;  /* 0x00000400010a7983 */ /* 0x000ea80000100800 */
[----:B------:R-:W2:Y:S01]  /*29030*/  LDL R4, [R1+0xc] ;  /* 0x00000c0001047983 */ /* 0x000ea20000100800 */
[----:B------:R-:W-:Y:S01]  /*29040*/  R2UR UR10, R11 ;  /* 0x000000000b0a72ca */ /* 0x000fe200000e0000 */
[----:B------:R-:W-:Y:S01]  /*29050*/  UIADD3 UR4, UP0, UR40, 0x670, URZ ;  /* 0x0000067028047890 */ /* 0x000fe2000ff1e03f */
[----:B------:R-:W-:Y:S02]  /*29060*/  R2UR UR6, R6 ;  /* 0x00000000060672ca */ /* 0x000fe400000e0000 */
[----:B------:R-:W-:Y:S01]  /*29070*/  R2UR UR7, R7 ;  /* 0x00000000070772ca */ /* 0x000fe200000e0000 */
[----:B------:R-:W-:Y:S01]  /*29080*/  UIADD3.X UR5, URZ, UR41, URZ, UP0, !UPT ;  /* 0x000000293f057290 */ /* 0x000fe200087fe43f */
[----:B------:R-:W-:-:S02]  /*29090*/  PLOP3.LUT P1, PT, PT, PT, PT, 0x80, 0x0 ;  /* 0x000000000000781c */ /* 0x000fc40003f2f070 */
[----:B------:R-:W-:Y:S01]  /*290a0*/  IADD3 R8, R8, 0x298b0, RZ ;  /* 0x000298b008087810 */ /* 0x000fe20007ffe0ff */
[----:B--2---:R-:W-:-:S04]  /*290b0*/  IMAD R4, R4, 0x5000, R10 ;  /* 0x0000500004047824 */ /* 0x004fc800078e020a */
[----:B------:R-:W-:-:S07]  /*290c0*/  VIADD R4, R4, 0xa400 ;  /* 0x0000a40004047836 */ /* 0x000fce0000000000 */
.L_x_2578:
        /* <DEDUP_REMOVED lines=10> */
.L_x_2566:
[----:B------:R-:W-:Y:S05]  /*29170*/  BSYNC B1 ;  /* 0x0000000000017941 */ /* 0x000fea0003800000 */
.L_x_2565:
[----:B------:R-:W3:Y:S04]  /*29180*/  LDL.LU R7, [R1+0xc] ;  /* 0x00000c0001077983 */ /* 0x000ee80000300800 */
[----:B--2---:R-:W2:Y:S01]  /*29190*/  LDL.LU R6, [R1+0x18] ;  /* 0x0000180001067983 */ /* 0x004ea20000300800 */
[C---:B------:R-:W-:Y:S01]  /*291a0*/  ISETP.GT.AND P2, PT, R9.reuse, R2, PT ;  /* 0x000000020900720c */ /* 0x040fe20003f44270 */
[----:B------:R-:W-:Y:S02]  /*291b0*/  VIADD R9, R9, 0xffffffff ;  /* 0xffffffff09097836 */ /* 0x000fe40000000000 */
[----:B---3--:R-:W-:-:S05]  /*291c0*/  VIADD R4, R7, 0x1 ;  /* 0x0000000107047836 */ /* 0x008fca0000000000 */
[----:B------:R-:W-:-:S04]  /*291d0*/  ISETP.NE.AND P1, PT, R4, 0x2, PT ;  /* 0x000000020400780c */ /* 0x000fc80003f25270 */
[----:B------:R-:W-:Y:S02]  /*291e0*/  SEL R5, RZ, 0x1, P1 ;  /* 0x00000001ff057807 */ /* 0x000fe40000800000 */
[----:B------:R-:W-:Y:S02]  /*291f0*/  SEL R4, R4, RZ, P1 ;  /* 0x000000ff04047207 */ /* 0x000fe40000800000 */
[----:B--2---:R-:W-:-:S05]  /*29200*/  LOP3.LUT R6, R6, R5, RZ, 0x3c, !PT ;  /* 0x0000000506067212 */ /* 0x004fca00078e3cff */
[----:B------:R3:W-:Y:S04]  /*29210*/  STL [R1+0x18], R6 ;  /* 0x0000180601007387 */ /* 0x0007e80000100800 */
[----:B------:R3:W-:Y:S01]  /*29220*/  STL [R1+0xc], R4 ;  /* 0x00000c0401007387 */ /* 0x0007e20000100800 */
[----:B------:R-:W-:Y:S05]  /*29230*/  @P2 BRA `(.L_x_2579) ;  /* 0xfffffff800002947 */ /* 0x000fea000383ffff */
.L_x_2545:
[----:B------:R-:W-:Y:S05]  /*29240*/  BSYNC B0 ;  /* 0x0000000000007941 */ /* 0x000fea0003800000 */
.L_x_2544:
[----:B------:R-:W4:Y:S01]  /*29250*/  LDC R0, c[0x0][0x448] ;  /* 0x00011200ff007b82 */ /* 0x000f220000000800 */
[----:B------:R-:W-:Y:S07]  /*29260*/  @!P0 WARPSYNC.ALL ;  /* 0x0000000000008948 */ /* 0x000fee0003800000 */
[----:B------:R-:W-:Y:S01]  /*29270*/  @!P0 BAR.SYNC.DEFER_BLOCKING 0xc, 0x180 ;  /* 0x0306000000008b1d */ /* 0x000fe20000010000 */
[----:B----4-:R-:W-:Y:S02]  /*29280*/  ISETP.NE.AND P1, PT, R0, 0x1, PT ;  /* 0x000000010000780c */ /* 0x010fe40003f25270 */
[----:B------:R-:W-:-:S11]  /*29290*/  LEA R0, R17, 0x7f, 0x7 ;  /* 0x0000007f11007811 */ /* 0x000fd600078e38ff */
[----:B------:R-:W4:Y:S08]  /*292a0*/  @P1 LDC R2, c[0x0][0x44c] ;  /* 0x00011300ff021b82 */ /* 0x000f300000000800 */
[----:B------:R-:W5:Y:S01]  /*292b0*/  @P1 LDC R3, c[0x0][0x450] ;  /* 0x00011400ff031b82 */ /* 0x000f620000000800 */
[----:B----4-:R-:W-:-:S05]  /*292c0*/  @P1 IMAD.HI.U32 R2, R0, R2, RZ ;  /* 0x0000000200021227 */ /* 0x010fca00078e00ff */
[----:B-----5:R-:W-:-:S04]  /*292d0*/  @P1 SHF.R.U32.HI R0, RZ, R3, R2 ;  /* 0x00000003ff001219 */ /* 0x020fc80000011602 */
[----:B------:R-:W-:-:S05]  /*292e0*/  IADD3 R0, R21, R0, RZ ;  /* 0x0000000015007210 */ /* 0x000fca0007ffe0ff */
[----:B------:R-:W-:-:S05]  /*292f0*/  IMAD.HI R0, R0, 0x66666667, RZ ;  /* 0x6666666700007827 */ /* 0x000fca00078e02ff */
[----:B------:R-:W-:-:S04]  /*29300*/  SHF.R.U32.HI R2, RZ, 0x1f, R0 ;  /* 0x0000001fff027819 */ /* 0x000fc80000011600 */
[----:B------:R-:W-:-:S04]  /*29310*/  LEA.HI.SX32 R0, R0, R2, 0x1a ;  /* 0x0000000200007211 */ /* 0x000fc800078fd2ff */
[----:B--23--:R-:W-:-:S04]  /*29320*/  VIMNMX R4, R20, R0, PT ;  /* 0x0000000014047248 */ /* 0x00cfc80003fe0100 */
[----:B------:R-:W-:Y:S01]  /*29330*/  ISETP.GT.AND P0, PT, R4, RZ, PT ;  /* 0x000000ff0400720c */ /* 0x000fe20003f04270 */
[----:B------:R2:W-:-:S12]  /*29340*/  STL [R1+0x38], R4 ;  /* 0x0000380401007387 */ /* 0x0005d80000100800 */
[----:B--2---:R-:W-:Y:S05]  /*29350*/  @P0 BRA `(.L_x_2580) ;  /* 0x0000000000440947 */ /* 0x004fea0003800000 */
[----:B------:R-:W2:Y:S02]  /*29360*/  S2R R4, SR_TID.X ;  /* 0x0000000000047919 */ /* 0x000ea40000002100 */
[----:B--2---:R-:W-:-:S04]  /*29370*/  LOP3.LUT R4, R4, 0x7f, RZ, 0xc0, !PT ;  /* 0x0000007f04047812 */ /* 0x004fc800078ec0ff */
[----:B------:R-:W-:-:S13]  /*29380*/  ISETP.NE.AND P0, PT, R4, RZ, PT ;  /* 0x000000ff0400720c */ /* 0x000fda0003f05270 */
[----:B------:R-:W-:Y:S05]  /*29390*/  @P0 BRA `(.L_x_2581) ;  /* 0x0000003400100947 */ /* 0x000fea0003800000 */
[----:B------:R-:W2:Y:S01]  /*293a0*/  S2R R2, SR_LANEID ;  /* 0x0000000000027919 */ /* 0x000ea20000000000 */
[----:B------:R-:W-:Y:S01]  /*293b0*/  VOTEU.ANY UR4, UPT, PT ;  /* 0x0000000000047886 */ /* 0x000fe200038e0100 */
[----:B------:R-:W3:Y:S01]  /*293c0*/  LDC.64 R4, c[0x0][0xc60] ;  /* 0x00031800ff047b82 */ /* 0x000ee20000000a00 */
[----:B------:R-:W2:Y:S02]  /*293d0*/  FLO.U32 R0, UR4 ;  /* 0x0000000400007d00 */ /* 0x000ea400080e0000 */
[----:B--2---:R-:W-:-:S06]  /*293e0*/  ISETP.EQ.U32.AND P0, PT, R0, R2, PT ;  /* 0x000000020000720c */ /* 0x004fcc0003f02070 */
[----:B------:R-:W3:Y:S07]  /*293f0*/  POPC R2, UR4 ;  /* 0x0000000400027d09 */ /* 0x000eee0008000000 */
[----:B---3--:R-:W2:Y:S04]  /*29400*/  @P0 ATOMG.E.ADD.STRONG.GPU PT, R2, desc[UR56][R4.64], R2 ;  /* 0x00000002040209a8 */ /* 0x008ea800081ee1f8 */
[----:B--2---:R2:W3:Y:S02]  /*29410*/  SHFL.IDX PT, R2, R2, R0, 0x1f ;  /* 0x00001f0002027589 */ /* 0x0044e400000e0000 */
[----:B--2---:R-:W2:Y:S02]  /*29420*/  S2R R0, SR_LTMASK ;  /* 0x0000000000007919 */ /* 0x004ea40000003900 */
[----:B--2---:R-:W-:-:S06]  /*29430*/  LOP3.LUT R0, R0, UR4, RZ, 0xc0, !PT ;  /* 0x0000000400007c12 */ /* 0x004fcc000f8ec0ff */
[----:B------:R-:W3:Y:S02]  /*29440*/  POPC R0, R0 ;  /* 0x0000000000007309 */ /* 0x000ee40000000000 */
[----:B---3--:R-:W-:Y:S01]  /*29450*/  IADD3 R16, R2, UR38, R0 ;  /* 0x0000002602107c10 */ /* 0x008fe2000fffe000 */
[----:B------:R-:W-:Y:S06]  /*29460*/  BRA `(.L_x_2581) ;  /* 0x0000003000dc7947 */ /* 0x000fec0003800000 */
.L_x_2580:
        /* <DEDUP_REMOVED lines=11> */
[----:B------:R-:W2:Y:S01]  /*29520*/  LDC.64 R2, c[0x4][R2] ;  /* 0x0100000002027b82 */ /* 0x000ea20000000a00 */
[----:B------:R-:W-:Y:S01]  /*29530*/  IMAD.U32 R5, RZ, RZ, UR7 ;  /* 0x00000007ff057e24 */ /* 0x000fe2000f8e00ff */
[----:B------:R-:W-:Y:S01]  /*29540*/  MOV R8, 0x70 ;  /* 0x0000007000087802 */ /* 0x000fe20000000f00 */
[----:B------:R-:W-:Y:S02]  /*29550*/  IMAD.U32 R7, RZ, RZ, UR9 ;  /* 0x00000009ff077e24 */ /* 0x000fe4000f8e00ff */
[----:B------:R-:W-:-:S02]  /*29560*/  IMAD.U32 R10, RZ, RZ, UR4 ;  /* 0x00000004ff0a7e24 */ /* 0x000fc4000f8e00ff */
[----:B-1----:R-:W-:Y:S02]  /*29570*/  IMAD.U32 R11, RZ, RZ, UR5 ;  /* 0x00000005ff0b7e24 */ /* 0x002fe4000f8e00ff */
[----:B------:R-:W-:Y:S02]  /*29580*/  IMAD.MOV.U32 R12, RZ, RZ, 0x1 ;  /* 0x00000001ff0c7424 */ /* 0x000fe400078e00ff */
[----:B------:R-:W-:-:S07]  /*29590*/  IMAD.MOV.U32 R13, RZ, RZ, RZ ;  /* 0x000000ffff0d7224 */ /* 0x000fce00078e00ff */
[----:B------:R-:W-:-:S07]  /*295a0*/  LEPC R20, `(.L_x_2583) ;  /* 0x000000001014794e */ /* 0x000fce0000000000 */
[----:B0-2---:R-:W-:Y:S05]  /*295b0*/  CALL.ABS.NOINC R2 ;  /* 0x0000000002007343 */ /* 0x005fea0003c00000 */
.L_x_2583:
[----:B------:R-:W-:Y:S05]  /*295c0*/  BSYNC B6 ;  /* 0x0000000000067941 */ /* 0x000fea0003800000 */
.L_x_2582:
[----:B------:R-:W2:Y:S04]  /*295d0*/  LDL R0, [R1+0x4] ;  /* 0x0000040001007983 */ /* 0x000ea80000100800 */
[----:B------:R-:W3:Y:S01]  /*295e0*/  LDL.LU R2, [R1+0x10] ;  /* 0x0000100001027983 */ /* 0x000ee20000300800 */
[----:B------:R-:W-:Y:S01]  /*295f0*/  BSSY B6, `(.L_x_2584) ;  /* 0x0000017000067945 */ /* 0x000fe20003800000 */
[----:B--2---:R-:W-:Y:S01]  /*29600*/  VIADD R0, R0, 0xa400 ;  /* 0x0000a40000007836 */ /* 0x004fe20000000000 */
[----:B---3--:R-:W-:-:S04]  /*29610*/  LOP3.LUT R2, R2, 0xfffffffe, RZ, 0xc0, !PT ;  /* 0xfffffffe02027812 */ /* 0x008fc800078ec0ff */
[----:B------:R-:W-:-:S13]  /*29620*/  LOP3.LUT P0, RZ, R0, 0x3ff, RZ, 0xc0, !PT ;  /* 0x000003ff00ff7812 */ /* 0x000fda000780c0ff */
[----:B------:R-:W-:-:S05]  /*29630*/  @P0 LOP3.LUT R2, R2, 0x1, RZ, 0xfc, !PT ;  /* 0x0000000102020812 */ /* 0x000fca00078efcff */
[----:B------:R2:W-:Y:S01]  /*29640*/  STL [R1+0x10], R2 ;  /* 0x0000100201007387 */ /* 0x0005e20000100800 */
[----:B------:R-:W-:Y:S05]  /*29650*/  @!P0 BRA `(.L_x_2585) ;  /* 0x0000000000408947 */ /* 0x000fea0003800000 */
[----:B--2---:R-:W-:Y:S01]  /*29660*/  MOV R2, 0x0 ;  /* 0x0000000000027802 */ /* 0x004fe20000000f00 */
[----:B------:R-:W-:Y:S01]  /*29670*/  ULDC.64 UR6, c[0x4][0xc8] ;  /* 0x0100320000067ab9 */ /* 0x000fe20000000a00 */
[----:B------:R-:W-:Y:S01]  /*29680*/  ULDC.64 UR8, c[0x4][0xd0] ;  /* 0x0100340000087ab9 */ /* 0x000fe20000000a00 */
[----:B------:R-:W-:Y:S01]  /*29690*/  ULDC.64 UR4, c[0x4][0x10] ;  /* 0x0100040000047ab9 */ /* 0x000fe20000000a00 */
[----:B------:R-:W-:Y:S01]  /*296a0*/  MOV R4, UR6 ;  /* 0x0000000600047c02 */ /* 0x000fe20008000f00 */
[----:B------:R-:W-:Y:S01]  /*296b0*/  IMAD.U32 R5, RZ, RZ, UR7 ;  /* 0x00000007ff057e24 */ /* 0x000fe2000f8e00ff */
[----:B------:R-:W2:Y:S01]  /*296c0*/  LDC.64 R2, c[0x4][R2] ;  /* 0x0100000002027b82 */ /* 0x000ea20000000a00 */
[----:B------:R-:W-:Y:S01]  /*296d0*/  IMAD.U32 R6, RZ, RZ, UR8 ;  /* 0x00000008ff067e24 */ /* 0x000fe2000f8e00ff */
[----:B------:R-:W-:Y:S01]  /*296e0*/  MOV R10, UR4 ;  /* 0x00000004000a7c02 */ /* 0x000fe20008000f00 */
[----:B------:R-:W-:Y:S01]  /*296f0*/  IMAD.U32 R7, RZ, RZ, UR9 ;  /* 0x00000009ff077e24 */ /* 0x000fe2000f8e00ff */
[----:B------:R-:W-:Y:S01]  /*29700*/  MOV R13, RZ ;  /* 0x000000ff000d7202 */ /* 0x000fe20000000f00 */
[----:B-1----:R-:W-:-:S02]  /*29710*/  IMAD.U32 R11, RZ, RZ, UR5 ;  /* 0x00000005ff0b7e24 */ /* 0x002fc4000f8e00ff */
[----:B------:R-:W-:Y:S02]  /*29720*/  IMAD.MOV.U32 R8, RZ, RZ, 0x70 ;  /* 0x00000070ff087424 */ /* 0x000fe400078e00ff */
[----:B------:R-:W-:-:S07]  /*29730*/  IMAD.MOV.U32 R12, RZ, RZ, 0x1 ;  /* 0x00000001ff0c7424 */ /* 0x000fce00078e00ff */
[----:B------:R-:W-:-:S07]  /*29740*/  LEPC R20, `(.L_x_2585) ;  /* 0x000000001014794e */ /* 0x000fce0000000000 */
[----:B0-2---:R-:W-:Y:S05]  /*29750*/  CALL.ABS.NOINC R2 ;  /* 0x0000000002007343 */ /* 0x005fea0003c00000 */
.L_x_2585:
[----:B------:R-:W-:Y:S05]  /*29760*/  BSYNC B6 ;  /* 0x0000000000067941 */ /* 0x000fea0003800000 */
.L_x_2584:
[----:B--2---:R-:W2:Y:S01]  /*29770*/  LDL R2, [R1+0x4] ;  /* 0x0000040001027983 */ /* 0x004ea20000100800 */
        /* <DEDUP_REMOVED lines=20> */
.L_x_2587:
[----:B------:R-:W-:Y:S05]  /*298c0*/  BSYNC B6 ;  /* 0x0000000000067941 */ /* 0x000fea0003800000 */
.L_x_2586:
        /* <DEDUP_REMOVED lines=12> */
[----:B-1----:R-:W-:Y:S01]  /*29990*/  MOV R11, UR9 ;  /* 0x00000009000b7c02 */ /* 0x002fe20008000f00 */
[----:B------:R-:W-:Y:S02]  /*299a0*/  IMAD.U32 R7, RZ, RZ, UR7 ;  /* 0x00000007ff077e24 */ /* 0x000fe4000f8e00ff */
[----:B------:R-:W-:-:S02]  /*299b0*/  IMAD.U32 R10, RZ, RZ, UR8 ;  /* 0x00000008ff0a7e24 */ /* 0x000fc4000f8e00ff */
[----:B------:R-:W-:Y:S02]  /*299c0*/  IMAD.MOV.U32 R8, RZ, RZ, 0x70 ;  /* 0x00000070ff087424 */ /* 0x000fe400078e00ff */
[----:B------:R-:W-:Y:S02]  /*299d0*/  IMAD.MOV.U32 R12, RZ, RZ, 0x1 ;  /* 0x00000001ff0c7424 */ /* 0x000fe400078e00ff */
[----:B------:R-:W-:-:S07]  /*299e0*/  IMAD.MOV.U32 R13, RZ, RZ, RZ ;  /* 0x000000ffff0d7224 */ /* 0x000fce00078e00ff */
[----:B------:R-:W-:-:S07]  /*299f0*/  LEPC R20, `(.L_x_2589) ;  /* 0x000000001014794e */ /* 0x000fce0000000000 */
[----:B0-2---:R-:W-:Y:S05]  /*29a00*/  CALL.ABS.NOINC R2 ;  /* 0x0000000002007343 */ /* 0x005fea0003c00000 */
.L_x_2589:
[----:B------:R-:W-:Y:S05]  /*29a10*/  BSYNC B6 ;  /* 0x0000000000067941 */ /* 0x000fea0003800000 */
.L_x_2588:
        /* <DEDUP_REMOVED lines=9> */
[----:B----4-:R2:W3:Y:S02]  /*29ab0*/  @P0 LDG.E R8, desc[UR56][R2.64] ;  /* 0x0000003802080981 */ /* 0x0104e4000c1e1900 */
[----:B--2---:R-:W2:Y:S01]  /*29ac0*/  LDC.64 R2, c[0x0][0x418] ;  /* 0x00010600ff027b82 */ /* 0x004ea20000000a00 */
[----:B---3--:R-:W-:Y:S01]  /*29ad0*/  SHF.R.S32.HI R9, RZ, 0x1f, R8 ;  /* 0x0000001fff097819 */ /* 0x008fe20000011408 */
[----:B------:R3:W-:Y:S01]  /*29ae0*/  @P0 STL [R1+0x1c], R8 ;  /* 0x00001c0801000387 */ /* 0x0007e20000100800 */
[----:B--2---:R-:W-:Y:S01]  /*29af0*/  LOP3.LUT P0, RZ, R2, UR4, RZ, 0xfc, !PT ;  /* 0x0000000402ff7c12 */ /* 0x004fe2000f80fcff */
[----:B------:R-:W-:Y:S02]  /*29b00*/  UMOV UR4, 0xffffffff ;  /* 0xffffffff00047882 */ /* 0x000fe40000000000 */
[----:B------:R3:W-:Y:S01]  /*29b10*/  STL [R1+0x20], R9 ;  /* 0x0000200901007387 */ /* 0x0007e20000100800 */
[----:B------:R-:W-:-:S04]  /*29b20*/  LOP3.LUT P0, RZ, R3, UR5, RZ, 0xfc, P0 ;  /* 0x0000000503ff7c12 */ /* 0x000fc8000800fcff */
[----:B------:R-:W-:Y:S01]  /*29b30*/  SEL R0, R8, RZ, !P0 ;  /* 0x000000ff08007207 */ /* 0x000fe20004000000 */
[----:B------:R-:W-:Y:S08]  /*29b40*/  BRA.DIV UR4, `(.L_x_2590) ;  /* 0x0000005e040c7947 */ /* 0x000ff0000b800000 */
[----:B------:R-:W2:Y:S02]  /*29b50*/  S2R R4, SR_TID.X ;  /* 0x0000000000047919 */ /* 0x000ea40000002100 */
[----:B--2---:R-:W-:-:S04]  /*29b60*/  SHF.R.U32.HI R4, RZ, 0x5, R4 ;  /* 0x00000005ff047819 */ /* 0x004fc80000011604 */
[----:B------:R-:W-:-:S05]  /*29b70*/  LOP3.LUT R4, R4, 0x3, RZ, 0xc0, !PT ;  /* 0x0000000304047812 */ /* 0x000fca00078ec0ff */
[----:B0-----:R0:W2:Y:S02]  /*29b80*/  SHFL.IDX PT, R14, R4, RZ, 0x1f ;  /* 0x00001fff040e7589 */ /* 0x0010a400000e0000 */
.L_x_2746:
[----:B0-----:R-:W4:Y:S01]  /*29b90*/  LDL.LU R4, [R1+0x10] ;  /* 0x0000100001047983 */ /* 0x001f220000300800 */
[----:B------:R-:W-:Y:S02]  /*29ba0*/  PLOP3.LUT P1, PT, PT, PT, PT, 0x8, 0x0 ;  /* 0x000000000000781c */ /* 0x000fe40003f2e170 */
[----:B--2---:R-:W-:Y:S01]  /*29bb0*/  ISETP.NE.AND P0, PT, R14, RZ, PT ;  /* 0x000000ff0e00720c */ /* 0x004fe20003f05270 */
[----:B------:R0:W-:Y:S01]  /*29bc0*/  STL [R1], R0 ;  /* 0x0000000001007387 */ /* 0x0001e20000100800 */
[----:B----4-:R-:W-:-:S09]  /*29bd0*/  LOP3.LUT R4, R4, 0xfffffffe, RZ, 0xc0, !PT ;  /* 0xfffffffe04047812 */ /* 0x010fd200078ec0ff */
[----:B------:R-:W-:-:S05]  /*29be0*/  @P1 LOP3.LUT R4, R4, 0x1, RZ, 0xfc, !PT ;  /* 0x0000000104041812 */ /* 0x000fca00078efcff */
[----:B------:R0:W-:Y:S01]  /*29bf0*/  STL [R1+0x10], R4 ;  /* 0x0000100401007387 */ /* 0x0001e20000100800 */
[----:B------:R-:W-:Y:S05]  /*29c00*/  @P0 BRA `(.L_x_2591) ;  /* 0x0000000400b00947 */ /* 0x000fea0003800000 */
[----:B------:R-:W-:-:S03]  /*29c10*/  UMOV UR4, 0xffffffff ;  /* 0xffffffff00047882 */ /* 0x000fc60000000000 */
[----:B------:R-:W-:Y:S05]  /*29c20*/  BRA.DIV UR4, `(.L_x_2592) ;  /* 0x0000005e04087947 */ /* 0x000fea000b800000 */
[----:B------:R-:W-:-:S13]  /*29c30*/  ELECT P6, URZ, PT ;  /* 0x00000000003f782f */ /* 0x000fda00038c0000 */
.L_x_2749:
[----:B------:R-:W-:Y:S05]  /*29c40*/  @!P6 BRA `(.L_x_2591) ;  /* 0x0000000400a0e947 */ /* 0x000fea0003800000 */
[----:B0-----:R-:W2:Y:S01]  /*29c50*/  LDL R4, [R1+0x38] ;  /* 0x0000380001047983 */ /* 0x001ea20000100800 */
[----:B------:R-:W-:-:S04]  /*29c60*/  ISETP.NE.U32.AND P0, PT, R2, RZ, PT ;  /* 0x000000ff0200720c */ /* 0x000fc80003f05070 */
[----:B------:R-:W-:Y:S02]  /*29c70*/  ISETP.NE.AND.EX P0, PT, R3, RZ, PT, P0 ;  /* 0x000000ff0300720c */ /* 0x000fe40003f05300 */
[----:B--2---:R-:W-:-:S11]  /*29c80*/  IADD3 R0, R4, -0x1, RZ ;  /* 0xffffffff04007810 */ /* 0x004fd60007ffe0ff */
        /* <DEDUP_REMOVED lines=19> */
.L_x_2593:
[----:B---3--:R-:W2:Y:S04]  /*29dc0*/  LDL R9, [R1+0x4] ;  /* 0x0000040001097983 */ /* 0x008ea80000100800 */
        /* <DEDUP_REMOVED lines=9> */
.L_x_2750:
        /* <DEDUP_REMOVED lines=8> */
.L_x_2595:
        /* <DEDUP_REMOVED lines=19> */
[----:B------:R-:W3:Y:S02]  /*2a010*/  SYNCS.PHASECHK.TRANS64.TRYWAIT P0, [R2+URZ+0x29840], R3 ;  /* 0x02984003020075a7 */ /* 0x000ee4000800017f */
[----:B--23--:R-:W-:Y:S05]  /*2a020*/  @!P0 BRA `(.L_x_2596) ;  /* 0x00000058003c8947 */ /* 0x00cfea0003800000 */
.L_x_2751:
        /* <DEDUP_REMOVED lines=8> */
.L_x_2597:
[----:B------:R-:W3:Y:S04]  /*2a0b0*/  LDL R6, [R1+0x4] ;  /* 0x0000040001067983 */ /* 0x000ee80000100800 */
[----:B------:R-:W3:Y:S04]  /*2a0c0*/  LDL R5, [R1+0x8] ;  /* 0x0000080001057983 */ /* 0x000ee80000100800 */
[----:B------:R-:W4:Y:S04]  /*2a0d0*/  LDL R4, [R1] ;  /* 0x0000000001047983 */ /* 0x000f280000100800 */
[----:B0-2---:R-:W2:Y:S01]  /*2a0e0*/  LDL.LU R3, [R1+0x10] ;  /* 0x0000100001037983 */ /* 0x005ea20000300800 */
        /* <DEDUP_REMOVED lines=11> */
[----:B---3--:R-:W-:Y:S01]  /*2a1a0*/  IMAD R0, R5, 0x7800, R6 ;  /* 0x0000780005007824 */ /* 0x008fe200078e0206 */
[----:B----4-:R-:W-:-:S04]  /*2a1b0*/  R2UR UR13, R4 ;  /* 0x00000000040d72ca */ /* 0x010fc800000e0000 */
[----:B------:R-:W-:Y:S02]  /*2a1c0*/  R2UR UR8, R0 ;  /* 0x00000000000872ca */ /* 0x000fe400000e0000 */
[----:B--2---:R-:W-:-:S04]  /*2a1d0*/  LOP3.LUT R3, R3, 0xfffffffe, RZ, 0xc0, !PT ;  /* 0xfffffffe03037812 */ /* 0x004fc800078ec0ff */
        /* <DEDUP_REMOVED lines=15> */
.L_x_2591:
[----:B------:R-:W2:Y:S04]  /*2a2d0*/  LDL R2, [R1+0x4] ;  /* 0x0000040001027983 */ /* 0x000ea80000100800 */
[----:B------:R-:W4:Y:S04]  /*2a2e0*/  LDL.LU R3, [R1+0x3c] ;  /* 0x00003c0001037983 */ /* 0x000f280000300800 */
[----:B------:R-:W5:Y:S04]  /*2a2f0*/  LDL.LU R5, [R1+0x30] ;  /* 0x0000300001057983 */ /* 0x000f680000300800 */
[----:B0-----:R-:W3:Y:S01]  /*2a300*/  LDL.LU R4, [R1+0x50] ;  /* 0x0000500001047983 */ /* 0x001ee20000300800 */
[----:B------:R-:W-:Y:S05]  /*2a310*/  WARPSYNC.ALL ;  /* 0x0000000000007948 */ /* 0x000fea0003800000 */
[----:B------:R-:W-:Y:S01]  /*2a320*/  ULDC.64 UR4, c[0x0][0x298] ;  /* 0x0000a60000047ab9 */ /* 0x000fe20000000a00 */
[----:B------:R-:W-:Y:S01]  /*2a330*/  ULDC.64 UR6, c[0x0][0xa00] ;  /* 0x0002800000067ab9 */ /* 0x000fe20000000a00 */
[----:B------:R-:W-:Y:S01]  /*2a340*/  BSSY B6, `(.L_x_2598) ;  /* 0x0000024000067945 */ /* 0x000fe20003800000 */
[----:B------:R-:W-:Y:S01]  /*2a350*/  BAR.SYNC.DEFER_BLOCKING 0x8, 0x180 ;  /* 0x0206000000007b1d */ /* 0x000fe20000010000 */
[----:B------:R-:W-:-:S04]  /*2a360*/  ISETP.NE.U32.AND P0, PT, RZ, UR6, PT ;  /* 0x00000006ff007c0c */ /* 0x000fc8000bf05070 */
[----:B------:R-:W-:Y:S01]  /*2a370*/  ISETP.NE.AND.EX P0, PT, RZ, UR7, PT, P0 ;  /* 0x00000007ff007c0c */ /* 0x000fe2000bf05300 */
[----:B--2---:R-:W-:Y:S01]  /*2a380*/  VIADD R2, R2, 0x14400 ;  /* 0x0001440002027836 */ /* 0x004fe20000000000 */
[----:B----4-:R-:W-:-:S04]  /*2a390*/  SHF.R.S32.HI R0, RZ, 0x1f, R3 ;  /* 0x0000001fff007819 */ /* 0x010fc80000011403 */
[----:B------:R-:W-:Y:S02]  /*2a3a0*/  LOP3.LUT P1, RZ, R2, 0x1bf, RZ, 0xc0, !PT ;  /* 0x000001bf02ff7812 */ /* 0x000fe4000782c0ff */
[----:B-----5:R-:W-:Y:S01]  /*2a3b0*/  SEL R5, R5, RZ, !P0 ;  /* 0x000000ff05057207 */ /* 0x020fe20004000000 */
[----:B------:R-:W-:Y:S01]  /*2a3c0*/  IMAD R0, R0, UR4, RZ ;  /* 0x0000000400007c24 */ /* 0x000fe2000f8e02ff */
[----:B---3--:R-:W-:-:S03]  /*2a3d0*/  SEL R4, R4, RZ, !P0 ;  /* 0x000000ff04047207 */ /* 0x008fc60004000000 */
[C---:B------:R-:W-:Y:S02]  /*2a3e0*/  IMAD R0, R3.reuse, UR5, R0 ;  /* 0x0000000503007c24 */ /* 0x040fe4000f8e0200 */
[----:B------:R-:W-:-:S05]  /*2a3f0*/  IMAD.WIDE.U32 R2, R3, UR4, RZ ;  /* 0x0000000403027c25 */ /* 0x000fca000f8e00ff */
[----:B------:R0:W-:Y:S04]  /*2a400*/  STL.64 [R1+0x48], R2 ;  /* 0x0000480201007387 */ /* 0x0001e80000100a00 */
[----:B------:R2:W-:Y:S04]  /*2a410*/  STL [R1+0x30], R5 ;  /* 0x0000300501007387 */ /* 0x0005e80000100800 */
[----:B------:R2:W-:Y:S01]  /*2a420*/  STL [R1+0x58], R4 ;  /* 0x0000580401007387 */ /* 0x0005e20000100800 */
[----:B0-----:R-:W-:Y:S02]  /*2a430*/  IADD3 R2, R3, R0, RZ ;  /* 0x0000000003027210 */ /* 0x001fe40007ffe0ff */
        /* <DEDUP_REMOVED lines=19> */
[----:B0-----:R-:W-:Y:S05]  /*2a570*/  CALL.ABS.NOINC R2 ;  /* 0x0000000002007343 */ /* 0x001fea0003c00000 */
.L_x_2599:
[----:B------:R-:W-:Y:S05]  /*2a580*/  BSYNC B6 ;  /* 0x0000000000067941 */ /* 0x000fea0003800000 */
.L_x_2598:
[----:B--2---:R-:W2:Y:S01]  /*2a590*/  LDL.LU R5, [R1+0x3c] ;  /* 0x00003c0001057983 */ /* 0x004ea20000300800 */
[----:B------:R-:W-:Y:S01]  /*2a5a0*/  ULDC.64 UR4, c[0x0][0x2d8] ;  /* 0x0000b60000047ab9 */ /* 0x000fe20000000a00 */
[----:B------:R-:W0:Y:S01]  /*2a5b0*/  LDC R8, c[0x0][0x448] ;  /* 0x00011200ff087b82 */ /* 0x000e220000000800 */
[----:B------:R-:W-:Y:S01]  /*2a5c0*/  ULDC.64 UR6, c[0x0][0x280] ;  /* 0x0000a00000067ab9 */ /* 0x000fe20000000a00 */
[----:B------:R-:W2:Y:S04]  /*2a5d0*/  LDL.LU.64 R2, [R1+0x48] ;  /* 0x0000480001027983 */ /* 0x000ea80000300a00 */
[----:B------:R-:W3:Y:S04]  /*2a5e0*/  LDL.LU R0, [R1+0x50] ;  /* 0x0000500001007983 */ /* 0x000ee80000300800 */
[----:B------:R-:W4:Y:S04]  /*2a5f0*/  LDL.LU R6, [R1+0x58] ;  /* 0x0000580001067983 */ /* 0x000f280000300800 */
[----:B------:R-:W4:Y:S01]  /*2a600*/  LDL.LU R4, [R1+0x30] ;  /* 0x0000300001047983 */ /* 0x000f220000300800 */
[----:B------:R-:W1:Y:S01]  /*2a610*/  S2R R9, SR_TID.X ;  /* 0x0000000000097919 */ /* 0x000e620000002100 */
[----:B0-----:R-:W-:Y:S01]  /*2a620*/  ISETP.NE.AND P0, PT, R8, 0x1, PT ;  /* 0x000000010800780c */ /* 0x001fe20003f05270 */
[----:B-1----:R-:W-:-:S05]  /*2a630*/  IMAD.SHL.U32 R9, R9, 0x10, RZ ;  /* 0x0000001009097824 */ /* 0x002fca00078e00ff */
[----:B------:R-:W-:-:S04]  /*2a640*/  LOP3.LUT R9, R9, 0x30, RZ, 0xc0, !PT ;  /* 0x0000003009097812 */ /* 0x000fc800078ec0ff */
[C---:B------:R-:W-:Y:S02]  /*2a650*/  LOP3.LUT R11, R9.reuse, 0x40, RZ, 0xfc, !PT ;  /* 0x00000040090b7812 */ /* 0x040fe400078efcff */
[----:B------:R-:W-:Y:S01]  /*2a660*/  LOP3.LUT R9, R9, 0x80, RZ, 0xfc, !PT ;  /* 0x0000008009097812 */ /* 0x000fe200078efcff */
[----:B--2---:R-:W-:Y:S02]  /*2a670*/  IMAD.MOV.U32 R3, RZ, RZ, R5 ;  /* 0x000000ffff037224 */ /* 0x004fe400078e0005 */
[----:B------:R-:W0:Y:S01]  /*2a680*/  S2R R5, SR_TID.X ;  /* 0x0000000000057919 */ /* 0x000e220000002100 */
[----:B---3--:R-:W-:Y:S02]  /*2a690*/  IMAD R0, R0, UR4, RZ ;  /* 0x0000000400007c24 */ /* 0x008fe4000f8e02ff */
[----:B------:R-:W-:-:S04]  /*2a6a0*/  IMAD.WIDE.U32 R2, R18, UR4, R2 ;  /* 0x0000000412027c25 */ /* 0x000fc8000f8e0002 */
[----:B------:R-:W-:Y:S01]  /*2a6b0*/  IMAD R0, R18, UR5, R0 ;  /* 0x0000000512007c24 */ /* 0x000fe2000f8e0200 */
[----:B------:R-:W-:-:S03]  /*2a6c0*/  ULDC.64 UR4, c[0x0][0x2e0] ;  /* 0x0000b80000047ab9 */ /* 0x000fc60000000a00 */
[----:B------:R-:W-:Y:S02]  /*2a6d0*/  IMAD.IADD R3, R3, 0x1, R0 ;  /* 0x0000000103037824 */ /* 0x000fe400078e0200 */
[----:B----4-:R-:W-:Y:S02]  /*2a6e0*/  IMAD R0, R6, UR4, RZ ;  /* 0x0000000406007c24 */ /* 0x010fe4000f8e02ff */
[C---:B------:R-:W-:Y:S01]  /*2a6f0*/  IMAD.WIDE.U32 R2, R4.reuse, UR4, R2 ;  /* 0x0000000404027c25 */ /* 0x040fe2000f8e0002 */
[----:B------:R-:W1:Y:S03]  /*2a700*/  @P0 LDC R6, c[0x0][0x450] ;  /* 0x00011400ff060b82 */ /* 0x000e660000000800 */
[----:B------:R-:W-:Y:S01]  /*2a710*/  IMAD R0, R4, UR5, R0 ;  /* 0x0000000504007c24 */ /* 0x000fe2000f8e0200 */
[----:B------:R-:W-:Y:S01]  /*2a720*/  ULDC.64 UR4, c[0x0][0x2d0] ;  /* 0x0000b40000047ab9 */ /* 0x000fe20000000a00 */
[----:B------:R-:W2:Y:S03]  /*2a730*/  S2R R4, SR_TID.X ;  /* 0x0000000000047919 */ /* 0x000ea60000002100 */
[----:B------:R-:W-:-:S02]  /*2a740*/  IADD3 R3, R3, R0, RZ ;  /* 0x0000000003037210 */ /* 0x000fc40007ffe0ff */
[----:B0-----:R-:W-:-:S04]  /*2a750*/  LOP3.LUT R5, R5, 0x7f, RZ, 0xc0, !PT ;  /* 0x0000007f05057812 */ /* 0x001fc800078ec0ff */
[----:B------:R-:W-:Y:S01]  /*2a760*/  SHF.R.U32.HI R5, RZ, 0x2, R5 ;  /* 0x00000002ff057819 */ /* 0x000fe20000011605 */
[----:B--2---:R-:W-:-:S05]  /*2a770*/  IMAD.SHL.U32 R4, R4, 0x20, RZ ;  /* 0x0000002004047824 */ /* 0x004fca00078e00ff */
[----:B------:R-:W-:Y:S02]  /*2a780*/  LOP3.LUT R4, R5, 0x60, R4, 0xf8, !PT ;  /* 0x0000006005047812 */ /* 0x000fe400078ef804 */
[----:B------:R-:W0:Y:S03]  /*2a790*/  @P0 LDC R5, c[0x0][0x44c] ;  /* 0x00011300ff050b82 */ /* 0x000e260000000800 */
[----:B------:R-:W-:-:S04]  /*2a7a0*/  IMAD R4, R17, 0x80, R4 ;  /* 0x0000008011047824 */ /* 0x000fc800078e0204 */
[----:B------:R-:W-:Y:S02]  /*2a7b0*/  IMAD.MOV.U32 R0, RZ, RZ, R4 ;  /* 0x000000ffff007224 */ /* 0x000fe400078e0004 */
[----:B0-----:R-:W-:-:S05]  /*2a7c0*/  @P0 IMAD.HI.U32 R5, R4, R5, RZ ;  /* 0x0000000504050227 */ /* 0x001fca00078e00ff */
[----:B-1----:R-:W-:-:S04]  /*2a7d0*/  @P0 SHF.R.U32.HI R0, RZ, R6, R5 ;  /* 0x00000006ff000219 */ /* 0x002fc80000011605 */
[C---:B------:R-:W-:Y:S01]  /*2a7e0*/  IADD3 R5, -R0.reuse, RZ, RZ ;  /* 0x000000ff00057210 */ /* 0x040fe20007ffe1ff */
[----:B------:R-:W-:-:S04]  /*2a7f0*/  IMAD.WIDE.U32 R2, R0, UR4, R2 ;  /* 0x0000000400027c25 */ /* 0x000fc8000f8e0002 */
[----:B------:R-:W-:Y:S01]  /*2a800*/  IMAD R4, R8, R5, R4 ;  /* 0x0000000508047224 */ /* 0x000fe200078e0204 */
[----:B------:R-:W-:-:S05]  /*2a810*/  SHF.R.S32.HI R5, RZ, 0x1f, R0 ;  /* 0x0000001fff057819 */ /* 0x000fca0000011400 */
[----:B------:R-:W-:-:S04]  /*2a820*/  IMAD R5, R5, UR4, RZ ;  /* 0x0000000405057c24 */ /* 0x000fc8000f8e02ff */
[----:B------:R-:W-:Y:S01]  /*2a830*/  IMAD R0, R0, UR5, R5 ;  /* 0x0000000500007c24 */ /* 0x000fe2000f8e0205 */
[----:B------:R-:W-:Y:S01]  /*2a840*/  ULDC.64 UR4, c[0x0][0x2c8] ;  /* 0x0000b20000047ab9 */ /* 0x000fe20000000a00 */
[----:B------:R-:W0:Y:S02]  /*2a850*/  S2R R5, SR_TID.X ;  /* 0x0000000000057919 */ /* 0x000e240000002100 */
        /* <DEDUP_REMOVED lines=10> */
[----:B------:R-:W-:Y:S01]  /*2a900*/  IADD3.X R2, R7, UR7, R2, P3, !PT ;  /* 0x0000000707027c10 */ /* 0x000fe20009ffe402 */
[----:B0-----:R-:W-:-:S05]  /*2a910*/  IMAD.SHL.U32 R10, R5, 0x10, RZ ;  /* 0x00000010050a7824 */ /* 0x001fca00078e00ff */
[----:B------:R-:W-:-:S04]  /*2a920*/  LOP3.LUT R10, R10, 0x30, RZ, 0xc0, !PT ;  /* 0x000000300a0a7812 */ /* 0x000fc800078ec0ff */
[----:B------:R-:W-:Y:S01]  /*2a930*/  ISETP.GE.AND P0, PT, R10, UR4, PT ;  /* 0x000000040a007c0c */ /* 0x000fe2000bf06270 */
[----:B------:R-:W-:-:S03]  /*2a940*/  UMOV UR4, 0xffffffff ;  /* 0xffffffff00047882 */ /* 0x000fc60000000000 */
[----:B-1----:R-:W-:Y:S09]  /*2a950*/  BRA.DIV UR4, `(.L_x_2600) ;  /* 0x0000005204047947 */ /* 0x002ff2000b800000 */
[----:B------:R-:W0:Y:S02]  /*2a960*/  S2R R5, SR_TID.X ;  /* 0x0000000000057919 */ /* 0x000e240000002100 */
[----:B0-----:R-:W-:Y:S02]  /*2a970*/  LOP3.LUT R6, R5, 0x7f, RZ, 0xc0, !PT ;  /* 0x0000007f05067812 */ /* 0x001fe400078ec0ff */
[----:B------:R-:W2:Y:S02]  /*2a980*/  LDL.LU R5, [R1+0x40] ;  /* 0x0000400001057983 */ /* 0x000ea40000300800 */
[----:B------:R-:W-:Y:S02]  /*2a990*/  SHF.R.U32.HI R6, RZ, 0x2, R6 ;  /* 0x00000002ff067819 */ /* 0x000fe40000011606 */
[----:B------:R-:W-:Y:S02]  /*2a9a0*/  SHFL.IDX PT, R4, R2, RZ, 0x1c1f ;  /* 0x001c1fff02047589 */ /* 0x000fe400000e0000 */
[----:B------:R-:W-:-:S02]  /*2a9b0*/  LEA R17, R17, R6, 0x7 ;  /* 0x0000000611117211 */ /* 0x000fc400078e38ff */
[----:B------:R-:W-:Y:S01]  /*2a9c0*/  SHFL.IDX PT, R6, R2, 0x1, 0x1c1f ;  /* 0x003c1f0002067f89 */ /* 0x000fe200000e0000 */
[----:B--2---:R-:W-:-:S03]  /*2a9d0*/  IMAD R0, R5, R8, RZ ;  /* 0x0000000805007224 */ /* 0x004fc600078e02ff */
[----:B------:R-:W0:Y:S02]  /*2a9e0*/  SHFL.IDX PT, R5, R3, RZ, 0x1c1f ;  /* 0x001c1fff03057589 */ /* 0x000e2400000e0000 */
[----:B------:R-:W-:-:S13]  /*2a9f0*/  ISETP.GE.AND P4, PT, R17, R0, PT ;  /* 0x000000001100720c */ /* 0x000fda0003f86270 */
[----:B0-----:R-:W-:-:S05]  /*2aa00*/  @!P4 IADD3 R5, P3, R10, R5, RZ ;  /* 0x000000050a05c210 */ /* 0x001fca0007f7e0ff */
[----:B------:R-:W-:-:S05]  /*2aa10*/  @!P4 IMAD.X R4, RZ, RZ, R4, P3 ;  /* 0x000000ffff04c224 */ /* 0x000fca00018e0604 */
[----:B------:R-:W-:-:S04]  /*2aa20*/  @!P4 LOP3.LUT R5, R5, R4, RZ, 0x3c, !PT ;  /* 0x000000040505c212 */ /* 0x000fc800078e3cff */
[----:B------:R-:W-:-:S04]  /*2aa30*/  @!P4 LOP3.LUT R4, R5, R4, RZ, 0x3c, !PT ;  /* 0x000000040504c212 */ /* 0x000fc800078e3cff */
[----:B------:R-:W-:-:S05]  /*2aa40*/  @!P4 LOP3.LUT R5, R5, R4, RZ, 0x3c, !PT ;  /* 0x000000040505c212 */ /* 0x000fca00078e3cff */
[----:B-----5:R-:W-:Y:S04]  /*2aa50*/  @!P4 LDGSTS.E.BYPASS.LTC128B.128 [R9+0x14400], desc[UR56][R4.64], !P0 ;  /* 0x144000000409cfae */ /* 0x020fe8000c101d78 */
[----:B------:R-:W-:Y:S04]  /*2aa60*/  @!P4 LDGSTS.E.BYPASS.LTC128B.128 [R9+0x16400], desc[UR56][R4.64+0x40], !P1 ;  /* 0x164000400409cfae */ /* 0x000fe8000c901d78 */
[----:B------:R0:W-:Y:S02]  /*2aa70*/  @!P4 LDGSTS.E.BYPASS.LTC128B.128 [R9+0x18400], desc[UR56][R4.64+0x80], !P2 ;  /* 0x184000800409cfae */ /* 0x0001e4000d101d78 */
[----:B0-----:R-:W-:-:S05]  /*2aa80*/  VIADD R4, R17, 0x20 ;  /* 0x0000002011047836 */ /* 0x001fca0000000000 */
[----:B------:R-:W-:Y:S02]  /*2aa90*/  ISETP.GE.AND P3, PT, R4, R0, PT ;  /* 0x000000000400720c */ /* 0x000fe40003f66270 */
[----:B------:R-:W0:Y:S11]  /*2aaa0*/  SHFL.IDX PT, R4, R3, 0x1, 0x1c1f ;  /* 0x003c1f0003047f89 */ /* 0x000e3600000e0000 */
[----:B0-----:R-:W-:-:S05]  /*2aab0*/  @!P3 IADD3 R5, P4, R10, R4, RZ ;  /* 0x000000040a05b210 */ /* 0x001fca0007f9e0ff */
[----:B------:R-:W-:Y:S02]  /*2aac0*/  @!P3 IMAD.X R4, RZ, RZ, R6, P4 ;  /* 0x000000ffff04b224 */ /* 0x000fe400020e0606 */
[----:B------:R-:W-:Y:S03]  /*2aad0*/  SHFL.IDX PT, R6, R2, 0x2, 0x1c1f ;  /* 0x005c1f0002067f89 */ /* 0x000fe600000e0000 */
[----:B------:R-:W-:-:S04]  /*2aae0*/  @!P3 LOP3.LUT R5, R5, R4, RZ, 0x3c, !PT ;  /* 0x000000040505b212 */ /* 0x000fc800078e3cff */
[----:B------:R-:W-:-:S04]  /*2aaf0*/  @!P3 LOP3.LUT R4, R5, R4, RZ, 0x3c, !PT ;  /* 0x000000040504b212 */ /* 0x000fc800078e3cff */
[----:B------:R-:W-:-:S05]  /*2ab00*/  @!P3 LOP3.LUT R5, R5, R4, RZ, 0x3c, !PT ;  /* 0x000000040505b212 */ /* 0x000fca00078e3cff */
[----:B------:R-:W-:Y:S04]  /*2ab10*/  @!P3 LDGSTS.E.BYPASS.LTC128B.128 [R9+0x14c00], desc[UR56][R4.64], !P0 ;  /* 0x14c000000409bfae */ /* 0x000fe8000c101d78 */
[----:B------:R-:W-:Y:S04]  /*2ab20*/  @!P3 LDGSTS.E.BYPASS.LTC128B.128 [R9+0x16c00], desc[UR56][R4.64+0x40], !P1 ;  /* 0x16c000400409bfae */ /* 0x000fe8000c901d78 */
[----:B------:R0:W-:Y:S02]  /*2ab30*/  @!P3 LDGSTS.E.BYPASS.LTC128B.128 [R9+0x18c00], desc[UR56][R4.64+0x80], !P2 ;  /* 0x18c000800409bfae */ /* 0x0001e4000d101d78 */
[----:B0-----:R-:W-:-:S04]  /*2ab40*/  IADD3 R4, R17, 0x40, RZ ;  /* 0x0000004011047810 */ /* 0x001fc80007ffe0ff */
[----:B------:R-:W-:Y:S02]  /*2ab50*/  ISETP.GE.AND P3, PT, R4, R0, PT ;  /* 0x000000000400720c */ /* 0x000fe40003f66270 */
[----:B------:R-:W0:Y:S04]  /*2ab60*/  SHFL.IDX PT, R4, R3, 0x2, 0x1c1f ;  /* 0x005c1f0003047f89 */ /* 0x000e2800000e0000 */
[----:B------:R-:W1:Y:S07]  /*2ab70*/  SHFL.IDX PT, R3, R3, 0x3, 0x1c1f ;  /* 0x007c1f0003037f89 */ /* 0x000e6e00000e0000 */
[----:B0-----:R-:W-:-:S05]  /*2ab80*/  @!P3 IADD3 R5, P4, R10, R4, RZ ;  /* 0x000000040a05b210 */ /* 0x001fca0007f9e0ff */
[----:B------:R-:W-:-:S05]  /*2ab90*/  @!P3 IMAD.X R4, RZ, RZ, R6, P4 ;  /* 0x000000ffff04b224 */ /* 0x000fca00020e0606 */
[----:B------:R-:W-:-:S04]  /*2aba0*/  @!P3 LOP3.LUT R5, R5, R4, RZ, 0x3c, !PT ;  /* 0x000000040505b212 */ /* 0x000fc800078e3cff */
[----:B------:R-:W-:-:S04]  /*2abb0*/  @!P3 LOP3.LUT R4, R5, R4, RZ, 0x3c, !PT ;  /* 0x000000040504b212 */ /* 0x000fc800078e3cff */
[----:B------:R-:W-:-:S05]  /*2abc0*/  @!P3 LOP3.LUT R5, R5, R4, RZ, 0x3c, !PT ;  /* 0x000000040505b212 */ /* 0x000fca00078e3cff */
[----:B------:R-:W-:Y:S04]  /*2abd0*/  @!P3 LDGSTS.E.BYPASS.LTC128B.128 [R9+0x15400], desc[UR56][R4.64], !P0 ;  /* 0x154000000409bfae */ /* 0x000fe8000c101d78 */
[----:B------:R-:W-:Y:S04]  /*2abe0*/  @!P3 LDGSTS.E.BYPASS.LTC128B.128 [R9+0x17400], desc[UR56][R4.64+0x40], !P1 ;  /* 0x174000400409bfae */ /* 0x000fe8000c901d78 */
[----:B------:R0:W-:Y:S04]  /*2abf0*/  @!P3 LDGSTS.E.BYPASS.LTC128B.128 [R9+0x19400], desc[UR56][R4.64+0x80], !P2 ;  /* 0x194000800409bfae */ /* 0x0001e8000d101d78 */
[----:B01----:R0:W2:Y:S02]  /*2ac00*/  SHFL.IDX PT, R4, R2, 0x3, 0x1c1f ;  /* 0x007c1f0002047f89 */ /* 0x0030a400000e0000 */
.L_x_2760:
[----:B------:R-:W-:Y:S01]  /*2ac10*/  VIADD R17, R17, 0x60 ;  /* 0x0000006011117836 */ /* 0x000fe20000000000 */
[----:B------:R-:W-:Y:S04]  /*2ac20*/  BSSY B0, `(.L_x_2601) ;  /* 0x000000b000007945 */ /* 0x000fe80003800000 */
[----:B------:R-:W-:-:S13]  /*2ac30*/  ISETP.GE.AND P3, PT, R17, R0, PT ;  /* 0x000000001100720c */ /* 0x000fda0003f66270 */
[----:B------:R-:W-:Y:S05]  /*2ac40*/  @P3 BRA `(.L_x_2602) ;  /* 0x0000000000203947 */ /* 0x000fea0003800000 */
[----:B0-----:R-:W-:-:S05]  /*2ac50*/  IADD3 R2, P3, R10, R3, RZ ;  /* 0x000000030a027210 */ /* 0x001fca0007f7e0ff */
[----:B--2---:R-:W-:-:S05]  /*2ac60*/  IMAD.X R3, RZ, RZ, R4, P3 ;  /* 0x000000ffff037224 */ /* 0x004fca00018e0604 */
[----:B------:R-:W-:Y:S01]  /*2ac70*/  @!PT LDS RZ, [RZ] ;  /* 0x00000000fffff984 */ /* 0x000fe20000000800 */
[----:B------:R-:W-:Y:S01]  /*2ac80*/  @!PT LDS RZ, [RZ] ;  /* 0x00000000fffff984 */ /* 0x000fe20000000800 */
[----:B------:R-:W-:Y:S01]  /*2ac90*/  @!PT LDS RZ, [RZ] ;  /* 0x00000000fffff984 */ /* 0x000fe20000000800 */
[----:B------:R1:W-:Y:S04]  /*2aca0*/  LDGSTS.E.BYPASS.LTC128B.128 [R9+0x15c00], desc[UR56][R2.64], !P0 ;  /* 0x15c0000002097fae */ /* 0x0003e8000c101d78 */
[----:B------:R1:W-:Y:S04]  /*2acb0*/  LDGSTS.E.BYPASS.LTC128B.128 [R9+0x17c00], desc[UR56][R2.64+0x40], !P1 ;  /* 0x17c0004002097fae */ /* 0x0003e8000c901d78 */
[----:B------:R1:W-:Y:S02]  /*2acc0*/  LDGSTS.E.BYPASS.LTC128B.128 [R9+0x19c00], desc[UR56][R2.64+0x80], !P2 ;  /* 0x19c0008002097fae */ /* 0x0003e4000d101d78 */
.L_x_2602:
[----:B------:R-:W-:Y:S05]  /*2acd0*/  BSYNC B0 ;  /* 0x0000000000007941 */ /* 0x000fea0003800000 */
.L_x_2601:
[----:B-1----:R1:W5:Y:S01]  /*2ace0*/  LDL R9, [R1+0x4] ;  /* 0x0000040001097983 */ /* 0x0023620000100800 */
[----:B------:R-:W-:Y:S01]  /*2acf0*/  PLOP3.LUT P0, PT, PT, PT, PT, 0x80, 0x0 ;  /* 0x000000000000781c */ /* 0x000fe20003f0f070 */
[----:B------:R-:W-:-:S12]  /*2ad00*/  NOP ;  /* 0x0000000000007918 */ /* 0x000fd80000000000 */
.L_x_2603:
[----:B0-----:R-:W3:Y:S01]  /*2ad10*/  LDL R2, [R1+0x4] ;  /* 0x0000040001027983 */ /* 0x001ee20000100800 */
[----:B------:R-:W-:Y:S02]  /*2ad20*/  PLOP3.LUT P1, PT, P1, P0, PT, 0xa2, 0x0 ;  /* 0x000000000000781c */ /* 0x000fe40000f21472 */
[----:B---3--:R-:W-:-:S08]  /*2ad30*/  @P0 R2UR P1, UR4, R2 ;  /* 0x00000000020402ca */ /* 0x008fd00000020000 */
[----:B------:R-:W-:-:S05]  /*2ad40*/  @P0 PLOP3.LUT P0, PT, P1, PT, PT, 0x80, 0x0 ;  /* 0x000000000000081c */ /* 0x000fca0000f0f070 */
[----:B------:R-:W-:Y:S01]  /*2ad50*/  @!P1 SYNCS.ARRIVE.TRANS64.RED.A0T1 RZ, [UR4+0x29800], RZ ;  /* 0x029800ffffff99a7 */ /* 0x000fe20008200404 */
[----:B------:R-:W-:Y:S07]  /*2ad60*/  @!P1 ARRIVES.LDGSTSBAR.64.TRANSCNT [UR4+0x29800] ;  /* 0x02980000ff0099b0 */ /* 0x000fee0008000a84 */
[----:B------:R-:W-:Y:S05]  /*2ad70*/  @P0 BRA.U.ANY `(.L_x_2603) ;  /* 0xfffffffd00e40947 */ /* 0x000fea000393ffff */
[----:B------:R-:W3:Y:S02]  /*2ad80*/  LDL.LU R3, [R1+0x54] ;  /* 0x0000540001037983 */ /* 0x000ee40000300800 */
[----:B---3--:R-:W-:-:S04]  /*2ad90*/  IADD3 R3, R3, 0x1, RZ ;  /* 0x0000000103037810 */ /* 0x008fc80007ffe0ff */
        /* <DEDUP_REMOVED lines=9> */
[----:B0--3--:R-:W-:Y:S05]  /*2ae30*/  @!P0 BRA `(.L_x_2605) ;  /* 0x0000005000408947 */ /* 0x009fea0003800000 */
.L_x_2761:
[----:B------:R-:W-:Y:S05]  /*2ae40*/  BSYNC B0 ;  /* 0x0000000000007941 */ /* 0x000fea0003800000 */
.L_x_2604:
[----:B0-----:R-:W3:Y:S02]  /*2ae50*/  LDL R2, [R1+0x38] ;  /* 0x0000380001027983 */ /* 0x001ee40000100800 */
[----:B---3--:R-:W-:-:S13]  /*2ae60*/  ISETP.GE.AND P0, PT, R2, 0x2, PT ;  /* 0x000000020200780c */ /* 0x008fda0003f06270 */
[----:B------:R-:W-:Y:S05]  /*2ae70*/  @!P0 BRA `(.L_x_2606) ;  /* 0x0000001000388947 */ /* 0x000fea0003800000 */
[----:B------:R0:W5:Y:S01]  /*2ae80*/  LDL.LU R0, [R1+0x8] ;  /* 0x0000080001007983 */ /* 0x0001620000300800 */
[----:B------:R-:W-:-:S03]  /*2ae90*/  VIADD R2, R2, 0xfffffffe ;  /* 0xfffffffe02027836 */ /* 0x000fc60000000000 */
[----:B------:R0:W5:Y:S04]  /*2aea0*/  LDL.LU R3, [R1+0x14] ;  /* 0x0000140001037983 */ /* 0x0001680000300800 */
.L_x_2628:
[----:B--2---:R-:W2:Y:S01]  /*2aeb0*/  LDL R4, [R1+0x10] ;  /* 0x0000100001047983 */ /* 0x004ea20000100800 */
[----:B-----5:R-:W-:Y:S01]  /*2aec0*/  VIADD R5, R0, 0x1 ;  /* 0x0000000100057836 */ /* 0x020fe20000000000 */
[----:B------:R-:W-:Y:S05]  /*2aed0*/  YIELD ;  /* 0x0000000000007946 */ /* 0x000fea0003800000 */
[C---:B------:R-:W-:Y:S01]  /*2aee0*/  ISETP.NE.AND P0, PT, R5.reuse, 0x2, PT ;  /* 0x000000020500780c */ /* 0x040fe20003f05270 */
[----:B------:R-:W-:Y:S03]  /*2aef0*/  BSSY B0, `(.L_x_2607) ;  /* 0x0000094000007945 */ /* 0x000fe60003800000 */
[----:B---3--:R-:W-:-:S02]  /*2af00*/  SEL R10, R5, RZ, P0 ;  /* 0x000000ff050a7207 */ /* 0x008fc40000000000 */
[----:B--2---:R-:W-:Y:S02]  /*2af10*/  LOP3.LUT P1, RZ, R4, 0x1, RZ, 0xc0, !PT ;  /* 0x0000000104ff7812 */ /* 0x004fe4000782c0ff */
[----:B------:R-:W-:-:S04]  /*2af20*/  SEL R4, RZ, 0x1, P0 ;  /* 0x00000001ff047807 */ /* 0x000fc80000000000 */
[----:B------:R-:W-:-:S05]  /*2af30*/  LOP3.LUT R9, R3, R4, RZ, 0x3c, !PT ;  /* 0x0000000403097212 */ /* 0x000fca00078e3cff */
[----:B------:R2:W-:Y:S04]  /*2af40*/  STL [R1+0x14], R9 ;  /* 0x0000140901007387 */ /* 0x0005e80000100800 */
[----:B------:R2:W-:Y:S01]  /*2af50*/  STL [R1+0x8], R10 ;  /* 0x0000080a01007387 */ /* 0x0005e20000100800 */
[----:B------:R-:W-:Y:S05]  /*2af60*/  @!P1 BRA `(.L_x_2608) ;  /* 0x0000000800309947 */ /* 0x000fea0003800000 */
[----:B------:R-:W-:Y:S01]  /*2af70*/  ULDC.64 UR4, c[0x0][0x418] ;  /* 0x0001060000047ab9 */ /* 0x000fe20000000a00 */
[----:B------:R-:W-:Y:S02]  /*2af80*/  MOV R8, R2 ;  /* 0x0000000200087202 */ /* 0x000fe40000000f00 */
[----:B------:R-:W-:-:S04]  /*2af90*/  ISETP.NE.U32.AND P0, PT, RZ, UR4, PT ;  /* 0x00000004ff007c0c */ /* 0x000fc8000bf05070 */
[----:B------:R-:W-:-:S13]  /*2afa0*/  ISETP.NE.AND.EX P0, PT, RZ, UR5, PT, P0 ;  /* 0x00000005ff007c0c */ /* 0x000fda000bf05300 */
[----:B------:R-:W-:Y:S05]  /*2afb0*/  @!P0 BRA `(.L_x_2609) ;  /* 0x0000000000508947 */ /* 0x000fea0003800000 */
[----:B------:R-:W3:Y:S01]  /*2afc0*/  LDL R12, [R1+0x20] ;  /* 0x00002000010c7983 */ /* 0x000ee20000100800 */
[----:B------:R-:W4:Y:S01]  /*2afd0*/  LDC R7, c[0x0][0x43c] ;  /* 0x00010f00ff077b82 */ /* 0x000f220000000800 */
[----:B------:R-:W-:Y:S02]  /*2afe0*/  ULDC.64 UR6, c[0x0][0x428] ;  /* 0x00010a0000067ab9 */ /* 0x000fe40000000a00 */
[----:B------:R-:W5:Y:S01]  /*2aff0*/  LDL R11, [R1+0x1c] ;  /* 0x00001c00010b7983 */ /* 0x000f620000100800 */
[----:B----4-:R-:W-:-:S13]  /*2b000*/  ISETP.NE.AND P0, PT, R7, 0x1, PT ;  /* 0x000000010700780c */ /* 0x010fda0003f05270 */
[----:B------:R-:W4:Y:S02]  /*2b010*/  @P0 LDC.64 R4, c[0x0][0x440] ;  /* 0x00011000ff040b82 */ /* 0x000f240000000a00 */
[----:B----4-:R-:W-:-:S04]  /*2b020*/  @P0 IMAD.HI.U32 R6, R2, R4, RZ ;  /* 0x0000000402060227 */ /* 0x010fc800078e00ff */
[----:B------:R-:W-:Y:S01]  /*2b030*/  IMAD.MOV.U32 R4, RZ, RZ, R2 ;  /* 0x000000ffff047224 */ /* 0x000fe200078e0002 */
[----:B------:R-:W-:-:S04]  /*2b040*/  @P0 SHF.R.U32.HI R4, RZ, R5, R6 ;  /* 0x00000005ff040219 */ /* 0x000fc80000011606 */
[--C-:B------:R-:W-:Y:S01]  /*2b050*/  SHF.R.S32.HI R5, RZ, 0x1f, R4.reuse ;  /* 0x0000001fff057819 */ /* 0x100fe20000011404 */
[----:B------:R-:W-:-:S04]  /*2b060*/  IMAD.MOV R8, RZ, RZ, -R4 ;  /* 0x000000ffff087224 */ /* 0x000fc800078e0a04 */
[----:B------:R-:W-:Y:S02]  /*2b070*/  IMAD R8, R7, R8, R2 ;  /* 0x0000000807087224 */ /* 0x000fe400078e0202 */
[----:B---3--:R-:W-:-:S04]  /*2b080*/  IMAD R6, R12, UR6, RZ ;  /* 0x000000060c067c24 */ /* 0x008fc8000f8e02ff */
[C---:B-----5:R-:W-:Y:S02]  /*2b090*/  IMAD R6, R11.reuse, UR7, R6 ;  /* 0x000000070b067c24 */ /* 0x060fe4000f8e0206 */
[----:B------:R-:W-:-:S04]  /*2b0a0*/  IMAD.WIDE.U32 R4, R11, UR6, R4 ;  /* 0x000000060b047c25 */ /* 0x000fc8000f8e0004 */
[----:B------:R-:W-:Y:S01]  /*2b0b0*/  IMAD.IADD R5, R6, 0x1, R5 ;  /* 0x0000000106057824 */ /* 0x000fe200078e0205 */
[----:B------:R-:W-:-:S04]  /*2b0c0*/  LEA R6, P0, R4, UR4, 0x2 ;  /* 0x0000000404067c11 */ /* 0x000fc8000f8010ff */
[----:B------:R-:W-:-:S05]  /*2b0d0*/  LEA.HI.X R7, R4, UR5, R5, 0x2, P0 ;  /* 0x0000000504077c11 */ /* 0x000fca00080f1405 */
[----:B------:R-:W3:Y:S04]  /*2b0e0*/  LDG.E R4, desc[UR56][R6.64] ;  /* 0x0000003806047981 */ /* 0x000ee8000c1e1900 */
[----:B---3--:R3:W-:Y:S02]  /*2b0f0*/  STL [R1], R4 ;  /* 0x0000000401007387 */ /* 0x0087e40000100800 */
.L_x_2609:
[----:B---3--:R-:W3:Y:S01]  /*2b100*/  LDL R4, [R1+0x4] ;  /* 0x0000040001047983 */ /* 0x008ee20000100800 */
[----:B------:R-:W4:Y:S02]  /*2b110*/  S2R R5, SR_TID.X ;  /* 0x0000000000057919 */ /* 0x000f240000002100 */
[----:B----4-:R-:W-:Y:S01]  /*2b120*/  LOP3.LUT R6, R5, 0x7f, RZ, 0xc0, !PT ;  /* 0x0000007f05067812 */ /* 0x010fe200078ec0ff */
[----:B------:R-:W-:Y:S03]  /*2b130*/  BSSY B1, `(.L_x_2610) ;  /* 0x0000006000017945 */ /* 0x000fe60003800000 */
[----:B------:R-:W-:Y:S02]  /*2b140*/  ISETP.NE.AND P1, PT, R6, RZ, PT ;  /* 0x000000ff0600720c */ /* 0x000fe40003f25270 */
[----:B---3--:R-:W-:Y:S02]  /*2b150*/  LEA R5, R10, R4, 0x3 ;  /* 0x000000040a057211 */ /* 0x008fe400078e18ff */
[----:B------:R-:W-:-:S04]  /*2b160*/  SHF.L.U32 R4, R9, 0x1f, RZ ;  /* 0x0000001f09047819 */ /* 0x000fc800000006ff */
[----:B------:R-:W3:Y:S02]  /*2b170*/  SYNCS.PHASECHK.TRANS64.TRYWAIT P0, [R5+URZ+0x29880], R4 ;  /* 0x02988004050075a7 */ /* 0x000ee4000800017f */
[----:B---3--:R-:W-:Y:S05]  /*2b180*/  @!P0 BRA `(.L_x_2611) ;  /* 0x0000004c00848947 */ /* 0x008fea0003800000 */
.L_x_2762:
[----:B------:R-:W-:Y:S05]  /*2b190*/  BSYNC B1 ;  /* 0x0000000000017941 */ /* 0x000fea0003800000 */
.L_x_2610:
        /* <DEDUP_REMOVED lines=9> */
.L_x_2613:
[----:B------:R-:W-:Y:S05]  /*2b230*/  BSYNC B1 ;  /* 0x0000000000017941 */ /* 0x000fea0003800000 */
.L_x_2612:
[----:B--2---:R-:W2:Y:S04]  /*2b240*/  LDL R9, [R1+0x4] ;  /* 0x0000040001097983 */ /* 0x004ea80000100800 */
[----:B------:R-:W2:Y:S04]  /*2b250*/  LDL R7, [R1+0x8] ;  /* 0x0000080001077983 */ /* 0x000ea80000100800 */
        /* <DEDUP_REMOVED lines=8> */
[----:B--2---:R-:W-:-:S02]  /*2b2e0*/  IMAD R7, R7, 0x5000, R9 ;  /* 0x0000500007077824 */ /* 0x004fc400078e0209 */
[----:B----4-:R-:W-:Y:S01]  /*2b2f0*/  IMAD R6, R8, 0xa0, R6 ;  /* 0x000000a008067824 */ /* 0x010fe200078e0206 */
[----:B------:R-:W-:Y:S01]  /*2b300*/  IADD3 R8, R5, 0x29870, RZ ;  /* 0x0002987005087810 */ /* 0x000fe20007ffe0ff */
[----:B------:R-:W-:-:S09]  /*2b310*/  VIADD R7, R7, 0xa400 ;  /* 0x0000a40007077836 */ /* 0x000fd20000000000 */
.L_x_2614:
        /* <DEDUP_REMOVED lines=11> */
[----:B------:R-:W2:Y:S01]  /*2b3d0*/  SYNCS.PHASECHK.TRANS64.TRYWAIT P0, [R5+URZ+0x29840], R4 ;  /* 0x02984004050075a7 */ /* 0x000ea2000800017f */
[----:B------:R-:W-:Y:S04]  /*2b3e0*/  BSSY B1, `(.L_x_2615) ;  /* 0x0000002000017945 */ /* 0x000fe80003800000 */
[----:B--2---:R-:W-:Y:S05]  /*2b3f0*/  @!P0 BRA `(.L_x_2616) ;  /* 0x0000004800fc8947 */ /* 0x004fea0003800000 */
.L_x_2763:
[----:B------:R-:W-:Y:S05]  /*2b400*/  BSYNC B1 ;  /* 0x0000000000017941 */ /* 0x000fea0003800000 */
.L_x_2615:
        /* <DEDUP_REMOVED lines=11> */
.L_x_2618:
[----:B------:R-:W-:Y:S05]  /*2b4c0*/  BSYNC B1 ;  /* 0x0000000000017941 */ /* 0x000fea0003800000 */
.L_x_2617:
[----:B------:R-:W4:Y:S04]  /*2b4d0*/  LDL R7, [R1+0x4] ;  /* 0x0000040001077983 */ /* 0x000f280000100800 */
[----:B--23--:R-:W4:Y:S01]  /*2b4e0*/  LDL R4, [R1+0x8] ;  /* 0x0000080001047983 */ /* 0x00cf220000100800 */
[----:B------:R-:W-:Y:S01]  /*2b4f0*/  R2UR UR10, R10 ;  /* 0x000000000a0a72ca */ /* 0x000fe200000e0000 */
[----:B------:R-:W-:Y:S01]  /*2b500*/  UIADD3 UR4, UP0, UR40, 0x370, URZ ;  /* 0x0000037028047890 */ /* 0x000fe2000ff1e03f */
[----:B------:R-:W-:Y:S02]  /*2b510*/  R2UR UR6, R8 ;  /* 0x00000000080672ca */ /* 0x000fe400000e0000 */
[----:B------:R-:W-:Y:S01]  /*2b520*/  R2UR UR7, R9 ;  /* 0x00000000090772ca */ /* 0x000fe200000e0000 */
[----:B------:R-:W-:Y:S01]  /*2b530*/  UIADD3.X UR5, URZ, UR41, URZ, UP0, !UPT ;  /* 0x000000293f057290 */ /* 0x000fe200087fe43f */
[----:B------:R-:W-:-:S02]  /*2b540*/  PLOP3.LUT P0, PT, PT, PT, PT, 0x80, 0x0 ;  /* 0x000000000000781c */ /* 0x000fc40003f0f070 */
[----:B------:R-:W-:Y:S01]  /*2b550*/  IADD3 R5, R5, 0x29830, RZ ;  /* 0x0002983005057810 */ /* 0x000fe20007ffe0ff */
[----:B----4-:R-:W-:-:S04]  /*2b560*/  IMAD R4, R4, 0x7800, R7 ;  /* 0x0000780004047824 */ /* 0x010fc800078e0207 */
[----:B------:R-:W-:-:S07]  /*2b570*/  VIADD R7, R4, 0x1a400 ;  /* 0x0001a40004077836 */ /* 0x000fce0000000000 */
.L_x_2619:
        /* <DEDUP_REMOVED lines=11> */
[----:B------:R-:W-:Y:S01]  /*2b630*/  R2UR UR6, R8 ;  /* 0x00000000080672ca */ /* 0x000fe200000e0000 */
[----:B------:R-:W-:Y:S01]  /*2b640*/  VIADD R7, R4, 0x1cc00 ;  /* 0x0001cc0004077836 */ /* 0x000fe20000000000 */
[----:B------:R-:W-:Y:S01]  /*2b650*/  R2UR UR7, R9 ;  /* 0x00000000090772ca */ /* 0x000fe200000e0000 */
[----:B------:R-:W-:Y:S01]  /*2b660*/  UMOV UR10, 0x40 ;  /* 0x00000040000a7882 */ /* 0x000fe20000000000 */
[----:B------:R-:W-:-:S13]  /*2b670*/  PLOP3.LUT P0, PT, PT, PT, PT, 0x80, 0x0 ;  /* 0x000000000000781c */ /* 0x000fda0003f0f070 */
.L_x_2620:
        /* <DEDUP_REMOVED lines=16> */
.L_x_2621:
        /* <DEDUP_REMOVED lines=10> */
[----:B---3--:R-:W-:Y:S05]  /*2b820*/  @P0 BRA.U.ANY `(.L_x_2621) ;  /* 0xfffffffd00d40947 */ /* 0x008fea000393ffff */
.L_x_2608:
[----:B------:R-:W-:Y:S05]  /*2b830*/  BSYNC B0 ;  /* 0x0000000000007941 */ /* 0x000fea0003800000 */
.L_x_2607:
[----:B------:R-:W-:-:S06]  /*2b840*/  UISETP.NE.AND UP0, UPT, UR37, 0x3, UPT ;  /* 0x000000032500788c */ /* 0x000fcc000bf05270 */
[----:B------:R-:W-:-:S13]  /*2b850*/  PLOP3.LUT P0, PT, PT, PT, UP0, 0x80, 0x0 ;  /* 0x000000000000781c */ /* 0x000fda0003f0f008 */
[----:B------:R-:W-:Y:S05]  /*2b860*/  @!P0 BRA `(.L_x_2622) ;  /* 0x0000000000048947 */ /* 0x000fea0003800000 */
[----:B------:R-:W-:Y:S01]  /*2b870*/  BPT.TRAP 0x1 ;  /* 0x000000040000795c */ /* 0x000fe20000300000 */
.L_x_2622:
[----:B------:R-:W3:Y:S01]  /*2b880*/  LDL R5, [R1+0x4] ;  /* 0x0000040001057983 */ /* 0x000ee20000100800 */
[----:B------:R-:W-:Y:S01]  /*2b890*/  MOV R4, UR39 ;  /* 0x0000002700047c02 */ /* 0x000fe20008000f00 */
[----:B------:R-:W-:Y:S03]  /*2b8a0*/  BSSY B0, `(.L_x_2623) ;  /* 0x0000007000007945 */ /* 0x000fe60003800000 */
[----:B------:R-:W-:Y:S02]  /*2b8b0*/  ISETP.NE.AND P1, PT, R4, 0x3, PT ;  /* 0x000000030400780c */ /* 0x000fe40003f25270 */
[----:B------:R-:W-:-:S04]  /*2b8c0*/  LOP3.LUT R4, R3, 0x1, RZ, 0x3c, !PT ;  /* 0x0000000103047812 */ /* 0x000fc800078e3cff */
[----:B------:R-:W-:Y:S01]  /*2b8d0*/  SHF.L.U32 R4, R4, 0x1f, RZ ;  /* 0x0000001f04047819 */ /* 0x000fe200000006ff */
[----:B---3--:R-:W-:-:S04]  /*2b8e0*/  IMAD R17, R0, 0x8, R5 ;  /* 0x0000000800117824 */ /* 0x008fc800078e0205 */
[----:B------:R-:W3:Y:S02]  /*2b8f0*/  SYNCS.PHASECHK.TRANS64.TRYWAIT P0, [R17+URZ+0x29870], R4 ;  /* 0x02987004110075a7 */ /* 0x000ee4000800017f */
[----:B---3--:R-:W-:Y:S05]  /*2b900*/  @!P0 BRA `(.L_x_2624) ;  /* 0x0000004400cc8947 */ /* 0x008fea0003800000 */
.L_x_2764:
[----:B------:R-:W-:Y:S05]  /*2b910*/  BSYNC B0 ;  /* 0x0000000000007941 */ /* 0x000fea0003800000 */
.L_x_2623:
[----:B------:R-:W-:Y:S05]  /*2b920*/  @!P1 BRA `(.L_x_2625) ;  /* 0x0000000000049947 */ /* 0x000fea0003800000 */
[----:B------:R-:W-:Y:S01]  /*2b930*/  BPT.TRAP 0x1 ;  /* 0x000000040000795c */ /* 0x000fe20000300000 */
.L_x_2625:
[----:B------:R-:W-:Y:S01]  /*2b940*/  SHF.L.U32 R3, R3, 0x1f, RZ ;  /* 0x0000001f03037819 */ /* 0x000fe200000006ff */
[----:B------:R-:W-:-:S03]  /*2b950*/  IMAD R12, R0, 0x5000, RZ ;  /* 0x00005000000c7824 */ /* 0x000fc600078e02ff */
[----:B------:R-:W4:Y:S02]  /*2b960*/  SYNCS.PHASECHK.TRANS64.TRYWAIT P0, [R17+URZ+0x29860], R3 ;  /* 0x02986003110075a7 */ /* 0x000f24000800017f */
[----:B----4-:R-:W-:Y:S05]  /*2b970*/  @!P0 BRA `(.L_x_2626) ;  /* 0x0000004400c48947 */ /* 0x010fea0003800000 */
.L_x_2765:
[----:B------:R-:W5:Y:S04]  /*2b980*/  LDL R0, [R1+0x2c] ;  /* 0x00002c0001007983 */ /* 0x000f680000100800 */
[----:B------:R-:W3:Y:S04]  /*2b990*/  LDL R13, [R1+0x4] ;  /* 0x00000400010d7983 */ /* 0x000ee80000100800 */
[----:B------:R-:W4:Y:S01]  /*2b9a0*/  LDL R14, [R1+0x28] ;  /* 0x00002800010e7983 */ /* 0x000f220000100800 */
[----:B------:R-:W-:Y:S05]  /*2b9b0*/  WARPSYNC.ALL ;  /* 0x0000000000007948 */ /* 0x000fea0003800000 */
[----:B--2---:R-:W2:Y:S01]  /*2b9c0*/  S2R R9, SR_TID.X ;  /* 0x0000000000097919 */ /* 0x004ea20000002100 */
[----:B------:R-:W-:Y:S01]  /*2b9d0*/  IMAD.MOV.U32 R15, RZ, RZ, 0x40 ;  /* 0x00000040ff0f7424 */ /* 0x000fe200078e00ff */
[----:B--2---:R-:W-:-:S04]  /*2b9e0*/  LOP3.LUT P0, RZ, R9, 0x4, RZ, 0xc0, !PT ;  /* 0x0000000409ff7812 */ /* 0x004fc8000780c0ff */
[----:B------:R-:W-:Y:S02]  /*2b9f0*/  SEL R15, R15, 0xffffffc0, !P0 ;  /* 0xffffffc00f0f7807 */ /* 0x000fe40004000000 */
[----:B-----5:R-:W-:-:S05]  /*2ba00*/  LOP3.LUT R0, R12, R0, RZ, 0xfc, !PT ;  /* 0x000000000c007212 */ /* 0x020fca00078efcff */
[----:B---3--:R-:W-:-:S05]  /*2ba10*/  IMAD.IADD R0, R13, 0x1, R0 ;  /* 0x000000010d007824 */ /* 0x008fca00078e0200 */
[----:B------:R-:W2:Y:S01]  /*2ba20*/  LDSM.16.MT88.4 R4, [R0+0xa400] ;  /* 0x00a400000004783b */ /* 0x000ea20000004200 */
[----:B----4-:R-:W-:Y:S02]  /*2ba30*/  IADD3 R3, R15, R0, RZ ;  /* 0x000000000f037210 */ /* 0x010fe40007ffe0ff */
[----:B------:R-:W-:Y:S02]  /*2ba40*/  LOP3.LUT R20, R12, R14, RZ, 0xfc, !PT ;  /* 0x0000000e0c147212 */ /* 0x000fe400078efcff */
[C-C-:B--2---:R-:W-:Y:S02]  /*2ba50*/  PRMT R8, R4.reuse, 0x6420, R5.reuse ;  /* 0x0000642004087816 */ /* 0x144fe40000000005 */
[----:B------:R-:W-:Y:S02]  /*2ba60*/  PRMT R9, R4, 0x7531, R5 ;  /* 0x0000753104097816 */ /* 0x000fe40000000005 */
[C-C-:B------:R-:W-:Y:S02]  /*2ba70*/  PRMT R10, R6.reuse, 0x6420, R7.reuse ;  /* 0x00006420060a7816 */ /* 0x140fe40000000007 */
[----:B------:R-:W-:-:S02]  /*2ba80*/  PRMT R11, R6, 0x7531, R7 ;  /* 0x00007531060b7816 */ /* 0x000fc40000000007 */
[----:B------:R-:W2:Y:S01]  /*2ba90*/  LDSM.16.MT88.4 R4, [R3+0xa400] ;  /* 0x00a400000304783b */ /* 0x000ea20000004200 */
[----:B------:R-:W-:-:S05]  /*2baa0*/  IMAD.IADD R20, R13, 0x1, R20 ;  /* 0x000000010d147824 */ /* 0x000fca00078e0214 */
[----:B------:R2:W-:Y:S02]  /*2bab0*/  STSM.16.M88.4 [R20+0x400], R8 ;  /* 0x0004000814007844 */ /* 0x0005e40000000200 */
        /* <DEDUP_REMOVED lines=10> */
[----:B------:R-:W2:Y:S04]  /*2bb60*/  LDSM.16.MT88.4 R4, [R3+0xb400] ;  /* 0x00b400000304783b */ /* 0x000ea80000004200 */
[----:B------:R-:W-:Y:S01]  /*2bb70*/  STSM.16.M88.4 [R20+0x1400], R12 ;  /* 0x0014000c14007844 */ /* 0x000fe20000000200 */
[C-C-:B--2---:R-:W-:Y:S02]  /*2bb80*/  PRMT R8, R4.reuse, 0x6420, R5.reuse ;  /* 0x0000642004087816 */ /* 0x144fe40000000005 */
[----:B------:R-:W-:Y:S02]  /*2bb90*/  PRMT R9, R4, 0x7531, R5 ;  /* 0x0000753104097816 */ /* 0x000fe40000000005 */
[----:B------:R-:W-:-:S02]  /*2bba0*/  PRMT R10, R6, 0x6420, R7 ;  /* 0x00006420060a7816 */ /* 0x000fc40000000007 */
        /* <DEDUP_REMOVED lines=32> */
[----:B------:R3:W-:Y:S01]  /*2bdb0*/  STSM.16.M88.4 [R20+0x4400], R12 ;  /* 0x0044000c14007844 */ /* 0x0007e20000000200 */
[C-C-:B--2---:R-:W-:Y:S02]  /*2bdc0*/  PRMT R8, R4.reuse, 0x6420, R5.reuse ;  /* 0x0000642004087816 */ /* 0x144fe40000000005 */
        /* <DEDUP_REMOVED lines=12> */
.L_x_2627:
[----:B------:R-:W4:Y:S01]  /*2be90*/  S2R R0, SR_TID.X ;  /* 0x0000000000007919 */ /* 0x000f220000002100 */
[----:B--2---:R2:W-:Y:S01]  /*2bea0*/  SYNCS.ARRIVE.TRANS64.A1T0 RZ, [R17+URZ+0x29850], RZ ;  /* 0x029850ff11ff79a7 */ /* 0x0045e2000810003f */
[----:B------:R0:W5:Y:S01]  /*2beb0*/  LDL R3, [R1+0x14] ;  /* 0x0000140001037983 */ /* 0x0001620000100800 */
[----:B----4-:R-:W-:Y:S01]  /*2bec0*/  LOP3.LUT R0, R0, 0x7f, RZ, 0xc0, !PT ;  /* 0x0000007f00007812 */ /* 0x010fe200078ec0ff */
[----:B------:R-:W-:Y:S03]  /*2bed0*/  BAR.SYNC.DEFER_BLOCKING 0x2, 0x80 ;  /* 0x0082000000007b1d */ /* 0x000fe60000010000 */
[----:B------:R-:W-:-:S03]  /*2bee0*/  ISETP.NE.AND P0, PT, R0, RZ, PT ;  /* 0x000000ff0000720c */ /* 0x000fc60003f05270 */
[----:B------:R0:W5:Y:S10]  /*2bef0*/  LDL R0, [R1+0x8] ;  /* 0x0000080001007983 */ /* 0x0001740000100800 */
[----:B--2---:R-:W-:-:S05]  /*2bf00*/  @!P0 VIADD R17, R17, 0x29880 ;  /* 0x0002988011118836 */ /* 0x004fca0000000000 */
[----:B------:R-:W-:-:S04]  /*2bf10*/  @!P0 PRMT R17, RZ, 0x654, R17 ;  /* 0x00000654ff118816 */ /* 0x000fc80000000011 */
[----:B------:R0:W-:Y:S01]  /*2bf20*/  @!P0 SYNCS.ARRIVE.TRANS64.RED.A1T0 RZ, [R17+URZ], RZ ;  /* 0x000000ff11ff89a7 */ /* 0x0001e2000810043f */
[C---:B------:R-:W-:Y:S01]  /*2bf30*/  ISETP.GT.AND P0, PT, R2.reuse, RZ, PT ;  /* 0x000000ff0200720c */ /* 0x040fe20003f04270 */
[----:B------:R-:W-:-:S12]  /*2bf40*/  VIADD R2, R2, 0xffffffff ;  /* 0xffffffff02027836 */ /* 0x000fd80000000000 */
[----:B0-----:R-:W-:Y:S05]  /*2bf50*/  @P0 BRA `(.L_x_2628) ;  /* 0xffffffec00d40947 */ /* 0x001fea000383ffff */
.L_x_2606:
[----:B--2---:R-:W0:Y:S01]  /*2bf60*/  S2R R4, SR_TID.X ;  /* 0x0000000000047919 */ /* 0x004e220000002100 */
[----:B------:R-:W-:Y:S01]  /*2bf70*/  BSSY B0, `(.L_x_2629) ;  /* 0x0000010000007945 */ /* 0x000fe20003800000 */
[----:B0-----:R-:W-:-:S04]  /*2bf80*/  LOP3.LUT R4, R4, 0x7f, RZ, 0xc0, !PT ;  /* 0x0000007f04047812 */ /* 0x001fc800078ec0ff */
[----:B------:R-:W-:-:S13]  /*2bf90*/  ISETP.NE.AND P0, PT, R4, RZ, PT ;  /* 0x000000ff0400720c */ /* 0x000fda0003f05270 */
[----:B------:R-:W-:Y:S05]  /*2bfa0*/  @P0 BRA `(.L_x_2630) ;  /* 0x0000000000300947 */ /* 0x000fea0003800000 */
[----:B------:R-:W0:Y:S01]  /*2bfb0*/  S2R R2, SR_LANEID ;  /* 0x0000000000027919 */ /* 0x000e220000000000 */
[----:B------:R-:W-:Y:S01]  /*2bfc0*/  VOTEU.ANY UR4, UPT, PT ;  /* 0x0000000000047886 */ /* 0x000fe200038e0100 */
[----:B------:R-:W2:Y:S01]  /*2bfd0*/  LDC.64 R4, c[0x0][0xc60] ;  /* 0x00031800ff047b82 */ /* 0x000ea20000000a00 */
[----:B-----5:R-:W0:Y:S02]  /*2bfe0*/  FLO.U32 R0, UR4 ;  /* 0x0000000400007d00 */ /* 0x020e2400080e0000 */
[----:B0-----:R-:W-:-:S06]  /*2bff0*/  ISETP.EQ.U32.AND P1, PT, R0, R2, PT ;  /* 0x000000020000720c */ /* 0x001fcc0003f22070 */
[----:B------:R-:W2:Y:S07]  /*2c000*/  POPC R2, UR4 ;  /* 0x0000000400027d09 */ /* 0x000eae0008000000 */
[----:B--2---:R-:W2:Y:S04]  /*2c010*/  @P1 ATOMG.E.ADD.STRONG.GPU PT, R2, desc[UR56][R4.64], R2 ;  /* 0x00000002040219a8 */ /* 0x004ea800081ee1f8 */
[----:B--2---:R0:W2:Y:S02]  /*2c020*/  SHFL.IDX PT, R2, R2, R0, 0x1f ;  /* 0x00001f0002027589 */ /* 0x0040a400000e0000 */
[----:B0-----:R-:W0:Y:S02]  /*2c030*/  S2R R0, SR_LTMASK ;  /* 0x0000000000007919 */ /* 0x001e240000003900 */
[----:B0-----:R-:W-:-:S06]  /*2c040*/  LOP3.LUT R0, R0, UR4, RZ, 0xc0, !PT ;  /* 0x0000000400007c12 */ /* 0x001fcc000f8ec0ff */
[----:B------:R-:W2:Y:S02]  /*2c050*/  POPC R0, R0 ;  /* 0x0000000000007309 */ /* 0x000ea40000000000 */
[----:B--2---:R-:W-:-:S07]  /*2c060*/  IADD3 R16, R2, UR38, R0 ;  /* 0x0000002602107c10 */ /* 0x004fce000fffe000 */
.L_x_2630:
[----:B------:R-:W-:Y:S05]  /*2c070*/  BSYNC B0 ;  /* 0x0000000000007941 */ /* 0x000fea0003800000 */
.L_x_2629:
[----:B------:R-:W-:-:S06]  /*2c080*/  UISETP.NE.AND UP0, UPT, UR37, 0x3, UPT ;  /* 0x000000032500788c */ /* 0x000fcc000bf05270 */
[----:B------:R-:W-:-:S13]  /*2c090*/  PLOP3.LUT P1, PT, PT, PT, UP0, 0x80, 0x0 ;  /* 0x000000000000781c */ /* 0x000fda0003f2f008 */
[----:B------:R-:W-:Y:S05]  /*2c0a0*/  @!P1 BRA `(.L_x_2631) ;  /* 0x0000000000049947 */ /* 0x000fea0003800000 */
[----:B------:R-:W-:Y:S01]  /*2c0b0*/  BPT.TRAP 0x1 ;  /* 0x000000040000795c */ /* 0x000fe20000300000 */
.L_x_2631:
[----:B------:R-:W2:Y:S04]  /*2c0c0*/  LDL R4, [R1+0x14] ;  /* 0x0000140001047983 */ /* 0x000ea80000100800 */
[----:B-----5:R-:W4:Y:S04]  /*2c0d0*/  LDL R3, [R1+0x4] ;  /* 0x0000040001037983 */ /* 0x020f280000100800 */
[----:B------:R-:W4:Y:S01]  /*2c0e0*/  LDL R2, [R1+0x8] ;  /* 0x0000080001027983 */ /* 0x000f220000100800 */
[----:B------:R-:W-:Y:S01]  /*2c0f0*/  MOV R0, UR39 ;  /* 0x0000002700007c02 */ /* 0x000fe20008000f00 */
[----:B------:R-:W-:Y:S03]  /*2c100*/  BSSY B0, `(.L_x_2632) ;  /* 0x0000007000007945 */ /* 0x000fe60003800000 */
[----:B------:R-:W-:-:S02]  /*2c110*/  ISETP.NE.AND P2, PT, R0, 0x3, PT ;  /* 0x000000030000780c */ /* 0x000fc40003f45270 */
[----:B--2---:R-:W-:-:S04]  /*2c120*/  LOP3.LUT R0, R4, 0x1, RZ, 0x3c, !PT ;  /* 0x0000000104007812 */ /* 0x004fc800078e3cff */
[----:B------:R-:W-:Y:S01]  /*2c130*/  SHF.L.U32 R0, R0, 0x1f, RZ ;  /* 0x0000001f00007819 */ /* 0x000fe200000006ff */
[----:B----4-:R-:W-:-:S04]  /*2c140*/  IMAD R17, R2, 0x8, R3 ;  /* 0x0000000802117824 */ /* 0x010fc800078e0203 */
[----:B------:R-:W0:Y:S02]  /*2c150*/  SYNCS.PHASECHK.TRANS64.TRYWAIT P1, [R17+URZ+0x29870], R0 ;  /* 0x02987000110075a7 */ /* 0x000e24000802017f */
[----:B0-----:R-:W-:Y:S05]  /*2c160*/  @!P1 BRA `(.L_x_2633) ;  /* 0x0000003c00dc9947 */ /* 0x001fea0003800000 */
.L_x_2766:
[----:B------:R-:W-:Y:S05]  /*2c170*/  BSYNC B0 ;  /* 0x0000000000007941 */ /* 0x000fea0003800000 */
.L_x_2632:
[----:B------:R-:W-:Y:S05]  /*2c180*/  @!P2 BRA `(.L_x_2634) ;  /* 0x000000000004a947 */ /* 0x000fea0003800000 */
[----:B------:R-:W-:Y:S01]  /*2c190*/  BPT.TRAP 0x1 ;  /* 0x000000040000795c */ /* 0x000fe20000300000 */
.L_x_2634:
[----:B0-----:R-:W2:Y:S02]  /*2c1a0*/  LDL R0, [R1+0x14] ;  /* 0x0000140001007983 */ /* 0x001ea40000100800 */
[----:B--2---:R-:W-:-:S04]  /*2c1b0*/  SHF.L.U32 R0, R0, 0x1f, RZ ;  /* 0x0000001f00007819 */ /* 0x004fc800000006ff */
[----:B------:R-:W0:Y:S02]  /*2c1c0*/  SYNCS.PHASECHK.TRANS64.TRYWAIT P1, [R17+URZ+0x29860], R0 ;  /* 0x02986000110075a7 */ /* 0x000e24000802017f */
[----:B0-----:R-:W-:Y:S05]  /*2c1d0*/  @!P1 BRA `(.L_x_2635) ;  /* 0x0000003c00d49947 */ /* 0x001fea0003800000 */
.L_x_2767:
[----:B------:R-:W0:Y:S04]  /*2c1e0*/  LDL R18, [R1+0x8] ;  /* 0x0000080001127983 */ /* 0x000e280000100800 */
[----:B------:R-:W2:Y:S04]  /*2c1f0*/  LDL R2, [R1+0x2c] ;  /* 0x00002c0001027983 */ /* 0x000ea80000100800 */
[----:B---3--:R-:W3:Y:S04]  /*2c200*/  LDL R12, [R1+0x4] ;  /* 0x00000400010c7983 */ /* 0x008ee80000100800 */
[----:B------:R-:W4:Y:S01]  /*2c210*/  LDL R13, [R1+0x28] ;  /* 0x00002800010d7983 */ /* 0x000f220000100800 */
[----:B------:R-:W5:Y:S01]  /*2c220*/  S2R R3, SR_TID.X ;  /* 0x0000000000037919 */ /* 0x000f620000002100 */
[----:B------:R-:W-:Y:S05]  /*2c230*/  WARPSYNC.ALL ;  /* 0x0000000000007948 */ /* 0x000fea0003800000 */
[----:B-----5:R-:W-:Y:S01]  /*2c240*/  LOP3.LUT P1, RZ, R3, 0x4, RZ, 0xc0, !PT ;  /* 0x0000000403ff7812 */ /* 0x020fe2000782c0ff */
[----:B------:R-:W-:-:S05]  /*2c250*/  IMAD.MOV.U32 R3, RZ, RZ, 0x40 ;  /* 0x00000040ff037424 */ /* 0x000fca00078e00ff */
[----:B------:R-:W-:Y:S01]  /*2c260*/  SEL R3, R3, 0xffffffc0, !P1 ;  /* 0xffffffc003037807 */ /* 0x000fe20004800000 */
[----:B0-----:R-:W-:-:S05]  /*2c270*/  IMAD R0, R18, 0x5000, RZ ;  /* 0x0000500012007824 */ /* 0x001fca00078e02ff */
[----:B--2---:R-:W-:-:S05]  /*2c280*/  LOP3.LUT R2, R0, R2, RZ, 0xfc, !PT ;  /* 0x0000000200027212 */ /* 0x004fca00078efcff */
[----:B---3--:R-:W-:-:S05]  /*2c290*/  IMAD.IADD R2, R12, 0x1, R2 ;  /* 0x000000010c027824 */ /* 0x008fca00078e0202 */
[----:B------:R-:W0:Y:S01]  /*2c2a0*/  LDSM.16.MT88.4 R4, [R2+0xa400] ;  /* 0x00a400000204783b */ /* 0x000e220000004200 */
[----:B------:R-:W-:Y:S02]  /*2c2b0*/  IADD3 R3, R3, R2, RZ ;  /* 0x0000000203037210 */ /* 0x000fe40007ffe0ff */
[----:B----4-:R-:W-:Y:S02]  /*2c2c0*/  LOP3.LUT R0, R0, R13, RZ, 0xfc, !PT ;  /* 0x0000000d00007212 */ /* 0x010fe400078efcff */
[C-C-:B0-----:R-:W-:Y:S02]  /*2c2d0*/  PRMT R8, R4.reuse, 0x6420, R5.reuse ;  /* 0x0000642004087816 */ /* 0x141fe40000000005 */
[----:B------:R-:W-:Y:S02]  /*2c2e0*/  PRMT R9, R4, 0x7531, R5 ;  /* 0x0000753104097816 */ /* 0x000fe40000000005 */
[C-C-:B------:R-:W-:Y:S02]  /*2c2f0*/  PRMT R10, R6.reuse, 0x6420, R7.reuse ;  /* 0x00006420060a7816 */ /* 0x140fe40000000007 */
[----:B------:R-:W-:-:S02]  /*2c300*/  PRMT R11, R6, 0x7531, R7 ;  /* 0x00007531060b7816 */ /* 0x000fc40000000007 */
[----:B------:R-:W0:Y:S01]  /*2c310*/  LDSM.16.MT88.4 R4, [R3+0xa400] ;  /* 0x00a400000304783b */ /* 0x000e220000004200 */
[----:B------:R-:W-:-:S05]  /*2c320*/  IMAD.IADD R0, R12, 0x1, R0 ;  /* 0x000000010c007824 */ /* 0x000fca00078e0200 */
        /* <DEDUP_REMOVED lines=62> */
.L_x_2636:
[----:B------:R-:W3:Y:S01]  /*2c710*/  LDL.LU R3, [R1+0x14] ;  /* 0x0000140001037983 */ /* 0x000ee20000300800 */
[----:B0-----:R0:W-:Y:S01]  /*2c720*/  SYNCS.ARRIVE.TRANS64.A1T0 RZ, [R17+URZ+0x29850], RZ ;  /* 0x029850ff11ff79a7 */ /* 0x0011e2000810003f */
[----:B--2---:R-:W-:Y:S02]  /*2c730*/  VIADD R0, R18, 0x1 ;  /* 0x0000000112007836 */ /* 0x004fe40000000000 */
        /* <DEDUP_REMOVED lines=8> */
[----:B---3--:R-:W-:-:S05]  /*2c7c0*/  LOP3.LUT R3, R3, R2, RZ, 0x3c, !PT ;  /* 0x0000000203037212 */ /* 0x008fca00078e3cff */
[----:B------:R0:W-:Y:S02]  /*2c7d0*/  STL [R1+0x14], R3 ;  /* 0x0000140301007387 */ /* 0x0001e40000100800 */
.L_x_2581:
        /* <DEDUP_REMOVED lines=9> */
[----:B------:R3:W4:Y:S04]  /*2c870*/  LDS.128 R16, [R0+0x298d0] ;  /* 0x0298d00000107984 */ /* 0x0007280000000c00 */
[----:B------:R3:W-:Y:S01]  /*2c880*/  STL [R1+0x4], R0 ;  /* 0x0000040001007387 */ /* 0x0007e20000100800 */
[----:B------:R-:W-:Y:S06]  /*2c890*/  BAR.ARV 0x4, 0x180 ;  /* 0x0106000000007b1d */ /* 0x000fec0000002000 */
[----:B------:R-:W-:Y:S05]  /*2c8a0*/  BRA `(.L_x_2638) ;  /* 0x0000000800dc7947 */ /* 0x000fea0003800000 */
.L_x_2637:
        /* <DEDUP_REMOVED lines=15> */
[C---:B------:R-:W-:Y:S01]  /*2c9a0*/  ISETP.GE.U32.AND P5, PT, R7.reuse, 0x10, PT ;  /* 0x000000100700780c */ /* 0x040fe20003fa6070 */
[----:B------:R-:W-:Y:S01]  /*2c9b0*/  SHFL.IDX PT, R5, R16, 0x1, 0x1f ;  /* 0x00201f0010057f89 */ /* 0x000fe200000e0000 */
[----:B0-----:R-:W-:Y:S02]  /*2c9c0*/  IMAD.MOV.U32 R2, RZ, RZ, RZ ;  /* 0x000000ffff027224 */ /* 0x001fe400078e00ff */
[----:B--2---:R-:W-:Y:S01]  /*2c9d0*/  @!P1 IMAD.MOV.U32 R2, RZ, RZ, R3 ;  /* 0x000000ffff029224 */ /* 0x004fe200078e0003 */
[----:B------:R-:W-:-:S04]  /*2c9e0*/  ISETP.NE.AND P1, PT, R7, RZ, PT ;  /* 0x000000ff0700720c */ /* 0x000fc80003f25270 */
        /* <DEDUP_REMOVED lines=15> */
[----:B------:R0:W2:Y:S02]  /*2cae0*/  SHFL.IDX PT, R8, R6, 0x1f, 0x1f ;  /* 0x03e01f0006087f89 */ /* 0x0000a400000e0000 */
.L_x_2777:
[----:B------:R-:W-:Y:S02]  /*2caf0*/  ULDC UR4, c[0x0][0xc38] ;  /* 0x00030e0000047ab9 */ /* 0x000fe40000000800 */
[----:B------:R-:W-:-:S04]  /*2cb00*/  IMAD.U32 R4, RZ, RZ, UR4 ;  /* 0x00000004ff047e24 */ /* 0x000fc8000f8e00ff */
[----:B--2---:R-:W-:-:S04]  /*2cb10*/  IMAD R8, R8, R4, RZ ;  /* 0x0000000408087224 */ /* 0x004fc800078e02ff */
[----:B------:R-:W-:-:S05]  /*2cb20*/  IMAD.IADD R5, R5, 0x1, R8 ;  /* 0x0000000105057824 */ /* 0x000fca00078e0208 */
[----:B------:R-:W-:-:S13]  /*2cb30*/  ISETP.GT.AND P6, PT, R5, R0, PT ;  /* 0x000000000500720c */ /* 0x000fda0003fc4270 */
[----:B------:R-:W-:Y:S05]  /*2cb40*/  @P6 BRA `(.L_x_2640) ;  /* 0x00000000009c6947 */ /* 0x000fea0003800000 */
.L_x_2645:
[----:B------:R-:W2:Y:S01]  /*2cb50*/  LDC R2, c[0x0][0xc3c] ;  /* 0x00030f00ff027b82 */ /* 0x000ea20000000800 */
[----:B------:R-:W-:-:S05]  /*2cb60*/  VIADD R19, R19, 0x1f ;  /* 0x0000001f13137836 */ /* 0x000fca0000000000 */
[----:B--2---:R-:W-:-:S13]  /*2cb70*/  ISETP.GE.AND P6, PT, R19, R2, PT ;  /* 0x000000021300720c */ /* 0x004fda0003fc6270 */
[----:B------:R-:W-:Y:S05]  /*2cb80*/  @P6 BRA `(.L_x_2641) ;  /* 0x0000000400d86947 */ /* 0x000fea0003800000 */
[----:B------:R-:W2:Y:S01]  /*2cb90*/  S2R R3, SR_TID.X ;  /* 0x0000000000037919 */ /* 0x000ea20000002100 */
[----:B------:R-:W-:Y:S01]  /*2cba0*/  BSSY B0, `(.L_x_2642) ;  /* 0x0000009000007945 */ /* 0x000fe20003800000 */
[----:B--2---:R-:W-:-:S04]  /*2cbb0*/  LOP3.LUT R3, R3, 0x1f, RZ, 0xc0, !PT ;  /* 0x0000001f03037812 */ /* 0x004fc800078ec0ff */
[----:B------:R-:W-:-:S04]  /*2cbc0*/  IADD3 R4, R19, R3, RZ ;  /* 0x0000000313047210 */ /* 0x000fc80007ffe0ff */
[----:B------:R-:W-:Y:S01]  /*2cbd0*/  ISETP.GE.OR P6, PT, R4, R2, !P0 ;  /* 0x000000020400720c */ /* 0x000fe200047c6670 */
[----:B------:R-:W-:-:S12]  /*2cbe0*/  IMAD.MOV.U32 R2, RZ, RZ, RZ ;  /* 0x000000ffff027224 */ /* 0x000fd800078e00ff */
[----:B------:R-:W-:Y:S05]  /*2cbf0*/  @P6 BRA `(.L_x_2643) ;  /* 0x00000000000c6947 */ /* 0x000fea0003800000 */
[----:B------:R-:W2:Y:S02]  /*2cc00*/  LDC.64 R2, c[0x0][0xc80] ;  /* 0x00032000ff027b82 */ /* 0x000ea40000000a00 */
[----:B--2---:R-:W-:-:S06]  /*2cc10*/  IMAD.WIDE R2, R4, 0x4, R2 ;  /* 0x0000000404027825 */ /* 0x004fcc00078e0202 */
[----:B------:R2:W5:Y:S02]  /*2cc20*/  LDG.E R2, desc[UR56][R2.64] ;  /* 0x0000003802027981 */ /* 0x000564000c1e1900 */
.L_x_2643:
[----:B------:R-:W-:Y:S05]  /*2cc30*/  BSYNC B0 ;  /* 0x0000000000007941 */ /* 0x000fea0003800000 */
.L_x_2642:
        /* <DEDUP_REMOVED lines=14> */
[----:B------:R-:W2:Y:S02]  /*2cd20*/  SHFL.UP PT, R4, R3, 0x10, RZ ;  /* 0x0600000003047989 */ /* 0x000ea400000e00ff */
[----:B--2---:R-:W-:-:S05]  /*2cd30*/  SEL R4, R4, RZ, P5 ;  /* 0x000000ff04047207 */ /* 0x004fca0002800000 */
[----:B0-----:R-:W-:-:S05]  /*2cd40*/  IMAD.IADD R6, R3, 0x1, R4 ;  /* 0x0000000103067824 */ /* 0x001fca00078e0204 */
[----:B------:R0:W2:Y:S02]  /*2cd50*/  SHFL.IDX PT, R8, R6, 0x1f, 0x1f ;  /* 0x03e01f0006087f89 */ /* 0x0000a400000e0000 */
.L_x_2785:
[----:B------:R-:W-:Y:S02]  /*2cd60*/  ULDC UR4, c[0x0][0xc38] ;  /* 0x00030e0000047ab9 */ /* 0x000fe40000000800 */
[----:B------:R-:W-:-:S04]  /*2cd70*/  IMAD.U32 R4, RZ, RZ, UR4 ;  /* 0x00000004ff047e24 */ /* 0x000fc8000f8e00ff */
[----:B--2---:R-:W-:-:S05]  /*2cd80*/  IMAD R8, R8, R4, RZ ;  /* 0x0000000408087224 */ /* 0x004fca00078e02ff */
[----:B------:R-:W-:-:S04]  /*2cd90*/  IADD3 R5, R8, R5, RZ ;  /* 0x0000000508057210 */ /* 0x000fc80007ffe0ff */
[----:B------:R-:W-:-:S13]  /*2cda0*/  ISETP.GT.AND P6, PT, R5, R0, PT ;  /* 0x000000000500720c */ /* 0x000fda0003fc4270 */
[----:B------:R-:W-:Y:S05]  /*2cdb0*/  @!P6 BRA `(.L_x_2645) ;  /* 0xfffffffc0064e947 */ /* 0x000fea000383ffff */
.L_x_2640:
[----:B------:R-:W-:Y:S01]  /*2cdc0*/  IMAD.IADD R8, R5, 0x1, -R8 ;  /* 0x0000000105087824 */ /* 0x000fe200078e0a08 */
[----:B------:R-:W-:-:S03]  /*2cdd0*/  UMOV UR4, 0xffffffff ;  /* 0xffffffff00047882 */ /* 0x000fc60000000000 */
[----:B------:R-:W-:-:S05]  /*2cde0*/  IMAD R3, R6, R4, R8 ;  /* 0x0000000406037224 */ /* 0x000fca00078e0208 */
[----:B------:R-:W-:Y:S01]  /*2cdf0*/  ISETP.GT.AND P6, PT, R3, R0, PT ;  /* 0x000000000300720c */ /* 0x000fe20003fc4270 */
[----:B------:R-:W-:-:S12]  /*2ce00*/  BRA.DIV UR4, `(.L_x_2646) ;  /* 0x0000003a04f07947 */ /* 0x000fd8000b800000 */
[----:B------:R-:W-:-:S04]  /*2ce10*/  VOTE.ANY R3, PT, !P6 ;  /* 0x0000000000037806 */ /* 0x000fc800070e0100 */
[----:B------:R-:W2:Y:S02]  /*2ce20*/  POPC R5, R3 ;  /* 0x0000000300057309 */ /* 0x000ea40000000000 */
[----:B--2---:R2:W3:Y:S02]  /*2ce30*/  SHFL.IDX PT, R17, R2, R5, 0x1f ;  /* 0x00001f0502117589 */ /* 0x0044e400000e0000 */
.L_x_2789:
[----:B------:R-:W-:Y:S01]  /*2ce40*/  ISETP.NE.AND P0, PT, R3, RZ, PT ;  /* 0x000000ff0300720c */ /* 0x000fe20003f05270 */
[----:B------:R-:W-:-:S12]  /*2ce50*/  IMAD.MOV.U32 R16, RZ, RZ, RZ ;  /* 0x000000ffff107224 */ /* 0x000fd800078e00ff */
[----:B------:R-:W-:Y:S05]  /*2ce60*/  @!P0 BRA `(.L_x_2647) ;  /* 0x0000000000148947 */ /* 0x000fea0003800000 */
[----:B------:R-:W-:Y:S01]  /*2ce70*/  UMOV UR4, 0xffffffff ;  /* 0xffffffff00047882 */ /* 0x000fe20000000000 */
[----:B------:R-:W-:Y:S02]  /*2ce80*/  VIADD R12, R5, 0xffffffff ;  /* 0xffffffff050c7836 */ /* 0x000fe40000000000 */
[----:B------:R-:W-:Y:S05]  /*2ce90*/  BRA.DIV UR4, `(.L_x_2648) ;  /* 0x0000003e04147947 */ /* 0x000fea000b800000 */
[----:B0-----:R0:W4:Y:S02]  /*2cea0*/  SHFL.IDX PT, R6, R6, R12, 0x1f ;  /* 0x00001f0c06067589 */ /* 0x00112400000e0000 */
.L_x_2792:
[----:B----4-:R-:W-:-:S07]  /*2ceb0*/  MOV R16, R6 ;  /* 0x0000000600107202 */ /* 0x010fce0000000f00 */
.L_x_2647:
[----:B0-----:R-:W0:Y:S01]  /*2cec0*/  LDC.64 R6, c[0x0][0xc90] ;  /* 0x00032400ff067b82 */ /* 0x001e220000000a00 */
[----:B------:R-:W-:-:S04]  /*2ced0*/  IMAD.IADD R19, R5, 0x1, R19 ;  /* 0x0000000105137824 */ /* 0x000fc800078e0213 */
[----:B0-----:R-:W-:-:S06]  /*2cee0*/  IMAD.WIDE R6, R19, 0x4, R6 ;  /* 0x0000000413067825 */ /* 0x001fcc00078e0206 */
[----:B------:R-:W2:Y:S01]  /*2cef0*/  LDG.E R6, desc[UR56][R6.64] ;  /* 0x0000003806067981 */ /* 0x000ea2000c1e1900 */
[----:B------:R-:W-:-:S04]  /*2cf00*/  IMAD R16, R16, R4, R8 ;  /* 0x0000000410107224 */ /* 0x000fc800078e0208 */
[----:B------:R-:W-:Y:S02]  /*2cf10*/  IMAD.IADD R0, R0, 0x1, -R16 ;  /* 0x0000000100007824 */ /* 0x000fe400078e0a10 */
[----:B--23--:R-:W-:-:S05]  /*2cf20*/  IMAD R5, R17, R6, RZ ;  /* 0x0000000611057224 */ /* 0x00cfca00078e02ff */
[----:B------:R-:W-:-:S04]  /*2cf30*/  IABS R7, R5 ;  /* 0x0000000500077213 */ /* 0x000fc80000000000 */
[----:B------:R-:W0:Y:S08]  /*2cf40*/  I2F.RP R2, R7 ;  /* 0x0000000700027306 */ /* 0x000e300000209400 */
[----:B0-----:R-:W0:Y:S02]  /*2cf50*/  MUFU.RCP R2, R2 ;  /* 0x0000000200027308 */ /* 0x001e240000001000 */
[----:B0-----:R-:W-:-:S06]  /*2cf60*/  VIADD R2, R2, 0xffffffe ;  /* 0x0ffffffe02027836 */ /* 0x001fcc0000000000 */
[----:B------:R-:W0:Y:S02]  /*2cf70*/  F2I.FTZ.U32.TRUNC.NTZ R3, R2 ;  /* 0x0000000200037305 */ /* 0x000e24000021f000 */
[----:B0-----:R-:W-:-:S04]  /*2cf80*/  IMAD.MOV R2, RZ, RZ, -R3 ;  /* 0x000000ffff027224 */ /* 0x001fc800078e0a03 */
[----:B------:R-:W-:Y:S01]  /*2cf90*/  IMAD R8, R2, R7, RZ ;  /* 0x0000000702087224 */ /* 0x000fe200078e02ff */
[----:B------:R-:W-:-:S05]  /*2cfa0*/  MOV R2, RZ ;  /* 0x000000ff00027202 */ /* 0x000fca0000000f00 */
[----:B------:R-:W-:Y:S01]  /*2cfb0*/  IMAD.HI.U32 R8, R3, R8, R2 ;  /* 0x0000000803087227 */ /* 0x000fe200078e0002 */
[----:B------:R-:W-:Y:S02]  /*2cfc0*/  IABS R2, R0 ;  /* 0x0000000000027213 */ /* 0x000fe40000000000 */
[----:B------:R-:W-:-:S03]  /*2cfd0*/  IABS R3, R5 ;  /* 0x0000000500037213 */ /* 0x000fc60000000000 */
[----:B------:R-:W-:-:S04]  /*2cfe0*/  IMAD.HI.U32 R8, R8, R2, RZ ;  /* 0x0000000208087227 */ /* 0x000fc800078e00ff */
[----:B------:R-:W-:-:S04]  /*2cff0*/  IMAD.MOV R3, RZ, RZ, -R3 ;  /* 0x000000ffff037224 */ /* 0x000fc800078e0a03 */
        /* <DEDUP_REMOVED lines=8> */
[----:B------:R-:W-:-:S04]  /*2d080*/  @P0 VIADD R8, R8, 0x1 ;  /* 0x0000000108080836 */ /* 0x000fc80000000000 */
[----:B------:R-:W-:-:S04]  /*2d090*/  IMAD.MOV.U32 R2, RZ, RZ, R8 ;  /* 0x000000ffff027224 */ /* 0x000fc800078e0008 */
[----:B------:R-:W-:Y:S01]  /*2d0a0*/  @!P2 IMAD.MOV R2, RZ, RZ, -R2 ;  /* 0x000000ffff02a224 */ /* 0x000fe200078e0a02 */
[----:B------:R-:W-:-:S05]  /*2d0b0*/  @!P1 LOP3.LUT R2, RZ, R5, RZ, 0x33, !PT ;  /* 0x00000005ff029212 */ /* 0x000fca00078e33ff */
[----:B------:R-:W-:Y:S02]  /*2d0c0*/  IMAD R7, R6, R2, RZ ;  /* 0x0000000206077224 */ /* 0x000fe400078e02ff */
[----:B------:R-:W-:-:S03]  /*2d0d0*/  IMAD.MOV R2, RZ, RZ, -R2 ;  /* 0x000000ffff027224 */ /* 0x000fc600078e0a02 */
[----:B------:R-:W-:Y:S01]  /*2d0e0*/  IADD3 R3, -R7, RZ, RZ ;  /* 0x000000ff07037210 */ /* 0x000fe20007ffe1ff */
[----:B------:R-:W-:-:S03]  /*2d0f0*/  IMAD R0, R5, R2, R0 ;  /* 0x0000000205007224 */ /* 0x000fc600078e0200 */
[----:B------:R-:W-:-:S04]  /*2d100*/  VIADDMNMX R4, R3, R4, R6, PT ;  /* 0x0000000403047246 */ /* 0x000fc80003800106 */
        /* <DEDUP_REMOVED lines=27> */
[----:B------:R-:W-:-:S04]  /*2d2c0*/  LOP3.LUT R2, RZ, R2, RZ, 0x33, !PT ;  /* 0x00000002ff027212 */ /* 0x000fc800078e33ff */
[----:B------:R-:W-:Y:S01]  /*2d2d0*/  IADD3 R17, R17, R2, RZ ;  /* 0x0000000211117210 */ /* 0x000fe20007ffe0ff */
[----:B------:R-:W-:Y:S06]  /*2d2e0*/  BRA `(.L_x_2649) ;  /* 0x00000000001c7947 */ /* 0x000fec0003800000 */
.L_x_2641:
[----:B------:R-:W-:Y:S01]  /*2d2f0*/  UMOV UR4, URZ ;  /* 0x0000003f00047c82 */ /* 0x000fe20008000000 */
[----:B------:R-:W-:Y:S01]  /*2d300*/  UMOV UR5, URZ ;  /* 0x0000003f00057c82 */ /* 0x000fe20008000000 */
[----:B------:R-:W-:Y:S01]  /*2d310*/  ULDC UR6, c[0x0][0xc3c] ;  /* 0x00030f0000067ab9 */ /* 0x000fe20000000800 */
[----:B------:R-:W-:Y:S01]  /*2d320*/  IMAD.MOV.U32 R16, RZ, RZ, R0 ;  /* 0x000000ffff107224 */ /* 0x000fe200078e0000 */
[----:B------:R-:W-:Y:S01]  /*2d330*/  MOV R19, UR6 ;  /* 0x0000000600137c02 */ /* 0x000fe20008000f00 */
[----:B------:R-:W-:Y:S02]  /*2d340*/  IMAD.U32 R17, RZ, RZ, UR4 ;  /* 0x00000004ff117e24 */ /* 0x000fe4000f8e00ff */
[----:B------:R-:W-:-:S07]  /*2d350*/  IMAD.U32 R18, RZ, RZ, UR5 ;  /* 0x00000005ff127e24 */ /* 0x000fce000f8e00ff */
.L_x_2649:
[----:B------:R2:W3:Y:S01]  /*2d360*/  LDL R3, [R1+0x4] ;  /* 0x0000040001037983 */ /* 0x0004e20000100800 */
[----:B------:R-:W4:Y:S01]  /*2d370*/  S2R R0, SR_TID.X ;  /* 0x0000000000007919 */ /* 0x000f220000002100 */
[----:B------:R-:W-:Y:S05]  /*2d380*/  WARPSYNC.ALL ;  /* 0x0000000000007948 */ /* 0x000fea0003800000 */
[----:B----4-:R-:W-:Y:S01]  /*2d390*/  LOP3.LUT R0, R0, 0x1f, RZ, 0xc0, !PT ;  /* 0x0000001f00007812 */ /* 0x010fe200078ec0ff */
        /* <DEDUP_REMOVED lines=8> */
.L_x_2638:
[----:B------:R-:W-:Y:S02]  /*2d420*/  ULDC UR4, c[0x0][0xc3c] ;  /* 0x00030f0000047ab9 */ /* 0x000fe40000000800 */
[----:B----4-:R-:W-:-:S13]  /*2d430*/  ISETP.GE.AND P0, PT, R19, UR4, PT ;  /* 0x0000000413007c0c */ /* 0x010fda000bf06270 */
[----:B------:R-:W-:Y:S05]  /*2d440*/  @!P0 BRA `(.L_x_2650) ;  /* 0xffffffa400308947 */ /* 0x000fea000383ffff */
[----:B------:R-:W-:Y:S05]  /*2d450*/  BSYNC B7 ;  /* 0x0000000000077941 */ /* 0x000fea0003800000 */
.L_x_2540:
[----:B---3--:R-:W3:Y:S01]  /*2d460*/  LDL.LU R0, [R1+0x54] ;  /* 0x0000540001007983 */ /* 0x008ee20000300800 */
[----:B------:R-:W-:Y:S01]  /*2d470*/  BSSY B0, `(.L_x_2651) ;  /* 0x000000b000007945 */ /* 0x000fe20003800000 */
[----:B------:R-:W4:Y:S01]  /*2d480*/  S2R R5, SR_CgaCtaId ;  /* 0x0000000000057919 */ /* 0x000f220000008800 */
[----:B---3--:R-:W-:-:S05]  /*2d490*/  VIADD R0, R0, 0x1 ;  /* 0x0000000100007836 */ /* 0x008fca0000000000 */
[----:B0-----:R-:W-:-:S04]  /*2d4a0*/  LEA.HI R2, R0, R0, RZ, 0x1 ;  /* 0x0000000000027211 */ /* 0x001fc800078f08ff */
[----:B--2---:R-:W-:-:S05]  /*2d4b0*/  LOP3.LUT R3, R2, 0xfffffffe, RZ, 0xc0, !PT ;  /* 0xfffffffe02037812 */ /* 0x004fca00078ec0ff */
[----:B------:R-:W-:Y:S01]  /*2d4c0*/  IMAD.IADD R3, R0, 0x1, -R3 ;  /* 0x0000000100037824 */ /* 0x000fe200078e0a03 */
[----:B------:R-:W-:-:S04]  /*2d4d0*/  MOV R0, 0x400 ;  /* 0x0000040000007802 */ /* 0x000fc80000000f00 */
[----:B----4-:R-:W-:Y:S02]  /*2d4e0*/  LEA R0, R5, R0, 0x18 ;  /* 0x0000000005007211 */ /* 0x010fe400078ec0ff */
[----:B------:R-:W-:-:S04]  /*2d4f0*/  SHF.L.U32 R3, R3, 0x1f, RZ ;  /* 0x0000001f03037819 */ /* 0x000fc800000006ff */
[----:B------:R-:W0:Y:S02]  /*2d500*/  SYNCS.PHASECHK.TRANS64.TRYWAIT P0, [R0+URZ+0x29820], R3 ;  /* 0x02982003000075a7 */ /* 0x000e24000800017f */
[----:B0-----:R-:W-:Y:S05]  /*2d510*/  @!P0 BRA `(.L_x_2652) ;  /* 0x00000034009c8947 */ /* 0x001fea0003800000 */
.L_x_2793:
[----:B------:R-:W-:Y:S05]  /*2d520*/  BSYNC B0 ;  /* 0x0000000000007941 */ /* 0x000fea0003800000 */
.L_x_2651:
[----:B------:R-:W-:-:S03]  /*2d530*/  UMOV UR4, 0xffffffff ;  /* 0xffffffff00047882 */ /* 0x000fc60000000000 */
[----:B------:R-:W-:Y:S05]  /*2d540*/  BRA.DIV UR4, `(.L_x_2653) ;  /* 0x0000003604a47947 */ /* 0x000fea000b800000 */
[----:B------:R-:W2:Y:S02]  /*2d550*/  S2R R2, SR_TID.X ;  /* 0x0000000000027919 */ /* 0x000ea40000002100 */
[----:B--2---:R-:W-:-:S04]  /*2d560*/  SHF.R.U32.HI R2, RZ, 0x5, R2 ;  /* 0x00000005ff027819 */ /* 0x004fc80000011602 */
[----:B------:R-:W-:-:S05]  /*2d570*/  LOP3.LUT R2, R2, 0x3, RZ, 0xc0, !PT ;  /* 0x0000000302027812 */ /* 0x000fca00078ec0ff */
[----:B------:R2:W3:Y:S02]  /*2d580*/  SHFL.IDX PT, R14, R2, RZ, 0x1f ;  /* 0x00001fff020e7589 */ /* 0x0004e400000e0000 */
.L_x_2796:
[----:B---3--:R-:W-:-:S13]  /*2d590*/  ISETP.NE.AND P0, PT, R14, RZ, PT ;  /* 0x000000ff0e00720c */ /* 0x008fda0003f05270 */
[----:B------:R-:W-:Y:S05]  /*2d5a0*/  @P0 BRA `(.L_x_2327) ;  /* 0x0000000000b00947 */ /* 0x000fea0003800000 */
[----:B------:R-:W-:-:S03]  /*2d5b0*/  UMOV UR4, 0xffffffff ;  /* 0xffffffff00047882 */ /* 0x000fc60000000000 */
[----:B------:R-:W-:Y:S05]  /*2d5c0*/  BRA.DIV UR4, `(.L_x_2654) ;  /* 0x0000003604b87947 */ /* 0x000fea000b800000 */
[----:B------:R-:W-:-:S13]  /*2d5d0*/  ELECT P6, URZ, PT ;  /* 0x00000000003f782f */ /* 0x000fda00038c0000 */
.L_x_2799:
[----:B------:R-:W-:Y:S05]  /*2d5e0*/  @!P6 BRA `(.L_x_2327) ;  /* 0x0000000000a0e947 */ /* 0x000fea0003800000 */
[----:B------:R-:W-:-:S06]  /*2d5f0*/  ULOP3.LUT UR4, UR36, 0x2, URZ, 0xfc, !UPT ;  /* 0x0000000224047892 */ /* 0x000fcc000f8efc3f */
[----:B--2---:R-:W-:-:S05]  /*2d600*/  IMAD.U32 R2, RZ, RZ, UR4 ;  /* 0x00000004ff027e24 */ /* 0x004fca000f8e00ff */
[----:B------:R-:W-:-:S13]  /*2d610*/  ISETP.NE.AND P0, PT, R2, 0x3, PT ;  /* 0x000000030200780c */ /* 0x000fda0003f05270 */
[----:B------:R-:W-:Y:S05]  /*2d620*/  @!P0 BRA `(.L_x_2655) ;  /* 0x0000000000048947 */ /* 0x000fea0003800000 */
[----:B------:R-:W-:Y:S01]  /*2d630*/  BPT.TRAP 0x1 ;  /* 0x000000040000795c */ /* 0x000fe20000300000 */
.L_x_2655:
[----:B0-----:R-:W2:Y:S04]  /*2d640*/  LDL R3, [R1+0x8] ;  /* 0x0000080001037983 */ /* 0x001ea80000100800 */
[----:B------:R-:W3:Y:S01]  /*2d650*/  LDL.LU R7, [R1+0x14] ;  /* 0x0000140001077983 */ /* 0x000ee20000300800 */
[----:B------:R-:W-:-:S05]  /*2d660*/  IADD3 R2, R0, 0x29840, RZ ;  /* 0x0002984000027810 */ /* 0x000fca0007ffe0ff */
        /* <DEDUP_REMOVED lines=11> */
.L_x_2800:
[----:B------:R-:W2:Y:S02]  /*2d720*/  SYNCS.PHASECHK.TRANS64.TRYWAIT P1, [R7+URZ], R2 ;  /* 0x00000002070075a7 */ /* 0x000ea4000802017f */
[----:B--2---:R-:W-:Y:S05]  /*2d730*/  @!P1 BRA `(.L_x_2657) ;  /* 0x0000003400909947 */ /* 0x004fea0003800000 */
.L_x_2801:
[----:B------:R-:W-:Y:S05]  /*2d740*/  @!P0 BRA `(.L_x_2658) ;  /* 0x0000000000048947 */ /* 0x000fea0003800000 */
[----:B------:R-:W-:Y:S01]  /*2d750*/  BPT.TRAP 0x1 ;  /* 0x000000040000795c */ /* 0x000fe20000300000 */
.L_x_2658:
[----:B------:R-:W3:Y:S02]  /*2d760*/  LDL.LU R4, [R1+0x8] ;  /* 0x0000080001047983 */ /* 0x000ee40000300800 */
[----:B---3--:R-:W-:-:S04]  /*2d770*/  LEA R4, R4, R0, 0x3 ;  /* 0x0000000004047211 */ /* 0x008fc800078e18ff */
[----:B------:R-:W3:Y:S02]  /*2d780*/  SYNCS.PHASECHK.TRANS64.TRYWAIT P1, [R4+URZ+0x29860], R5 ;  /* 0x02986005040075a7 */ /* 0x000ee4000802017f */
[----:B---3--:R-:W-:Y:S05]  /*2d790*/  @!P1 BRA `(.L_x_2659) ;  /* 0x00000034008c9947 */ /* 0x008fea0003800000 */
.L_x_2802:
[----:B------:R-:W-:Y:S05]  /*2d7a0*/  @!P0 BRA `(.L_x_2660) ;  /* 0x0000000000048947 */ /* 0x000fea0003800000 */
[----:B------:R-:W-:Y:S01]  /*2d7b0*/  BPT.TRAP 0x1 ;  /* 0x000000040000795c */ /* 0x000fe20000300000 */
.L_x_2660:
[----:B------:R-:W-:-:S04]  /*2d7c0*/  IMAD R3, R3, 0x8, R0 ;  /* 0x0000000803037824 */ /* 0x000fc800078e0200 */
[----:B------:R-:W4:Y:S02]  /*2d7d0*/  SYNCS.PHASECHK.TRANS64.TRYWAIT P1, [R3+URZ+0x29860], R2 ;  /* 0x02986002030075a7 */ /* 0x000f24000802017f */
[----:B----4-:R-:W-:Y:S05]  /*2d7e0*/  @!P1 BRA `(.L_x_2661) ;  /* 0x00000034008c9947 */ /* 0x010fea0003800000 */
.L_x_2803:
[----:B------:R-:W-:Y:S05]  /*2d7f0*/  @!P0 BRA `(.L_x_2662) ;  /* 0x0000000000048947 */ /* 0x000fea0003800000 */
[----:B------:R-:W-:Y:S01]  /*2d800*/  BPT.TRAP 0x1 ;  /* 0x000000040000795c */ /* 0x000fe20000300000 */
.L_x_2662:
[----:B------:R-:W5:Y:S02]  /*2d810*/  SYNCS.PHASECHK.TRANS64.TRYWAIT P0, [R4+URZ+0x29880], R5 ;  /* 0x02988005040075a7 */ /* 0x000f64000800017f */
[----:B-----5:R-:W-:Y:S05]  /*2d820*/  @!P0 BRA `(.L_x_2663) ;  /* 0x0000003400908947 */ /* 0x020fea0003800000 */
.L_x_2664:
[----:B------:R0:W0:Y:S02]  /*2d830*/  SYNCS.PHASECHK.TRANS64.TRYWAIT P0, [R3+URZ+0x29880], R2 ;  /* 0x02988002030075a7 */ /* 0x000024000800017f */
[----:B0-----:R-:W-:Y:S05]  /*2d840*/  @!P0 NANOSLEEP.SYNCS 0x989680 ;  /* 0x009896800000895d */ /* 0x001fea0003900000 */
[----:B------:R-:W0:Y:S02]  /*2d850*/  @!P0 SYNCS.PHASECHK.TRANS64 P0, [R3+URZ+0x29880], R2 ;  /* 0x02988002030085a7 */ /* 0x000e24000800007f */
[----:B0-----:R-:W-:Y:S05]  /*2d860*/  @!P0 BRA `(.L_x_2664) ;  /* 0xfffffffc00f08947 */ /* 0x001fea000383ffff */
.L_x_2327:
[----:B------:R-:W-:Y:S05]  /*2d870*/  BSYNC B8 ;  /* 0x0000000000087941 */ /* 0x000fea0003800000 */
.L_x_2324:
[----:B------:R-:W-:Y:S05]  /*2d880*/  EXIT ;  /* 0x000000000000794d */ /* 0x000fea0003800000 */
.L_x_2345:
[----:B---3--:R3:W4:Y:S02]  /*2d890*/  SYNCS.PHASECHK.TRANS64.TRYWAIT P5, [R97+URZ+0x29890], R98 ;  /* 0x02989062610075a7 */ /* 0x00872400080a017f */
[----:B----4-:R-:W-:Y:S05]  /*2d8a0*/  @!P5 NANOSLEEP.SYNCS 0x989680 ;  /* 0x009896800000d95d */ /* 0x010fea0003900000 */
[----:B------:R-:W4:Y:S02]  /*2d8b0*/  @!P5 SYNCS.PHASECHK.TRANS64 P5, [R97+URZ+0x29890], R98 ;  /* 0x029890626100d5a7 */ /* 0x000f2400080a007f */
[----:B----4-:R-:W-:Y:S05]  /*2d8c0*/  @!P5 BRA `(.L_x_2345) ;  /* 0xfffffffc00f0d947 */ /* 0x010fea000383ffff */
[----:B------:R-:W-:Y:S05]  /*2d8d0*/  BRA `(.L_x_2665) ;  /* 0xfffffd5c00347947 */ /* 0x000fea000383ffff */
.L_x_2399:
[----:B--2---:R2:W4:Y:S02]  /*2d8e0*/  SYNCS.PHASECHK.TRANS64.TRYWAIT P5, [R97+URZ+0x29890], R98 ;  /* 0x02989062610075a7 */ /* 0x00452400080a017f */
[----:B----4-:R-:W-:Y:S05]  /*2d8f0*/  @!P5 NANOSLEEP.SYNCS 0x989680 ;  /* 0x009896800000d95d */ /* 0x010fea0003900000 */
[----:B------:R-:W4:Y:S02]  /*2d900*/  @!P5 SYNCS.PHASECHK.TRANS64 P5, [R97+URZ+0x29890], R98 ;  /* 0x029890626100d5a7 */ /* 0x000f2400080a007f */
[----:B----4-:R-:W-:Y:S05]  /*2d910*/  @!P5 BRA `(.L_x_2399) ;  /* 0xfffffffc00f0d947 */ /* 0x010fea000383ffff */
[----:B------:R-:W-:Y:S05]  /*2d920*/  BRA `(.L_x_2666) ;  /* 0xfffffdb800787947 */ /* 0x000fea000383ffff */
.L_x_2424:
[----:B-1----:R1:W2:Y:S02]  /*2d930*/  SYNCS.PHASECHK.TRANS64.TRYWAIT P2, [R97+URZ+0x29890], R98 ;  /* 0x02989062610075a7 */ /* 0x0022a4000804017f */
[----:B--2---:R-:W-:Y:S05]  /*2d940*/  @!P2 NANOSLEEP.SYNCS 0x989680 ;  /* 0x009896800000a95d */ /* 0x004fea0003900000 */
[----:B------:R-:W2:Y:S02]  /*2d950*/  @!P2 SYNCS.PHASECHK.TRANS64 P2, [R97+URZ+0x29890], R98 ;  /* 0x029890626100a5a7 */ /* 0x000ea4000804007f */
[----:B--2---:R-:W-:Y:S05]  /*2d960*/  @!P2 BRA `(.L_x_2424) ;  /* 0xfffffffc00f0a947 */ /* 0x004fea000383ffff */
[----:B------:R-:W-:Y:S05]  /*2d970*/  BRA `(.L_x_2667) ;  /* 0xfffffe1800287947 */ /* 0x000fea000383ffff */
.L_x_2430:
[----:B-1----:R1:W2:Y:S02]  /*2d980*/  SYNCS.PHASECHK.TRANS64.TRYWAIT P1, [R97+URZ+0x298b0], R98 ;  /* 0x0298b062610075a7 */ /* 0x0022a4000802017f */
[----:B--2---:R-:W-:Y:S05]  /*2d990*/  @!P1 NANOSLEEP.SYNCS 0x989680 ;  /* 0x009896800000995d */ /* 0x004fea0003900000 */
[----:B------:R-:W2:Y:S02]  /*2d9a0*/  @!P1 SYNCS.PHASECHK.TRANS64 P1, [R97+URZ+0x298b0], R98 ;  /* 0x0298b062610095a7 */ /* 0x000ea4000802007f */
[----:B--2---:R-:W-:Y:S05]  /*2d9b0*/  @!P1 BRA `(.L_x_2430) ;  /* 0xfffffffc00f09947 */ /* 0x004fea000383ffff */
[----:B------:R-:W-:Y:S05]  /*2d9c0*/  BRA `(.L_x_2668) ;  /* 0xfffffe1c00287947 */ /* 0x000fea000383ffff */
.L_x_2438:
        /* <DEDUP_REMOVED lines=8> */
.L_x_2670:
[----:B------:R-:W-:Y:S05]  /*2da50*/  BSYNC B0 ;  /* 0x0000000000007941 */ /* 0x000fea0003800000 */
.L_x_2669:
[----:B------:R-:W-:Y:S01]  /*2da60*/  IMAD.MOV.U32 R197, RZ, RZ, R14 ;  /* 0x000000ffffc57224 */ /* 0x000fe200078e000e */
[----:B------:R-:W-:Y:S06]  /*2da70*/  BRA `(.L_x_2671) ;  /* 0xfffffe2400107947 */ /* 0x000fec000383ffff */
.L_x_2448:
[----:B------:R-:W-:Y:S01]  /*2da80*/  BSSY B1, `(.L_x_2672) ;  /* 0x0000007000017945 */ /* 0x000fe20003800000 */
[----:B------:R-:W-:Y:S01]  /*2da90*/  IMAD.MOV.U32 R12, RZ, RZ, RZ ;  /* 0x000000ffff0c7224 */ /* 0x000fe200078e00ff */
[----:B------:R-:W-:Y:S01]  /*2daa0*/  MOV R11, 0x1e1f ;  /* 0x00001e1f000b7802 */ /* 0x000fe20000000f00 */
[----:B------:R-:W-:-:S07]  /*2dab0*/  IMAD.MOV.U32 R15, RZ, RZ, -0x1 ;  /* 0xffffffffff0f7424 */ /* 0x000fce00078e00ff */
[----:B0-----:R-:W-:Y:S05]  /*2dac0*/  WARPSYNC.COLLECTIVE R15, `(.L_x_2673) ;  /* 0x000000000f087348 */ /* 0x001fea0003c00000 */
[----:B------:R1:W2:Y:S02]  /*2dad0*/  SHFL.IDX P6, R14, R13, R12, R11 ;  /* 0x0000000c0d0e7389 */ /* 0x0002a400000c000b */
[----:B012---:R-:W-:Y:S01]  /*2dae0*/  ENDCOLLECTIVE ;  /* 0x000000000000791b */ /* 0x007fe20003800000 */
.L_x_2673:
[----:B------:R-:W-:Y:S05]  /*2daf0*/  BSYNC B1 ;  /* 0x0000000000017941 */ /* 0x000fea0003800000 */
.L_x_2672:
        /* <DEDUP_REMOVED lines=8> */
.L_x_2674:
[----:B------:R-:W-:Y:S01]  /*2db80*/  MOV R13, R4 ;  /* 0x00000004000d7202 */ /* 0x000fe20000000f00 */
[----:B------:R-:W-:-:S07]  /*2db90*/  IMAD.MOV.U32 R3, RZ, RZ, R14 ;  /* 0x000000ffff037224 */ /* 0x000fce00078e000e */
[----:B------:R-:W-:Y:S05]  /*2dba0*/  WARPSYNC.COLLECTIVE R15, `(.L_x_2675) ;  /* 0x000000000f087348 */ /* 0x000fea0003c00000 */
[----:B------:R0:W1:Y:S02]  /*2dbb0*/  SHFL.IDX P6, R14, R13, R12, R11 ;  /* 0x0000000c0d0e7389 */ /* 0x00006400000c000b */
[----:B01----:R-:W-:Y:S01]  /*2dbc0*/  ENDCOLLECTIVE ;  /* 0x000000000000791b */ /* 0x003fe20003800000 */
.L_x_2675:
[----:B------:R-:W-:Y:S02]  /*2dbd0*/  IMAD.MOV.U32 R13, RZ, RZ, R5 ;  /* 0x000000ffff0d7224 */ /* 0x000fe400078e0005 */
[----:B------:R-:W-:-:S07]  /*2dbe0*/  IMAD.MOV.U32 R4, RZ, RZ, R14 ;  /* 0x000000ffff047224 */ /* 0x000fce00078e000e */
[----:B------:R-:W-:Y:S05]  /*2dbf0*/  WARPSYNC.COLLECTIVE R15, `(.L_x_2676) ;  /* 0x000000000f087348 */ /* 0x000fea0003c00000 */
[----:B------:R0:W1:Y:S02]  /*2dc00*/  SHFL.IDX P6, R14, R13, R12, R11 ;  /* 0x0000000c0d0e7389 */ /* 0x00006400000c000b */
[----:B01----:R-:W-:Y:S01]  /*2dc10*/  ENDCOLLECTIVE ;  /* 0x000000000000791b */ /* 0x003fe20003800000 */
.L_x_2676:
[----:B------:R-:W-:Y:S05]  /*2dc20*/  BRA `(.L_x_2677) ;  /* 0xfffffe2800fc7947 */ /* 0x000fea000383ffff */
.L_x_2452:
[----:B-1----:R1:W3:Y:S02]  /*2dc30*/  SYNCS.PHASECHK.TRANS64.TRYWAIT P0, [R16+URZ+0x29800], R5 ;  /* 0x02980005100075a7 */ /* 0x0022e4000800017f */
[----:B---3--:R-:W-:Y:S05]  /*2dc40*/  @!P0 NANOSLEEP.SYNCS 0x989680 ;  /* 0x009896800000895d */ /* 0x008fea0003900000 */
[----:B------:R-:W3:Y:S02]  /*2dc50*/  @!P0 SYNCS.PHASECHK.TRANS64 P0, [R16+URZ+0x29800], R5 ;  /* 0x02980005100085a7 */ /* 0x000ee4000800007f */
[----:B---3--:R-:W-:Y:S05]  /*2dc60*/  @!P0 BRA `(.L_x_2452) ;  /* 0xfffffffc00f08947 */ /* 0x008fea000383ffff */
[----:B------:R-:W-:Y:S05]  /*2dc70*/  BRA `(.L_x_2678) ;  /* 0xfffffe3000347947 */ /* 0x000fea000383ffff */
.L_x_2464:
[----:B------:R-:W-:Y:S01]  /*2dc80*/  BSSY B1, `(.L_x_2679) ;  /* 0x0000007000017945 */ /* 0x000fe20003800000 */
[----:B------:R-:W-:Y:S01]  /*2dc90*/  IMAD.MOV.U32 R12, RZ, RZ, RZ ;  /* 0x000000ffff0c7224 */ /* 0x000fe200078e00ff */
[----:B------:R-:W-:Y:S01]  /*2dca0*/  MOV R11, 0x1e1f ;  /* 0x00001e1f000b7802 */ /* 0x000fe20000000f00 */
[----:B------:R-:W-:-:S07]  /*2dcb0*/  IMAD.MOV.U32 R15, RZ, RZ, -0x1 ;  /* 0xffffffffff0f7424 */ /* 0x000fce00078e00ff */
[----:B0-----:R-:W-:Y:S05]  /*2dcc0*/  WARPSYNC.COLLECTIVE R15, `(.L_x_2680) ;  /* 0x000000000f087348 */ /* 0x001fea0003c00000 */
[----:B------:R1:W2:Y:S02]  /*2dcd0*/  SHFL.IDX P6, R14, R13, R12, R11 ;  /* 0x0000000c0d0e7389 */ /* 0x0002a400000c000b */
[----:B012---:R-:W-:Y:S01]  /*2dce0*/  ENDCOLLECTIVE ;  /* 0x000000000000791b */ /* 0x007fe20003800000 */
.L_x_2680:
[----:B------:R-:W-:Y:S05]  /*2dcf0*/  BSYNC B1 ;  /* 0x0000000000017941 */ /* 0x000fea0003800000 */
.L_x_2679:
        /* <DEDUP_REMOVED lines=8> */
.L_x_2681:
[----:B------:R-:W-:Y:S01]  /*2dd80*/  MOV R13, R20 ;  /* 0x00000014000d7202 */ /* 0x000fe20000000f00 */
[----:B------:R-:W-:-:S07]  /*2dd90*/  IMAD.MOV.U32 R3, RZ, RZ, R14 ;  /* 0x000000ffff037224 */ /* 0x000fce00078e000e */
[----:B------:R-:W-:Y:S05]  /*2dda0*/  WARPSYNC.COLLECTIVE R15, `(.L_x_2682) ;  /* 0x000000000f087348 */ /* 0x000fea0003c00000 */
[----:B------:R0:W1:Y:S02]  /*2ddb0*/  SHFL.IDX P6, R14, R13, R12, R11 ;  /* 0x0000000c0d0e7389 */ /* 0x00006400000c000b */
[----:B01----:R-:W-:Y:S01]  /*2ddc0*/  ENDCOLLECTIVE ;  /* 0x000000000000791b */ /* 0x003fe20003800000 */
.L_x_2682:
[----:B------:R-:W-:Y:S02]  /*2ddd0*/  IMAD.MOV.U32 R13, RZ, RZ, R21 ;  /* 0x000000ffff0d7224 */ /* 0x000fe400078e0015 */
[----:B------:R-:W-:-:S07]  /*2dde0*/  IMAD.MOV.U32 R20, RZ, RZ, R14 ;  /* 0x000000ffff147224 */ /* 0x000fce00078e000e */
[----:B------:R-:W-:Y:S05]  /*2ddf0*/  WARPSYNC.COLLECTIVE R15, `(.L_x_2683) ;  /* 0x000000000f087348 */ /* 0x000fea0003c00000 */
[----:B------:R0:W1:Y:S02]  /*2de00*/  SHFL.IDX P6, R14, R13, R12, R11 ;  /* 0x0000000c0d0e7389 */ /* 0x00006400000c000b */
[----:B01----:R-:W-:Y:S01]  /*2de10*/  ENDCOLLECTIVE ;  /* 0x000000000000791b */ /* 0x003fe20003800000 */
.L_x_2683:
[----:B------:R-:W-:Y:S01]  /*2de20*/  IMAD.MOV.U32 R21, RZ, RZ, R14 ;  /* 0x000000ffff157224 */ /* 0x000fe200078e000e */
[----:B------:R-:W-:Y:S06]  /*2de30*/  BRA `(.L_x_2684) ;  /* 0xfffffe5c00f07947 */ /* 0x000fec000383ffff */
.L_x_2468:
[----:B0-----:R0:W3:Y:S02]  /*2de40*/  SYNCS.PHASECHK.TRANS64.TRYWAIT P0, [R16+URZ+0x29800], R21 ;  /* 0x02980015100075a7 */ /* 0x0010e4000800017f */
[----:B---3--:R-:W-:Y:S05]  /*2de50*/  @!P0 NANOSLEEP.SYNCS 0x989680 ;  /* 0x009896800000895d */ /* 0x008fea0003900000 */
[----:B------:R-:W3:Y:S02]  /*2de60*/  @!P0 SYNCS.PHASECHK.TRANS64 P0, [R16+URZ+0x29800], R21 ;  /* 0x02980015100085a7 */ /* 0x000ee4000800007f */
[----:B---3--:R-:W-:Y:S05]  /*2de70*/  @!P0 BRA `(.L_x_2468) ;  /* 0xfffffffc00f08947 */ /* 0x008fea000383ffff */
[----:B------:R-:W-:Y:S05]  /*2de80*/  BRA `(.L_x_2685) ;  /* 0xfffffe6000ec7947 */ /* 0x000fea000383ffff */
.L_x_2476:
[----:B-1----:R1:W2:Y:S02]  /*2de90*/  SYNCS.PHASECHK.TRANS64.TRYWAIT P0, [R0+URZ+0x29830], R3 ;  /* 0x02983003000075a7 */ /* 0x0022a4000800017f */
[----:B--2---:R-:W-:Y:S05]  /*2dea0*/  @!P0 NANOSLEEP.SYNCS 0x989680 ;  /* 0x009896800000895d */ /* 0x004fea0003900000 */
[----:B------:R-:W2:Y:S02]  /*2deb0*/  @!P0 SYNCS.PHASECHK.TRANS64 P0, [R0+URZ+0x29830], R3 ;  /* 0x02983003000085a7 */ /* 0x000ea4000800007f */
[----:B--2---:R-:W-:Y:S05]  /*2dec0*/  @!P0 BRA `(.L_x_2476) ;  /* 0xfffffffc00f08947 */ /* 0x004fea000383ffff */
[----:B------:R-:W-:Y:S05]  /*2ded0*/  BRA `(.L_x_2475) ;  /* 0xfffffe94001c7947 */ /* 0x000fea000383ffff */
.L_x_2482:
[----:B-1----:R1:W2:Y:S02]  /*2dee0*/  SYNCS.PHASECHK.TRANS64.TRYWAIT P3, [R11+URZ+0x29830], R10 ;  /* 0x0298300a0b0075a7 */ /* 0x0022a4000806017f */
[----:B--2---:R-:W-:Y:S05]  /*2def0*/  @!P3 NANOSLEEP.SYNCS 0x989680 ;  /* 0x009896800000b95d */ /* 0x004fea0003900000 */
[----:B------:R-:W2:Y:S02]  /*2df00*/  @!P3 SYNCS.PHASECHK.TRANS64 P3, [R11+URZ+0x29830], R10 ;  /* 0x0298300a0b00b5a7 */ /* 0x000ea4000806007f */
[----:B--2---:R-:W-:Y:S05]  /*2df10*/  @!P3 BRA `(.L_x_2482) ;  /* 0xfffffffc00f0b947 */ /* 0x004fea000383ffff */
[----:B------:R-:W-:Y:S05]  /*2df20*/  BRA `(.L_x_2481) ;  /* 0xfffffed400547947 */ /* 0x000fea000383ffff */
.L_x_2486:
[----:B-1----:R1:W2:Y:S02]  /*2df30*/  SYNCS.PHASECHK.TRANS64.TRYWAIT P2, [R11+URZ+0x29850], R9 ;  /* 0x029850090b0075a7 */ /* 0x0022a4000804017f */
[----:B--2---:R-:W-:Y:S05]  /*2df40*/  @!P2 NANOSLEEP.SYNCS 0x989680 ;  /* 0x009896800000a95d */ /* 0x004fea0003900000 */
[----:B------:R-:W2:Y:S02]  /*2df50*/  @!P2 SYNCS.PHASECHK.TRANS64 P2, [R11+URZ+0x29850], R9 ;  /* 0x029850090b00a5a7 */ /* 0x000ea4000804007f */
[----:B--2---:R-:W-:Y:S05]  /*2df60*/  @!P2 BRA `(.L_x_2486) ;  /* 0xfffffffc00f0a947 */ /* 0x004fea000383ffff */
[----:B------:R-:W-:Y:S05]  /*2df70*/  BRA `(.L_x_2483) ;  /* 0xfffffee400907947 */ /* 0x000fea000383ffff */
.L_x_2494:
[----:B-1----:R1:W2:Y:S02]  /*2df80*/  SYNCS.PHASECHK.TRANS64.TRYWAIT P0, [R10+URZ+0x29830], R11 ;  /* 0x0298300b0a0075a7 */ /* 0x0022a4000800017f */
[----:B--2---:R-:W-:Y:S05]  /*2df90*/  @!P0 NANOSLEEP.SYNCS 0x989680 ;  /* 0x009896800000895d */ /* 0x004fea0003900000 */
[----:B------:R-:W2:Y:S02]  /*2dfa0*/  @!P0 SYNCS.PHASECHK.TRANS64 P0, [R10+URZ+0x29830], R11 ;  /* 0x0298300b0a0085a7 */ /* 0x000ea4000800007f */
[----:B--2---:R-:W-:Y:S05]  /*2dfb0*/  @!P0 BRA `(.L_x_2494) ;  /* 0xfffffffc00f08947 */ /* 0x004fea000383ffff */
[----:B------:R-:W-:Y:S05]  /*2dfc0*/  BRA `(.L_x_2493) ;  /* 0xffffff1c00247947 */ /* 0x000fea000383ffff */
.L_x_2498:
[----:B-1----:R1:W2:Y:S02]  /*2dfd0*/  SYNCS.PHASECHK.TRANS64.TRYWAIT P0, [R10+URZ+0x29850], R7 ;  /* 0x029850070a0075a7 */ /* 0x0022a4000800017f */
[----:B--2---:R-:W-:Y:S05]  /*2dfe0*/  @!P0 NANOSLEEP.SYNCS 0x989680 ;  /* 0x009896800000895d */ /* 0x004fea0003900000 */
[----:B------:R-:W2:Y:S02]  /*2dff0*/  @!P0 SYNCS.PHASECHK.TRANS64 P0, [R10+URZ+0x29850], R7 ;  /* 0x029850070a0085a7 */ /* 0x000ea4000800007f */
[----:B--2---:R-:W-:Y:S05]  /*2e000*/  @!P0 BRA `(.L_x_2498) ;  /* 0xfffffffc00f08947 */ /* 0x004fea000383ffff */
[----:B------:R-:W-:Y:S05]  /*2e010*/  BRA `(.L_x_2495) ;  /* 0xffffff2c00547947 */ /* 0x000fea000383ffff */
.L_x_2504:
[----:B-1----:R1:W2:Y:S02]  /*2e020*/  SYNCS.PHASECHK.TRANS64.TRYWAIT P0, [R11+URZ+0x29850], R2 ;  /* 0x029850020b0075a7 */ /* 0x0022a4000800017f */
[----:B--2---:R-:W-:Y:S05]  /*2e030*/  @!P0 NANOSLEEP.SYNCS 0x989680 ;  /* 0x009896800000895d */ /* 0x004fea0003900000 */
[----:B------:R-:W2:Y:S02]  /*2e040*/  @!P0 SYNCS.PHASECHK.TRANS64 P0, [R11+URZ+0x29850], R2 ;  /* 0x029850020b0085a7 */ /* 0x000ea4000800007f */
[----:B--2---:R-:W-:Y:S05]  /*2e050*/  @!P0 BRA `(.L_x_2504) ;  /* 0xfffffffc00f08947 */ /* 0x004fea000383ffff */
[----:B------:R-:W-:Y:S05]  /*2e060*/  BRA `(.L_x_2503) ;  /* 0xffffff5400f47947 */ /* 0x000fea000383ffff */
.L_x_2508:
        /* <DEDUP_REMOVED lines=9> */
.L_x_2686:
        /* <DEDUP_REMOVED lines=8> */
[----:B------:R-:W-:Y:S02]  /*2e180*/  MOV R13, R3 ;  /* 0x00000003000d7202 */ /* 0x000fe40000000f00 */
        /* <DEDUP_REMOVED lines=9> */
.L_x_2687:
        /* <DEDUP_REMOVED lines=18> */
.L_x_2688:
[----:B------:R-:W-:Y:S02]  /*2e340*/  SEL R65, R67, R62, P0 ;  /* 0x0000003e43417207 */ /* 0x000fe40000000000 */
[----:B------:R-:W-:Y:S02]  /*2e350*/  SEL R67, R70, R69, P0 ;  /* 0x0000004546437207 */ /* 0x000fe40000000000 */
[----:B------:R-:W-:Y:S02]  /*2e360*/  SEL R69, R69, R70, P0 ;  /* 0x0000004645457207 */ /* 0x000fe40000000000 */
[----:B------:R-:W-:Y:S02]  /*2e370*/  SEL R4, R6, R3, P0 ;  /* 0x0000000306047207 */ /* 0x000fe40000000000 */
[----:B------:R-:W-:Y:S01]  /*2e380*/  SEL R6, R3, R6, P0 ;  /* 0x0000000603067207 */ /* 0x000fe20000000000 */
[----:B------:R-:W-:Y:S02]  /*2e390*/  IMAD.MOV.U32 R13, RZ, RZ, R7 ;  /* 0x000000ffff0d7224 */ /* 0x000fe400078e0007 */
[----:B------:R-:W-:-:S02]  /*2e3a0*/  IMAD.MOV.U32 R12, RZ, RZ, R2 ;  /* 0x000000ffff0c7224 */ /* 0x000fc400078e0002 */
[----:B------:R-:W-:-:S07]  /*2e3b0*/  IMAD.MOV.U32 R10, RZ, RZ, R14 ;  /* 0x000000ffff0a7224 */ /* 0x000fce00078e000e */
[----:B------:R-:W-:Y:S05]  /*2e3c0*/  WARPSYNC.COLLECTIVE R15, `(.L_x_2689) ;  /* 0x000000000f087348 */ /* 0x000fea0003c00000 */
[----:B------:R0:W1:Y:S02]  /*2e3d0*/  SHFL.IDX P6, R14, R13, R12, R11 ;  /* 0x0000000c0d0e7389 */ /* 0x00006400000c000b */
[----:B01----:R-:W-:Y:S01]  /*2e3e0*/  ENDCOLLECTIVE ;  /* 0x000000000000791b */ /* 0x003fe20003800000 */
.L_x_2689:
[----:B------:R-:W-:Y:S02]  /*2e3f0*/  IMAD.MOV.U32 R13, RZ, RZ, R9 ;  /* 0x000000ffff0d7224 */ /* 0x000fe400078e0009 */
[----:B------:R-:W-:Y:S01]  /*2e400*/  IMAD.MOV.U32 R12, RZ, RZ, R0 ;  /* 0x000000ffff0c7224 */ /* 0x000fe200078e0000 */
[----:B------:R-:W-:-:S07]  /*2e410*/  MOV R7, R14 ;  /* 0x0000000e00077202 */ /* 0x000fce0000000f00 */
[----:B------:R-:W-:Y:S05]  /*2e420*/  WARPSYNC.COLLECTIVE R15, `(.L_x_2690) ;  /* 0x000000000f087348 */ /* 0x000fea0003c00000 */
[----:B------:R0:W1:Y:S02]  /*2e430*/  SHFL.IDX P6, R14, R13, R12, R11 ;  /* 0x0000000c0d0e7389 */ /* 0x00006400000c000b */
[----:B01----:R-:W-:Y:S01]  /*2e440*/  ENDCOLLECTIVE ;  /* 0x000000000000791b */ /* 0x003fe20003800000 */
.L_x_2690:
        /* <DEDUP_REMOVED lines=8> */
.L_x_2691:
[----:B------:R-:W-:Y:S01]  /*2e4d0*/  IMAD.MOV.U32 R13, RZ, RZ, R25 ;  /* 0x000000ffff0d7224 */ /* 0x000fe200078e0019 */
[----:B------:R-:W-:Y:S01]  /*2e4e0*/  MOV R12, R0 ;  /* 0x00000000000c7202 */ /* 0x000fe20000000f00 */
[----:B------:R-:W-:-:S07]  /*2e4f0*/  IMAD.MOV.U32 R20, RZ, RZ, R14 ;  /* 0x000000ffff147224 */ /* 0x000fce00078e000e */
[----:B------:R-:W-:Y:S05]  /*2e500*/  WARPSYNC.COLLECTIVE R15, `(.L_x_2692) ;  /* 0x000000000f087348 */ /* 0x000fea0003c00000 */
[----:B------:R0:W1:Y:S02]  /*2e510*/  SHFL.IDX P6, R14, R13, R12, R11 ;  /* 0x0000000c0d0e7389 */ /* 0x00006400000c000b */
[----:B01----:R-:W-:Y:S01]  /*2e520*/  ENDCOLLECTIVE ;  /* 0x000000000000791b */ /* 0x003fe20003800000 */
.L_x_2692:
[----:B------:R-:W-:Y:S02]  /*2e530*/  IMAD.MOV.U32 R13, RZ, RZ, R27 ;  /* 0x000000ffff0d7224 */ /* 0x000fe400078e001b */
[----:B------:R-:W-:Y:S02]  /*2e540*/  IMAD.MOV.U32 R12, RZ, RZ, R2 ;  /* 0x000000ffff0c7224 */ /* 0x000fe400078e0002 */
[----:B------:R-:W-:-:S07]  /*2e550*/  IMAD.MOV.U32 R26, RZ, RZ, R14 ;  /* 0x000000ffff1a7224 */ /* 0x000fce00078e000e */
[----:B------:R-:W-:Y:S05]  /*2e560*/  WARPSYNC.COLLECTIVE R15, `(.L_x_2693) ;  /* 0x000000000f087348 */ /* 0x000fea0003c00000 */
[----:B------:R0:W1:Y:S02]  /*2e570*/  SHFL.IDX P6, R14, R13, R12, R11 ;  /* 0x0000000c0d0e7389 */ /* 0x00006400000c000b */
[----:B01----:R-:W-:Y:S01]  /*2e580*/  ENDCOLLECTIVE ;  /* 0x000000000000791b */ /* 0x003fe20003800000 */
.L_x_2693:
[----:B------:R-:W-:Y:S02]  /*2e590*/  IMAD.MOV.U32 R13, RZ, RZ, R29 ;  /* 0x000000ffff0d7224 */ /* 0x000fe400078e001d */
[----:B------:R-:W-:Y:S01]  /*2e5a0*/  IMAD.MOV.U32 R12, RZ, RZ, R0 ;  /* 0x000000ffff0c7224 */ /* 0x000fe200078e0000 */
[----:B------:R-:W-:-:S07]  /*2e5b0*/  MOV R27, R14 ;  /* 0x0000000e001b7202 */ /* 0x000fce0000000f00 */
[----:B------:R-:W-:Y:S05]  /*2e5c0*/  WARPSYNC.COLLECTIVE R15, `(.L_x_2694) ;  /* 0x000000000f087348 */ /* 0x000fea0003c00000 */
[----:B------:R0:W1:Y:S02]  /*2e5d0*/  SHFL.IDX P6, R14, R13, R12, R11 ;  /* 0x0000000c0d0e7389 */ /* 0x00006400000c000b */
[----:B01----:R-:W-:Y:S01]  /*2e5e0*/  ENDCOLLECTIVE ;  /* 0x000000000000791b */ /* 0x003fe20003800000 */
.L_x_2694:
        /* <DEDUP_REMOVED lines=8> */
.L_x_2695:
[----:B------:R-:W-:Y:S01]  /*2e670*/  IMAD.MOV.U32 R13, RZ, RZ, R33 ;  /* 0x000000ffff0d7224 */ /* 0x000fe200078e0021 */
[----:B------:R-:W-:Y:S01]  /*2e680*/  MOV R12, R0 ;  /* 0x00000000000c7202 */ /* 0x000fe20000000f00 */
[----:B------:R-:W-:-:S07]  /*2e690*/  IMAD.MOV.U32 R31, RZ, RZ, R14 ;  /* 0x000000ffff1f7224 */ /* 0x000fce00078e000e */
[----:B------:R-:W-:Y:S05]  /*2e6a0*/  WARPSYNC.COLLECTIVE R15, `(.L_x_2696) ;  /* 0x000000000f087348 */ /* 0x000fea0003c00000 */
[----:B------:R0:W1:Y:S02]  /*2e6b0*/  SHFL.IDX P6, R14, R13, R12, R11 ;  /* 0x0000000c0d0e7389 */ /* 0x00006400000c000b */
[----:B01----:R-:W-:Y:S01]  /*2e6c0*/  ENDCOLLECTIVE ;  /* 0x000000000000791b */ /* 0x003fe20003800000 */
.L_x_2696:
        /* <DEDUP_REMOVED lines=8> */
.L_x_2697:
[----:B------:R-:W-:Y:S02]  /*2e750*/  IMAD.MOV.U32 R13, RZ, RZ, R37 ;  /* 0x000000ffff0d7224 */ /* 0x000fe400078e0025 */
[----:B------:R-:W-:Y:S01]  /*2e760*/  IMAD.MOV.U32 R12, RZ, RZ, R0 ;  /* 0x000000ffff0c7224 */ /* 0x000fe200078e0000 */
[----:B------:R-:W-:-:S07]  /*2e770*/  MOV R35, R14 ;  /* 0x0000000e00237202 */ /* 0x000fce0000000f00 */
[----:B------:R-:W-:Y:S05]  /*2e780*/  WARPSYNC.COLLECTIVE R15, `(.L_x_2698) ;  /* 0x000000000f087348 */ /* 0x000fea0003c00000 */
[----:B------:R0:W1:Y:S02]  /*2e790*/  SHFL.IDX P6, R14, R13, R12, R11 ;  /* 0x0000000c0d0e7389 */ /* 0x00006400000c000b */
[----:B01----:R-:W-:Y:S01]  /*2e7a0*/  ENDCOLLECTIVE ;  /* 0x000000000000791b */ /* 0x003fe20003800000 */
.L_x_2698:
        /* <DEDUP_REMOVED lines=8> */
.L_x_2699:
[----:B------:R-:W-:Y:S01]  /*2e830*/  IMAD.MOV.U32 R13, RZ, RZ, R41 ;  /* 0x000000ffff0d7224 */ /* 0x000fe200078e0029 */
[----:B------:R-:W-:Y:S01]  /*2e840*/  MOV R12, R0 ;  /* 0x00000000000c7202 */ /* 0x000fe20000000f00 */
[----:B------:R-:W-:-:S07]  /*2e850*/  IMAD.MOV.U32 R39, RZ, RZ, R14 ;  /* 0x000000ffff277224 */ /* 0x000fce00078e000e */
[----:B------:R-:W-:Y:S05]  /*2e860*/  WARPSYNC.COLLECTIVE R15, `(.L_x_2700) ;  /* 0x000000000f087348 */ /* 0x000fea0003c00000 */
[----:B------:R0:W1:Y:S02]  /*2e870*/  SHFL.IDX P6, R14, R13, R12, R11 ;  /* 0x0000000c0d0e7389 */ /* 0x00006400000c000b */
[----:B01----:R-:W-:Y:S01]  /*2e880*/  ENDCOLLECTIVE ;  /* 0x000000000000791b */ /* 0x003fe20003800000 */
.L_x_2700:
        /* <DEDUP_REMOVED lines=8> */
.L_x_2701:
[----:B------:R-:W-:Y:S02]  /*2e910*/  IMAD.MOV.U32 R13, RZ, RZ, R45 ;  /* 0x000000ffff0d7224 */ /* 0x000fe400078e002d */
[----:B------:R-:W-:Y:S01]  /*2e920*/  IMAD.MOV.U32 R12, RZ, RZ, R0 ;  /* 0x000000ffff0c7224 */ /* 0x000fe200078e0000 */
[----:B------:R-:W-:-:S07]  /*2e930*/  MOV R43, R14 ;  /* 0x0000000e002b7202 */ /* 0x000fce0000000f00 */
[----:B------:R-:W-:Y:S05]  /*2e940*/  WARPSYNC.COLLECTIVE R15, `(.L_x_2702) ;  /* 0x000000000f087348 */ /* 0x000fea0003c00000 */
[----:B------:R0:W1:Y:S02]  /*2e950*/  SHFL.IDX P6, R14, R13, R12, R11 ;  /* 0x0000000c0d0e7389 */ /* 0x00006400000c000b */
[----:B01----:R-:W-:Y:S01]  /*2e960*/  ENDCOLLECTIVE ;  /* 0x000000000000791b */ /* 0x003fe20003800000 */
.L_x_2702:
[----:B------:R-:W-:Y:S02]  /*2e970*/  SEL R40, R42, R43, P0 ;  /* 0x0000002b2a287207 */ /* 0x000fe40000000000 */
[----:B------:R-:W-:Y:S02]  /*2e980*/  SEL R42, R43, R42, P0 ;  /* 0x0000002a2b2a7207 */ /* 0x000fe40000000000 */
[----:B------:R-:W-:Y:S01]  /*2e990*/  MOV R13, R49 ;  /* 0x00000031000d7202 */ /* 0x000fe20000000f00 */
[----:B------:R-:W-:Y:S02]  /*2e9a0*/  IMAD.MOV.U32 R12, RZ, RZ, R2 ;  /* 0x000000ffff0c7224 */ /* 0x000fe400078e0002 */
[----:B------:R-:W-:Y:S02]  /*2e9b0*/  IMAD.MOV.U32 R49, RZ, RZ, RZ ;  /* 0x000000ffff317224 */ /* 0x000fe400078e00ff */
[----:B------:R-:W-:-:S07]  /*2e9c0*/  IMAD.MOV.U32 R45, RZ, RZ, R14 ;  /* 0x000000ffff2d7224 */ /* 0x000fce00078e000e */
[----:B------:R-:W-:Y:S05]  /*2e9d0*/  WARPSYNC.COLLECTIVE R15, `(.L_x_2703) ;  /* 0x000000000f087348 */ /* 0x000fea0003c00000 */
[----:B------:R0:W1:Y:S02]  /*2e9e0*/  SHFL.IDX P6, R14, R13, R12, R11 ;  /* 0x0000000c0d0e7389 */ /* 0x00006400000c000b */
[----:B01----:R-:W-:Y:S01]  /*2e9f0*/  ENDCOLLECTIVE ;  /* 0x000000000000791b */ /* 0x003fe20003800000 */
.L_x_2703:
[----:B------:R-:W-:Y:S01]  /*2ea00*/  IMAD.MOV.U32 R13, RZ, RZ, R51 ;  /* 0x000000ffff0d7224 */ /* 0x000fe200078e0033 */
[----:B------:R-:W-:Y:S01]  /*2ea10*/  MOV R12, R0 ;  /* 0x00000000000c7202 */ /* 0x000fe20000000f00 */
[----:B------:R-:W-:-:S07]  /*2ea20*/  IMAD.MOV.U32 R44, RZ, RZ, R14 ;  /* 0x000000ffff2c7224 */ /* 0x000fce00078e000e */
[----:B------:R-:W-:Y:S05]  /*2ea30*/  WARPSYNC.COLLECTIVE R15, `(.L_x_2704) ;  /* 0x000000000f087348 */ /* 0x000fea0003c00000 */
[----:B------:R0:W1:Y:S02]  /*2ea40*/  SHFL.IDX P6, R14, R13, R12, R11 ;  /* 0x0000000c0d0e7389 */ /* 0x00006400000c000b */
[----:B01----:R-:W-:Y:S01]  /*2ea50*/  ENDCOLLECTIVE ;  /* 0x000000000000791b */ /* 0x003fe20003800000 */
.L_x_2704:
        /* <DEDUP_REMOVED lines=8> */
.L_x_2705:
[----:B------:R-:W-:Y:S02]  /*2eae0*/  IMAD.MOV.U32 R13, RZ, RZ, R55 ;  /* 0x000000ffff0d7224 */ /* 0x000fe400078e0037 */
[----:B------:R-:W-:Y:S01]  /*2eaf0*/  IMAD.MOV.U32 R12, RZ, RZ, R0 ;  /* 0x000000ffff0c7224 */ /* 0x000fe200078e0000 */
[----:B------:R-:W-:-:S07]  /*2eb00*/  MOV R48, R14 ;  /* 0x0000000e00307202 */ /* 0x000fce0000000f00 */
[----:B------:R-:W-:Y:S05]  /*2eb10*/  WARPSYNC.COLLECTIVE R15, `(.L_x_2706) ;  /* 0x000000000f087348 */ /* 0x000fea0003c00000 */
[----:B------:R0:W1:Y:S02]  /*2eb20*/  SHFL.IDX P6, R14, R13, R12, R11 ;  /* 0x0000000c0d0e7389 */ /* 0x00006400000c000b */
[----:B01----:R-:W-:Y:S01]  /*2eb30*/  ENDCOLLECTIVE ;  /* 0x000000000000791b */ /* 0x003fe20003800000 */
.L_x_2706:
[----:B------:R-:W-:Y:S01]  /*2eb40*/  MOV R13, R57 ;  /* 0x00000039000d7202 */ /* 0x000fe20000000f00 */
[----:B------:R-:W-:Y:S02]  /*2eb50*/  IMAD.MOV.U32 R12, RZ, RZ, R2 ;  /* 0x000000ffff0c7224 */ /* 0x000fe400078e0002 */
[----:B------:R-:W-:-:S07]  /*2eb60*/  IMAD.MOV.U32 R55, RZ, RZ, R14 ;  /* 0x000000ffff377224 */ /* 0x000fce00078e000e */
[----:B------:R-:W-:Y:S05]  /*2eb70*/  WARPSYNC.COLLECTIVE R15, `(.L_x_2707) ;  /* 0x000000000f087348 */ /* 0x000fea0003c00000 */
[----:B------:R0:W1:Y:S02]  /*2eb80*/  SHFL.IDX P6, R14, R13, R12, R11 ;  /* 0x0000000c0d0e7389 */ /* 0x00006400000c000b */
[----:B01----:R-:W-:Y:S01]  /*2eb90*/  ENDCOLLECTIVE ;  /* 0x000000000000791b */ /* 0x003fe20003800000 */
.L_x_2707:
[----:B------:R-:W-:Y:S01]  /*2eba0*/  IMAD.MOV.U32 R13, RZ, RZ, R59 ;  /* 0x000000ffff0d7224 */ /* 0x000fe200078e003b */
[----:B------:R-:W-:Y:S01]  /*2ebb0*/  MOV R12, R0 ;  /* 0x00000000000c7202 */ /* 0x000fe20000000f00 */
[----:B------:R-:W-:-:S07]  /*2ebc0*/  IMAD.MOV.U32 R50, RZ, RZ, R14 ;  /* 0x000000ffff327224 */ /* 0x000fce00078e000e */
[----:B------:R-:W-:Y:S05]  /*2ebd0*/  WARPSYNC.COLLECTIVE R15, `(.L_x_2708) ;  /* 0x000000000f087348 */ /* 0x000fea0003c00000 */
[----:B------:R0:W1:Y:S02]  /*2ebe0*/  SHFL.IDX P6, R14, R13, R12, R11 ;  /* 0x0000000c0d0e7389 */ /* 0x00006400000c000b */
[----:B01----:R-:W-:Y:S01]  /*2ebf0*/  ENDCOLLECTIVE ;  /* 0x000000000000791b */ /* 0x003fe20003800000 */
.L_x_2708:
[----:B------:R-:W-:Y:S02]  /*2ec00*/  IMAD.MOV.U32 R13, RZ, RZ, R61 ;  /* 0x000000ffff0d7224 */ /* 0x000fe400078e003d */
[----:B------:R-:W-:Y:S02]  /*2ec10*/  IMAD.MOV.U32 R12, RZ, RZ, R2 ;  /* 0x000000ffff0c7224 */ /* 0x000fe400078e0002 */
[----:B------:R-:W-:-:S07]  /*2ec20*/  IMAD.MOV.U32 R59, RZ, RZ, R14 ;  /* 0x000000ffff3b7224 */ /* 0x000fce00078e000e */
[----:B------:R-:W-:Y:S05]  /*2ec30*/  WARPSYNC.COLLECTIVE R15, `(.L_x_2709) ;  /* 0x000000000f087348 */ /* 0x000fea0003c00000 */
[----:B------:R0:W1:Y:S02]  /*2ec40*/  SHFL.IDX P6, R14, R13, R12, R11 ;  /* 0x0000000c0d0e7389 */ /* 0x00006400000c000b */
[----:B01----:R-:W-:Y:S01]  /*2ec50*/  ENDCOLLECTIVE ;  /* 0x000000000000791b */ /* 0x003fe20003800000 */
.L_x_2709:
[----:B------:R-:W-:Y:S02]  /*2ec60*/  IMAD.MOV.U32 R13, RZ, RZ, R63 ;  /* 0x000000ffff0d7224 */ /* 0x000fe400078e003f */
[----:B------:R-:W-:Y:S01]  /*2ec70*/  IMAD.MOV.U32 R12, RZ, RZ, R0 ;  /* 0x000000ffff0c7224 */ /* 0x000fe200078e0000 */
[----:B------:R-:W-:-:S07]  /*2ec80*/  MOV R52, R14 ;  /* 0x0000000e00347202 */ /* 0x000fce0000000f00 */
[----:B------:R-:W-:Y:S05]  /*2ec90*/  WARPSYNC.COLLECTIVE R15, `(.L_x_2710) ;  /* 0x000000000f087348 */ /* 0x000fea0003c00000 */
[----:B------:R0:W1:Y:S02]  /*2eca0*/  SHFL.IDX P6, R14, R13, R12, R11 ;  /* 0x0000000c0d0e7389 */ /* 0x00006400000c000b */
[----:B01----:R-:W-:Y:S01]  /*2ecb0*/  ENDCOLLECTIVE ;  /* 0x000000000000791b */ /* 0x003fe20003800000 */
.L_x_2710:
        /* <DEDUP_REMOVED lines=8> */
.L_x_2711:
[----:B------:R-:W-:Y:S01]  /*2ed40*/  IMAD.MOV.U32 R13, RZ, RZ, R67 ;  /* 0x000000ffff0d7224 */ /* 0x000fe200078e0043 */
[----:B------:R-:W-:Y:S01]  /*2ed50*/  MOV R12, R0 ;  /* 0x00000000000c7202 */ /* 0x000fe20000000f00 */
[----:B------:R-:W-:-:S07]  /*2ed60*/  IMAD.MOV.U32 R54, RZ, RZ, R14 ;  /* 0x000000ffff367224 */ /* 0x000fce00078e000e */
[----:B------:R-:W-:Y:S05]  /*2ed70*/  WARPSYNC.COLLECTIVE R15, `(.L_x_2712) ;  /* 0x000000000f087348 */ /* 0x000fea0003c00000 */
[----:B------:R0:W1:Y:S02]  /*2ed80*/  SHFL.IDX P6, R14, R13, R12, R11 ;  /* 0x0000000c0d0e7389 */ /* 0x00006400000c000b */
[----:B01----:R-:W-:Y:S01]  /*2ed90*/  ENDCOLLECTIVE ;  /* 0x000000000000791b */ /* 0x003fe20003800000 */
.L_x_2712:
        /* <DEDUP_REMOVED lines=8> */
.L_x_2713:
[----:B------:R-:W-:Y:S02]  /*2ee20*/  IMAD.MOV.U32 R13, RZ, RZ, R71 ;  /* 0x000000ffff0d7224 */ /* 0x000fe400078e0047 */
[----:B------:R-:W-:Y:S01]  /*2ee30*/  IMAD.MOV.U32 R12, RZ, RZ, R0 ;  /* 0x000000ffff0c7224 */ /* 0x000fe200078e0000 */
[----:B------:R-:W-:-:S07]  /*2ee40*/  MOV R56, R14 ;  /* 0x0000000e00387202 */ /* 0x000fce0000000f00 */
[----:B------:R-:W-:Y:S05]  /*2ee50*/  WARPSYNC.COLLECTIVE R15, `(.L_x_2714) ;  /* 0x000000000f087348 */ /* 0x000fea0003c00000 */
[----:B------:R0:W1:Y:S02]  /*2ee60*/  SHFL.IDX P6, R14, R13, R12, R11 ;  /* 0x0000000c0d0e7389 */ /* 0x00006400000c000b */
[----:B01----:R-:W-:Y:S01]  /*2ee70*/  ENDCOLLECTIVE ;  /* 0x000000000000791b */ /* 0x003fe20003800000 */
.L_x_2714:
        /* <DEDUP_REMOVED lines=8> */
.L_x_2715:
[----:B------:R-:W-:Y:S01]  /*2ef00*/  IMAD.MOV.U32 R13, RZ, RZ, R75 ;  /* 0x000000ffff0d7224 */ /* 0x000fe200078e004b */
[----:B------:R-:W-:Y:S01]  /*2ef10*/  MOV R12, R0 ;  /* 0x00000000000c7202 */ /* 0x000fe20000000f00 */
[----:B------:R-:W-:-:S07]  /*2ef20*/  IMAD.MOV.U32 R58, RZ, RZ, R14 ;  /* 0x000000ffff3a7224 */ /* 0x000fce00078e000e */
[----:B------:R-:W-:Y:S05]  /*2ef30*/  WARPSYNC.COLLECTIVE R15, `(.L_x_2716) ;  /* 0x000000000f087348 */ /* 0x000fea0003c00000 */
[----:B------:R0:W1:Y:S02]  /*2ef40*/  SHFL.IDX P6, R14, R13, R12, R11 ;  /* 0x0000000c0d0e7389 */ /* 0x00006400000c000b */
[----:B01----:R-:W-:Y:S01]  /*2ef50*/  ENDCOLLECTIVE ;  /* 0x000000000000791b */ /* 0x003fe20003800000 */
.L_x_2716:
        /* <DEDUP_REMOVED lines=8> */
.L_x_2717:
        /* <DEDUP_REMOVED lines=8> */
.L_x_2520:
[----:B------:R-:W-:Y:S01]  /*2f060*/  IMAD.MOV.U32 R13, RZ, RZ, R3 ;  /* 0x000000ffff0d7224 */ /* 0x000fe200078e0003 */
[----:B------:R-:W-:Y:S01]  /*2f070*/  MOV R11, 0x181f ;  /* 0x0000181f000b7802 */ /* 0x000fe20000000f00 */
[----:B------:R-:W-:Y:S02]  /*2f080*/  IMAD.MOV.U32 R12, RZ, RZ, RZ ;  /* 0x000000ffff0c7224 */ /* 0x000fe400078e00ff */
[----:B------:R-:W-:-:S07]  /*2f090*/  IMAD.MOV.U32 R15, RZ, RZ, -0x1 ;  /* 0xffffffffff0f7424 */ /* 0x000fce00078e00ff */
[----:B01----:R-:W-:Y:S05]  /*2f0a0*/  WARPSYNC.COLLECTIVE R15, `(.L_x_2719) ;  /* 0x000000000f087348 */ /* 0x003fea0003c00000 */
[----:B------:R2:W3:Y:S02]  /*2f0b0*/  SHFL.IDX P6, R14, R13, R12, R11 ;  /* 0x0000000c0d0e7389 */ /* 0x0004e400000c000b */
[----:B0123--:R-:W-:Y:S01]  /*2f0c0*/  ENDCOLLECTIVE ;  /* 0x000000000000791b */ /* 0x00ffe20003800000 */
.L_x_2719:
[----:B------:R-:W-:Y:S02]  /*2f0d0*/  IMAD.MOV.U32 R13, RZ, RZ, R2 ;  /* 0x000000ffff0d7224 */ /* 0x000fe400078e0002 */
[----:B------:R-:W-:-:S07]  /*2f0e0*/  IMAD.MOV.U32 R0, RZ, RZ, R14 ;  /* 0x000000ffff007224 */ /* 0x000fce00078e000e */
[----:B------:R-:W-:Y:S05]  /*2f0f0*/  WARPSYNC.COLLECTIVE R15, `(.L_x_2720) ;  /* 0x000000000f087348 */ /* 0x000fea0003c00000 */
[----:B------:R0:W1:Y:S02]  /*2f100*/  SHFL.IDX P6, R14, R13, R12, R11 ;  /* 0x0000000c0d0e7389 */ /* 0x00006400000c000b */
[----:B01----:R-:W-:Y:S01]  /*2f110*/  ENDCOLLECTIVE ;  /* 0x000000000000791b */ /* 0x003fe20003800000 */
.L_x_2720:
[----:B------:R-:W-:Y:S05]  /*2f120*/  BRA `(.L_x_2721) ;  /* 0xffffff7000fc7947 */ /* 0x000fea000383ffff */
.L_x_2523:
        /* <DEDUP_REMOVED lines=8> */
.L_x_2723:
[----:B------:R-:W-:Y:S05]  /*2f1b0*/  BSYNC B1 ;  /* 0x0000000000017941 */ /* 0x000fea0003800000 */
.L_x_2722:
[----:B------:R-:W-:Y:S01]  /*2f1c0*/  IMAD.MOV.U32 R13, RZ, RZ, R2 ;  /* 0x000000ffff0d7224 */ /* 0x000fe200078e0002 */
[----:B------:R-:W-:Y:S01]  /*2f1d0*/  MOV R15, 0xffffffff ;  /* 0xffffffff000f7802 */ /* 0x000fe20000000f00 */
[----:B------:R-:W-:Y:S01]  /*2f1e0*/  IMAD.MOV.U32 R12, RZ, RZ, 0x1 ;  /* 0x00000001ff0c7424 */ /* 0x000fe200078e00ff */
[----:B------:R-:W-:Y:S01]  /*2f1f0*/  MOV R0, R14 ;  /* 0x0000000e00007202 */ /* 0x000fe20000000f00 */
[----:B------:R-:W-:-:S07]  /*2f200*/  IMAD.MOV.U32 R11, RZ, RZ, 0x181f ;  /* 0x0000181fff0b7424 */ /* 0x000fce00078e00ff */
[----:B------:R-:W-:Y:S05]  /*2f210*/  WARPSYNC.COLLECTIVE R15, `(.L_x_2724) ;  /* 0x000000000f087348 */ /* 0x000fea0003c00000 */
[----:B------:R0:W1:Y:S02]  /*2f220*/  SHFL.IDX P6, R14, R13, R12, R11 ;  /* 0x0000000c0d0e7389 */ /* 0x00006400000c000b */
[----:B01----:R-:W-:Y:S01]  /*2f230*/  ENDCOLLECTIVE ;  /* 0x000000000000791b */ /* 0x003fe20003800000 */
.L_x_2724:
[----:B------:R-:W-:Y:S05]  /*2f240*/  BRA `(.L_x_2725) ;  /* 0xffffff7400087947 */ /* 0x000fea000383ffff */
.L_x_2526:
[----:B------:R-:W-:Y:S01]  /*2f250*/  BSSY B1, `(.L_x_2726) ;  /* 0x0000008000017945 */ /* 0x000fe20003800000 */
[----:B------:R-:W-:Y:S01]  /*2f260*/  IMAD.MOV.U32 R13, RZ, RZ, R3 ;  /* 0x000000ffff0d7224 */ /* 0x000fe200078e0003 */
[----:B0-----:R-:W-:Y:S01]  /*2f270*/  MOV R15, 0xffffffff ;  /* 0xffffffff000f7802 */ /* 0x001fe20000000f00 */
[----:B------:R-:W-:Y:S02]  /*2f280*/  IMAD.MOV.U32 R12, RZ, RZ, 0x2 ;  /* 0x00000002ff0c7424 */ /* 0x000fe400078e00ff */
[----:B------:R-:W-:-:S07]  /*2f290*/  IMAD.MOV.U32 R11, RZ, RZ, 0x181f ;  /* 0x0000181fff0b7424 */ /* 0x000fce00078e00ff */
[----:B-1234-:R-:W-:Y:S05]  /*2f2a0*/  WARPSYNC.COLLECTIVE R15, `(.L_x_2727) ;  /* 0x000000000f087348 */ /* 0x01efea0003c00000 */
[----:B----4-:R0:W4:Y:S02]  /*2f2b0*/  SHFL.IDX P6, R14, R13, R12, R11 ;  /* 0x0000000c0d0e7389 */ /* 0x01012400000c000b */
[----:B01234-:R-:W-:Y:S01]  /*2f2c0*/  ENDCOLLECTIVE ;  /* 0x000000000000791b */ /* 0x01ffe20003800000 */
.L_x_2727:
[----:B------:R-:W-:Y:S05]  /*2f2d0*/  BSYNC B1 ;  /* 0x0000000000017941 */ /* 0x000fea0003800000 */
.L_x_2726:
[----:B------:R-:W-:Y:S01]  /*2f2e0*/  IMAD.MOV.U32 R13, RZ, RZ, R2 ;  /* 0x000000ffff0d7224 */ /* 0x000fe200078e0002 */
[----:B------:R-:W-:Y:S01]  /*2f2f0*/  MOV R11, 0x181f ;  /* 0x0000181f000b7802 */ /* 0x000fe20000000f00 */
[----:B------:R-:W-:Y:S02]  /*2f300*/  IMAD.MOV.U32 R12, RZ, RZ, 0x2 ;  /* 0x00000002ff0c7424 */ /* 0x000fe400078e00ff */
[----:B------:R-:W-:Y:S02]  /*2f310*/  IMAD.MOV.U32 R15, RZ, RZ, -0x1 ;  /* 0xffffffffff0f7424 */ /* 0x000fe400078e00ff */
[----:B------:R-:W-:-:S07]  /*2f320*/  IMAD.MOV.U32 R0, RZ, RZ, R14 ;  /* 0x000000ffff007224 */ /* 0x000fce00078e000e */
[----:B------:R-:W-:Y:S05]  /*2f330*/  WARPSYNC.COLLECTIVE R15, `(.L_x_2728) ;  /* 0x000000000f087348 */ /* 0x000fea0003c00000 */
[----:B------:R0:W1:Y:S02]  /*2f340*/  SHFL.IDX P6, R14, R13, R12, R11 ;  /* 0x0000000c0d0e7389 */ /* 0x00006400000c000b */
[----:B01----:R-:W-:Y:S01]  /*2f350*/  ENDCOLLECTIVE ;  /* 0x000000000000791b */ /* 0x003fe20003800000 */
.L_x_2728:
[----:B------:R-:W-:Y:S05]  /*2f360*/  BRA `(.L_x_2729) ;  /* 0xffffff7400107947 */ /* 0x000fea000383ffff */
.L_x_2529:
        /* <DEDUP_REMOVED lines=8> */
.L_x_2731:
[----:B------:R-:W-:Y:S05]  /*2f3f0*/  BSYNC B1 ;  /* 0x0000000000017941 */ /* 0x000fea0003800000 */
.L_x_2730:
        /* <DEDUP_REMOVED lines=8> */
.L_x_2732:
[----:B------:R-:W-:Y:S05]  /*2f480*/  BRA `(.L_x_2733) ;  /* 0xffffff7400187947 */ /* 0x000fea000383ffff */
.L_x_2546:
[----:B------:R-:W2:Y:S01]  /*2f490*/  S2R R9, SR_TID.X ;  /* 0x0000000000097919 */ /* 0x000ea20000002100 */
[----:B------:R-:W-:Y:S01]  /*2f4a0*/  BSSY B1, `(.L_x_2734) ;  /* 0x000000a000017945 */ /* 0x000fe20003800000 */
[----:B------:R-:W-:Y:S01]  /*2f4b0*/  MOV R12, RZ ;  /* 0x000000ff000c7202 */ /* 0x000fe20000000f00 */
[----:B-1----:R-:W-:Y:S02]  /*2f4c0*/  IMAD.MOV.U32 R11, RZ, RZ, 0x1f ;  /* 0x0000001fff0b7424 */ /* 0x002fe400078e00ff */
[----:B------:R-:W-:Y:S01]  /*2f4d0*/  IMAD.MOV.U32 R15, RZ, RZ, -0x1 ;  /* 0xffffffffff0f7424 */ /* 0x000fe200078e00ff */
[----:B--2---:R-:W-:-:S04]  /*2f4e0*/  SHF.R.U32.HI R9, RZ, 0x5, R9 ;  /* 0x00000005ff097819 */ /* 0x004fc80000011609 */
[----:B------:R-:W-:-:S05]  /*2f4f0*/  LOP3.LUT R9, R9, 0x3, RZ, 0xc0, !PT ;  /* 0x0000000309097812 */ /* 0x000fca00078ec0ff */
[----:B------:R-:W-:-:S07]  /*2f500*/  IMAD.MOV.U32 R13, RZ, RZ, R9 ;  /* 0x000000ffff0d7224 */ /* 0x000fce00078e0009 */
[----:B0-----:R-:W-:Y:S05]  /*2f510*/  WARPSYNC.COLLECTIVE R15, `(.L_x_2735) ;  /* 0x000000000f087348 */ /* 0x001fea0003c00000 */
[----:B0-----:R0:W1:Y:S02]  /*2f520*/  SHFL.IDX P6, R14, R13, R12, R11 ;  /* 0x0000000c0d0e7389 */ /* 0x00106400000c000b */
[----:B01----:R-:W-:Y:S01]  /*2f530*/  ENDCOLLECTIVE ;  /* 0x000000000000791b */ /* 0x003fe20003800000 */
.L_x_2735:
[----:B------:R-:W-:Y:S05]  /*2f540*/  BSYNC B1 ;  /* 0x0000000000017941 */ /* 0x000fea0003800000 */
.L_x_2734:
[----:B------:R-:W-:Y:S05]  /*2f550*/  BRA `(.L_x_2736) ;  /* 0xffffff8800ec7947 */ /* 0x000fea000383ffff */
.L_x_2548:
[----:B------:R-:W-:Y:S01]  /*2f560*/  BSSY B1, `(.L_x_2737) ;  /* 0x0000006000017945 */ /* 0x000fe20003800000 */
[----:B------:R-:W-:-:S07]  /*2f570*/  IMAD.MOV.U32 R15, RZ, RZ, -0x1 ;  /* 0xffffffffff0f7424 */ /* 0x000fce00078e00ff */
[----:B01----:R-:W-:Y:S05]  /*2f580*/  WARPSYNC.COLLECTIVE R15, `(.L_x_2738) ;  /* 0x000000000f0c7348 */ /* 0x003fea0003c00000 */
[----:B------:R-:W-:Y:S02]  /*2f590*/  ELECT P6, UR62, PT ;  /* 0x00000000003e782f */ /* 0x000fe400038c0000 */
[----:B------:R-:W-:Y:S01]  /*2f5a0*/  MOV R14, UR62 ;  /* 0x0000003e000e7c02 */ /* 0x000fe20008000f00 */
[----:B01----:R-:W-:Y:S10]  /*2f5b0*/  ENDCOLLECTIVE ;  /* 0x000000000000791b */ /* 0x003ff40003800000 */
.L_x_2738:
[----:B------:R-:W-:Y:S05]  /*2f5c0*/  BSYNC B1 ;  /* 0x0000000000017941 */ /* 0x000fea0003800000 */
.L_x_2737:
[----:B------:R-:W-:Y:S05]  /*2f5d0*/  BRA `(.L_x_2547) ;  /* 0xffffff8800e47947 */ /* 0x000fea000383ffff */
.L_x_2550:
[----:B0-----:R-:W2:Y:S02]  /*2f5e0*/  LDL R5, [R1+0x4] ;  /* 0x0000040001057983 */ /* 0x001ea40000100800 */
[----:B--2---:R0:W2:Y:S02]  /*2f5f0*/  SYNCS.PHASECHK.TRANS64.TRYWAIT P0, [R5+URZ+0x29820], R4 ;  /* 0x02982004050075a7 */ /* 0x0040a4000800017f */
[----:B--2---:R-:W-:Y:S05]  /*2f600*/  @!P0 NANOSLEEP.SYNCS 0x989680 ;  /* 0x009896800000895d */ /* 0x004fea0003900000 */
[----:B------:R-:W2:Y:S02]  /*2f610*/  @!P0 SYNCS.PHASECHK.TRANS64 P0, [R5+URZ+0x29820], R4 ;  /* 0x02982004050085a7 */ /* 0x000ea4000800007f */
[----:B--2---:R-:W-:Y:S05]  /*2f620*/  @!P0 BRA `(.L_x_2550) ;  /* 0xfffffffc00ec8947 */ /* 0x004fea000383ffff */
[----:B------:R-:W-:Y:S05]  /*2f630*/  BRA `(.L_x_2739) ;  /* 0xffffff8800f47947 */ /* 0x000fea000383ffff */
.L_x_2554:
[----:B0-----:R0:W2:Y:S02]  /*2f640*/  SYNCS.PHASECHK.TRANS64.TRYWAIT P0, [R7+URZ+0x298a0], R10 ;  /* 0x0298a00a070075a7 */ /* 0x0010a4000800017f */
[----:B--2---:R-:W-:Y:S05]  /*2f650*/  @!P0 NANOSLEEP.SYNCS 0x989680 ;  /* 0x009896800000895d */ /* 0x004fea0003900000 */
[----:B------:R-:W2:Y:S02]  /*2f660*/  @!P0 SYNCS.PHASECHK.TRANS64 P0, [R7+URZ+0x298a0], R10 ;  /* 0x0298a00a070085a7 */ /* 0x000ea4000800007f */
[----:B--2---:R-:W-:Y:S05]  /*2f670*/  @!P0 BRA `(.L_x_2554) ;  /* 0xfffffffc00f08947 */ /* 0x004fea000383ffff */
[----:B------:R-:W-:Y:S05]  /*2f680*/  BRA `(.L_x_2740) ;  /* 0xffffff8c001c7947 */ /* 0x000fea000383ffff */
.L_x_2561:
[----:B-1----:R1:W2:Y:S02]  /*2f690*/  SYNCS.PHASECHK.TRANS64.TRYWAIT P0, [R7+URZ+0x298c0], R10 ;  /* 0x0298c00a070075a7 */ /* 0x0022a4000800017f */
[----:B--2---:R-:W-:Y:S05]  /*2f6a0*/  @!P0 NANOSLEEP.SYNCS 0x989680 ;  /* 0x009896800000895d */ /* 0x004fea0003900000 */
[----:B------:R-:W2:Y:S02]  /*2f6b0*/  @!P0 SYNCS.PHASECHK.TRANS64 P0, [R7+URZ+0x298c0], R10 ;  /* 0x0298c00a070085a7 */ /* 0x000ea4000800007f */
[----:B--2---:R-:W-:Y:S05]  /*2f6c0*/  @!P0 BRA `(.L_x_2561) ;  /* 0xfffffffc00f08947 */ /* 0x004fea000383ffff */
[----:B------:R-:W-:Y:S05]  /*2f6d0*/  BRA `(.L_x_2741) ;  /* 0xffffff9000187947 */ /* 0x000fea000383ffff */
.L_x_2568:
[----:B0-----:R0:W2:Y:S02]  /*2f6e0*/  SYNCS.PHASECHK.TRANS64.TRYWAIT P1, [R8+URZ+0x298a0], R7 ;  /* 0x0298a007080075a7 */ /* 0x0010a4000802017f */
[----:B--2---:R-:W-:Y:S05]  /*2f6f0*/  @!P1 NANOSLEEP.SYNCS 0x989680 ;  /* 0x009896800000995d */ /* 0x004fea0003900000 */
[----:B------:R-:W2:Y:S02]  /*2f700*/  @!P1 SYNCS.PHASECHK.TRANS64 P1, [R8+URZ+0x298a0], R7 ;  /* 0x0298a007080095a7 */ /* 0x000ea4000802007f */
[----:B--2---:R-:W-:Y:S05]  /*2f710*/  @!P1 BRA `(.L_x_2568) ;  /* 0xfffffffc00f09947 */ /* 0x004fea000383ffff */
[----:B------:R-:W-:Y:S05]  /*2f720*/  BRA `(.L_x_2742) ;  /* 0xffffff9000fc7947 */ /* 0x000fea000383ffff */
.L_x_2575:
[----:B-1----:R1:W2:Y:S02]  /*2f730*/  SYNCS.PHASECHK.TRANS64.TRYWAIT P1, [R8+URZ+0x298c0], R7 ;  /* 0x0298c007080075a7 */ /* 0x0022a4000802017f */
[----:B--2---:R-:W-:Y:S05]  /*2f740*/  @!P1 NANOSLEEP.SYNCS 0x989680 ;  /* 0x009896800000995d */ /* 0x004fea0003900000 */
[----:B------:R-:W2:Y:S02]  /*2f750*/  @!P1 SYNCS.PHASECHK.TRANS64 P1, [R8+URZ+0x298c0], R7 ;  /* 0x0298c007080095a7 */ /* 0x000ea4000802007f */
[----:B--2---:R-:W-:Y:S05]  /*2f760*/  @!P1 BRA `(.L_x_2575) ;  /* 0xfffffffc00f09947 */ /* 0x004fea000383ffff */
[----:B------:R-:W-:Y:S05]  /*2f770*/  BRA `(.L_x_2743) ;  /* 0xffffff9400f47947 */ /* 0x000fea000383ffff */
.L_x_2590:
[----:B------:R-:W2:Y:S01]  /*2f780*/  S2R R4, SR_TID.X ;  /* 0x0000000000047919 */ /* 0x000ea20000002100 */
[----:B------:R-:W-:Y:S01]  /*2f790*/  BSSY B0, `(.L_x_2744) ;  /* 0x000000a000007945 */ /* 0x000fe20003800000 */
[----:B------:R-:W-:Y:S02]  /*2f7a0*/  IMAD.MOV.U32 R12, RZ, RZ, RZ ;  /* 0x000000ffff0c7224 */ /* 0x000fe400078e00ff */
[----:B-1----:R-:W-:Y:S02]  /*2f7b0*/  IMAD.MOV.U32 R11, RZ, RZ, 0x1f ;  /* 0x0000001fff0b7424 */ /* 0x002fe400078e00ff */
[----:B------:R-:W-:Y:S01]  /*2f7c0*/  IMAD.MOV.U32 R15, RZ, RZ, -0x1 ;  /* 0xffffffffff0f7424 */ /* 0x000fe200078e00ff */
[----:B--2---:R-:W-:-:S04]  /*2f7d0*/  SHF.R.U32.HI R4, RZ, 0x5, R4 ;  /* 0x00000005ff047819 */ /* 0x004fc80000011604 */
[----:B------:R-:W-:-:S04]  /*2f7e0*/  LOP3.LUT R4, R4, 0x3, RZ, 0xc0, !PT ;  /* 0x0000000304047812 */ /* 0x000fc800078ec0ff */
[----:B------:R-:W-:-:S07]  /*2f7f0*/  MOV R13, R4 ;  /* 0x00000004000d7202 */ /* 0x000fce0000000f00 */
[----:B0--3--:R-:W-:Y:S05]  /*2f800*/  WARPSYNC.COLLECTIVE R15, `(.L_x_2745) ;  /* 0x000000000f087348 */ /* 0x009fea0003c00000 */
[----:B0-----:R0:W1:Y:S02]  /*2f810*/  SHFL.IDX P6, R14, R13, R12, R11 ;  /* 0x0000000c0d0e7389 */ /* 0x00106400000c000b */
[----:B01-3--:R-:W-:Y:S01]  /*2f820*/  ENDCOLLECTIVE ;  /* 0x000000000000791b */ /* 0x00bfe20003800000 */
.L_x_2745:
[----:B------:R-:W-:Y:S05]  /*2f830*/  BSYNC B0 ;  /* 0x0000000000007941 */ /* 0x000fea0003800000 */
.L_x_2744:
[----:B------:R-:W-:Y:S05]  /*2f840*/  BRA `(.L_x_2746) ;  /* 0xffffffa000d07947 */ /* 0x000fea000383ffff */
.L_x_2592:
[----:B------:R-:W-:Y:S01]  /*2f850*/  BSSY B0, `(.L_x_2747) ;  /* 0x0000006000007945 */ /* 0x000fe20003800000 */
[----:B------:R-:W-:-:S07]  /*2f860*/  MOV R15, 0xffffffff ;  /* 0xffffffff000f7802 */ /* 0x000fce0000000f00 */
[----:B01-3--:R-:W-:Y:S05]  /*2f870*/  WARPSYNC.COLLECTIVE R15, `(.L_x_2748) ;  /* 0x000000000f0c7348 */ /* 0x00bfea0003c00000 */
[----:B------:R-:W-:Y:S02]  /*2f880*/  ELECT P6, UR62, PT ;  /* 0x00000000003e782f */ /* 0x000fe400038c0000 */
[----:B------:R-:W-:Y:S01]  /*2f890*/  MOV R14, UR62 ;  /* 0x0000003e000e7c02 */ /* 0x000fe20008000f00 */
[----:B01-3--:R-:W-:Y:S10]  /*2f8a0*/  ENDCOLLECTIVE ;  /* 0x000000000000791b */ /* 0x00bff40003800000 */
.L_x_2748:
[----:B------:R-:W-:Y:S05]  /*2f8b0*/  BSYNC B0 ;  /* 0x0000000000007941 */ /* 0x000fea0003800000 */
.L_x_2747:
[----:B------:R-:W-:Y:S05]  /*2f8c0*/  BRA `(.L_x_2749) ;  /* 0xffffffa000dc7947 */ /* 0x000fea000383ffff */
.L_x_2594:
[----:B0-----:R0:W2:Y:S02]  /*2f8d0*/  SYNCS.PHASECHK.TRANS64.TRYWAIT P0, [R2+URZ+0x29880], R3 ;  /* 0x02988003020075a7 */ /* 0x0010a4000800017f */
[----:B--2---:R-:W-:Y:S05]  /*2f8e0*/  @!P0 NANOSLEEP.SYNCS 0x989680 ;  /* 0x009896800000895d */ /* 0x004fea0003900000 */
[----:B------:R-:W2:Y:S02]  /*2f8f0*/  @!P0 SYNCS.PHASECHK.TRANS64 P0, [R2+URZ+0x29880], R3 ;  /* 0x02988003020085a7 */ /* 0x000ea4000800007f */
[----:B--2---:R-:W-:Y:S05]  /*2f900*/  @!P0 BRA `(.L_x_2594) ;  /* 0xfffffffc00f08947 */ /* 0x004fea000383ffff */
[----:B------:R-:W-:Y:S05]  /*2f910*/  BRA `(.L_x_2750) ;  /* 0xffffffa400507947 */ /* 0x000fea000383ffff */
.L_x_2596:
[----:B--2---:R2:W3:Y:S02]  /*2f920*/  SYNCS.PHASECHK.TRANS64.TRYWAIT P0, [R2+URZ+0x29840], R3 ;  /* 0x02984003020075a7 */ /* 0x0044e4000800017f */
[----:B---3--:R-:W-:Y:S05]  /*2f930*/  @!P0 NANOSLEEP.SYNCS 0x989680 ;  /* 0x009896800000895d */ /* 0x008fea0003900000 */
[----:B------:R-:W3:Y:S02]  /*2f940*/  @!P0 SYNCS.PHASECHK.TRANS64 P0, [R2+URZ+0x29840], R3 ;  /* 0x02984003020085a7 */ /* 0x000ee4000800007f */
[----:B---3--:R-:W-:Y:S05]  /*2f950*/  @!P0 BRA `(.L_x_2596) ;  /* 0xfffffffc00f08947 */ /* 0x008fea000383ffff */
[----:B------:R-:W-:Y:S05]  /*2f960*/  BRA `(.L_x_2751) ;  /* 0xffffffa400b07947 */ /* 0x000fea000383ffff */
.L_x_2600:
[----:B------:R-:W2:Y:S01]  /*2f970*/  LDL.LU R11, [R1+0x40] ;  /* 0x00004000010b7983 */ /* 0x000ea20000300800 */
[----:B------:R-:W-:Y:S01]  /*2f980*/  IMAD.MOV.U32 R13, RZ, RZ, R2 ;  /* 0x000000ffff0d7224 */ /* 0x000fe200078e0002 */
[----:B------:R-:W-:Y:S01]  /*2f990*/  MOV R15, 0xffffffff ;  /* 0xffffffff000f7802 */ /* 0x000fe20000000f00 */
[----:B------:R-:W-:Y:S01]  /*2f9a0*/  IMAD.MOV.U32 R12, RZ, RZ, RZ ;  /* 0x000000ffff0c7224 */ /* 0x000fe200078e00ff */
[----:B------:R-:W-:-:S04]  /*2f9b0*/  LOP3.LUT R5, R5, 0x7f, RZ, 0xc0, !PT ;  /* 0x0000007f05057812 */ /* 0x000fc800078ec0ff */
[----:B------:R-:W-:-:S04]  /*2f9c0*/  SHF.R.U32.HI R7, RZ, 0x2, R5 ;  /* 0x00000002ff077819 */ /* 0x000fc80000011605 */
[----:B------:R-:W-:-:S05]  /*2f9d0*/  LEA R17, R17, R7, 0x7 ;  /* 0x0000000711117211 */ /* 0x000fca00078e38ff */
[----:B------:R-:W-:Y:S02]  /*2f9e0*/  VIADD R7, R17, 0x20 ;  /* 0x0000002011077836 */ /* 0x000fe40000000000 */
[----:B--2---:R-:W-:Y:S02]  /*2f9f0*/  IMAD R0, R11, R8, RZ ;  /* 0x000000080b007224 */ /* 0x004fe400078e02ff */
[----:B------:R-:W-:-:S03]  /*2fa00*/  IMAD.MOV.U32 R11, RZ, RZ, 0x1c1f ;  /* 0x00001c1fff0b7424 */ /* 0x000fc600078e00ff */
[----:B------:R-:W-:-:S13]  /*2fa10*/  ISETP.GE.AND P4, PT, R17, R0, PT ;  /* 0x000000001100720c */ /* 0x000fda0003f86270 */
[----:B-----5:R-:W-:Y:S05]  /*2fa20*/  WARPSYNC.COLLECTIVE R15, `(.L_x_2752) ;  /* 0x000000000f087348 */ /* 0x020fea0003c00000 */
[----:B------:R0:W1:Y:S02]  /*2fa30*/  SHFL.IDX P6, R14, R13, R12, R11 ;  /* 0x0000000c0d0e7389 */ /* 0x00006400000c000b */
[----:B01---5:R-:W-:Y:S01]  /*2fa40*/  ENDCOLLECTIVE ;  /* 0x000000000000791b */ /* 0x023fe20003800000 */
.L_x_2752:
[----:B------:R-:W-:Y:S02]  /*2fa50*/  IMAD.MOV.U32 R13, RZ, RZ, R3 ;  /* 0x000000ffff0d7224 */ /* 0x000fe400078e0003 */
[----:B------:R-:W-:-:S07]  /*2fa60*/  IMAD.MOV.U32 R4, RZ, RZ, R14 ;  /* 0x000000ffff047224 */ /* 0x000fce00078e000e */
[----:B------:R-:W-:Y:S05]  /*2fa70*/  WARPSYNC.COLLECTIVE R15, `(.L_x_2753) ;  /* 0x000000000f087348 */ /* 0x000fea0003c00000 */
[----:B------:R0:W1:Y:S02]  /*2fa80*/  SHFL.IDX P6, R14, R13, R12, R11 ;  /* 0x0000000c0d0e7389 */ /* 0x00006400000c000b */
[----:B01----:R-:W-:Y:S01]  /*2fa90*/  ENDCOLLECTIVE ;  /* 0x000000000000791b */ /* 0x003fe20003800000 */
.L_x_2753:
[----:B------:R-:W-:Y:S01]  /*2faa0*/  IMAD.MOV.U32 R13, RZ, RZ, R2 ;  /* 0x000000ffff0d7224 */ /* 0x000fe200078e0002 */
[----:B------:R-:W-:Y:S01]  /*2fab0*/  MOV R12, 0x1 ;  /* 0x00000001000c7802 */ /* 0x000fe20000000f00 */
[----:B------:R-:W-:-:S07]  /*2fac0*/  IMAD.MOV.U32 R5, RZ, RZ, R14 ;  /* 0x000000ffff057224 */ /* 0x000fce00078e000e */
[----:B------:R-:W-:Y:S05]  /*2fad0*/  WARPSYNC.COLLECTIVE R15, `(.L_x_2754) ;  /* 0x000000000f087348 */ /* 0x000fea0003c00000 */
[----:B------:R0:W1:Y:S02]  /*2fae0*/  SHFL.IDX P6, R14, R13, R12, R11 ;  /* 0x0000000c0d0e7389 */ /* 0x00006400000c000b */
[----:B01----:R-:W-:Y:S01]  /*2faf0*/  ENDCOLLECTIVE ;  /* 0x000000000000791b */ /* 0x003fe20003800000 */
.L_x_2754:
[----:B------:R-:W-:-:S05]  /*2fb00*/  @!P4 IADD3 R5, P3, R10, R5, RZ ;  /* 0x000000050a05c210 */ /* 0x000fca0007f7e0ff */
[----:B------:R-:W-:Y:S01]  /*2fb10*/  @!P4 IMAD.X R4, RZ, RZ, R4, P3 ;  /* 0x000000ffff04c224 */ /* 0x000fe200018e0604 */
[----:B------:R-:W-:-:S04]  /*2fb20*/  ISETP.GE.AND P3, PT, R7, R0, PT ;  /* 0x000000000700720c */ /* 0x000fc80003f66270 */
        /* <DEDUP_REMOVED lines=8> */
.L_x_2755:
[----:B------:R-:W-:Y:S01]  /*2fbb0*/  @!PT LDS RZ, [RZ] ;  /* 0x00000000fffff984 */ /* 0x000fe20000000800 */
[----:B------:R-:W-:Y:S01]  /*2fbc0*/  @!PT LDS RZ, [RZ] ;  /* 0x00000000fffff984 */ /* 0x000fe20000000800 */
[----:B------:R-:W-:Y:S01]  /*2fbd0*/  @!PT LDS RZ, [RZ] ;  /* 0x00000000fffff984 */ /* 0x000fe20000000800 */
[----:B------:R-:W-:Y:S04]  /*2fbe0*/  @!P4 LDGSTS.E.BYPASS.LTC128B.128 [R9+0x14400], desc[UR56][R4.64], !P0 ;  /* 0x144000000409cfae */ /* 0x000fe8000c101d78 */
[----:B------:R-:W-:Y:S04]  /*2fbf0*/  @!P4 LDGSTS.E.BYPASS.LTC128B.128 [R9+0x16400], desc[UR56][R4.64+0x40], !P1 ;  /* 0x164000400409cfae */ /* 0x000fe8000c901d78 */
[----:B------:R0:W-:Y:S01]  /*2fc00*/  @!P4 LDGSTS.E.BYPASS.LTC128B.128 [R9+0x18400], desc[UR56][R4.64+0x80], !P2 ;  /* 0x184000800409cfae */ /* 0x0001e2000d101d78 */
[----:B------:R-:W-:Y:S02]  /*2fc10*/  IMAD.MOV.U32 R13, RZ, RZ, R2 ;  /* 0x000000ffff0d7224 */ /* 0x000fe400078e0002 */
[----:B------:R-:W-:-:S02]  /*2fc20*/  IMAD.MOV.U32 R12, RZ, RZ, 0x2 ;  /* 0x00000002ff0c7424 */ /* 0x000fc400078e00ff */
[----:B0-----:R-:W-:-:S07]  /*2fc30*/  IMAD.MOV.U32 R4, RZ, RZ, R14 ;  /* 0x000000ffff047224 */ /* 0x001fce00078e000e */
[----:B------:R-:W-:Y:S05]  /*2fc40*/  WARPSYNC.COLLECTIVE R15, `(.L_x_2756) ;  /* 0x000000000f087348 */ /* 0x000fea0003c00000 */
[----:B------:R0:W1:Y:S02]  /*2fc50*/  SHFL.IDX P6, R14, R13, R12, R11 ;  /* 0x0000000c0d0e7389 */ /* 0x00006400000c000b */
[----:B01----:R-:W-:Y:S01]  /*2fc60*/  ENDCOLLECTIVE ;  /* 0x000000000000791b */ /* 0x003fe20003800000 */
.L_x_2756:
[----:B------:R-:W-:-:S04]  /*2fc70*/  @!P3 IADD3 R5, P4, R10, R4, RZ ;  /* 0x000000040a05b210 */ /* 0x000fc80007f9e0ff */
[----:B------:R-:W-:-:S04]  /*2fc80*/  @!P3 IADD3.X R4, RZ, R6, RZ, P4, !PT ;  /* 0x00000006ff04b210 */ /* 0x000fc800027fe4ff */
[----:B------:R-:W-:Y:S01]  /*2fc90*/  @!P3 LOP3.LUT R5, R5, R4, RZ, 0x3c, !PT ;  /* 0x000000040505b212 */ /* 0x000fe200078e3cff */
[----:B------:R-:W-:-:S03]  /*2fca0*/  IMAD.MOV.U32 R13, RZ, RZ, R3 ;  /* 0x000000ffff0d7224 */ /* 0x000fc600078e0003 */
[----:B------:R-:W-:-:S04]  /*2fcb0*/  @!P3 LOP3.LUT R4, R5, R4, RZ, 0x3c, !PT ;  /* 0x000000040504b212 */ /* 0x000fc800078e3cff */
[----:B------:R-:W-:Y:S02]  /*2fcc0*/  @!P3 LOP3.LUT R5, R5, R4, RZ, 0x3c, !PT ;  /* 0x000000040505b212 */ /* 0x000fe400078e3cff */
[----:B------:R-:W-:-:S03]  /*2fcd0*/  MOV R6, R14 ;  /* 0x0000000e00067202 */ /* 0x000fc60000000f00 */
[----:B------:R-:W-:Y:S01]  /*2fce0*/  @!PT LDS RZ, [RZ] ;  /* 0x00000000fffff984 */ /* 0x000fe20000000800 */
[----:B------:R-:W-:Y:S01]  /*2fcf0*/  @!PT LDS RZ, [RZ] ;  /* 0x00000000fffff984 */ /* 0x000fe20000000800 */
[----:B------:R-:W-:Y:S01]  /*2fd00*/  @!PT LDS RZ, [RZ] ;  /* 0x00000000fffff984 */ /* 0x000fe20000000800 */
[----:B------:R0:W-:Y:S04]  /*2fd10*/  @!P3 LDGSTS.E.BYPASS.LTC128B.128 [R9+0x14c00], desc[UR56][R4.64], !P0 ;  /* 0x14c000000409bfae */ /* 0x0001e8000c101d78 */
[----:B0-----:R-:W-:Y:S05]  /*2fd20*/  WARPSYNC.COLLECTIVE R15, `(.L_x_2757) ;  /* 0x000000000f087348 */ /* 0x001fea0003c00000 */
[----:B------:R1:W2:Y:S02]  /*2fd30*/  SHFL.IDX P6, R14, R13, R12, R11 ;  /* 0x0000000c0d0e7389 */ /* 0x0002a400000c000b */
[----:B012---:R-:W-:Y:S01]  /*2fd40*/  ENDCOLLECTIVE ;  /* 0x000000000000791b */ /* 0x007fe20003800000 */
.L_x_2757:
[----:B------:R-:W-:Y:S01]  /*2fd50*/  @!PT LDS RZ, [RZ] ;  /* 0x00000000fffff984 */ /* 0x000fe20000000800 */
[----:B------:R-:W-:Y:S01]  /*2fd60*/  @!PT LDS RZ, [RZ] ;  /* 0x00000000fffff984 */ /* 0x000fe20000000800 */
[----:B------:R-:W-:Y:S01]  /*2fd70*/  @!PT LDS RZ, [RZ] ;  /* 0x00000000fffff984 */ /* 0x000fe20000000800 */
[----:B------:R-:W-:Y:S04]  /*2fd80*/  @!P3 LDGSTS.E.BYPASS.LTC128B.128 [R9+0x16c00], desc[UR56][R4.64+0x40], !P1 ;  /* 0x16c000400409bfae */ /* 0x000fe8000c901d78 */
[----:B------:R0:W-:Y:S01]  /*2fd90*/  @!P3 LDGSTS.E.BYPASS.LTC128B.128 [R9+0x18c00], desc[UR56][R4.64+0x80], !P2 ;  /* 0x18c000800409bfae */ /* 0x0001e2000d101d78 */
[----:B------:R-:W-:Y:S01]  /*2fda0*/  MOV R13, R2 ;  /* 0x00000002000d7202 */ /* 0x000fe20000000f00 */
[----:B------:R-:W-:Y:S02]  /*2fdb0*/  IMAD.MOV.U32 R12, RZ, RZ, 0x3 ;  /* 0x00000003ff0c7424 */ /* 0x000fe400078e00ff */
[----:B0-----:R-:W-:-:S05]  /*2fdc0*/  VIADD R4, R17, 0x40 ;  /* 0x0000004011047836 */ /* 0x001fca0000000000 */
[----:B------:R-:W-:Y:S01]  /*2fdd0*/  ISETP.GE.AND P3, PT, R4, R0, PT ;  /* 0x000000000400720c */ /* 0x000fe20003f66270 */
[----:B------:R-:W-:-:S12]  /*2fde0*/  IMAD.MOV.U32 R4, RZ, RZ, R14 ;  /* 0x000000ffff047224 */ /* 0x000fd800078e000e */
[----:B------:R-:W-:Y:S05]  /*2fdf0*/  WARPSYNC.COLLECTIVE R15, `(.L_x_2758) ;  /* 0x000000000f087348 */ /* 0x000fea0003c00000 */
[----:B------:R0:W1:Y:S02]  /*2fe00*/  SHFL.IDX P6, R14, R13, R12, R11 ;  /* 0x0000000c0d0e7389 */ /* 0x00006400000c000b */
[----:B01----:R-:W-:Y:S01]  /*2fe10*/  ENDCOLLECTIVE ;  /* 0x000000000000791b */ /* 0x003fe20003800000 */
.L_x_2758:
[----:B------:R-:W-:Y:S01]  /*2fe20*/  @!P3 IADD3 R5, P4, R10, R4, RZ ;  /* 0x000000040a05b210 */ /* 0x000fe20007f9e0ff */
[----:B------:R-:W-:-:S04]  /*2fe30*/  IMAD.MOV.U32 R13, RZ, RZ, R3 ;  /* 0x000000ffff0d7224 */ /* 0x000fc800078e0003 */
[----:B------:R-:W-:-:S05]  /*2fe40*/  @!P3 IMAD.X R4, RZ, RZ, R6, P4 ;  /* 0x000000ffff04b224 */ /* 0x000fca00020e0606 */
[----:B------:R-:W-:-:S04]  /*2fe50*/  @!P3 LOP3.LUT R5, R5, R4, RZ, 0x3c, !PT ;  /* 0x000000040505b212 */ /* 0x000fc800078e3cff */
        /* <DEDUP_REMOVED lines=12> */
.L_x_2759:
[----:B------:R-:W-:Y:S01]  /*2ff20*/  MOV R3, R14 ;  /* 0x0000000e00037202 */ /* 0x000fe20000000f00 */
[----:B------:R-:W-:Y:S06]  /*2ff30*/  BRA `(.L_x_2760) ;  /* 0xffffffac00347947 */ /* 0x000fec000383ffff */
.L_x_2605:
[----:B0-----:R-:W3:Y:S02]  /*2ff40*/  LDL R2, [R1+0x4] ;  /* 0x0000040001027983 */ /* 0x001ee40000100800 */
[----:B---3--:R0:W3:Y:S02]  /*2ff50*/  SYNCS.PHASECHK.TRANS64.TRYWAIT P0, [R2+URZ+0x29820], R0 ;  /* 0x02982000020075a7 */ /* 0x0080e4000800017f */
[----:B---3--:R-:W-:Y:S05]  /*2ff60*/  @!P0 NANOSLEEP.SYNCS 0x989680 ;  /* 0x009896800000895d */ /* 0x008fea0003900000 */
[----:B------:R-:W3:Y:S02]  /*2ff70*/  @!P0 SYNCS.PHASECHK.TRANS64 P0, [R2+URZ+0x29820], R0 ;  /* 0x02982000020085a7 */ /* 0x000ee4000800007f */
[----:B---3--:R-:W-:Y:S05]  /*2ff80*/  @!P0 BRA `(.L_x_2605) ;  /* 0xfffffffc00ec8947 */ /* 0x008fea000383ffff */
[----:B------:R-:W-:Y:S05]  /*2ff90*/  BRA `(.L_x_2761) ;  /* 0xffffffac00a87947 */ /* 0x000fea000383ffff */
.L_x_2611:
[----:B---3--:R3:W4:Y:S02]  /*2ffa0*/  SYNCS.PHASECHK.TRANS64.TRYWAIT P0, [R5+URZ+0x29880], R4 ;  /* 0x02988004050075a7 */ /* 0x008724000800017f */
[----:B----4-:R-:W-:Y:S05]  /*2ffb0*/  @!P0 NANOSLEEP.SYNCS 0x989680 ;  /* 0x009896800000895d */ /* 0x010fea0003900000 */
[----:B------:R-:W4:Y:S02]  /*2ffc0*/  @!P0 SYNCS.PHASECHK.TRANS64 P0, [R5+URZ+0x29880], R4 ;  /* 0x02988004050085a7 */ /* 0x000f24000800007f */
[----:B----4-:R-:W-:Y:S05]  /*2ffd0*/  @!P0 BRA `(.L_x_2611) ;  /* 0xfffffffc00f08947 */ /* 0x010fea000383ffff */
[----:B------:R-:W-:Y:S05]  /*2ffe0*/  BRA `(.L_x_2762) ;  /* 0xffffffb000687947 */ /* 0x000fea000383ffff */
.L_x_2616:
[----:B--2---:R2:W4:Y:S02]  /*2fff0*/  SYNCS.PHASECHK.TRANS64.TRYWAIT P0, [R5+URZ+0x29840], R4 ;  /* 0x02984004050075a7 */ /* 0x004524000800017f */
[----:B----4-:R-:W-:Y:S05]  /*30000*/  @!P0 NANOSLEEP.SYNCS 0x989680 ;  /* 0x009896800000895d */ /* 0x010fea0003900000 */
[----:B------:R-:W4:Y:S02]  /*30010*/  @!P0 SYNCS.PHASECHK.TRANS64 P0, [R5+URZ+0x29840], R4 ;  /* 0x02984004050085a7 */ /* 0x000f24000800007f */
[----:B----4-:R-:W-:Y:S05]  /*30020*/  @!P0 BRA `(.L_x_2616) ;  /* 0xfffffffc00f08947 */ /* 0x010fea000383ffff */
[----:B------:R-:W-:Y:S05]  /*30030*/  BRA `(.L_x_2763) ;  /* 0xffffffb000f07947 */ /* 0x000fea000383ffff */
.L_x_2624:
[----:B---3--:R3:W4:Y:S02]  /*30040*/  SYNCS.PHASECHK.TRANS64.TRYWAIT P0, [R17+URZ+0x29870], R4 ;  /* 0x02987004110075a7 */ /* 0x008724000800017f */
[----:B----4-:R-:W-:Y:S05]  /*30050*/  @!P0 NANOSLEEP.SYNCS 0x989680 ;  /* 0x009896800000895d */ /* 0x010fea0003900000 */
[----:B------:R-:W4:Y:S02]  /*30060*/  @!P0 SYNCS.PHASECHK.TRANS64 P0, [R17+URZ+0x29870], R4 ;  /* 0x02987004110085a7 */ /* 0x000f24000800007f */
[----:B----4-:R-:W-:Y:S05]  /*30070*/  @!P0 BRA `(.L_x_2624) ;  /* 0xfffffffc00f08947 */ /* 0x010fea000383ffff */
[----:B------:R-:W-:Y:S05]  /*30080*/  BRA `(.L_x_2764) ;  /* 0xffffffb800207947 */ /* 0x000fea000383ffff */
.L_x_2626:
[----:B----4-:R4:W0:Y:S02]  /*30090*/  SYNCS.PHASECHK.TRANS64.TRYWAIT P0, [R17+URZ+0x29860], R3 ;  /* 0x02986003110075a7 */ /* 0x010824000800017f */
[----:B0-----:R-:W-:Y:S05]  /*300a0*/  @!P0 NANOSLEEP.SYNCS 0x989680 ;  /* 0x009896800000895d */ /* 0x001fea0003900000 */
[----:B------:R-:W0:Y:S02]  /*300b0*/  @!P0 SYNCS.PHASECHK.TRANS64 P0, [R17+URZ+0x29860], R3 ;  /* 0x02986003110085a7 */ /* 0x000e24000800007f */
[----:B0-----:R-:W-:Y:S05]  /*300c0*/  @!P0 BRA `(.L_x_2626) ;  /* 0xfffffffc00f08947 */ /* 0x001fea000383ffff */
[----:B------:R-:W-:Y:S05]  /*300d0*/  BRA `(.L_x_2765) ;  /* 0xffffffb800287947 */ /* 0x000fea000383ffff */
.L_x_2633:
[----:B0-----:R0:W2:Y:S02]  /*300e0*/  SYNCS.PHASECHK.TRANS64.TRYWAIT P1, [R17+URZ+0x29870], R0 ;  /* 0x02987000110075a7 */ /* 0x0010a4000802017f */
[----:B--2---:R-:W-:Y:S05]  /*300f0*/  @!P1 NANOSLEEP.SYNCS 0x989680 ;  /* 0x009896800000995d */ /* 0x004fea0003900000 */
[----:B------:R-:W2:Y:S02]  /*30100*/  @!P1 SYNCS.PHASECHK.TRANS64 P1, [R17+URZ+0x29870], R0 ;  /* 0x02987000110095a7 */ /* 0x000ea4000802007f */
[----:B--2---:R-:W-:Y:S05]  /*30110*/  @!P1 BRA `(.L_x_2633) ;  /* 0xfffffffc00f09947 */ /* 0x004fea000383ffff */
[----:B------:R-:W-:Y:S05]  /*30120*/  BRA `(.L_x_2766) ;  /* 0xffffffc000107947 */ /* 0x000fea000383ffff */
.L_x_2635:
[----:B0-----:R0:W2:Y:S02]  /*30130*/  SYNCS.PHASECHK.TRANS64.TRYWAIT P1, [R17+URZ+0x29860], R0 ;  /* 0x02986000110075a7 */ /* 0x0010a4000802017f */
[----:B--2---:R-:W-:Y:S05]  /*30140*/  @!P1 NANOSLEEP.SYNCS 0x989680 ;  /* 0x009896800000995d */ /* 0x004fea0003900000 */
[----:B------:R-:W2:Y:S02]  /*30150*/  @!P1 SYNCS.PHASECHK.TRANS64 P1, [R17+URZ+0x29860], R0 ;  /* 0x02986000110095a7 */ /* 0x000ea4000802007f */
[----:B--2---:R-:W-:Y:S05]  /*30160*/  @!P1 BRA `(.L_x_2635) ;  /* 0xfffffffc00f09947 */ /* 0x004fea000383ffff */
[----:B------:R-:W-:Y:S05]  /*30170*/  BRA `(.L_x_2767) ;  /* 0xffffffc000187947 */ /* 0x000fea000383ffff */
.L_x_2639:
[----:B------:R-:W-:Y:S01]  /*30180*/  BSSY B0, `(.L_x_2768) ;  /* 0x0000008000007945 */ /* 0x000fe20003800000 */
[----:B------:R-:W-:Y:S01]  /*30190*/  IMAD.MOV.U32 R13, RZ, RZ, R16 ;  /* 0x000000ffff0d7224 */ /* 0x000fe200078e0010 */
[----:B------:R-:W-:Y:S01]  /*301a0*/  MOV R15, 0xffffffff ;  /* 0xffffffff000f7802 */ /* 0x000fe20000000f00 */
[----:B------:R-:W-:Y:S02]  /*301b0*/  IMAD.MOV.U32 R12, RZ, RZ, RZ ;  /* 0x000000ffff0c7224 */ /* 0x000fe400078e00ff */
[----:B-1----:R-:W-:-:S07]  /*301c0*/  IMAD.MOV.U32 R11, RZ, RZ, 0x1f ;  /* 0x0000001fff0b7424 */ /* 0x002fce00078e00ff */
[----:B------:R-:W-:Y:S05]  /*301d0*/  WARPSYNC.COLLECTIVE R15, `(.L_x_2769) ;  /* 0x000000000f087348 */ /* 0x000fea0003c00000 */
[----:B------:R0:W1:Y:S02]  /*301e0*/  SHFL.IDX P6, R14, R13, R12, R11 ;  /* 0x0000000c0d0e7389 */ /* 0x00006400000c000b */
[----:B01----:R-:W-:Y:S01]  /*301f0*/  ENDCOLLECTIVE ;  /* 0x000000000000791b */ /* 0x003fe20003800000 */
.L_x_2769:
[----:B------:R-:W-:Y:S05]  /*30200*/  BSYNC B0 ;  /* 0x0000000000007941 */ /* 0x000fea0003800000 */
.L_x_2768:
        /* <DEDUP_REMOVED lines=9> */
.L_x_2770:
        /* <DEDUP_REMOVED lines=10> */
[C---:B------:R-:W-:Y:S02]  /*30340*/  ISETP.GE.U32.AND P5, PT, R7.reuse, 0x10, PT ;  /* 0x000000100700780c */ /* 0x040fe40003fa6070 */
[----:B0-----:R-:W-:Y:S01]  /*30350*/  MOV R2, RZ ;  /* 0x000000ff00027202 */ /* 0x001fe20000000f00 */
[----:B--2---:R-:W-:Y:S01]  /*30360*/  @!P1 IMAD.MOV.U32 R2, RZ, RZ, R3 ;  /* 0x000000ffff029224 */ /* 0x004fe200078e0003 */
[----:B------:R-:W-:-:S03]  /*30370*/  ISETP.NE.AND P1, PT, R7, RZ, PT ;  /* 0x000000ff0700720c */ /* 0x000fc60003f25270 */
[----:B------:R-:W-:-:S10]  /*30380*/  IMAD.MOV.U32 R13, RZ, RZ, R2 ;  /* 0x000000ffff0d7224 */ /* 0x000fd400078e0002 */
[----:B------:R-:W-:Y:S05]  /*30390*/  WARPSYNC.COLLECTIVE R15, `(.L_x_2771) ;  /* 0x000000000f087348 */ /* 0x000fea0003c00000 */
[----:B------:R0:W1:Y:S02]  /*303a0*/  SHFL.UP P6, R14, R13, R12, R11 ;  /* 0x0400000c0d0e7389 */ /* 0x00006400000c000b */
[----:B01----:R-:W-:Y:S01]  /*303b0*/  ENDCOLLECTIVE ;  /* 0x000000000000791b */ /* 0x003fe20003800000 */
.L_x_2771:
[----:B------:R-:W-:Y:S01]  /*303c0*/  IMAD.MOV.U32 R12, RZ, RZ, 0x2 ;  /* 0x00000002ff0c7424 */ /* 0x000fe200078e00ff */
[----:B------:R-:W-:-:S04]  /*303d0*/  MOV R3, R14 ;  /* 0x0000000e00037202 */ /* 0x000fc80000000f00 */
[----:B------:R-:W-:-:S05]  /*303e0*/  SEL R3, R3, RZ, P1 ;  /* 0x000000ff03037207 */ /* 0x000fca0000800000 */
[----:B------:R-:W-:-:S04]  /*303f0*/  IMAD.IADD R3, R2, 0x1, R3 ;  /* 0x0000000102037824 */ /* 0x000fc800078e0203 */
[----:B------:R-:W-:-:S07]  /*30400*/  IMAD.MOV.U32 R13, RZ, RZ, R3 ;  /* 0x000000ffff0d7224 */ /* 0x000fce00078e0003 */
[----:B------:R-:W-:Y:S05]  /*30410*/  WARPSYNC.COLLECTIVE R15, `(.L_x_2772) ;  /* 0x000000000f087348 */ /* 0x000fea0003c00000 */
[----:B------:R0:W1:Y:S02]  /*30420*/  SHFL.UP P6, R14, R13, R12, R11 ;  /* 0x0400000c0d0e7389 */ /* 0x00006400000c000b */
[----:B01----:R-:W-:Y:S01]  /*30430*/  ENDCOLLECTIVE ;  /* 0x000000000000791b */ /* 0x003fe20003800000 */
.L_x_2772:
        /* <DEDUP_REMOVED lines=8> */
.L_x_2773:
        /* <DEDUP_REMOVED lines=8> */
.L_x_2774:
        /* <DEDUP_REMOVED lines=8> */
.L_x_2775:
[----:B------:R-:W-:Y:S01]  /*305c0*/  IMAD.MOV.U32 R12, RZ, RZ, 0x1f ;  /* 0x0000001fff0c7424 */ /* 0x000fe200078e00ff */
[----:B------:R-:W-:Y:S02]  /*305d0*/  MOV R11, 0x1f ;  /* 0x0000001f000b7802 */ /* 0x000fe40000000f00 */
[----:B------:R-:W-:-:S04]  /*305e0*/  MOV R4, R14 ;  /* 0x0000000e00047202 */ /* 0x000fc80000000f00 */
[----:B------:R-:W-:-:S05]  /*305f0*/  SEL R4, R4, RZ, P5 ;  /* 0x000000ff04047207 */ /* 0x000fca0002800000 */
[----:B------:R-:W-:-:S04]  /*30600*/  IMAD.IADD R6, R3, 0x1, R4 ;  /* 0x0000000103067824 */ /* 0x000fc800078e0204 */
[----:B------:R-:W-:-:S07]  /*30610*/  IMAD.MOV.U32 R13, RZ, RZ, R6 ;  /* 0x000000ffff0d7224 */ /* 0x000fce00078e0006 */
[----:B------:R-:W-:Y:S05]  /*30620*/  WARPSYNC.COLLECTIVE R15, `(.L_x_2776) ;  /* 0x000000000f087348 */ /* 0x000fea0003c00000 */
[----:B------:R0:W1:Y:S02]  /*30630*/  SHFL.IDX P6, R14, R13, R12, R11 ;  /* 0x0000000c0d0e7389 */ /* 0x00006400000c000b */
[----:B01----:R-:W-:Y:S01]  /*30640*/  ENDCOLLECTIVE ;  /* 0x000000000000791b */ /* 0x003fe20003800000 */
.L_x_2776:
[----:B------:R-:W-:Y:S01]  /*30650*/  IMAD.MOV.U32 R8, RZ, RZ, R14 ;  /* 0x000000ffff087224 */ /* 0x000fe200078e000e */
[----:B------:R-:W-:Y:S06]  /*30660*/  BRA `(.L_x_2777) ;  /* 0xffffffc400207947 */ /* 0x000fec000383ffff */
.L_x_2644:
[----:B------:R-:W-:Y:S01]  /*30670*/  BSSY B0, `(.L_x_2778) ;  /* 0x0000008000007945 */ /* 0x000fe20003800000 */
[----:B-----5:R-:W-:Y:S01]  /*30680*/  IMAD.MOV.U32 R13, RZ, RZ, R2 ;  /* 0x000000ffff0d7224 */ /* 0x020fe200078e0002 */
[----:B-1----:R-:W-:Y:S01]  /*30690*/  MOV R11, RZ ;  /* 0x000000ff000b7202 */ /* 0x002fe20000000f00 */
[----:B------:R-:W-:Y:S02]  /*306a0*/  IMAD.MOV.U32 R12, RZ, RZ, 0x1 ;  /* 0x00000001ff0c7424 */ /* 0x000fe400078e00ff */
[----:B------:R-:W-:-:S07]  /*306b0*/  IMAD.MOV.U32 R15, RZ, RZ, -0x1 ;  /* 0xffffffffff0f7424 */ /* 0x000fce00078e00ff */
[----:B0-2---:R-:W-:Y:S05]  /*306c0*/  WARPSYNC.COLLECTIVE R15, `(.L_x_2779) ;  /* 0x000000000f087348 */ /* 0x005fea0003c00000 */
[----:B------:R1:W3:Y:S02]  /*306d0*/  SHFL.UP P6, R14, R13, R12, R11 ;  /* 0x0400000c0d0e7389 */ /* 0x0002e400000c000b */
[----:B0123--:R-:W-:Y:S01]  /*306e0*/  ENDCOLLECTIVE ;  /* 0x000000000000791b */ /* 0x00ffe20003800000 */
.L_x_2779:
[----:B------:R-:W-:Y:S05]  /*306f0*/  BSYNC B0 ;  /* 0x0000000000007941 */ /* 0x000fea0003800000 */
.L_x_2778:
[----:B------:R-:W-:Y:S02]  /*30700*/  IMAD.MOV.U32 R3, RZ, RZ, R14 ;  /* 0x000000ffff037224 */ /* 0x000fe400078e000e */
[----:B------:R-:W-:Y:S02]  /*30710*/  IMAD.MOV.U32 R12, RZ, RZ, 0x2 ;  /* 0x00000002ff0c7424 */ /* 0x000fe400078e00ff */
[----:B------:R-:W-:Y:S01]  /*30720*/  IMAD.MOV.U32 R11, RZ, RZ, RZ ;  /* 0x000000ffff0b7224 */ /* 0x000fe200078e00ff */
[----:B------:R-:W-:Y:S01]  /*30730*/  SEL R3, R3, RZ, P1 ;  /* 0x000000ff03037207 */ /* 0x000fe20000800000 */
[----:B------:R-:W-:-:S04]  /*30740*/  IMAD.MOV.U32 R15, RZ, RZ, -0x1 ;  /* 0xffffffffff0f7424 */ /* 0x000fc800078e00ff */
[----:B------:R-:W-:-:S05]  /*30750*/  IMAD.IADD R3, R2, 0x1, R3 ;  /* 0x0000000102037824 */ /* 0x000fca00078e0203 */
[----:B------:R-:W-:-:S07]  /*30760*/  MOV R13, R3 ;  /* 0x00000003000d7202 */ /* 0x000fce0000000f00 */
[----:B------:R-:W-:Y:S05]  /*30770*/  WARPSYNC.COLLECTIVE R15, `(.L_x_2780) ;  /* 0x000000000f087348 */ /* 0x000fea0003c00000 */
[----:B------:R0:W1:Y:S02]  /*30780*/  SHFL.UP P6, R14, R13, R12, R11 ;  /* 0x0400000c0d0e7389 */ /* 0x00006400000c000b */
[----:B01----:R-:W-:Y:S01]  /*30790*/  ENDCOLLECTIVE ;  /* 0x000000000000791b */ /* 0x003fe20003800000 */
.L_x_2780:
        /* <DEDUP_REMOVED lines=8> */
.L_x_2781:
        /* <DEDUP_REMOVED lines=8> */
.L_x_2782:
        /* <DEDUP_REMOVED lines=8> */
.L_x_2783:
        /* <DEDUP_REMOVED lines=9> */
.L_x_2784:
[----:B------:R-:W-:Y:S01]  /*309b0*/  IMAD.MOV.U32 R8, RZ, RZ, R14 ;  /* 0x000000ffff087224 */ /* 0x000fe200078e000e */
[----:B------:R-:W-:Y:S06]  /*309c0*/  BRA `(.L_x_2785) ;  /* 0xffffffc000e47947 */ /* 0x000fec000383ffff */
.L_x_2646:
[----:B------:R-:W-:Y:S01]  /*309d0*/  BSSY B0, `(.L_x_2786) ;  /* 0x0000006000007945 */ /* 0x000fe20003800000 */
[----:B------:R-:W-:Y:S01]  /*309e0*/  PLOP3.LUT P6, PT, P6, PT, PT, 0x8, 0x0 ;  /* 0x000000000000781c */ /* 0x000fe200037ce170 */
[----:B------:R-:W-:-:S12]  /*309f0*/  IMAD.MOV.U32 R15, RZ, RZ, -0x1 ;  /* 0xffffffffff0f7424 */ /* 0x000fd800078e00ff */
[----:B01----:R-:W-:Y:S05]  /*30a00*/  WARPSYNC.COLLECTIVE R15, `(.L_x_2787) ;  /* 0x000000000f087348 */ /* 0x003fea0003c00000 */
[----:B------:R-:W-:Y:S01]  /*30a10*/  VOTE.ANY R14, PT, P6 ;  /* 0x00000000000e7806 */ /* 0x000fe200030e0100 */
[----:B01----:R-:W-:Y:S06]  /*30a20*/  ENDCOLLECTIVE ;  /* 0x000000000000791b */ /* 0x003fec0003800000 */
.L_x_2787:
[----:B------:R-:W-:Y:S05]  /*30a30*/  BSYNC B0 ;  /* 0x0000000000007941 */ /* 0x000fea0003800000 */
.L_x_2786:
        /* <DEDUP_REMOVED lines=9> */
.L_x_2788:
[----:B------:R-:W-:Y:S01]  /*30ad0*/  IMAD.MOV.U32 R17, RZ, RZ, R14 ;  /* 0x000000ffff117224 */ /* 0x000fe200078e000e */
[----:B------:R-:W-:Y:S06]  /*30ae0*/  BRA `(.L_x_2789) ;  /* 0xffffffc000d47947 */ /* 0x000fec000383ffff */
.L_x_2648:
[----:B------:R-:W-:Y:S01]  /*30af0*/  BSSY B0, `(.L_x_2790) ;  /* 0x0000007000007945 */ /* 0x000fe20003800000 */
[----:B------:R-:W-:Y:S01]  /*30b00*/  IMAD.MOV.U32 R13, RZ, RZ, R6 ;  /* 0x000000ffff0d7224 */ /* 0x000fe200078e0006 */
[----:B-1----:R-:W-:Y:S01]  /*30b10*/  MOV R11, 0x1f ;  /* 0x0000001f000b7802 */ /* 0x002fe20000000f00 */
[----:B------:R-:W-:-:S07]  /*30b20*/  IMAD.MOV.U32 R15, RZ, RZ, -0x1 ;  /* 0xffffffffff0f7424 */ /* 0x000fce00078e00ff */
[----:B0-23--:R-:W-:Y:S05]  /*30b30*/  WARPSYNC.COLLECTIVE R15, `(.L_x_2791) ;  /* 0x000000000f087348 */ /* 0x00dfea0003c00000 */
[----:B------:R1:W4:Y:S02]  /*30b40*/  SHFL.IDX P6, R14, R13, R12, R11 ;  /* 0x0000000c0d0e7389 */ /* 0x00032400000c000b */
[----:B01234-:R-:W-:Y:S01]  /*30b50*/  ENDCOLLECTIVE ;  /* 0x000000000000791b */ /* 0x01ffe20003800000 */
.L_x_2791:
[----:B------:R-:W-:Y:S05]  /*30b60*/  BSYNC B0 ;  /* 0x0000000000007941 */ /* 0x000fea0003800000 */
.L_x_2790:
[----:B------:R-:W-:Y:S01]  /*30b70*/  IMAD.MOV.U32 R6, RZ, RZ, R14 ;  /* 0x000000ffff067224 */ /* 0x000fe200078e000e */
[----:B------:R-:W-:Y:S06]  /*30b80*/  BRA `(.L_x_2792) ;  /* 0xffffffc000c87947 */ /* 0x000fec000383ffff */
.L_x_2652:
[----:B0-----:R0:W2:Y:S02]  /*30b90*/  SYNCS.PHASECHK.TRANS64.TRYWAIT P0, [R0+URZ+0x29820], R3 ;  /* 0x02982003000075a7 */ /* 0x0010a4000800017f */
[----:B--2---:R-:W-:Y:S05]  /*30ba0*/  @!P0 NANOSLEEP.SYNCS 0x989680 ;  /* 0x009896800000895d */ /* 0x004fea0003900000 */
[----:B------:R-:W2:Y:S02]  /*30bb0*/  @!P0 SYNCS.PHASECHK.TRANS64 P0, [R0+URZ+0x29820], R3 ;  /* 0x02982003000085a7 */ /* 0x000ea4000800007f */
[----:B--2---:R-:W-:Y:S05]  /*30bc0*/  @!P0 BRA `(.L_x_2652) ;  /* 0xfffffffc00f08947 */ /* 0x004fea000383ffff */
[----:B------:R-:W-:Y:S05]  /*30bd0*/  BRA `(.L_x_2793) ;  /* 0xffffffc800507947 */ /* 0x000fea000383ffff */
.L_x_2653:
[----:B------:R-:W2:Y:S01]  /*30be0*/  S2R R2, SR_TID.X ;  /* 0x0000000000027919 */ /* 0x000ea20000002100 */
[----:B------:R-:W-:Y:S01]  /*30bf0*/  BSSY B0, `(.L_x_2794) ;  /* 0x000000a000007945 */ /* 0x000fe20003800000 */
[----:B------:R-:W-:Y:S01]  /*30c00*/  IMAD.MOV.U32 R12, RZ, RZ, RZ ;  /* 0x000000ffff0c7224 */ /* 0x000fe200078e00ff */
[----:B------:R-:W-:Y:S01]  /*30c10*/  MOV R15, 0xffffffff ;  /* 0xffffffff000f7802 */ /* 0x000fe20000000f00 */
[----:B-1----:R-:W-:Y:S01]  /*30c20*/  IMAD.MOV.U32 R11, RZ, RZ, 0x1f ;  /* 0x0000001fff0b7424 */ /* 0x002fe200078e00ff */
[----:B--2---:R-:W-:-:S04]  /*30c30*/  SHF.R.U32.HI R2, RZ, 0x5, R2 ;  /* 0x00000005ff027819 */ /* 0x004fc80000011602 */
[----:B------:R-:W-:-:S04]  /*30c40*/  LOP3.LUT R2, R2, 0x3, RZ, 0xc0, !PT ;  /* 0x0000000302027812 */ /* 0x000fc800078ec0ff */
[----:B------:R-:W-:-:S07]  /*30c50*/  MOV R13, R2 ;  /* 0x00000002000d7202 */ /* 0x000fce0000000f00 */
[----:B0-----:R-:W-:Y:S05]  /*30c60*/  WARPSYNC.COLLECTIVE R15, `(.L_x_2795) ;  /* 0x000000000f087348 */ /* 0x001fea0003c00000 */
[----:B------:R1:W2:Y:S02]  /*30c70*/  SHFL.IDX P6, R14, R13, R12, R11 ;  /* 0x0000000c0d0e7389 */ /* 0x0002a400000c000b */
[----:B012---:R-:W-:Y:S01]  /*30c80*/  ENDCOLLECTIVE ;  /* 0x000000000000791b */ /* 0x007fe20003800000 */
.L_x_2795:
[----:B------:R-:W-:Y:S05]  /*30c90*/  BSYNC B0 ;  /* 0x0000000000007941 */ /* 0x000fea0003800000 */
.L_x_2794:
[----:B------:R-:W-:Y:S05]  /*30ca0*/  BRA `(.L_x_2796) ;  /* 0xffffffc800387947 */ /* 0x000fea000383ffff */
.L_x_2654:
[----:B------:R-:W-:Y:S01]  /*30cb0*/  BSSY B0, `(.L_x_2797) ;  /* 0x0000006000007945 */ /* 0x000fe20003800000 */
[----:B------:R-:W-:-:S07]  /*30cc0*/  IMAD.MOV.U32 R15, RZ, RZ, -0x1 ;  /* 0xffffffffff0f7424 */ /* 0x000fce00078e00ff */
[----:B012---:R-:W-:Y:S05]  /*30cd0*/  WARPSYNC.COLLECTIVE R15, `(.L_x_2798) ;  /* 0x000000000f0c7348 */ /* 0x007fea0003c00000 */
[----:B------:R-:W-:Y:S02]  /*30ce0*/  ELECT P6, UR62, PT ;  /* 0x00000000003e782f */ /* 0x000fe400038c0000 */
[----:B------:R-:W-:Y:S01]  /*30cf0*/  MOV R14, UR62 ;  /* 0x0000003e000e7c02 */ /* 0x000fe20008000f00 */
[----:B012---:R-:W-:Y:S10]  /*30d00*/  ENDCOLLECTIVE ;  /* 0x000000000000791b */ /* 0x007ff40003800000 */
.L_x_2798:
[----:B------:R-:W-:Y:S05]  /*30d10*/  BSYNC B0 ;  /* 0x0000000000007941 */ /* 0x000fea0003800000 */
.L_x_2797:
[----:B------:R-:W-:Y:S05]  /*30d20*/  BRA `(.L_x_2799) ;  /* 0xffffffc8002c7947 */ /* 0x000fea000383ffff */
.L_x_2656:
[----:B0-----:R0:W2:Y:S02]  /*30d30*/  SYNCS.PHASECHK.TRANS64.TRYWAIT P1, [R6+URZ], R5 ;  /* 0x00000005060075a7 */ /* 0x0010a4000802017f */
[----:B--2---:R-:W-:Y:S05]  /*30d40*/  @!P1 NANOSLEEP.SYNCS 0x989680 ;  /* 0x009896800000995d */ /* 0x004fea0003900000 */
[----:B------:R-:W2:Y:S02]  /*30d50*/  @!P1 SYNCS.PHASECHK.TRANS64 P1, [R6+URZ], R5 ;  /* 0x00000005060095a7 */ /* 0x000ea4000802007f */
[----:B--2---:R-:W-:Y:S05]  /*30d60*/  @!P1 BRA `(.L_x_2656) ;  /* 0xfffffffc00f09947 */ /* 0x004fea000383ffff */
[----:B------:R-:W-:Y:S05]  /*30d70*/  BRA `(.L_x_2800) ;  /* 0xffffffc800687947 */ /* 0x000fea000383ffff */
.L_x_2657:
[----:B--2---:R2:W3:Y:S02]  /*30d80*/  SYNCS.PHASECHK.TRANS64.TRYWAIT P1, [R7+URZ], R2 ;  /* 0x00000002070075a7 */ /* 0x0044e4000802017f */
[----:B---3--:R-:W-:Y:S05]  /*30d90*/  @!P1 NANOSLEEP.SYNCS 0x989680 ;  /* 0x009896800000995d */ /* 0x008fea0003900000 */
[----:B------:R-:W3:Y:S02]  /*30da0*/  @!P1 SYNCS.PHASECHK.TRANS64 P1, [R7+URZ], R2 ;  /* 0x00000002070095a7 */ /* 0x000ee4000802007f */
[----:B---3--:R-:W-:Y:S05]  /*30db0*/  @!P1 BRA `(.L_x_2657) ;  /* 0xfffffffc00f09947 */ /* 0x008fea000383ffff */
[----:B------:R-:W-:Y:S05]  /*30dc0*/  BRA `(.L_x_2801) ;  /* 0xffffffc8005c7947 */ /* 0x000fea000383ffff */
.L_x_2659:
[----:B---3--:R3:W4:Y:S02]  /*30dd0*/  SYNCS.PHASECHK.TRANS64.TRYWAIT P1, [R4+URZ+0x29860], R5 ;  /* 0x02986005040075a7 */ /* 0x008724000802017f */
[----:B----4-:R-:W-:Y:S05]  /*30de0*/  @!P1 NANOSLEEP.SYNCS 0x989680 ;  /* 0x009896800000995d */ /* 0x010fea0003900000 */
[----:B------:R-:W4:Y:S02]  /*30df0*/  @!P1 SYNCS.PHASECHK.TRANS64 P1, [R4+URZ+0x29860], R5 ;  /* 0x02986005040095a7 */ /* 0x000f24000802007f */
[----:B----4-:R-:W-:Y:S05]  /*30e00*/  @!P1 BRA `(.L_x_2659) ;  /* 0xfffffffc00f09947 */ /* 0x010fea000383ffff */
[----:B------:R-:W-:Y:S05]  /*30e10*/  BRA `(.L_x_2802) ;  /* 0xffffffc800607947 */ /* 0x000fea000383ffff */
.L_x_2661:
[----:B----4-:R4:W0:Y:S02]  /*30e20*/  SYNCS.PHASECHK.TRANS64.TRYWAIT P1, [R3+URZ+0x29860], R2 ;  /* 0x02986002030075a7 */ /* 0x010824000802017f */
[----:B0-----:R-:W-:Y:S05]  /*30e30*/  @!P1 NANOSLEEP.SYNCS 0x989680 ;  /* 0x009896800000995d */ /* 0x001fea0003900000 */
[----:B------:R-:W0:Y:S02]  /*30e40*/  @!P1 SYNCS.PHASECHK.TRANS64 P1, [R3+URZ+0x29860], R2 ;  /* 0x02986002030095a7 */ /* 0x000e24000802007f */
[----:B0-----:R-:W-:Y:S05]  /*30e50*/  @!P1 BRA `(.L_x_2661) ;  /* 0xfffffffc00f09947 */ /* 0x001fea000383ffff */
[----:B------:R-:W-:Y:S05]  /*30e60*/  BRA `(.L_x_2803) ;  /* 0xffffffc800607947 */ /* 0x000fea000383ffff */
.L_x_2663:
[----:B------:R0:W0:Y:S02]  /*30e70*/  SYNCS.PHASECHK.TRANS64.TRYWAIT P0, [R4+URZ+0x29880], R5 ;  /* 0x02988005040075a7 */ /* 0x000024000800017f */
[----:B0-----:R-:W-:Y:S05]  /*30e80*/  @!P0 NANOSLEEP.SYNCS 0x989680 ;  /* 0x009896800000895d */ /* 0x001fea0003900000 */
[----:B------:R-:W0:Y:S02]  /*30e90*/  @!P0 SYNCS.PHASECHK.TRANS64 P0, [R4+URZ+0x29880], R5 ;  /* 0x02988005040085a7 */ /* 0x000e24000800007f */
[----:B0-----:R-:W-:Y:S05]  /*30ea0*/  @!P0 BRA `(.L_x_2663) ;  /* 0xfffffffc00f08947 */ /* 0x001fea000383ffff */
[----:B------:R-:W-:Y:S05]  /*30eb0*/  BRA `(.L_x_2664) ;  /* 0xffffffc8005c7947 */ /* 0x000fea000383ffff */
.L_x_2804:
        /* <DEDUP_REMOVED lines=12> */
.L_x_2814:


//--------------------- .nv.global.init           --------------------------
	.section	.nv.global.init,"aw",@progbits
	.align	4
.nv.global.init:
	.type		_ZZN5flash28permute_output_fp8_VcolmajorIN4cute6TensorINS1_11ArrayEngineIN7cutlass10bfloat16_tELm64EEENS1_6LayoutINS1_5tupleIJNS8_IJNS1_1CILi2EEESA_NS9_ILi16EEEEEENS9_ILi1EEESD_EEENS8_IJNS8_IJSD_SA_NS9_ILi4EEEEEENS9_ILi0EEESH_EEEEEEEEEvRT_E9upper_map,@object
	.size		_ZZN5flash28permute_output_fp8_VcolmajorIN4cute6TensorINS1_11ArrayEngineIN7cutlass10bfloat16_tELm64EEENS1_6LayoutINS1_5tupleIJNS8_IJNS1_1CILi2EEESA_NS9_ILi16EEEEEENS9_ILi1EEESD_EEENS8_IJNS8_IJSD_SA_NS9_ILi4EEEEEENS9_ILi0EEESH_EEEEEEEEEvRT_E9upper_map,($str$25 - _ZZN5flash28permute_output_fp8_VcolmajorIN4cute6TensorINS1_11ArrayEngineIN7cutlass10bfloat16_tELm64EEENS1_6LayoutINS1_5tupleIJNS8_IJNS1_1CILi2EEESA_NS9_ILi16EEEEEENS9_ILi1EEESD_EEENS8_IJNS8_IJSD_SA_NS9_ILi4EEEEEENS9_ILi0EEESH_EEEEEEEEEvRT_E9upper_map)
_ZZN5flash28permute_output_fp8_VcolmajorIN4cute6TensorINS1_11ArrayEngineIN7cutlass10bfloat16_tELm64EEENS1_6LayoutINS1_5tupleIJNS8_IJNS1_1CILi2EEESA_NS9_ILi16EEEEEENS9_ILi1EEESD_EEENS8_IJNS8_IJSD_SA_NS9_ILi4EEEEEENS9_ILi0EEESH_EEEEEEEEEvRT_E9upper_map:
        /*0000*/ 	.byte	0x00, 0x00, 0x00, 0x00, 0x02, 0x00, 0x00, 0x00, 0x03, 0x00, 0x00, 0x00, 0x01, 0x00, 0x00, 0x00
	.type		$str$25,@object
	.size		$str$25,($str$26 - $str$25)
$str$25:
        /*0010*/ 	.byte	0x28, 0x61, 0x64, 0x64, 0x72, 0x65, 0x73, 0x73, 0x20, 0x26, 0x20, 0x6d, 0x61, 0x73, 0x6b, 0x29
        /*0020*/ 	.byte	0x20, 0x3d, 0x3d, 0x20, 0x30, 0x00
	.type		$str$26,@object
	.size		$str$26,(__unnamed_7 - $str$26)
$str$26:
        /*0026*/ 	.byte	0x2f, 0x74, 0x6d, 0x70, 0x2f, 0x6f, 0x73, 0x73, 0x5f, 0x6b, 0x65, 0x72, 0x6e, 0x65, 0x6c, 0x73
        /*0036*/ 	.byte	0x5f, 0x73, 0x72, 0x63, 0x2f, 0x66, 0x6c, 0x61, 0x73, 0x68, 0x5f, 0x61, 0x74, 0x74, 0x65, 0x6e
        /*0046*/ 	.byte	0x74, 0x69, 0x6f, 0x6e, 0x2f, 0x63, 0x73, 0x72, 0x63, 0x2f, 0x63, 0x75, 0x74, 0x6c, 0x61, 0x73
        /*0056*/ 	.byte	0x73, 0x2f, 0x69, 0x6e, 0x63, 0x6c, 0x75, 0x64, 0x65, 0x2f, 0x63, 0x75, 0x74, 0x65, 0x2f, 0x70
        /*0066*/ 	.byte	0x6f, 0x69, 0x6e, 0x74, 0x65, 0x72, 0x5f, 0x66, 0x6c, 0x61, 0x67, 0x67, 0x65, 0x64, 0x2e, 0x68
        /*0076*/ 	.byte	0x70, 0x70, 0x00
	.type		__unnamed_7,@object
	.size		__unnamed_7,(__unnamed_12 - __unnamed_7)
__unnamed_7:
        /* <DEDUP_REMOVED lines=24> */
        /*01f9*/ 	.byte	0x3e, 0x3e, 0x20, 0x26, 0x5d, 0x00
	.type		__unnamed_12,@object
	.size		__unnamed_12,(__unnamed_5 - __unnamed_12)
__unnamed_12:
        /* <DEDUP_REMOVED lines=25> */
	.type		__unnamed_5,@object
	.size		__unnamed_5,(__unnamed_10 - __unnamed_5)
__unnamed_5:
        /* <DEDUP_REMOVED lines=25> */
	.type		__unnamed_10,@object
	.size		__unnamed_10,(__unnamed_3 - __unnamed_10)
__unnamed_10:
        /* <DEDUP_REMOVED lines=29> */
        /*06db*/ 	.byte	0x5d, 0x00
	.type		__unnamed_3,@object
	.size		__unnamed_3,(__unnamed_9 - __unnamed_3)
__unnamed_3:
        /* <DEDUP_REMOVED lines=30> */
	.type		__unnamed_9,@object
	.size		__unnamed_9,(__unnamed_2 - __unnamed_9)
__unnamed_9:
        /* <DEDUP_REMOVED lines=30> */
	.type		__unnamed_2,@object
	.size		__unnamed_2,(__unnamed_11 - __unnamed_2)
__unnamed_2:
        /* <DEDUP_REMOVED lines=30> */
	.type		__unnamed_11,@object
	.size		__unnamed_11,(__unnamed_4 - __unnamed_11)
__unnamed_11:
        /* <DEDUP_REMOVED lines=30> */
	.type		__unnamed_4,@object
	.size		__unnamed_4,(__unnamed_6 - __unnamed_4)
__unnamed_4:
        /* <DEDUP_REMOVED lines=30> */
	.type		__unnamed_6,@object
	.size		__unnamed_6,(__unnamed_8 - __unnamed_6)
__unnamed_6:
        /* <DEDUP_REMOVED lines=29> */
        /*11c7*/ 	.byte	0x3e, 0x5d, 0x00
	.type		__unnamed_8,@object
	.size		__unnamed_8,(__unnamed_1 - __unnamed_8)
__unnamed_8:
        /* <DEDUP_REMOVED lines=30> */
	.type		__unnamed_1,@object
	.size		__unnamed_1,(.L_0 - __unnamed_1)
__unnamed_1:
        /* <DEDUP_REMOVED lines=29> */
        /*156e*/ 	.byte	0x3e, 0x20, 0x26, 0x5d, 0x00
.L_0:


//--------------------- .nv.shared._ZN7cutlass13device_kernelIN5flash11enable_sm90INS1_16FlashAttnFwdSm90INS1_25CollectiveMainloopFwdSm90ILi2EN4cute5tupleIJNS5_1CILi1EEES8_S8_EEENS6_IJNS7_ILi128EEENS7_ILi160EEENS7_ILi192EEEEEELi128ENS_12float_e4m3_tEfNS_4arch4Sm90ELb0ELb0ELb1ELb0ELb0ELb0ELb0ELb1ELb1ELb1ELb0ELb0EEENS1_21CollectiveEpilogueFwdINS6_IJSA_SA_SB_EEES9_NS_10bfloat16_tESG_Li256ELb0ELb1ELb0ELb1EEENS1_29StaticPersistentTileSchedulerILb0EEEEEEEEEvNT_6ParamsE --------------------------
	.section	.nv.shared._ZN7cutlass13device_kernelIN5flash11enable_sm90INS1_16FlashAttnFwdSm90INS1_25CollectiveMainloopFwdSm90ILi2EN4cute5tupleIJNS5_1CILi1EEES8_S8_EEENS6_IJNS7_ILi128EEENS7_ILi160EEENS7_ILi192EEEEEELi128ENS_12float_e4m3_tEfNS_4arch4Sm90ELb0ELb0ELb1ELb0ELb0ELb0ELb0ELb1ELb1ELb1ELb0ELb0EEENS1_21CollectiveEpilogueFwdINS6_IJSA_SA_SB_EEES9_NS_10bfloat16_tESG_Li256ELb0ELb1ELb0ELb1EEENS1_29StaticPersistentTileSchedulerILb0EEEEEEEEEvNT_6ParamsE,"aw",@nobits
	.sectionflags	@""
	.align	16
	.zero		1024


//--------------------- .nv.shared.reserved.0     --------------------------
	.section	.nv.shared.reserved.0,"aw",@nobits
	.weak		__nv_reservedSMEM_offset_0_alias
	.size		__nv_reservedSMEM_offset_0_alias, 0, 0
	.other		__nv_reservedSMEM_offset_0_alias,@"STO_CUDA_RESERVED_SHARED STV_DEFAULT"
__nv_reservedSMEM_offset_0_alias:
	.zero		0


//--------------------- .nv.global                --------------------------
	.section	.nv.global,"aw",@nobits
.nv.global:
	.type		_ZN83_INTERNAL_0df50879_47_flash_fwd_hdimdiff_e4m3_softcap_packgqa_sm90_cu_882f9858_35544cute1_E,@object
	.size		_ZN83_INTERNAL_0df50879_47_flash_fwd_hdimdiff_e4m3_softcap_packgqa_sm90_cu_882f9858_35544cute1_E,(_ZN83_INTERNAL_0df50879_47_flash_fwd_hdimdiff_e4m3_softcap_packgqa_sm90_cu_882f9858_35544cuda3std3__45__cpo6cbeginE - _ZN83_INTERNAL_0df50879_47_flash_fwd_hdimdiff_e4m3_softcap_packgqa_sm90_cu_882f9858_35544cute1_E)
_ZN83_INTERNAL_0df50879_47_flash_fwd_hdimdiff_e4m3_softcap_packgqa_sm90_cu_882f9858_35544cute1_E:
	.zero		1
	.type		_ZN83_INTERNAL_0df50879_47_flash_fwd_hdimdiff_e4m3_softcap_packgqa_sm90_cu_882f9858_35544cuda3std3__45__cpo6cbeginE,@object
	.size		_ZN83_INTERNAL_0df50879_47_flash_fwd_hdimdiff_e4m3_softcap_packgqa_sm90_cu_882f9858_35544cuda3std3__45__cpo6cbeginE,(_ZN83_INTERNAL_0df50879_47_flash_fwd_hdimdiff_e4m3_softcap_packgqa_sm90_cu_882f9858_35544cuda3std3__48in_placeE - _ZN83_INTERNAL_0df50879_47_flash_fwd_hdimdiff_e4m3_softcap_packgqa_sm90_cu_882f9858_35544cuda3std3__45__cpo6cbeginE)
_ZN83_INTERNAL_0df50879_47_flash_fwd_hdimdiff_e4m3_softcap_packgqa_sm90_cu_882f9858_35544cuda3std3__45__cpo6cbeginE:
	.zero		1
	.type		_ZN83_INTERNAL_0df50879_47_flash_fwd_hdimdiff_e4m3_softcap_packgqa_sm90_cu_882f9858_35544cuda3std3__48in_placeE,@object
	.size		_ZN83_INTERNAL_0df50879_47_flash_fwd_hdimdiff_e4m3_softcap_packgqa_sm90_cu_882f9858_35544cuda3std3__48in_placeE,(_ZN83_INTERNAL_0df50879_47_flash_fwd_hdimdiff_e4m3_softcap_packgqa_sm90_cu_882f9858_35544cuda3std6ranges3__45__cpo9iter_moveE - _ZN83_INTERNAL_0df50879_47_flash_fwd_hdimdiff_e4m3_softcap_packgqa_sm90_cu_882f9858_35544cuda3std3__48in_placeE)
_ZN83_INTERNAL_0df50879_47_flash_fwd_hdimdiff_e4m3_softcap_packgqa_sm90_cu_882f9858_35544cuda3std3__48in_placeE:
	.zero		1
	.type		_ZN83_INTERNAL_0df50879_47_flash_fwd_hdimdiff_e4m3_softcap_packgqa_sm90_cu_882f9858_35544cuda3std6ranges3__45__cpo9iter_moveE,@object
	.size		_ZN83_INTERNAL_0df50879_47_flash_fwd_hdimdiff_e4m3_softcap_packgqa_sm90_cu_882f9858_35544cuda3std6ranges3__45__cpo9iter_moveE,(_ZN83_INTERNAL_0df50879_47_flash_fwd_hdimdiff_e4m3_softcap_packgqa_sm90_cu_882f9858_35544cuda3std3__45__cpo5beginE - _ZN83_INTERNAL_0df50879_47_flash_fwd_hdimdiff_e4m3_softcap_packgqa_sm90_cu_882f9858_35544cuda3std6ranges3__45__cpo9iter_moveE)
_ZN83_INTERNAL_0df50879_47_flash_fwd_hdimdiff_e4m3_softcap_packgqa_sm90_cu_882f9858_35544cuda3std6ranges3__45__cpo9iter_moveE:
	.zero		1
	.type		_ZN83_INTERNAL_0df50879_47_flash_fwd_hdimdiff_e4m3_softcap_packgqa_sm90_cu_882f9858_35544cuda3std3__45__cpo5beginE,@object
	.size		_ZN83_INTERNAL_0df50879_47_flash_fwd_hdimdiff_e4m3_softcap_packgqa_sm90_cu_882f9858_35544cuda3std3__45__cpo5beginE,(_ZN83_INTERNAL_0df50879_47_flash_fwd_hdimdiff_e4m3_softcap_packgqa_sm90_cu_882f9858_35544cuda3std3__485_GLOBAL__N__0df50879_47_flash_fwd_hdimdiff_e4m3_softcap_packgqa_sm90_cu_882f9858_35546ignoreE - _ZN83_INTERNAL_0df50879_47_flash_fwd_hdimdiff_e4m3_softcap_packgqa_sm90_cu_882f9858_35544cuda3std3__45__cpo5beginE)
_ZN83_INTERNAL_0df50879_47_flash_fwd_hdimdiff_e4m3_softcap_packgqa_sm90_cu_882f9858_35544cuda3std3__45__cpo5beginE:
	.zero		1
	.type		_ZN83_INTERNAL_0df50879_47_flash_fwd_hdimdiff_e4m3_softcap_packgqa_sm90_cu_882f9858_35544cuda3std3__485_GLOBAL__N__0df50879_47_flash_fwd_hdimdiff_e4m3_softcap_packgqa_sm90_cu_882f9858_35546ignoreE,@object
	.size		_ZN83_INTERNAL_0df50879_47_flash_fwd_hdimdiff_e4m3_softcap_packgqa_sm90_cu_882f9858_35544cuda3std3__485_GLOBAL__N__0df50879_47_flash_fwd_hdimdiff_e4m3_softcap_packgqa_sm90_cu_882f9858_35546ignoreE,(_ZN83_INTERNAL_0df50879_47_flash_fwd_hdimdiff_e4m3_softcap_packgqa_sm90_cu_882f9858_35544cute7productE - _ZN83_INTERNAL_0df50879_47_flash_fwd_hdimdiff_e4m3_softcap_packgqa_sm90_cu_882f9858_35544cuda3std3__485_GLOBAL__N__0df50879_47_flash_fwd_hdimdiff_e4m3_softcap_packgqa_sm90_cu_882f9858_35546ignoreE)
_ZN83_INTERNAL_0df50879_47_flash_fwd_hdimdiff_e4m3_softcap_packgqa_sm90_cu_882f9858_35544cuda3std3__485_GLOBAL__N__0df50879_47_flash_fwd_hdimdiff_e4m3_softcap_packgqa_sm90_cu_882f9858_35546ignoreE:
	.zero		1
	.type		_ZN83_INTERNAL_0df50879_47_flash_fwd_hdimdiff_e4m3_softcap_packgqa_sm90_cu_882f9858_35544cute7productE,@object
	.size		_ZN83_INTERNAL_0df50879_47_flash_fwd_hdimdiff_e4m3_softcap_packgqa_sm90_cu_882f9858_35544cute7productE,(_ZN83_INTERNAL_0df50879_47_flash_fwd_hdimdiff_e4m3_softcap_packgqa_sm90_cu_882f9858_35544cuda3std3__45__cpo3endE - _ZN83_INTERNAL_0df50879_47_flash_fwd_hdimdiff_e4m3_softcap_packgqa_sm90_cu_882f9858_35544cute7productE)
_ZN83_INTERNAL_0df50879_47_flash_fwd_hdimdiff_e4m3_softcap_packgqa_sm90_cu_882f9858_35544cute7productE:
	.zero		1
	.type		_ZN83_INTERNAL_0df50879_47_flash_fwd_hdimdiff_e4m3_softcap_packgqa_sm90_cu_882f9858_35544cuda3std3__45__cpo3endE,@object
	.size		_ZN83_INTERNAL_0df50879_47_flash_fwd_hdimdiff_e4m3_softcap_packgqa_sm90_cu_882f9858_35544cuda3std3__45__cpo3endE,(_ZN83_INTERNAL_0df50879_47_flash_fwd_hdimdiff_e4m3_softcap_packgqa_sm90_cu_882f9858_35544cuda3std3__419piecewise_constructE - _ZN83_INTERNAL_0df50879_47_flash_fwd_hdimdiff_e4m3_softcap_packgqa_sm90_cu_882f9858_35544cuda3std3__45__cpo3endE)
_ZN83_INTERNAL_0df50879_47_flash_fwd_hdimdiff_e4m3_softcap_packgqa_sm90_cu_882f9858_35544cuda3std3__45__cpo3endE:
	.zero		1
	.type		_ZN83_INTERNAL_0df50879_47_flash_fwd_hdimdiff_e4m3_softcap_packgqa_sm90_cu_882f9858_35544cuda3std3__419piecewise_constructE,@object
	.size		_ZN83_INTERNAL_0df50879_47_flash_fwd_hdimdiff_e4m3_softcap_packgqa_sm90_cu_882f9858_35544cuda3std3__419piecewise_constructE,(_ZN83_INTERNAL_0df50879_47_flash_fwd_hdimdiff_e4m3_softcap_packgqa_sm90_cu_882f9858_35544cuda3std3__45__cpo4cendE - _ZN83_INTERNAL_0df50879_47_flash_fwd_hdimdiff_e4m3_softcap_packgqa_sm90_cu_882f9858_35544cuda3std3__419piecewise_constructE)
_ZN83_INTERNAL_0df50879_47_flash_fwd_hdimdiff_e4m3_softcap_packgqa_sm90_cu_882f9858_35544cuda3std3__419piecewise_constructE:
	.zero		1
	.type		_ZN83_INTERNAL_0df50879_47_flash_fwd_hdimdiff_e4m3_softcap_packgqa_sm90_cu_882f9858_35544cuda3std3__45__cpo4cendE,@object
	.size		_ZN83_INTERNAL_0df50879_47_flash_fwd_hdimdiff_e4m3_softcap_packgqa_sm90_cu_882f9858_35544cuda3std3__45__cpo4cendE,(_ZN83_INTERNAL_0df50879_47_flash_fwd_hdimdiff_e4m3_softcap_packgqa_sm90_cu_882f9858_35544cuda3std6ranges3__45__cpo4swapE - _ZN83_INTERNAL_0df50879_47_flash_fwd_hdimdiff_e4m3_softcap_packgqa_sm90_cu_882f9858_35544cuda3std3__45__cpo4cendE)
_ZN83_INTERNAL_0df50879_47_flash_fwd_hdimdiff_e4m3_softcap_packgqa_sm90_cu_882f9858_35544cuda3std3__45__cpo4cendE:
	.zero		1
	.type		_ZN83_INTERNAL_0df50879_47_flash_fwd_hdimdiff_e4m3_softcap_packgqa_sm90_cu_882f9858_35544cuda3std6ranges3__45__cpo4swapE,@object
	.size		_ZN83_INTERNAL_0df50879_47_flash_fwd_hdimdiff_e4m3_softcap_packgqa_sm90_cu_882f9858_35544cuda3std6ranges3__45__cpo4swapE,(.L_20 - _ZN83_INTERNAL_0df50879_47_flash_fwd_hdimdiff_e4m3_softcap_packgqa_sm90_cu_882f9858_35544cuda3std6ranges3__45__cpo4swapE)
_ZN83_INTERNAL_0df50879_47_flash_fwd_hdimdiff_e4m3_softcap_packgqa_sm90_cu_882f9858_35544cuda3std6ranges3__45__cpo4swapE:
	.zero		1
.L_20:


//--------------------- .nv.shared._ZN7cutlass13device_kernelIN5flash11enable_sm90INS1_16FlashAttnFwdSm90INS1_25CollectiveMainloopFwdSm90ILi2EN4cute5tupleIJNS5_1CILi2EEENS7_ILi1EEES9_EEENS6_IJNS7_ILi128EEENS7_ILi160EEENS7_ILi192EEEEEELi128ENS_12float_e4m3_tEfNS_4arch4Sm90ELb0ELb0ELb1ELb0ELb0ELb0ELb0ELb1ELb1ELb1ELb0ELb0EEENS1_21CollectiveEpilogueFwdINS6_IJSB_SB_SC_EEESA_NS_10bfloat16_tESH_Li256ELb0ELb1ELb0ELb1EEENS1_29StaticPersistentTileSchedulerILb0EEEEEEEEEvNT_6ParamsE --------------------------
	.section	.nv.shared._ZN7cutlass13device_kernelIN5flash11enable_sm90INS1_16FlashAttnFwdSm90INS1_25CollectiveMainloopFwdSm90ILi2EN4cute5tupleIJNS5_1CILi2EEENS7_ILi1EEES9_EEENS6_IJNS7_ILi128EEENS7_ILi160EEENS7_ILi192EEEEEELi128ENS_12float_e4m3_tEfNS_4arch4Sm90ELb0ELb0ELb1ELb0ELb0ELb0ELb0ELb1ELb1ELb1ELb0ELb0EEENS1_21CollectiveEpilogueFwdINS6_IJSB_SB_SC_EEESA_NS_10bfloat16_tESH_Li256ELb0ELb1ELb0ELb1EEENS1_29StaticPersistentTileSchedulerILb0EEEEEEEEEvNT_6ParamsE,"aw",@nobits
	.sectionflags	@""
	.align	16
	.zero		1024


//--------------------- .nv.shared._ZN7cutlass13device_kernelIN5flash11enable_sm90INS1_16FlashAttnFwdSm90INS1_25CollectiveMainloopFwdSm90ILi2EN4cute5tupleIJNS5_1CILi1EEES8_S8_EEENS6_IJNS7_ILi128EEENS7_ILi160EEENS7_ILi192EEEEEELi128ENS_12float_e4m3_tEfNS_4arch4Sm90ELb0ELb0ELb1ELb1ELb0ELb0ELb0ELb1ELb1ELb1ELb0ELb0EEENS1_21CollectiveEpilogueFwdINS6_IJSA_SA_SB_EEES9_NS_10bfloat16_tESG_Li256ELb1ELb1ELb0ELb1EEENS1_36VarlenDynamicPersistentTileSchedulerILi128ELi160ELi256ELi128ELb0ELb1ELb1ELb0ELb1ELb1EEEEEEEEEvNT_6ParamsE --------------------------
	.section	.nv.shared._ZN7cutlass13device_kernelIN5flash11enable_sm90INS1_16FlashAttnFwdSm90INS1_25CollectiveMainloopFwdSm90ILi2EN4cute5tupleIJNS5_1CILi1EEES8_S8_EEENS6_IJNS7_ILi128EEENS7_ILi160EEENS7_ILi192EEEEEELi128ENS_12float_e4m3_tEfNS_4arch4Sm90ELb0ELb0ELb1ELb1ELb0ELb0ELb0ELb1ELb1ELb1ELb0ELb0EEENS1_21CollectiveEpilogueFwdINS6_IJSA_SA_SB_EEES9_NS_10bfloat16_tESG_Li256ELb1ELb1ELb0ELb1EEENS1_36VarlenDynamicPersistentTileSchedulerILi128ELi160ELi256ELi128ELb0ELb1ELb1ELb0ELb1ELb1EEEEEEEEEvNT_6ParamsE,"aw",@nobits
	.sectionflags	@""
	.align	16
	.zero		1024


//--------------------- .nv.shared._ZN7cutlass13device_kernelIN5flash11enable_sm90INS1_16FlashAttnFwdSm90INS1_25CollectiveMainloopFwdSm90ILi2EN4cute5tupleIJNS5_1CILi1EEES8_S8_EEENS6_IJNS7_ILi128EEENS7_ILi160EEENS7_ILi192EEEEEELi128ENS_12float_e4m3_tEfNS_4arch4Sm90ELb0ELb0ELb1ELb1ELb0ELb1ELb0ELb1ELb1ELb1ELb0ELb0EEENS1_21CollectiveEpilogueFwdINS6_IJSA_SA_SB_EEES9_NS_10bfloat16_tESG_Li256ELb1ELb1ELb0ELb1EEENS1_36VarlenDynamicPersistentTileSchedulerILi128ELi160ELi256ELi128ELb0ELb1ELb1ELb0ELb1ELb1EEEEEEEEEvNT_6ParamsE --------------------------
	.section	.nv.shared._ZN7cutlass13device_kernelIN5flash11enable_sm90INS1_16FlashAttnFwdSm90INS1_25CollectiveMainloopFwdSm90ILi2EN4cute5tupleIJNS5_1CILi1EEES8_S8_EEENS6_IJNS7_ILi128EEENS7_ILi160EEENS7_ILi192EEEEEELi128ENS_12float_e4m3_tEfNS_4arch4Sm90ELb0ELb0ELb1ELb1ELb0ELb1ELb0ELb1ELb1ELb1ELb0ELb0EEENS1_21CollectiveEpilogueFwdINS6_IJSA_SA_SB_EEES9_NS_10bfloat16_tESG_Li256ELb1ELb1ELb0ELb1EEENS1_36VarlenDynamicPersistentTileSchedulerILi128ELi160ELi256ELi128ELb0ELb1ELb1ELb0ELb1ELb1EEEEEEEEEvNT_6ParamsE,"aw",@nobits
	.sectionflags	@""
	.align	16
	.zero		1024


//--------------------- .nv.shared._ZN7cutlass13device_kernelIN5flash11enable_sm90INS1_16FlashAttnFwdSm90INS1_25CollectiveMainloopFwdSm90ILi2EN4cute5tupleIJNS5_1CILi1EEES8_S8_EEENS6_IJNS7_ILi128EEESA_NS7_ILi192EEEEEELi128ENS_12float_e4m3_tEfNS_4arch4Sm90ELb0ELb1ELb1ELb0ELb0ELb0ELb0ELb1ELb1ELb1ELb0ELb0EEENS1_21CollectiveEpilogueFwdINS6_IJSA_SA_SA_EEES9_NS_10bfloat16_tESF_Li256ELb0ELb1ELb0ELb1EEENS1_30DynamicPersistentTileSchedulerILi256ELi128ELb0ELb1ELb1EEEEEEEEEvNT_6ParamsE --------------------------
	.section	.nv.shared._ZN7cutlass13device_kernelIN5flash11enable_sm90INS1_16FlashAttnFwdSm90INS1_25CollectiveMainloopFwdSm90ILi2EN4cute5tupleIJNS5_1CILi1EEES8_S8_EEENS6_IJNS7_ILi128EEESA_NS7_ILi192EEEEEELi128ENS_12float_e4m3_tEfNS_4arch4Sm90ELb0ELb1ELb1ELb0ELb0ELb0ELb0ELb1ELb1ELb1ELb0ELb0EEENS1_21CollectiveEpilogueFwdINS6_IJSA_SA_SA_EEES9_NS_10bfloat16_tESF_Li256ELb0ELb1ELb0ELb1EEENS1_30DynamicPersistentTileSchedulerILi256ELi128ELb0ELb1ELb1EEEEEEEEEvNT_6ParamsE,"aw",@nobits
	.sectionflags	@""
	.align	16
	.zero		1024


//--------------------- .nv.shared._ZN7cutlass13device_kernelIN5flash11enable_sm90INS1_16FlashAttnFwdSm90INS1_25CollectiveMainloopFwdSm90ILi2EN4cute5tupleIJNS5_1CILi1EEES8_S8_EEENS6_IJNS7_ILi128EEESA_NS7_ILi192EEEEEELi128ENS_12float_e4m3_tEfNS_4arch4Sm90ELb0ELb1ELb1ELb1ELb0ELb0ELb0ELb1ELb1ELb1ELb0ELb0EEENS1_21CollectiveEpilogueFwdINS6_IJSA_SA_SA_EEES9_NS_10bfloat16_tESF_Li256ELb1ELb1ELb0ELb1EEENS1_36VarlenDynamicPersistentTileSchedulerILi128ELi128ELi256ELi128ELb0ELb1ELb1ELb1ELb0ELb1EEEEEEEEEvNT_6ParamsE --------------------------
	.section	.nv.shared._ZN7cutlass13device_kernelIN5flash11enable_sm90INS1_16FlashAttnFwdSm90INS1_25CollectiveMainloopFwdSm90ILi2EN4cute5tupleIJNS5_1CILi1EEES8_S8_EEENS6_IJNS7_ILi128EEESA_NS7_ILi192EEEEEELi128ENS_12float_e4m3_tEfNS_4arch4Sm90ELb0ELb1ELb1ELb1ELb0ELb0ELb0ELb1ELb1ELb1ELb0ELb0EEENS1_21CollectiveEpilogueFwdINS6_IJSA_SA_SA_EEES9_NS_10bfloat16_tESF_Li256ELb1ELb1ELb0ELb1EEENS1_36VarlenDynamicPersistentTileSchedulerILi128ELi128ELi256ELi128ELb0ELb1ELb1ELb1ELb0ELb1EEEEEEEEEvNT_6ParamsE,"aw",@nobits
	.sectionflags	@""
	.align	16
	.zero		1024


//--------------------- .nv.shared._ZN7cutlass13device_kernelIN5flash11enable_sm90INS1_16FlashAttnFwdSm90INS1_25CollectiveMainloopFwdSm90ILi2EN4cute5tupleIJNS5_1CILi1EEES8_S8_EEENS6_IJNS7_ILi128EEESA_NS7_ILi192EEEEEELi128ENS_12float_e4m3_tEfNS_4arch4Sm90ELb0ELb1ELb1ELb1ELb0ELb1ELb0ELb1ELb1ELb1ELb0ELb0EEENS1_21CollectiveEpilogueFwdINS6_IJSA_SA_SA_EEES9_NS_10bfloat16_tESF_Li256ELb1ELb1ELb0ELb1EEENS1_36VarlenDynamicPersistentTileSchedulerILi128ELi128ELi256ELi128ELb0ELb1ELb1ELb1ELb0ELb1EEEEEEEEEvNT_6ParamsE --------------------------
	.section	.nv.shared._ZN7cutlass13device_kernelIN5flash11enable_sm90INS1_16FlashAttnFwdSm90INS1_25CollectiveMainloopFwdSm90ILi2EN4cute5tupleIJNS5_1CILi1EEES8_S8_EEENS6_IJNS7_ILi128EEESA_NS7_ILi192EEEEEELi128ENS_12float_e4m3_tEfNS_4arch4Sm90ELb0ELb1ELb1ELb1ELb0ELb1ELb0ELb1ELb1ELb1ELb0ELb0EEENS1_21CollectiveEpilogueFwdINS6_IJSA_SA_SA_EEES9_NS_10bfloat16_tESF_Li256ELb1ELb1ELb0ELb1EEENS1_36VarlenDynamicPersistentTileSchedulerILi128ELi128ELi256ELi128ELb0ELb1ELb1ELb1ELb0ELb1EEEEEEEEEvNT_6ParamsE,"aw",@nobits
	.sectionflags	@""
	.align	16
	.zero		1024


//--------------------- .nv.shared._ZN7cutlass13device_kernelIN5flash11enable_sm90INS1_16FlashAttnFwdSm90INS1_25CollectiveMainloopFwdSm90ILi2EN4cute5tupleIJNS5_1CILi1EEES8_S8_EEENS6_IJNS7_ILi128EEENS7_ILi160EEENS7_ILi192EEEEEELi128ENS_12float_e4m3_tEfNS_4arch4Sm90ELb1ELb0ELb1ELb0ELb0ELb0ELb0ELb1ELb1ELb1ELb0ELb0EEENS1_21CollectiveEpilogueFwdINS6_IJSA_SA_SB_EEES9_NS_10bfloat16_tESG_Li256ELb0ELb1ELb0ELb1EEENS1_30DynamicPersistentTileSchedulerILi256ELi128ELb0ELb1ELb1EEEEEEEEEvNT_6ParamsE --------------------------
	.section	.nv.shared._ZN7cutlass13device_kernelIN5flash11enable_sm90INS1_16FlashAttnFwdSm90INS1_25CollectiveMainloopFwdSm90ILi2EN4cute5tupleIJNS5_1CILi1EEES8_S8_EEENS6_IJNS7_ILi128EEENS7_ILi160EEENS7_ILi192EEEEEELi128ENS_12float_e4m3_tEfNS_4arch4Sm90ELb1ELb0ELb1ELb0ELb0ELb0ELb0ELb1ELb1ELb1ELb0ELb0EEENS1_21CollectiveEpilogueFwdINS6_IJSA_SA_SB_EEES9_NS_10bfloat16_tESG_Li256ELb0ELb1ELb0ELb1EEENS1_30DynamicPersistentTileSchedulerILi256ELi128ELb0ELb1ELb1EEEEEEEEEvNT_6ParamsE,"aw",@nobits
	.sectionflags	@""
	.align	16
	.zero		1024


//--------------------- .nv.shared._ZN7cutlass13device_kernelIN5flash11enable_sm90INS1_16FlashAttnFwdSm90INS1_25CollectiveMainloopFwdSm90ILi2EN4cute5tupleIJNS5_1CILi1EEES8_S8_EEENS6_IJNS7_ILi128EEENS7_ILi160EEENS7_ILi192EEEEEELi128ENS_12float_e4m3_tEfNS_4arch4Sm90ELb1ELb0ELb1ELb1ELb0ELb0ELb0ELb1ELb1ELb1ELb0ELb0EEENS1_21CollectiveEpilogueFwdINS6_IJSA_SA_SB_EEES9_NS_10bfloat16_tESG_Li256ELb1ELb1ELb0ELb1EEENS1_36VarlenDynamicPersistentTileSchedulerILi128ELi160ELi256ELi128ELb0ELb1ELb1ELb1ELb1ELb1EEEEEEEEEvNT_6ParamsE --------------------------
	.section	.nv.shared._ZN7cutlass13device_kernelIN5flash11enable_sm90INS1_16FlashAttnFwdSm90INS1_25CollectiveMainloopFwdSm90ILi2EN4cute5tupleIJNS5_1CILi1EEES8_S8_EEENS6_IJNS7_ILi128EEENS7_ILi160EEENS7_ILi192EEEEEELi128ENS_12float_e4m3_tEfNS_4arch4Sm90ELb1ELb0ELb1ELb1ELb0ELb0ELb0ELb1ELb1ELb1ELb0ELb0EEENS1_21CollectiveEpilogueFwdINS6_IJSA_SA_SB_EEES9_NS_10bfloat16_tESG_Li256ELb1ELb1ELb0ELb1EEENS1_36VarlenDynamicPersistentTileSchedulerILi128ELi160ELi256ELi128ELb0ELb1ELb1ELb1ELb1ELb1EEEEEEEEEvNT_6ParamsE,"aw",@nobits
	.sectionflags	@""
	.align	16
	.zero		1024


//--------------------- .nv.shared._ZN7cutlass13device_kernelIN5flash11enable_sm90INS1_16FlashAttnFwdSm90INS1_25CollectiveMainloopFwdSm90ILi2EN4cute5tupleIJNS5_1CILi1EEES8_S8_EEENS6_IJNS7_ILi128EEENS7_ILi160EEENS7_ILi192EEEEEELi128ENS_12float_e4m3_tEfNS_4arch4Sm90ELb1ELb0ELb1ELb1ELb0ELb1ELb0ELb1ELb1ELb1ELb0ELb0EEENS1_21CollectiveEpilogueFwdINS6_IJSA_SA_SB_EEES9_NS_10bfloat16_tESG_Li256ELb1ELb1ELb0ELb1EEENS1_36VarlenDynamicPersistentTileSchedulerILi128ELi160ELi256ELi128ELb0ELb1ELb1ELb1ELb1ELb1EEEEEEEEEvNT_6ParamsE --------------------------
	.section	.nv.shared._ZN7cutlass13device_kernelIN5flash11enable_sm90INS1_16FlashAttnFwdSm90INS1_25CollectiveMainloopFwdSm90ILi2EN4cute5tupleIJNS5_1CILi1EEES8_S8_EEENS6_IJNS7_ILi128EEENS7_ILi160EEENS7_ILi192EEEEEELi128ENS_12float_e4m3_tEfNS_4arch4Sm90ELb1ELb0ELb1ELb1ELb0ELb1ELb0ELb1ELb1ELb1ELb0ELb0EEENS1_21CollectiveEpilogueFwdINS6_IJSA_SA_SB_EEES9_NS_10bfloat16_tESG_Li256ELb1ELb1ELb0ELb1EEENS1_36VarlenDynamicPersistentTileSchedulerILi128ELi160ELi256ELi128ELb0ELb1ELb1ELb1ELb1ELb1EEEEEEEEEvNT_6ParamsE,"aw",@nobits
	.sectionflags	@""
	.align	16
	.zero		1024


//--------------------- .nv.constant0._ZN7cutlass13device_kernelIN5flash11enable_sm90INS1_16FlashAttnFwdSm90INS1_25CollectiveMainloopFwdSm90ILi2EN4cute5tupleIJNS5_1CILi1EEES8_S8_EEENS6_IJNS7_ILi128EEENS7_ILi160EEENS7_ILi192EEEEEELi128ENS_12float_e4m3_tEfNS_4arch4Sm90ELb0ELb0ELb1ELb0ELb0ELb0ELb0ELb1ELb1ELb1ELb0ELb0EEENS1_21CollectiveEpilogueFwdINS6_IJSA_SA_SB_EEES9_NS_10bfloat16_tESG_Li256ELb0ELb1ELb0ELb1EEENS1_29StaticPersistentTileSchedulerILb0EEEEEEEEEvNT_6ParamsE --------------------------
	.section	.nv.constant0._ZN7cutlass13device_kernelIN5flash11enable_sm90INS1_16FlashAttnFwdSm90INS1_25CollectiveMainloopFwdSm90ILi2EN4cute5tupleIJNS5_1CILi1EEES8_S8_EEENS6_IJNS7_ILi128EEENS7_ILi160EEENS7_ILi192EEEEEELi128ENS_12float_e4m3_tEfNS_4arch4Sm90ELb0ELb0ELb1ELb0ELb0ELb0ELb0ELb1ELb1ELb1ELb0ELb0EEENS1_21CollectiveEpilogueFwdINS6_IJSA_SA_SB_EEES9_NS_10bfloat16_tESG_Li256ELb0ELb1ELb0ELb1EEENS1_29StaticPersistentTileSchedulerILb0EEEEEEEEEvNT_6ParamsE,"a",@progbits
	.sectionflags	@""
	.align	4
.nv.constant0._ZN7cutlass13device_kernelIN5flash11enable_sm90INS1_16FlashAttnFwdSm90INS1_25CollectiveMainloopFwdSm90ILi2EN4cute5tupleIJNS5_1CILi1EEES8_S8_EEENS6_IJNS7_ILi128EEENS7_ILi160EEENS7_ILi192EEEEEELi128ENS_12float_e4m3_tEfNS_4arch4Sm90ELb0ELb0ELb1ELb0ELb0ELb0ELb0ELb1ELb1ELb1ELb0ELb0EEENS1_21CollectiveEpilogueFwdINS6_IJSA_SA_SB_EEES9_NS_10bfloat16_tESG_Li256ELb0ELb1ELb0ELb1EEENS1_29StaticPersistentTileSchedulerILb0EEEEEEEEEvNT_6ParamsE:
	.zero		3200


//--------------------- .nv.constant0._ZN7cutlass13device_kernelIN5flash11enable_sm90INS1_16FlashAttnFwdSm90INS1_25CollectiveMainloopFwdSm90ILi2EN4cute5tupleIJNS5_1CILi2EEENS7_ILi1EEES9_EEENS6_IJNS7_ILi128EEENS7_ILi160EEENS7_ILi192EEEEEELi128ENS_12float_e4m3_tEfNS_4arch4Sm90ELb0ELb0ELb1ELb0ELb0ELb0ELb0ELb1ELb1ELb1ELb0ELb0EEENS1_21CollectiveEpilogueFwdINS6_IJSB_SB_SC_EEESA_NS_10bfloat16_tESH_Li256ELb0ELb1ELb0ELb1EEENS1_29StaticPersistentTileSchedulerILb0EEEEEEEEEvNT_6ParamsE --------------------------
	.section	.nv.constant0._ZN7cutlass13device_kernelIN5flash11enable_sm90INS1_16FlashAttnFwdSm90INS1_25CollectiveMainloopFwdSm90ILi2EN4cute5tupleIJNS5_1CILi2EEENS7_ILi1EEES9_EEENS6_IJNS7_ILi128EEENS7_ILi160EEENS7_ILi192EEEEEELi128ENS_12float_e4m3_tEfNS_4arch4Sm90ELb0ELb0ELb1ELb0ELb0ELb0ELb0ELb1ELb1ELb1ELb0ELb0EEENS1_21CollectiveEpilogueFwdINS6_IJSB_SB_SC_EEESA_NS_10bfloat16_tESH_Li256ELb0ELb1ELb0ELb1EEENS1_29StaticPersistentTileSchedulerILb0EEEEEEEEEvNT_6ParamsE,"a",@progbits
	.sectionflags	@""
	.align	4
.nv.constant0._ZN7cutlass13device_kernelIN5flash11enable_sm90INS1_16FlashAttnFwdSm90INS1_25CollectiveMainloopFwdSm90ILi2EN4cute5tupleIJNS5_1CILi2EEENS7_ILi1EEES9_EEENS6_IJNS7_ILi128EEENS7_ILi160EEENS7_ILi192EEEEEELi128ENS_12float_e4m3_tEfNS_4arch4Sm90ELb0ELb0ELb1ELb0ELb0ELb0ELb0ELb1ELb1ELb1ELb0ELb0EEENS1_21CollectiveEpilogueFwdINS6_IJSB_SB_SC_EEESA_NS_10bfloat16_tESH_Li256ELb0ELb1ELb0ELb1EEENS1_29StaticPersistentTileSchedulerILb0EEEEEEEEEvNT_6ParamsE:
	.zero		3200


//--------------------- .nv.constant0._ZN7cutlass13device_kernelIN5flash11enable_sm90INS1_16FlashAttnFwdSm90INS1_25CollectiveMainloopFwdSm90ILi2EN4cute5tupleIJNS5_1CILi1EEES8_S8_EEENS6_IJNS7_ILi128EEENS7_ILi160EEENS7_ILi192EEEEEELi128ENS_12float_e4m3_tEfNS_4arch4Sm90ELb0ELb0ELb1ELb1ELb0ELb0ELb0ELb1ELb1ELb1ELb0ELb0EEENS1_21CollectiveEpilogueFwdINS6_IJSA_SA_SB_EEES9_NS_10bfloat16_tESG_Li256ELb1ELb1ELb0ELb1EEENS1_36VarlenDynamicPersistentTileSchedulerILi128ELi160ELi256ELi128ELb0ELb1ELb1ELb0ELb1ELb1EEEEEEEEEvNT_6ParamsE --------------------------
	.section	.nv.constant0._ZN7cutlass13device_kernelIN5flash11enable_sm90INS1_16FlashAttnFwdSm90INS1_25CollectiveMainloopFwdSm90ILi2EN4cute5tupleIJNS5_1CILi1EEES8_S8_EEENS6_IJNS7_ILi128EEENS7_ILi160EEENS7_ILi192EEEEEELi128ENS_12float_e4m3_tEfNS_4arch4Sm90ELb0ELb0ELb1ELb1ELb0ELb0ELb0ELb1ELb1ELb1ELb0ELb0EEENS1_21CollectiveEpilogueFwdINS6_IJSA_SA_SB_EEES9_NS_10bfloat16_tESG_Li256ELb1ELb1ELb0ELb1EEENS1_36VarlenDynamicPersistentTileSchedulerILi128ELi160ELi256ELi128ELb0ELb1ELb1ELb0ELb1ELb1EEEEEEEEEvNT_6ParamsE,"a",@progbits
	.sectionflags	@""
	.align	4
.nv.constant0._ZN7cutlass13device_kernelIN5flash11enable_sm90INS1_16FlashAttnFwdSm90INS1_25CollectiveMainloopFwdSm90ILi2EN4cute5tupleIJNS5_1CILi1EEES8_S8_EEENS6_IJNS7_ILi128EEENS7_ILi160EEENS7_ILi192EEEEEELi128ENS_12float_e4m3_tEfNS_4arch4Sm90ELb0ELb0ELb1ELb1ELb0ELb0ELb0ELb1ELb1ELb1ELb0ELb0EEENS1_21CollectiveEpilogueFwdINS6_IJSA_SA_SB_EEES9_NS_10bfloat16_tESG_Li256ELb1ELb1ELb0ELb1EEENS1_36VarlenDynamicPersistentTileSchedulerILi128ELi160ELi256ELi128ELb0ELb1ELb1ELb0ELb1ELb1EEEEEEEEEvNT_6ParamsE:
	.zero		3328


//--------------------- .nv.constant0._ZN7cutlass13device_kernelIN5flash11enable_sm90INS1_16FlashAttnFwdSm90INS1_25CollectiveMainloopFwdSm90ILi2EN4cute5tupleIJNS5_1CILi1EEES8_S8_EEENS6_IJNS7_ILi128EEENS7_ILi160EEENS7_ILi192EEEEEELi128ENS_12float_e4m3_tEfNS_4arch4Sm90ELb0ELb0ELb1ELb1ELb0ELb1ELb0ELb1ELb1ELb1ELb0ELb0EEENS1_21CollectiveEpilogueFwdINS6_IJSA_SA_SB_EEES9_NS_10bfloat16_tESG_Li256ELb1ELb1ELb0ELb1EEENS1_36VarlenDynamicPersistentTileSchedulerILi128ELi160ELi256ELi128ELb0ELb1ELb1ELb0ELb1ELb1EEEEEEEEEvNT_6ParamsE --------------------------
	.section	.nv.constant0._ZN7cutlass13device_kernelIN5flash11enable_sm90INS1_16FlashAttnFwdSm90INS1_25CollectiveMainloopFwdSm90ILi2EN4cute5tupleIJNS5_1CILi1EEES8_S8_EEENS6_IJNS7_ILi128EEENS7_ILi160EEENS7_ILi192EEEEEELi128ENS_12float_e4m3_tEfNS_4arch4Sm90ELb0ELb0ELb1ELb1ELb0ELb1ELb0ELb1ELb1ELb1ELb0ELb0EEENS1_21CollectiveEpilogueFwdINS6_IJSA_SA_SB_EEES9_NS_10bfloat16_tESG_Li256ELb1ELb1ELb0ELb1EEENS1_36VarlenDynamicPersistentTileSchedulerILi128ELi160ELi256ELi128ELb0ELb1ELb1ELb0ELb1ELb1EEEEEEEEEvNT_6ParamsE,"a",@progbits
	.sectionflags	@""
	.align	4
.nv.constant0._ZN7cutlass13device_kernelIN5flash11enable_sm90INS1_16FlashAttnFwdSm90INS1_25CollectiveMainloopFwdSm90ILi2EN4cute5tupleIJNS5_1CILi1EEES8_S8_EEENS6_IJNS7_ILi128EEENS7_ILi160EEENS7_ILi192EEEEEELi128ENS_12float_e4m3_tEfNS_4arch4Sm90ELb0ELb0ELb1ELb1ELb0ELb1ELb0ELb1ELb1ELb1ELb0ELb0EEENS1_21CollectiveEpilogueFwdINS6_IJSA_SA_SB_EEES9_NS_10bfloat16_tESG_Li256ELb1ELb1ELb0ELb1EEENS1_36VarlenDynamicPersistentTileSchedulerILi128ELi160ELi256ELi128ELb0ELb1ELb1ELb0ELb1ELb1EEEEEEEEEvNT_6ParamsE:
	.zero		3328


//--------------------- .nv.constant0._ZN7cutlass13device_kernelIN5flash11enable_sm90INS1_16FlashAttnFwdSm90INS1_25CollectiveMainloopFwdSm90ILi2EN4cute5tupleIJNS5_1CILi1EEES8_S8_EEENS6_IJNS7_ILi128EEESA_NS7_ILi192EEEEEELi128ENS_12float_e4m3_tEfNS_4arch4Sm90ELb0ELb1ELb1ELb0ELb0ELb0ELb0ELb1ELb1ELb1ELb0ELb0EEENS1_21CollectiveEpilogueFwdINS6_IJSA_SA_SA_EEES9_NS_10bfloat16_tESF_Li256ELb0ELb1ELb0ELb1EEENS1_30DynamicPersistentTileSchedulerILi256ELi128ELb0ELb1ELb1EEEEEEEEEvNT_6ParamsE --------------------------
	.section	.nv.constant0._ZN7cutlass13device_kernelIN5flash11enable_sm90INS1_16FlashAttnFwdSm90INS1_25CollectiveMainloopFwdSm90ILi2EN4cute5tupleIJNS5_1CILi1EEES8_S8_EEENS6_IJNS7_ILi128EEESA_NS7_ILi192EEEEEELi128ENS_12float_e4m3_tEfNS_4arch4Sm90ELb0ELb1ELb1ELb0ELb0ELb0ELb0ELb1ELb1ELb1ELb0ELb0EEENS1_21CollectiveEpilogueFwdINS6_IJSA_SA_SA_EEES9_NS_10bfloat16_tESF_Li256ELb0ELb1ELb0ELb1EEENS1_30DynamicPersistentTileSchedulerILi256ELi128ELb0ELb1ELb1EEEEEEEEEvNT_6ParamsE,"a",@progbits
	.sectionflags	@""
	.align	4
.nv.constant0._ZN7cutlass13device_kernelIN5flash11enable_sm90INS1_16FlashAttnFwdSm90INS1_25CollectiveMainloopFwdSm90ILi2EN4cute5tupleIJNS5_1CILi1EEES8_S8_EEENS6_IJNS7_ILi128EEESA_NS7_ILi192EEEEEELi128ENS_12float_e4m3_tEfNS_4arch4Sm90ELb0ELb1ELb1ELb0ELb0ELb0ELb0ELb1ELb1ELb1ELb0ELb0EEENS1_21CollectiveEpilogueFwdINS6_IJSA_SA_SA_EEES9_NS_10bfloat16_tESF_Li256ELb0ELb1ELb0ELb1EEENS1_30DynamicPersistentTileSchedulerILi256ELi128ELb0ELb1ELb1EEEEEEEEEvNT_6ParamsE:
	.zero		3328


//--------------------- .nv.constant0._ZN7cutlass13device_kernelIN5flash11enable_sm90INS1_16FlashAttnFwdSm90INS1_25CollectiveMainloopFwdSm90ILi2EN4cute5tupleIJNS5_1CILi1EEES8_S8_EEENS6_IJNS7_ILi128EEESA_NS7_ILi192EEEEEELi128ENS_12float_e4m3_tEfNS_4arch4Sm90ELb0ELb1ELb1ELb1ELb0ELb0ELb0ELb1ELb1ELb1ELb0ELb0EEENS1_21CollectiveEpilogueFwdINS6_IJSA_SA_SA_EEES9_NS_10bfloat16_tESF_Li256ELb1ELb1ELb0ELb1EEENS1_36VarlenDynamicPersistentTileSchedulerILi128ELi128ELi256ELi128ELb0ELb1ELb1ELb1ELb0ELb1EEEEEEEEEvNT_6ParamsE --------------------------
	.section	.nv.constant0._ZN7cutlass13device_kernelIN5flash11enable_sm90INS1_16FlashAttnFwdSm90INS1_25CollectiveMainloopFwdSm90ILi2EN4cute5tupleIJNS5_1CILi1EEES8_S8_EEENS6_IJNS7_ILi128EEESA_NS7_ILi192EEEEEELi128ENS_12float_e4m3_tEfNS_4arch4Sm90ELb0ELb1ELb1ELb1ELb0ELb0ELb0ELb1ELb1ELb1ELb0ELb0EEENS1_21CollectiveEpilogueFwdINS6_IJSA_SA_SA_EEES9_NS_10bfloat16_tESF_Li256ELb1ELb1ELb0ELb1EEENS1_36VarlenDynamicPersistentTileSchedulerILi128ELi128ELi256ELi128ELb0ELb1ELb1ELb1ELb0ELb1EEEEEEEEEvNT_6ParamsE,"a",@progbits
	.sectionflags	@""
	.align	4
.nv.constant0._ZN7cutlass13device_kernelIN5flash11enable_sm90INS1_16FlashAttnFwdSm90INS1_25CollectiveMainloopFwdSm90ILi2EN4cute5tupleIJNS5_1CILi1EEES8_S8_EEENS6_IJNS7_ILi128EEESA_NS7_ILi192EEEEEELi128ENS_12float_e4m3_tEfNS_4arch4Sm90ELb0ELb1ELb1ELb1ELb0ELb0ELb0ELb1ELb1ELb1ELb0ELb0EEENS1_21CollectiveEpilogueFwdINS6_IJSA_SA_SA_EEES9_NS_10bfloat16_tESF_Li256ELb1ELb1ELb0ELb1EEENS1_36VarlenDynamicPersistentTileSchedulerILi128ELi128ELi256ELi128ELb0ELb1ELb1ELb1ELb0ELb1EEEEEEEEEvNT_6ParamsE:
	.zero		3328


//--------------------- .nv.constant0._ZN7cutlass13device_kernelIN5flash11enable_sm90INS1_16FlashAttnFwdSm90INS1_25CollectiveMainloopFwdSm90ILi2EN4cute5tupleIJNS5_1CILi1EEES8_S8_EEENS6_IJNS7_ILi128EEESA_NS7_ILi192EEEEEELi128ENS_12float_e4m3_tEfNS_4arch4Sm90ELb0ELb1ELb1ELb1ELb0ELb1ELb0ELb1ELb1ELb1ELb0ELb0EEENS1_21CollectiveEpilogueFwdINS6_IJSA_SA_SA_EEES9_NS_10bfloat16_tESF_Li256ELb1ELb1ELb0ELb1EEENS1_36VarlenDynamicPersistentTileSchedulerILi128ELi128ELi256ELi128ELb0ELb1ELb1ELb1ELb0ELb1EEEEEEEEEvNT_6ParamsE --------------------------
	.section	.nv.constant0._ZN7cutlass13device_kernelIN5flash11enable_sm90INS1_16FlashAttnFwdSm90INS1_25CollectiveMainloopFwdSm90ILi2EN4cute5tupleIJNS5_1CILi1EEES8_S8_EEENS6_IJNS7_ILi128EEESA_NS7_ILi192EEEEEELi128ENS_12float_e4m3_tEfNS_4arch4Sm90ELb0ELb1ELb1ELb1ELb0ELb1ELb0ELb1ELb1ELb1ELb0ELb0EEENS1_21CollectiveEpilogueFwdINS6_IJSA_SA_SA_EEES9_NS_10bfloat16_tESF_Li256ELb1ELb1ELb0ELb1EEENS1_36VarlenDynamicPersistentTileSchedulerILi128ELi128ELi256ELi128ELb0ELb1ELb1ELb1ELb0ELb1EEEEEEEEEvNT_6ParamsE,"a",@progbits
	.sectionflags	@""
	.align	4
.nv.constant0._ZN7cutlass13device_kernelIN5flash11enable_sm90INS1_16FlashAttnFwdSm90INS1_25CollectiveMainloopFwdSm90ILi2EN4cute5tupleIJNS5_1CILi1EEES8_S8_EEENS6_IJNS7_ILi128EEESA_NS7_ILi192EEEEEELi128ENS_12float_e4m3_tEfNS_4arch4Sm90ELb0ELb1ELb1ELb1ELb0ELb1ELb0ELb1ELb1ELb1ELb0ELb0EEENS1_21CollectiveEpilogueFwdINS6_IJSA_SA_SA_EEES9_NS_10bfloat16_tESF_Li256ELb1ELb1ELb0ELb1EEENS1_36VarlenDynamicPersistentTileSchedulerILi128ELi128ELi256ELi128ELb0ELb1ELb1ELb1ELb0ELb1EEEEEEEEEvNT_6ParamsE:
	.zero		3328


//--------------------- .nv.constant0._ZN7cutlass13device_kernelIN5flash11enable_sm90INS1_16FlashAttnFwdSm90INS1_25CollectiveMainloopFwdSm90ILi2EN4cute5tupleIJNS5_1CILi1EEES8_S8_EEENS6_IJNS7_ILi128EEENS7_ILi160EEENS7_ILi192EEEEEELi128ENS_12float_e4m3_tEfNS_4arch4Sm90ELb1ELb0ELb1ELb0ELb0ELb0ELb0ELb1ELb1ELb1ELb0ELb0EEENS1_21CollectiveEpilogueFwdINS6_IJSA_SA_SB_EEES9_NS_10bfloat16_tESG_Li256ELb0ELb1ELb0ELb1EEENS1_30DynamicPersistentTileSchedulerILi256ELi128ELb0ELb1ELb1EEEEEEEEEvNT_6ParamsE --------------------------
	.section	.nv.constant0._ZN7cutlass13device_kernelIN5flash11enable_sm90INS1_16FlashAttnFwdSm90INS1_25CollectiveMainloopFwdSm90ILi2EN4cute5tupleIJNS5_1CILi1EEES8_S8_EEENS6_IJNS7_ILi128EEENS7_ILi160EEENS7_ILi192EEEEEELi128ENS_12float_e4m3_tEfNS_4arch4Sm90ELb1ELb0ELb1ELb0ELb0ELb0ELb0ELb1ELb1ELb1ELb0ELb0EEENS1_21CollectiveEpilogueFwdINS6_IJSA_SA_SB_EEES9_NS_10bfloat16_tESG_Li256ELb0ELb1ELb0ELb1EEENS1_30DynamicPersistentTileSchedulerILi256ELi128ELb0ELb1ELb1EEEEEEEEEvNT_6ParamsE,"a",@progbits
	.sectionflags	@""
	.align	4
.nv.constant0._ZN7cutlass13device_kernelIN5flash11enable_sm90INS1_16FlashAttnFwdSm90INS1_25CollectiveMainloopFwdSm90ILi2EN4cute5tupleIJNS5_1CILi1EEES8_S8_EEENS6_IJNS7_ILi128EEENS7_ILi160EEENS7_ILi192EEEEEELi128ENS_12float_e4m3_tEfNS_4arch4Sm90ELb1ELb0ELb1ELb0ELb0ELb0ELb0ELb1ELb1ELb1ELb0ELb0EEENS1_21CollectiveEpilogueFwdINS6_IJSA_SA_SB_EEES9_NS_10bfloat16_tESG_Li256ELb0ELb1ELb0ELb1EEENS1_30DynamicPersistentTileSchedulerILi256ELi128ELb0ELb1ELb1EEEEEEEEEvNT_6ParamsE:
	.zero		3328


//--------------------- .nv.constant0._ZN7cutlass13device_kernelIN5flash11enable_sm90INS1_16FlashAttnFwdSm90INS1_25CollectiveMainloopFwdSm90ILi2EN4cute5tupleIJNS5_1CILi1EEES8_S8_EEENS6_IJNS7_ILi128EEENS7_ILi160EEENS7_ILi192EEEEEELi128ENS_12float_e4m3_tEfNS_4arch4Sm90ELb1ELb0ELb1ELb1ELb0ELb0ELb0ELb1ELb1ELb1ELb0ELb0EEENS1_21CollectiveEpilogueFwdINS6_IJSA_SA_SB_EEES9_NS_10bfloat16_tESG_Li256ELb1ELb1ELb0ELb1EEENS1_36VarlenDynamicPersistentTileSchedulerILi128ELi160ELi256ELi128ELb0ELb1ELb1ELb1ELb1ELb1EEEEEEEEEvNT_6ParamsE --------------------------
	.section	.nv.constant0._ZN7cutlass13device_kernelIN5flash11enable_sm90INS1_16FlashAttnFwdSm90INS1_25CollectiveMainloopFwdSm90ILi2EN4cute5tupleIJNS5_1CILi1EEES8_S8_EEENS6_IJNS7_ILi128EEENS7_ILi160EEENS7_ILi192EEEEEELi128ENS_12float_e4m3_tEfNS_4arch4Sm90ELb1ELb0ELb1ELb1ELb0ELb0ELb0ELb1ELb1ELb1ELb0ELb0EEENS1_21CollectiveEpilogueFwdINS6_IJSA_SA_SB_EEES9_NS_10bfloat16_tESG_Li256ELb1ELb1ELb0ELb1EEENS1_36VarlenDynamicPersistentTileSchedulerILi128ELi160ELi256ELi128ELb0ELb1ELb1ELb1ELb1ELb1EEEEEEEEEvNT_6ParamsE,"a",@progbits
	.sectionflags	@""
	.align	4
.nv.constant0._ZN7cutlass13device_kernelIN5flash11enable_sm90INS1_16FlashAttnFwdSm90INS1_25CollectiveMainloopFwdSm90ILi2EN4cute5tupleIJNS5_1CILi1EEES8_S8_EEENS6_IJNS7_ILi128EEENS7_ILi160EEENS7_ILi192EEEEEELi128ENS_12float_e4m3_tEfNS_4arch4Sm90ELb1ELb0ELb1ELb1ELb0ELb0ELb0ELb1ELb1ELb1ELb0ELb0EEENS1_21CollectiveEpilogueFwdINS6_IJSA_SA_SB_EEES9_NS_10bfloat16_tESG_Li256ELb1ELb1ELb0ELb1EEENS1_36VarlenDynamicPersistentTileSchedulerILi128ELi160ELi256ELi128ELb0ELb1ELb1ELb1ELb1ELb1EEEEEEEEEvNT_6ParamsE:
	.zero		3328


//--------------------- .nv.constant0._ZN7cutlass13device_kernelIN5flash11enable_sm90INS1_16FlashAttnFwdSm90INS1_25CollectiveMainloopFwdSm90ILi2EN4cute5tupleIJNS5_1CILi1EEES8_S8_EEENS6_IJNS7_ILi128EEENS7_ILi160EEENS7_ILi192EEEEEELi128ENS_12float_e4m3_tEfNS_4arch4Sm90ELb1ELb0ELb1ELb1ELb0ELb1ELb0ELb1ELb1ELb1ELb0ELb0EEENS1_21CollectiveEpilogueFwdINS6_IJSA_SA_SB_EEES9_NS_10bfloat16_tESG_Li256ELb1ELb1ELb0ELb1EEENS1_36VarlenDynamicPersistentTileSchedulerILi128ELi160ELi256ELi128ELb0ELb1ELb1ELb1ELb1ELb1EEEEEEEEEvNT_6ParamsE --------------------------
	.section	.nv.constant0._ZN7cutlass13device_kernelIN5flash11enable_sm90INS1_16FlashAttnFwdSm90INS1_25CollectiveMainloopFwdSm90ILi2EN4cute5tupleIJNS5_1CILi1EEES8_S8_EEENS6_IJNS7_ILi128EEENS7_ILi160EEENS7_ILi192EEEEEELi128ENS_12float_e4m3_tEfNS_4arch4Sm90ELb1ELb0ELb1ELb1ELb0ELb1ELb0ELb1ELb1ELb1ELb0ELb0EEENS1_21CollectiveEpilogueFwdINS6_IJSA_SA_SB_EEES9_NS_10bfloat16_tESG_Li256ELb1ELb1ELb0ELb1EEENS1_36VarlenDynamicPersistentTileSchedulerILi128ELi160ELi256ELi128ELb0ELb1ELb1ELb1ELb1ELb1EEEEEEEEEvNT_6ParamsE,"a",@progbits
	.sectionflags	@""
	.align	4
.nv.constant0._ZN7cutlass13device_kernelIN5flash11enable_sm90INS1_16FlashAttnFwdSm90INS1_25CollectiveMainloopFwdSm90ILi2EN4cute5tupleIJNS5_1CILi1EEES8_S8_EEENS6_IJNS7_ILi128EEENS7_ILi160EEENS7_ILi192EEEEEELi128ENS_12float_e4m3_tEfNS_4arch4Sm90ELb1ELb0ELb1ELb1ELb0ELb1ELb0ELb1ELb1ELb1ELb0ELb0EEENS1_21CollectiveEpilogueFwdINS6_IJSA_SA_SB_EEES9_NS_10bfloat16_tESG_Li256ELb1ELb1ELb0ELb1EEENS1_36VarlenDynamicPersistentTileSchedulerILi128ELi160ELi256ELi128ELb0ELb1ELb1ELb1ELb1ELb1EEEEEEEEEvNT_6ParamsE:
	.zero		3328


//--------------------- SYMBOLS --------------------------

	.type		.nv.reservedSmem.offset0,@object
	.size		.nv.reservedSmem.offset0,0x4
	.type		__assertfail,@function
